	.target	sm_80

	.elftype	@"ET_EXEC"


//--------------------- .note.nv.tkinfo           --------------------------
	.section	.note.nv.tkinfo,"",@"SHT_NOTE"
	.sectionflags	@"SHF_NOTE_NV_TKINFO"
	.tkinfo
        /*0018*/ 	.word	0x00000002
        /*0030*/ 	.string	""
        /*0030*/ 	.string	"ptxas"
        /*0030*/ 	.string	"Cuda compilation tools, release 13.0, V13.0.88"
        /*0030*/ 	.string	"Build cuda_13.0.r13.0/compiler.36424714_0"
        /*0030*/ 	.string	"-arch sm_80 -m 64 "



//--------------------- .note.nv.cuinfo           --------------------------
	.section	.note.nv.cuinfo,"",@"SHT_NOTE"
	.sectionflags	@"SHF_NOTE_NV_CUINFO"
        /*0018*/ 	.short	0x0002
        /*001a*/ 	.short	0x0050
        /*001c*/ 	.short	0x0082
	.zero		2


//--------------------- .nv.info                  --------------------------
	.section	.nv.info,"",@"SHT_CUDA_INFO"
	.align	4


	//----- nvinfo : EIATTR_REGCOUNT
	.align		4
        /*0000*/ 	.byte	0x04, 0x2f
        /*0002*/ 	.short	(.L_12 - .L_11)
	.align		4
.L_11:
        /*0004*/ 	.word	index@(_ZN7cutlass13device_kernelIN5flash22FlashAttnBwdPreprocessIN4cute5tupleIJNS3_1CILi64EEENS5_ILi96EEEEEENS_10bfloat16_tEfNS_4arch4Sm80ELb1ELb1EEEEEvNT_6ParamsE)
        /*0008*/ 	.word	0x00000034


	//----- nvinfo : EIATTR_FRAME_SIZE
	.align		4
.L_12:
        /*000c*/ 	.byte	0x04, 0x11
        /*000e*/ 	.short	(.L_14 - .L_13)
	.align		4
.L_13:
        /*0010*/ 	.word	index@(_ZN7cutlass13device_kernelIN5flash22FlashAttnBwdPreprocessIN4cute5tupleIJNS3_1CILi64EEENS5_ILi96EEEEEENS_10bfloat16_tEfNS_4arch4Sm80ELb1ELb1EEEEEvNT_6ParamsE)
        /*0014*/ 	.word	0x00000000


	//----- nvinfo : EIATTR_REGCOUNT
	.align		4
.L_14:
        /*0018*/ 	.byte	0x04, 0x2f
        /*001a*/ 	.short	(.L_16 - .L_15)
	.align		4
.L_15:
        /*001c*/ 	.word	index@(_ZN7cutlass13device_kernelIN5flash19enable_sm80_to_sm89INS1_16FlashAttnBwdSm80INS1_25CollectiveMainloopBwdSm80ILi2ELi2EN4cute5tupleIJNS5_1CILi64EEENS7_ILi128EEENS7_ILi96EEEEEENS_10bfloat16_tEfNS_4arch4Sm80ELb1ELb0ELb1ELb1ELb1ELb0ELb0ELb0ELi2ELi2ELi4ELi2ELb0EEENS1_24CollectiveEpilogueBwdGQAISB_fSE_Li256ELb1ELb1EEENS1_25SingleTileBwdLPTSchedulerILb1ELi128ELb1EEEEEEEEEvNT_6ParamsE)
        /*0020*/ 	.word	0x000000fb


	//----- nvinfo : EIATTR_FRAME_SIZE
	.align		4
.L_16:
        /*0024*/ 	.byte	0x04, 0x11
        /*0026*/ 	.short	(.L_18 - .L_17)
	.align		4
.L_17:
        /*0028*/ 	.word	index@($__internal_11_$__cuda_sm70_warpsync)
        /*002c*/ 	.word	0x00000000


	//----- nvinfo : EIATTR_FRAME_SIZE
	.align		4
.L_18:
        /*0030*/ 	.byte	0x04, 0x11
        /*0032*/ 	.short	(.L_20 - .L_19)
	.align		4
.L_19:
        /*0034*/ 	.word	index@(_ZN7cutlass13device_kernelIN5flash19enable_sm80_to_sm89INS1_16FlashAttnBwdSm80INS1_25CollectiveMainloopBwdSm80ILi2ELi2EN4cute5tupleIJNS5_1CILi64EEENS7_ILi128EEENS7_ILi96EEEEEENS_10bfloat16_tEfNS_4arch4Sm80ELb1ELb0ELb1ELb1ELb1ELb0ELb0ELb0ELi2ELi2ELi4ELi2ELb0EEENS1_24CollectiveEpilogueBwdGQAISB_fSE_Li256ELb1ELb1EEENS1_25SingleTileBwdLPTSchedulerILb1ELi128ELb1EEEEEEEEEvNT_6ParamsE)
        /*0038*/ 	.word	0x00000000


	//----- nvinfo : EIATTR_REGCOUNT
	.align		4
.L_20:
        /*003c*/ 	.byte	0x04, 0x2f
        /*003e*/ 	.short	(.L_22 - .L_21)
	.align		4
.L_21:
        /*0040*/ 	.word	index@(_ZN7cutlass13device_kernelIN5flash32FlashAttnBwdPostprocessConvertdQIN4cute5tupleIJNS3_1CILi64EEENS5_ILi96EEEEEENS_10bfloat16_tEfNS_4arch4Sm80ELi256ENS3_8TiledMMAINS3_8MMA_AtomIJNS3_30SM80_16x8x16_F32BF16BF16F32_TNEEEENS3_6LayoutINS4_IJNS5_ILi2EEENS5_ILi4EEENS5_ILi1EEEEEENS4_IJSJ_SH_NS5_ILi0EEEEEEEENS4_IJNS5_ILi32EEESO_NS5_ILi16EEEEEEEELb0EEEEEvNT_6ParamsE)
        /*0044*/ 	.word	0x0000002f


	//----- nvinfo : EIATTR_FRAME_SIZE
	.align		4
.L_22:
        /*0048*/ 	.byte	0x04, 0x11
        /*004a*/ 	.short	(.L_24 - .L_23)
	.align		4
.L_23:
        /*004c*/ 	.word	index@(_ZN7cutlass13device_kernelIN5flash32FlashAttnBwdPostprocessConvertdQIN4cute5tupleIJNS3_1CILi64EEENS5_ILi96EEEEEENS_10bfloat16_tEfNS_4arch4Sm80ELi256ENS3_8TiledMMAINS3_8MMA_AtomIJNS3_30SM80_16x8x16_F32BF16BF16F32_TNEEEENS3_6LayoutINS4_IJNS5_ILi2EEENS5_ILi4EEENS5_ILi1EEEEEENS4_IJSJ_SH_NS5_ILi0EEEEEEEENS4_IJNS5_ILi32EEESO_NS5_ILi16EEEEEEEELb0EEEEEvNT_6ParamsE)
        /*0050*/ 	.word	0x00000000


	//----- nvinfo : EIATTR_REGCOUNT
	.align		4
.L_24:
        /*0054*/ 	.byte	0x04, 0x2f
        /*0056*/ 	.short	(.L_26 - .L_25)
	.align		4
.L_25:
        /*0058*/ 	.word	index@(_ZN7cutlass13device_kernelIN5flash32FlashAttnBwdPostprocessConvertdQIN4cute5tupleIJNS3_1CILi128EEENS5_ILi96EEEEEENS_10bfloat16_tEfNS_4arch4Sm80ELi256ENS3_8TiledMMAINS3_8MMA_AtomIJNS3_30SM80_16x8x16_F32BF16BF16F32_TNEEEENS3_6LayoutINS4_IJNS5_ILi4EEENS5_ILi2EEENS5_ILi1EEEEEENS4_IJSJ_SH_NS5_ILi0EEEEEEEENS4_IJNS5_ILi64EEENS5_ILi32EEENS5_ILi16EEEEEEEELb0EEEEEvNT_6ParamsE)
        /*005c*/ 	.word	0x00000047


	//----- nvinfo : EIATTR_FRAME_SIZE
	.align		4
.L_26:
        /*0060*/ 	.byte	0x04, 0x11
        /*0062*/ 	.short	(.L_28 - .L_27)
	.align		4
.L_27:
        /*0064*/ 	.word	index@(_ZN7cutlass13device_kernelIN5flash32FlashAttnBwdPostprocessConvertdQIN4cute5tupleIJNS3_1CILi128EEENS5_ILi96EEEEEENS_10bfloat16_tEfNS_4arch4Sm80ELi256ENS3_8TiledMMAINS3_8MMA_AtomIJNS3_30SM80_16x8x16_F32BF16BF16F32_TNEEEENS3_6LayoutINS4_IJNS5_ILi4EEENS5_ILi2EEENS5_ILi1EEEEEENS4_IJSJ_SH_NS5_ILi0EEEEEEEENS4_IJNS5_ILi64EEENS5_ILi32EEENS5_ILi16EEEEEEEELb0EEEEEvNT_6ParamsE)
        /*0068*/ 	.word	0x00000000


	//----- nvinfo : EIATTR_REGCOUNT
	.align		4
.L_28:
        /*006c*/ 	.byte	0x04, 0x2f
        /*006e*/ 	.short	(.L_30 - .L_29)
	.align		4
.L_29:
        /*0070*/ 	.word	index@(_ZN7cutlass13device_kernelIN5flash19enable_sm80_to_sm89INS1_16FlashAttnBwdSm80INS1_25CollectiveMainloopBwdSm80ILi2ELi2EN4cute5tupleIJNS5_1CILi64EEENS7_ILi128EEENS7_ILi96EEEEEENS_10bfloat16_tEfNS_4arch4Sm80ELb1ELb0ELb1ELb1ELb0ELb0ELb0ELb0ELi2ELi2ELi4ELi2ELb0EEENS1_24CollectiveEpilogueBwdGQAISB_fSE_Li256ELb1ELb0EEENS1_25SingleTileBwdLPTSchedulerILb1ELi128ELb0EEEEEEEEEvNT_6ParamsE)
        /*0074*/ 	.word	0x000000fd


	//----- nvinfo : EIATTR_FRAME_SIZE
	.align		4
.L_30:
        /*0078*/ 	.byte	0x04, 0x11
        /*007a*/ 	.short	(.L_32 - .L_31)
	.align		4
.L_31:
        /*007c*/ 	.word	index@(_ZN7cutlass13device_kernelIN5flash19enable_sm80_to_sm89INS1_16FlashAttnBwdSm80INS1_25CollectiveMainloopBwdSm80ILi2ELi2EN4cute5tupleIJNS5_1CILi64EEENS7_ILi128EEENS7_ILi96EEEEEENS_10bfloat16_tEfNS_4arch4Sm80ELb1ELb0ELb1ELb1ELb0ELb0ELb0ELb0ELi2ELi2ELi4ELi2ELb0EEENS1_24CollectiveEpilogueBwdGQAISB_fSE_Li256ELb1ELb0EEENS1_25SingleTileBwdLPTSchedulerILb1ELi128ELb0EEEEEEEEEvNT_6ParamsE)
        /*0080*/ 	.word	0x00000000


	//----- nvinfo : EIATTR_REGCOUNT
	.align		4
.L_32:
        /*0084*/ 	.byte	0x04, 0x2f
        /*0086*/ 	.short	(.L_34 - .L_33)
	.align		4
.L_33:
        /*0088*/ 	.word	index@(_ZN7cutlass13device_kernelIN5flash19enable_sm80_to_sm89INS1_16FlashAttnBwdSm80INS1_25CollectiveMainloopBwdSm80ILi2ELi2EN4cute5tupleIJNS5_1CILi64EEENS7_ILi128EEENS7_ILi96EEEEEENS_10bfloat16_tEfNS_4arch4Sm80ELb1ELb0ELb1ELb1ELb1ELb0ELb0ELb0ELi2ELi2ELi4ELi2ELb0EEENS1_21CollectiveEpilogueBwdISB_SC_SE_Li256ELb1ELb0ELi2EEENS1_25SingleTileBwdLPTSchedulerILb1ELi128ELb1EEEEEEEEEvNT_6ParamsE)
        /*008c*/ 	.word	0x000000fd


	//----- nvinfo : EIATTR_FRAME_SIZE
	.align		4
.L_34:
        /*0090*/ 	.byte	0x04, 0x11
        /*0092*/ 	.short	(.L_36 - .L_35)
	.align		4
.L_35:
        /*0094*/ 	.word	index@(_ZN7cutlass13device_kernelIN5flash19enable_sm80_to_sm89INS1_16FlashAttnBwdSm80INS1_25CollectiveMainloopBwdSm80ILi2ELi2EN4cute5tupleIJNS5_1CILi64EEENS7_ILi128EEENS7_ILi96EEEEEENS_10bfloat16_tEfNS_4arch4Sm80ELb1ELb0ELb1ELb1ELb1ELb0ELb0ELb0ELi2ELi2ELi4ELi2ELb0EEENS1_21CollectiveEpilogueBwdISB_SC_SE_Li256ELb1ELb0ELi2EEENS1_25SingleTileBwdLPTSchedulerILb1ELi128ELb1EEEEEEEEEvNT_6ParamsE)
        /*0098*/ 	.word	0x00000000


	//----- nvinfo : EIATTR_REGCOUNT
	.align		4
.L_36:
        /*009c*/ 	.byte	0x04, 0x2f
        /*009e*/ 	.short	(.L_38 - .L_37)
	.align		4
.L_37:
        /*00a0*/ 	.word	index@(_ZN7cutlass13device_kernelIN5flash19enable_sm80_to_sm89INS1_16FlashAttnBwdSm80INS1_25CollectiveMainloopBwdSm80ILi2ELi2EN4cute5tupleIJNS5_1CILi64EEENS7_ILi128EEENS7_ILi96EEEEEENS_10bfloat16_tEfNS_4arch4Sm80ELb1ELb0ELb1ELb1ELb0ELb0ELb0ELb0ELi2ELi2ELi4ELi2ELb0EEENS1_21CollectiveEpilogueBwdISB_SC_SE_Li256ELb1ELb0ELi2EEENS1_25SingleTileBwdLPTSchedulerILb1ELi128ELb0EEEEEEEEEvNT_6ParamsE)
        /*00a4*/ 	.word	0x000000fb


	//----- nvinfo : EIATTR_FRAME_SIZE
	.align		4
.L_38:
        /*00a8*/ 	.byte	0x04, 0x11
        /*00aa*/ 	.short	(.L_40 - .L_39)
	.align		4
.L_39:
        /*00ac*/ 	.word	index@(_ZN7cutlass13device_kernelIN5flash19enable_sm80_to_sm89INS1_16FlashAttnBwdSm80INS1_25CollectiveMainloopBwdSm80ILi2ELi2EN4cute5tupleIJNS5_1CILi64EEENS7_ILi128EEENS7_ILi96EEEEEENS_10bfloat16_tEfNS_4arch4Sm80ELb1ELb0ELb1ELb1ELb0ELb0ELb0ELb0ELi2ELi2ELi4ELi2ELb0EEENS1_21CollectiveEpilogueBwdISB_SC_SE_Li256ELb1ELb0ELi2EEENS1_25SingleTileBwdLPTSchedulerILb1ELi128ELb0EEEEEEEEEvNT_6ParamsE)
        /*00b0*/ 	.word	0x00000000


	//----- nvinfo : EIATTR_REGCOUNT
	.align		4
.L_40:
        /*00b4*/ 	.byte	0x04, 0x2f
        /*00b6*/ 	.short	(.L_42 - .L_41)
	.align		4
.L_41:
        /*00b8*/ 	.word	index@(_ZN7cutlass13device_kernelIN5flash22FlashAttnBwdPreprocessIN4cute5tupleIJNS3_1CILi64EEENS5_ILi96EEEEEENS_10bfloat16_tEfNS_4arch4Sm80ELb1ELb0EEEEEvNT_6ParamsE)
        /*00bc*/ 	.word	0x0000002f


	//----- nvinfo : EIATTR_FRAME_SIZE
	.align		4
.L_42:
        /*00c0*/ 	.byte	0x04, 0x11
        /*00c2*/ 	.short	(.L_44 - .L_43)
	.align		4
.L_43:
        /*00c4*/ 	.word	index@(_ZN7cutlass13device_kernelIN5flash22FlashAttnBwdPreprocessIN4cute5tupleIJNS3_1CILi64EEENS5_ILi96EEEEEENS_10bfloat16_tEfNS_4arch4Sm80ELb1ELb0EEEEEvNT_6ParamsE)
        /*00c8*/ 	.word	0x00000000


	//----- nvinfo : EIATTR_REGCOUNT
	.align		4
.L_44:
        /*00cc*/ 	.byte	0x04, 0x2f
        /*00ce*/ 	.short	(.L_46 - .L_45)
	.align		4
.L_45:
        /*00d0*/ 	.word	index@(_ZN7cutlass13device_kernelIN5flash19enable_sm80_to_sm89INS1_16FlashAttnBwdSm80INS1_25CollectiveMainloopBwdSm80ILi2ELi2EN4cute5tupleIJNS5_1CILi64EEENS7_ILi128EEENS7_ILi96EEEEEENS_10bfloat16_tEfNS_4arch4Sm80ELb1ELb0ELb1ELb0ELb1ELb0ELb0ELb0ELi2ELi2ELi4ELi2ELb0EEENS1_24CollectiveEpilogueBwdGQAISB_fSE_Li256ELb0ELb1EEENS1_25SingleTileBwdLPTSchedulerILb0ELi128ELb1EEEEEEEEEvNT_6ParamsE)
        /*00d4*/ 	.word	0x000000fd


	//----- nvinfo : EIATTR_FRAME_SIZE
	.align		4
.L_46:
        /*00d8*/ 	.byte	0x04, 0x11
        /*00da*/ 	.short	(.L_48 - .L_47)
	.align		4
.L_47:
        /*00dc*/ 	.word	index@($__internal_10_$__cuda_sm70_warpsync)
        /*00e0*/ 	.word	0x00000000


	//----- nvinfo : EIATTR_FRAME_SIZE
	.align		4
.L_48:
        /*00e4*/ 	.byte	0x04, 0x11
        /*00e6*/ 	.short	(.L_50 - .L_49)
	.align		4
.L_49:
        /*00e8*/ 	.word	index@(_ZN7cutlass13device_kernelIN5flash19enable_sm80_to_sm89INS1_16FlashAttnBwdSm80INS1_25CollectiveMainloopBwdSm80ILi2ELi2EN4cute5tupleIJNS5_1CILi64EEENS7_ILi128EEENS7_ILi96EEEEEENS_10bfloat16_tEfNS_4arch4Sm80ELb1ELb0ELb1ELb0ELb1ELb0ELb0ELb0ELi2ELi2ELi4ELi2ELb0EEENS1_24CollectiveEpilogueBwdGQAISB_fSE_Li256ELb0ELb1EEENS1_25SingleTileBwdLPTSchedulerILb0ELi128ELb1EEEEEEEEEvNT_6ParamsE)
        /*00ec*/ 	.word	0x00000000


	//----- nvinfo : EIATTR_REGCOUNT
	.align		4
.L_50:
        /*00f0*/ 	.byte	0x04, 0x2f
        /*00f2*/ 	.short	(.L_52 - .L_51)
	.align		4
.L_51:
        /*00f4*/ 	.word	index@(_ZN7cutlass13device_kernelIN5flash19enable_sm80_to_sm89INS1_16FlashAttnBwdSm80INS1_25CollectiveMainloopBwdSm80ILi2ELi2EN4cute5tupleIJNS5_1CILi64EEENS7_ILi128EEENS7_ILi96EEEEEENS_10bfloat16_tEfNS_4arch4Sm80ELb1ELb0ELb1ELb0ELb0ELb0ELb0ELb0ELi2ELi2ELi4ELi2ELb0EEENS1_24CollectiveEpilogueBwdGQAISB_fSE_Li256ELb0ELb0EEENS1_25SingleTileBwdLPTSchedulerILb0ELi128ELb0EEEEEEEEEvNT_6ParamsE)
        /*00f8*/ 	.word	0x000000fd


	//----- nvinfo : EIATTR_FRAME_SIZE
	.align		4
.L_52:
        /*00fc*/ 	.byte	0x04, 0x11
        /*00fe*/ 	.short	(.L_54 - .L_53)
	.align		4
.L_53:
        /*0100*/ 	.word	index@(_ZN7cutlass13device_kernelIN5flash19enable_sm80_to_sm89INS1_16FlashAttnBwdSm80INS1_25CollectiveMainloopBwdSm80ILi2ELi2EN4cute5tupleIJNS5_1CILi64EEENS7_ILi128EEENS7_ILi96EEEEEENS_10bfloat16_tEfNS_4arch4Sm80ELb1ELb0ELb1ELb0ELb0ELb0ELb0ELb0ELi2ELi2ELi4ELi2ELb0EEENS1_24CollectiveEpilogueBwdGQAISB_fSE_Li256ELb0ELb0EEENS1_25SingleTileBwdLPTSchedulerILb0ELi128ELb0EEEEEEEEEvNT_6ParamsE)
        /*0104*/ 	.word	0x00000000


	//----- nvinfo : EIATTR_REGCOUNT
	.align		4
.L_54:
        /*0108*/ 	.byte	0x04, 0x2f
        /*010a*/ 	.short	(.L_56 - .L_55)
	.align		4
.L_55:
        /*010c*/ 	.word	index@(_ZN7cutlass13device_kernelIN5flash19enable_sm80_to_sm89INS1_16FlashAttnBwdSm80INS1_25CollectiveMainloopBwdSm80ILi2ELi2EN4cute5tupleIJNS5_1CILi64EEENS7_ILi128EEENS7_ILi96EEEEEENS_10bfloat16_tEfNS_4arch4Sm80ELb1ELb0ELb1ELb0ELb1ELb0ELb0ELb0ELi2ELi2ELi4ELi2ELb0EEENS1_21CollectiveEpilogueBwdISB_SC_SE_Li256ELb0ELb0ELi2EEENS1_25SingleTileBwdLPTSchedulerILb0ELi128ELb1EEEEEEEEEvNT_6ParamsE)
        /*0110*/ 	.word	0x000000fd


	//----- nvinfo : EIATTR_FRAME_SIZE
	.align		4
.L_56:
        /*0114*/ 	.byte	0x04, 0x11
        /*0116*/ 	.short	(.L_58 - .L_57)
	.align		4
.L_57:
        /*0118*/ 	.word	index@(_ZN7cutlass13device_kernelIN5flash19enable_sm80_to_sm89INS1_16FlashAttnBwdSm80INS1_25CollectiveMainloopBwdSm80ILi2ELi2EN4cute5tupleIJNS5_1CILi64EEENS7_ILi128EEENS7_ILi96EEEEEENS_10bfloat16_tEfNS_4arch4Sm80ELb1ELb0ELb1ELb0ELb1ELb0ELb0ELb0ELi2ELi2ELi4ELi2ELb0EEENS1_21CollectiveEpilogueBwdISB_SC_SE_Li256ELb0ELb0ELi2EEENS1_25SingleTileBwdLPTSchedulerILb0ELi128ELb1EEEEEEEEEvNT_6ParamsE)
        /*011c*/ 	.word	0x00000000


	//----- nvinfo : EIATTR_REGCOUNT
	.align		4
.L_58:
        /*0120*/ 	.byte	0x04, 0x2f
        /*0122*/ 	.short	(.L_60 - .L_59)
	.align		4
.L_59:
        /*0124*/ 	.word	index@(_ZN7cutlass13device_kernelIN5flash19enable_sm80_to_sm89INS1_16FlashAttnBwdSm80INS1_25CollectiveMainloopBwdSm80ILi2ELi2EN4cute5tupleIJNS5_1CILi64EEENS7_ILi128EEENS7_ILi96EEEEEENS_10bfloat16_tEfNS_4arch4Sm80ELb1ELb0ELb1ELb0ELb0ELb0ELb0ELb0ELi2ELi2ELi4ELi2ELb0EEENS1_21CollectiveEpilogueBwdISB_SC_SE_Li256ELb0ELb0ELi2EEENS1_25SingleTileBwdLPTSchedulerILb0ELi128ELb0EEEEEEEEEvNT_6ParamsE)
        /*0128*/ 	.word	0x000000fd


	//----- nvinfo : EIATTR_FRAME_SIZE
	.align		4
.L_60:
        /*012c*/ 	.byte	0x04, 0x11
        /*012e*/ 	.short	(.L_62 - .L_61)
	.align		4
.L_61:
        /*0130*/ 	.word	index@(_ZN7cutlass13device_kernelIN5flash19enable_sm80_to_sm89INS1_16FlashAttnBwdSm80INS1_25CollectiveMainloopBwdSm80ILi2ELi2EN4cute5tupleIJNS5_1CILi64EEENS7_ILi128EEENS7_ILi96EEEEEENS_10bfloat16_tEfNS_4arch4Sm80ELb1ELb0ELb1ELb0ELb0ELb0ELb0ELb0ELi2ELi2ELi4ELi2ELb0EEENS1_21CollectiveEpilogueBwdISB_SC_SE_Li256ELb0ELb0ELi2EEENS1_25SingleTileBwdLPTSchedulerILb0ELi128ELb0EEEEEEEEEvNT_6ParamsE)
        /*0134*/ 	.word	0x00000000


	//----- nvinfo : EIATTR_REGCOUNT
	.align		4
.L_62:
        /*0138*/ 	.byte	0x04, 0x2f
        /*013a*/ 	.short	(.L_64 - .L_63)
	.align		4
.L_63:
        /*013c*/ 	.word	index@(_ZN7cutlass13device_kernelIN5flash19enable_sm80_to_sm89INS1_16FlashAttnBwdSm80INS1_25CollectiveMainloopBwdSm80ILi2ELi2EN4cute5tupleIJNS5_1CILi64EEENS7_ILi128EEENS7_ILi96EEEEEENS_10bfloat16_tEfNS_4arch4Sm80ELb0ELb1ELb1ELb1ELb1ELb0ELb0ELb0ELi2ELi2ELi4ELi2ELb0EEENS1_24CollectiveEpilogueBwdGQAISB_fSE_Li256ELb1ELb1EEENS1_19SingleTileSchedulerILb1ELb0ELb0ELi128EEEEEEEEEvNT_6ParamsE)
        /*0140*/ 	.word	0x000000ff


	//----- nvinfo : EIATTR_FRAME_SIZE
	.align		4
.L_64:
        /*0144*/ 	.byte	0x04, 0x11
        /*0146*/ 	.short	(.L_66 - .L_65)
	.align		4
.L_65:
        /*0148*/ 	.word	index@($__internal_9_$__cuda_sm70_warpsync)
        /*014c*/ 	.word	0x00000000


	//----- nvinfo : EIATTR_FRAME_SIZE
	.align		4
.L_66:
        /*0150*/ 	.byte	0x04, 0x11
        /*0152*/ 	.short	(.L_68 - .L_67)
	.align		4
.L_67:
        /*0154*/ 	.word	index@(_ZN7cutlass13device_kernelIN5flash19enable_sm80_to_sm89INS1_16FlashAttnBwdSm80INS1_25CollectiveMainloopBwdSm80ILi2ELi2EN4cute5tupleIJNS5_1CILi64EEENS7_ILi128EEENS7_ILi96EEEEEENS_10bfloat16_tEfNS_4arch4Sm80ELb0ELb1ELb1ELb1ELb1ELb0ELb0ELb0ELi2ELi2ELi4ELi2ELb0EEENS1_24CollectiveEpilogueBwdGQAISB_fSE_Li256ELb1ELb1EEENS1_19SingleTileSchedulerILb1ELb0ELb0ELi128EEEEEEEEEvNT_6ParamsE)
        /*0158*/ 	.word	0x00000000


	//----- nvinfo : EIATTR_REGCOUNT
	.align		4
.L_68:
        /*015c*/ 	.byte	0x04, 0x2f
        /*015e*/ 	.short	(.L_70 - .L_69)
	.align		4
.L_69:
        /*0160*/ 	.word	index@(_ZN7cutlass13device_kernelIN5flash19enable_sm80_to_sm89INS1_16FlashAttnBwdSm80INS1_25CollectiveMainloopBwdSm80ILi2ELi2EN4cute5tupleIJNS5_1CILi64EEENS7_ILi128EEENS7_ILi96EEEEEENS_10bfloat16_tEfNS_4arch4Sm80ELb0ELb1ELb1ELb1ELb0ELb0ELb0ELb0ELi2ELi2ELi4ELi2ELb0EEENS1_24CollectiveEpilogueBwdGQAISB_fSE_Li256ELb1ELb0EEENS1_19SingleTileSchedulerILb1ELb0ELb0ELi128EEEEEEEEEvNT_6ParamsE)
        /*0164*/ 	.word	0x000000ff


	//----- nvinfo : EIATTR_FRAME_SIZE
	.align		4
.L_70:
        /*0168*/ 	.byte	0x04, 0x11
        /*016a*/ 	.short	(.L_72 - .L_71)
	.align		4
.L_71:
        /*016c*/ 	.word	index@(_ZN7cutlass13device_kernelIN5flash19enable_sm80_to_sm89INS1_16FlashAttnBwdSm80INS1_25CollectiveMainloopBwdSm80ILi2ELi2EN4cute5tupleIJNS5_1CILi64EEENS7_ILi128EEENS7_ILi96EEEEEENS_10bfloat16_tEfNS_4arch4Sm80ELb0ELb1ELb1ELb1ELb0ELb0ELb0ELb0ELi2ELi2ELi4ELi2ELb0EEENS1_24CollectiveEpilogueBwdGQAISB_fSE_Li256ELb1ELb0EEENS1_19SingleTileSchedulerILb1ELb0ELb0ELi128EEEEEEEEEvNT_6ParamsE)
        /*0170*/ 	.word	0x00000000


	//----- nvinfo : EIATTR_REGCOUNT
	.align		4
.L_72:
        /*0174*/ 	.byte	0x04, 0x2f
        /*0176*/ 	.short	(.L_74 - .L_73)
	.align		4
.L_73:
        /*0178*/ 	.word	index@(_ZN7cutlass13device_kernelIN5flash19enable_sm80_to_sm89INS1_16FlashAttnBwdSm80INS1_25CollectiveMainloopBwdSm80ILi2ELi2EN4cute5tupleIJNS5_1CILi64EEENS7_ILi128EEENS7_ILi96EEEEEENS_10bfloat16_tEfNS_4arch4Sm80ELb0ELb1ELb1ELb1ELb1ELb0ELb0ELb0ELi2ELi2ELi4ELi2ELb0EEENS1_21CollectiveEpilogueBwdISB_SC_SE_Li256ELb1ELb0ELi2EEENS1_19SingleTileSchedulerILb1ELb0ELb0ELi128EEEEEEEEEvNT_6ParamsE)
        /*017c*/ 	.word	0x000000ff


	//----- nvinfo : EIATTR_FRAME_SIZE
	.align		4
.L_74:
        /*0180*/ 	.byte	0x04, 0x11
        /*0182*/ 	.short	(.L_76 - .L_75)
	.align		4
.L_75:
        /*0184*/ 	.word	index@(_ZN7cutlass13device_kernelIN5flash19enable_sm80_to_sm89INS1_16FlashAttnBwdSm80INS1_25CollectiveMainloopBwdSm80ILi2ELi2EN4cute5tupleIJNS5_1CILi64EEENS7_ILi128EEENS7_ILi96EEEEEENS_10bfloat16_tEfNS_4arch4Sm80ELb0ELb1ELb1ELb1ELb1ELb0ELb0ELb0ELi2ELi2ELi4ELi2ELb0EEENS1_21CollectiveEpilogueBwdISB_SC_SE_Li256ELb1ELb0ELi2EEENS1_19SingleTileSchedulerILb1ELb0ELb0ELi128EEEEEEEEEvNT_6ParamsE)
        /*0188*/ 	.word	0x00000000


	//----- nvinfo : EIATTR_REGCOUNT
	.align		4
.L_76:
        /*018c*/ 	.byte	0x04, 0x2f
        /*018e*/ 	.short	(.L_78 - .L_77)
	.align		4
.L_77:
        /*0190*/ 	.word	index@(_ZN7cutlass13device_kernelIN5flash19enable_sm80_to_sm89INS1_16FlashAttnBwdSm80INS1_25CollectiveMainloopBwdSm80ILi2ELi2EN4cute5tupleIJNS5_1CILi64EEENS7_ILi128EEENS7_ILi96EEEEEENS_10bfloat16_tEfNS_4arch4Sm80ELb0ELb1ELb1ELb1ELb0ELb0ELb0ELb0ELi2ELi2ELi4ELi2ELb0EEENS1_21CollectiveEpilogueBwdISB_SC_SE_Li256ELb1ELb0ELi2EEENS1_19SingleTileSchedulerILb1ELb0ELb0ELi128EEEEEEEEEvNT_6ParamsE)
        /*0194*/ 	.word	0x000000ff


	//----- nvinfo : EIATTR_FRAME_SIZE
	.align		4
.L_78:
        /*0198*/ 	.byte	0x04, 0x11
        /*019a*/ 	.short	(.L_80 - .L_79)
	.align		4
.L_79:
        /*019c*/ 	.word	index@(_ZN7cutlass13device_kernelIN5flash19enable_sm80_to_sm89INS1_16FlashAttnBwdSm80INS1_25CollectiveMainloopBwdSm80ILi2ELi2EN4cute5tupleIJNS5_1CILi64EEENS7_ILi128EEENS7_ILi96EEEEEENS_10bfloat16_tEfNS_4arch4Sm80ELb0ELb1ELb1ELb1ELb0ELb0ELb0ELb0ELi2ELi2ELi4ELi2ELb0EEENS1_21CollectiveEpilogueBwdISB_SC_SE_Li256ELb1ELb0ELi2EEENS1_19SingleTileSchedulerILb1ELb0ELb0ELi128EEEEEEEEEvNT_6ParamsE)
        /*01a0*/ 	.word	0x00000000


	//----- nvinfo : EIATTR_REGCOUNT
	.align		4
.L_80:
        /*01a4*/ 	.byte	0x04, 0x2f
        /*01a6*/ 	.short	(.L_82 - .L_81)
	.align		4
.L_81:
        /*01a8*/ 	.word	index@(_ZN7cutlass13device_kernelIN5flash19enable_sm80_to_sm89INS1_16FlashAttnBwdSm80INS1_25CollectiveMainloopBwdSm80ILi2ELi2EN4cute5tupleIJNS5_1CILi64EEENS7_ILi128EEENS7_ILi96EEEEEENS_10bfloat16_tEfNS_4arch4Sm80ELb0ELb1ELb1ELb0ELb1ELb0ELb0ELb0ELi2ELi2ELi4ELi2ELb0EEENS1_24CollectiveEpilogueBwdGQAISB_fSE_Li256ELb0ELb1EEENS1_19SingleTileSchedulerILb0ELb0ELb0ELi128EEEEEEEEEvNT_6ParamsE)
        /*01ac*/ 	.word	0x000000ff


	//----- nvinfo : EIATTR_FRAME_SIZE
	.align		4
.L_82:
        /*01b0*/ 	.byte	0x04, 0x11
        /*01b2*/ 	.short	(.L_84 - .L_83)
	.align		4
.L_83:
        /*01b4*/ 	.word	index@($__internal_8_$__cuda_sm70_warpsync)
        /*01b8*/ 	.word	0x00000000


	//----- nvinfo : EIATTR_FRAME_SIZE
	.align		4
.L_84:
        /*01bc*/ 	.byte	0x04, 0x11
        /*01be*/ 	.short	(.L_86 - .L_85)
	.align		4
.L_85:
        /*01c0*/ 	.word	index@(_ZN7cutlass13device_kernelIN5flash19enable_sm80_to_sm89INS1_16FlashAttnBwdSm80INS1_25CollectiveMainloopBwdSm80ILi2ELi2EN4cute5tupleIJNS5_1CILi64EEENS7_ILi128EEENS7_ILi96EEEEEENS_10bfloat16_tEfNS_4arch4Sm80ELb0ELb1ELb1ELb0ELb1ELb0ELb0ELb0ELi2ELi2ELi4ELi2ELb0EEENS1_24CollectiveEpilogueBwdGQAISB_fSE_Li256ELb0ELb1EEENS1_19SingleTileSchedulerILb0ELb0ELb0ELi128EEEEEEEEEvNT_6ParamsE)
        /*01c4*/ 	.word	0x00000000


	//----- nvinfo : EIATTR_REGCOUNT
	.align		4
.L_86:
        /*01c8*/ 	.byte	0x04, 0x2f
        /*01ca*/ 	.short	(.L_88 - .L_87)
	.align		4
.L_87:
        /*01cc*/ 	.word	index@(_ZN7cutlass13device_kernelIN5flash19enable_sm80_to_sm89INS1_16FlashAttnBwdSm80INS1_25CollectiveMainloopBwdSm80ILi2ELi2EN4cute5tupleIJNS5_1CILi64EEENS7_ILi128EEENS7_ILi96EEEEEENS_10bfloat16_tEfNS_4arch4Sm80ELb0ELb1ELb1ELb0ELb0ELb0ELb0ELb0ELi2ELi2ELi4ELi2ELb0EEENS1_24CollectiveEpilogueBwdGQAISB_fSE_Li256ELb0ELb0EEENS1_19SingleTileSchedulerILb0ELb0ELb0ELi128EEEEEEEEEvNT_6ParamsE)
        /*01d0*/ 	.word	0x000000ff


	//----- nvinfo : EIATTR_FRAME_SIZE
	.align		4
.L_88:
        /*01d4*/ 	.byte	0x04, 0x11
        /*01d6*/ 	.short	(.L_90 - .L_89)
	.align		4
.L_89:
        /*01d8*/ 	.word	index@(_ZN7cutlass13device_kernelIN5flash19enable_sm80_to_sm89INS1_16FlashAttnBwdSm80INS1_25CollectiveMainloopBwdSm80ILi2ELi2EN4cute5tupleIJNS5_1CILi64EEENS7_ILi128EEENS7_ILi96EEEEEENS_10bfloat16_tEfNS_4arch4Sm80ELb0ELb1ELb1ELb0ELb0ELb0ELb0ELb0ELi2ELi2ELi4ELi2ELb0EEENS1_24CollectiveEpilogueBwdGQAISB_fSE_Li256ELb0ELb0EEENS1_19SingleTileSchedulerILb0ELb0ELb0ELi128EEEEEEEEEvNT_6ParamsE)
        /*01dc*/ 	.word	0x00000000


	//----- nvinfo : EIATTR_REGCOUNT
	.align		4
.L_90:
        /*01e0*/ 	.byte	0x04, 0x2f
        /*01e2*/ 	.short	(.L_92 - .L_91)
	.align		4
.L_91:
        /*01e4*/ 	.word	index@(_ZN7cutlass13device_kernelIN5flash19enable_sm80_to_sm89INS1_16FlashAttnBwdSm80INS1_25CollectiveMainloopBwdSm80ILi2ELi2EN4cute5tupleIJNS5_1CILi64EEENS7_ILi128EEENS7_ILi96EEEEEENS_10bfloat16_tEfNS_4arch4Sm80ELb0ELb1ELb1ELb0ELb1ELb0ELb0ELb0ELi2ELi2ELi4ELi2ELb0EEENS1_21CollectiveEpilogueBwdISB_SC_SE_Li256ELb0ELb0ELi2EEENS1_19SingleTileSchedulerILb0ELb0ELb0ELi128EEEEEEEEEvNT_6ParamsE)
        /*01e8*/ 	.word	0x000000ff


	//----- nvinfo : EIATTR_FRAME_SIZE
	.align		4
.L_92:
        /*01ec*/ 	.byte	0x04, 0x11
        /*01ee*/ 	.short	(.L_94 - .L_93)
	.align		4
.L_93:
        /*01f0*/ 	.word	index@(_ZN7cutlass13device_kernelIN5flash19enable_sm80_to_sm89INS1_16FlashAttnBwdSm80INS1_25CollectiveMainloopBwdSm80ILi2ELi2EN4cute5tupleIJNS5_1CILi64EEENS7_ILi128EEENS7_ILi96EEEEEENS_10bfloat16_tEfNS_4arch4Sm80ELb0ELb1ELb1ELb0ELb1ELb0ELb0ELb0ELi2ELi2ELi4ELi2ELb0EEENS1_21CollectiveEpilogueBwdISB_SC_SE_Li256ELb0ELb0ELi2EEENS1_19SingleTileSchedulerILb0ELb0ELb0ELi128EEEEEEEEEvNT_6ParamsE)
        /*01f4*/ 	.word	0x00000000


	//----- nvinfo : EIATTR_REGCOUNT
	.align		4
.L_94:
        /*01f8*/ 	.byte	0x04, 0x2f
        /*01fa*/ 	.short	(.L_96 - .L_95)
	.align		4
.L_95:
        /*01fc*/ 	.word	index@(_ZN7cutlass13device_kernelIN5flash19enable_sm80_to_sm89INS1_16FlashAttnBwdSm80INS1_25CollectiveMainloopBwdSm80ILi2ELi2EN4cute5tupleIJNS5_1CILi64EEENS7_ILi128EEENS7_ILi96EEEEEENS_10bfloat16_tEfNS_4arch4Sm80ELb0ELb1ELb1ELb0ELb0ELb0ELb0ELb0ELi2ELi2ELi4ELi2ELb0EEENS1_21CollectiveEpilogueBwdISB_SC_SE_Li256ELb0ELb0ELi2EEENS1_19SingleTileSchedulerILb0ELb0ELb0ELi128EEEEEEEEEvNT_6ParamsE)
        /*0200*/ 	.word	0x000000ff


	//----- nvinfo : EIATTR_FRAME_SIZE
	.align		4
.L_96:
        /*0204*/ 	.byte	0x04, 0x11
        /*0206*/ 	.short	(.L_98 - .L_97)
	.align		4
.L_97:
        /*0208*/ 	.word	index@(_ZN7cutlass13device_kernelIN5flash19enable_sm80_to_sm89INS1_16FlashAttnBwdSm80INS1_25CollectiveMainloopBwdSm80ILi2ELi2EN4cute5tupleIJNS5_1CILi64EEENS7_ILi128EEENS7_ILi96EEEEEENS_10bfloat16_tEfNS_4arch4Sm80ELb0ELb1ELb1ELb0ELb0ELb0ELb0ELb0ELi2ELi2ELi4ELi2ELb0EEENS1_21CollectiveEpilogueBwdISB_SC_SE_Li256ELb0ELb0ELi2EEENS1_19SingleTileSchedulerILb0ELb0ELb0ELi128EEEEEEEEEvNT_6ParamsE)
        /*020c*/ 	.word	0x00000000


	//----- nvinfo : EIATTR_REGCOUNT
	.align		4
.L_98:
        /*0210*/ 	.byte	0x04, 0x2f
        /*0212*/ 	.short	(.L_100 - .L_99)
	.align		4
.L_99:
        /*0214*/ 	.word	index@(_ZN7cutlass13device_kernelIN5flash19enable_sm80_to_sm89INS1_16FlashAttnBwdSm80INS1_25CollectiveMainloopBwdSm80ILi2ELi2EN4cute5tupleIJNS5_1CILi64EEENS7_ILi128EEENS7_ILi96EEEEEENS_10bfloat16_tEfNS_4arch4Sm80ELb0ELb0ELb1ELb1ELb1ELb0ELb0ELb0ELi2ELi2ELi4ELi2ELb0EEENS1_24CollectiveEpilogueBwdGQAISB_fSE_Li256ELb1ELb1EEENS1_19SingleTileSchedulerILb1ELb0ELb0ELi128EEEEEEEEEvNT_6ParamsE)
        /*0218*/ 	.word	0x000000ff


	//----- nvinfo : EIATTR_FRAME_SIZE
	.align		4
.L_100:
        /*021c*/ 	.byte	0x04, 0x11
        /*021e*/ 	.short	(.L_102 - .L_101)
	.align		4
.L_101:
        /*0220*/ 	.word	index@($__internal_7_$__cuda_sm70_warpsync)
        /*0224*/ 	.word	0x00000000


	//----- nvinfo : EIATTR_FRAME_SIZE
	.align		4
.L_102:
        /*0228*/ 	.byte	0x04, 0x11
        /*022a*/ 	.short	(.L_104 - .L_103)
	.align		4
.L_103:
        /*022c*/ 	.word	index@(_ZN7cutlass13device_kernelIN5flash19enable_sm80_to_sm89INS1_16FlashAttnBwdSm80INS1_25CollectiveMainloopBwdSm80ILi2ELi2EN4cute5tupleIJNS5_1CILi64EEENS7_ILi128EEENS7_ILi96EEEEEENS_10bfloat16_tEfNS_4arch4Sm80ELb0ELb0ELb1ELb1ELb1ELb0ELb0ELb0ELi2ELi2ELi4ELi2ELb0EEENS1_24CollectiveEpilogueBwdGQAISB_fSE_Li256ELb1ELb1EEENS1_19SingleTileSchedulerILb1ELb0ELb0ELi128EEEEEEEEEvNT_6ParamsE)
        /*0230*/ 	.word	0x00000000


	//----- nvinfo : EIATTR_REGCOUNT
	.align		4
.L_104:
        /*0234*/ 	.byte	0x04, 0x2f
        /*0236*/ 	.short	(.L_106 - .L_105)
	.align		4
.L_105:
        /*0238*/ 	.word	index@(_ZN7cutlass13device_kernelIN5flash19enable_sm80_to_sm89INS1_16FlashAttnBwdSm80INS1_25CollectiveMainloopBwdSm80ILi2ELi2EN4cute5tupleIJNS5_1CILi64EEENS7_ILi128EEENS7_ILi96EEEEEENS_10bfloat16_tEfNS_4arch4Sm80ELb0ELb0ELb1ELb1ELb0ELb0ELb0ELb0ELi2ELi2ELi4ELi2ELb0EEENS1_24CollectiveEpilogueBwdGQAISB_fSE_Li256ELb1ELb0EEENS1_19SingleTileSchedulerILb1ELb0ELb0ELi128EEEEEEEEEvNT_6ParamsE)
        /*023c*/ 	.word	0x000000ff


	//----- nvinfo : EIATTR_FRAME_SIZE
	.align		4
.L_106:
        /*0240*/ 	.byte	0x04, 0x11
        /*0242*/ 	.short	(.L_108 - .L_107)
	.align		4
.L_107:
        /*0244*/ 	.word	index@(_ZN7cutlass13device_kernelIN5flash19enable_sm80_to_sm89INS1_16FlashAttnBwdSm80INS1_25CollectiveMainloopBwdSm80ILi2ELi2EN4cute5tupleIJNS5_1CILi64EEENS7_ILi128EEENS7_ILi96EEEEEENS_10bfloat16_tEfNS_4arch4Sm80ELb0ELb0ELb1ELb1ELb0ELb0ELb0ELb0ELi2ELi2ELi4ELi2ELb0EEENS1_24CollectiveEpilogueBwdGQAISB_fSE_Li256ELb1ELb0EEENS1_19SingleTileSchedulerILb1ELb0ELb0ELi128EEEEEEEEEvNT_6ParamsE)
        /*0248*/ 	.word	0x00000000


	//----- nvinfo : EIATTR_REGCOUNT
	.align		4
.L_108:
        /*024c*/ 	.byte	0x04, 0x2f
        /*024e*/ 	.short	(.L_110 - .L_109)
	.align		4
.L_109:
        /*0250*/ 	.word	index@(_ZN7cutlass13device_kernelIN5flash19enable_sm80_to_sm89INS1_16FlashAttnBwdSm80INS1_25CollectiveMainloopBwdSm80ILi2ELi2EN4cute5tupleIJNS5_1CILi64EEENS7_ILi128EEENS7_ILi96EEEEEENS_10bfloat16_tEfNS_4arch4Sm80ELb0ELb0ELb1ELb1ELb1ELb0ELb0ELb0ELi2ELi2ELi4ELi2ELb0EEENS1_21CollectiveEpilogueBwdISB_SC_SE_Li256ELb1ELb0ELi2EEENS1_19SingleTileSchedulerILb1ELb0ELb0ELi128EEEEEEEEEvNT_6ParamsE)
        /*0254*/ 	.word	0x000000ff


	//----- nvinfo : EIATTR_FRAME_SIZE
	.align		4
.L_110:
        /*0258*/ 	.byte	0x04, 0x11
        /*025a*/ 	.short	(.L_112 - .L_111)
	.align		4
.L_111:
        /*025c*/ 	.word	index@(_ZN7cutlass13device_kernelIN5flash19enable_sm80_to_sm89INS1_16FlashAttnBwdSm80INS1_25CollectiveMainloopBwdSm80ILi2ELi2EN4cute5tupleIJNS5_1CILi64EEENS7_ILi128EEENS7_ILi96EEEEEENS_10bfloat16_tEfNS_4arch4Sm80ELb0ELb0ELb1ELb1ELb1ELb0ELb0ELb0ELi2ELi2ELi4ELi2ELb0EEENS1_21CollectiveEpilogueBwdISB_SC_SE_Li256ELb1ELb0ELi2EEENS1_19SingleTileSchedulerILb1ELb0ELb0ELi128EEEEEEEEEvNT_6ParamsE)
        /*0260*/ 	.word	0x00000000


	//----- nvinfo : EIATTR_REGCOUNT
	.align		4
.L_112:
        /*0264*/ 	.byte	0x04, 0x2f
        /*0266*/ 	.short	(.L_114 - .L_113)
	.align		4
.L_113:
        /*0268*/ 	.word	index@(_ZN7cutlass13device_kernelIN5flash19enable_sm80_to_sm89INS1_16FlashAttnBwdSm80INS1_25CollectiveMainloopBwdSm80ILi2ELi2EN4cute5tupleIJNS5_1CILi64EEENS7_ILi128EEENS7_ILi96EEEEEENS_10bfloat16_tEfNS_4arch4Sm80ELb0ELb0ELb1ELb1ELb0ELb0ELb0ELb0ELi2ELi2ELi4ELi2ELb0EEENS1_21CollectiveEpilogueBwdISB_SC_SE_Li256ELb1ELb0ELi2EEENS1_19SingleTileSchedulerILb1ELb0ELb0ELi128EEEEEEEEEvNT_6ParamsE)
        /*026c*/ 	.word	0x000000ff


	//----- nvinfo : EIATTR_FRAME_SIZE
	.align		4
.L_114:
        /*0270*/ 	.byte	0x04, 0x11
        /*0272*/ 	.short	(.L_116 - .L_115)
	.align		4
.L_115:
        /*0274*/ 	.word	index@(_ZN7cutlass13device_kernelIN5flash19enable_sm80_to_sm89INS1_16FlashAttnBwdSm80INS1_25CollectiveMainloopBwdSm80ILi2ELi2EN4cute5tupleIJNS5_1CILi64EEENS7_ILi128EEENS7_ILi96EEEEEENS_10bfloat16_tEfNS_4arch4Sm80ELb0ELb0ELb1ELb1ELb0ELb0ELb0ELb0ELi2ELi2ELi4ELi2ELb0EEENS1_21CollectiveEpilogueBwdISB_SC_SE_Li256ELb1ELb0ELi2EEENS1_19SingleTileSchedulerILb1ELb0ELb0ELi128EEEEEEEEEvNT_6ParamsE)
        /*0278*/ 	.word	0x00000000


	//----- nvinfo : EIATTR_REGCOUNT
	.align		4
.L_116:
        /*027c*/ 	.byte	0x04, 0x2f
        /*027e*/ 	.short	(.L_118 - .L_117)
	.align		4
.L_117:
        /*0280*/ 	.word	index@(_ZN7cutlass13device_kernelIN5flash19enable_sm80_to_sm89INS1_16FlashAttnBwdSm80INS1_25CollectiveMainloopBwdSm80ILi2ELi2EN4cute5tupleIJNS5_1CILi64EEENS7_ILi128EEENS7_ILi96EEEEEENS_10bfloat16_tEfNS_4arch4Sm80ELb0ELb0ELb1ELb0ELb1ELb0ELb0ELb0ELi2ELi2ELi4ELi2ELb0EEENS1_24CollectiveEpilogueBwdGQAISB_fSE_Li256ELb0ELb1EEENS1_19SingleTileSchedulerILb0ELb0ELb0ELi128EEEEEEEEEvNT_6ParamsE)
        /*0284*/ 	.word	0x000000fe


	//----- nvinfo : EIATTR_FRAME_SIZE
	.align		4
.L_118:
        /*0288*/ 	.byte	0x04, 0x11
        /*028a*/ 	.short	(.L_120 - .L_119)
	.align		4
.L_119:
        /*028c*/ 	.word	index@($__internal_6_$__cuda_sm70_warpsync)
        /*0290*/ 	.word	0x00000000


	//----- nvinfo : EIATTR_FRAME_SIZE
	.align		4
.L_120:
        /*0294*/ 	.byte	0x04, 0x11
        /*0296*/ 	.short	(.L_122 - .L_121)
	.align		4
.L_121:
        /*0298*/ 	.word	index@(_ZN7cutlass13device_kernelIN5flash19enable_sm80_to_sm89INS1_16FlashAttnBwdSm80INS1_25CollectiveMainloopBwdSm80ILi2ELi2EN4cute5tupleIJNS5_1CILi64EEENS7_ILi128EEENS7_ILi96EEEEEENS_10bfloat16_tEfNS_4arch4Sm80ELb0ELb0ELb1ELb0ELb1ELb0ELb0ELb0ELi2ELi2ELi4ELi2ELb0EEENS1_24CollectiveEpilogueBwdGQAISB_fSE_Li256ELb0ELb1EEENS1_19SingleTileSchedulerILb0ELb0ELb0ELi128EEEEEEEEEvNT_6ParamsE)
        /*029c*/ 	.word	0x00000000


	//----- nvinfo : EIATTR_REGCOUNT
	.align		4
.L_122:
        /*02a0*/ 	.byte	0x04, 0x2f
        /*02a2*/ 	.short	(.L_124 - .L_123)
	.align		4
.L_123:
        /*02a4*/ 	.word	index@(_ZN7cutlass13device_kernelIN5flash19enable_sm80_to_sm89INS1_16FlashAttnBwdSm80INS1_25CollectiveMainloopBwdSm80ILi2ELi2EN4cute5tupleIJNS5_1CILi64EEENS7_ILi128EEENS7_ILi96EEEEEENS_10bfloat16_tEfNS_4arch4Sm80ELb0ELb0ELb1ELb0ELb0ELb0ELb0ELb0ELi2ELi2ELi4ELi2ELb0EEENS1_24CollectiveEpilogueBwdGQAISB_fSE_Li256ELb0ELb0EEENS1_19SingleTileSchedulerILb0ELb0ELb0ELi128EEEEEEEEEvNT_6ParamsE)
        /*02a8*/ 	.word	0x000000fe


	//----- nvinfo : EIATTR_FRAME_SIZE
	.align		4
.L_124:
        /*02ac*/ 	.byte	0x04, 0x11
        /*02ae*/ 	.short	(.L_126 - .L_125)
	.align		4
.L_125:
        /*02b0*/ 	.word	index@(_ZN7cutlass13device_kernelIN5flash19enable_sm80_to_sm89INS1_16FlashAttnBwdSm80INS1_25CollectiveMainloopBwdSm80ILi2ELi2EN4cute5tupleIJNS5_1CILi64EEENS7_ILi128EEENS7_ILi96EEEEEENS_10bfloat16_tEfNS_4arch4Sm80ELb0ELb0ELb1ELb0ELb0ELb0ELb0ELb0ELi2ELi2ELi4ELi2ELb0EEENS1_24CollectiveEpilogueBwdGQAISB_fSE_Li256ELb0ELb0EEENS1_19SingleTileSchedulerILb0ELb0ELb0ELi128EEEEEEEEEvNT_6ParamsE)
        /*02b4*/ 	.word	0x00000000


	//----- nvinfo : EIATTR_REGCOUNT
	.align		4
.L_126:
        /*02b8*/ 	.byte	0x04, 0x2f
        /*02ba*/ 	.short	(.L_128 - .L_127)
	.align		4
.L_127:
        /*02bc*/ 	.word	index@(_ZN7cutlass13device_kernelIN5flash19enable_sm80_to_sm89INS1_16FlashAttnBwdSm80INS1_25CollectiveMainloopBwdSm80ILi2ELi2EN4cute5tupleIJNS5_1CILi64EEENS7_ILi128EEENS7_ILi96EEEEEENS_10bfloat16_tEfNS_4arch4Sm80ELb0ELb0ELb1ELb0ELb1ELb0ELb0ELb0ELi2ELi2ELi4ELi2ELb0EEENS1_21CollectiveEpilogueBwdISB_SC_SE_Li256ELb0ELb0ELi2EEENS1_19SingleTileSchedulerILb0ELb0ELb0ELi128EEEEEEEEEvNT_6ParamsE)
        /*02c0*/ 	.word	0x000000ff


	//----- nvinfo : EIATTR_FRAME_SIZE
	.align		4
.L_128:
        /*02c4*/ 	.byte	0x04, 0x11
        /*02c6*/ 	.short	(.L_130 - .L_129)
	.align		4
.L_129:
        /*02c8*/ 	.word	index@(_ZN7cutlass13device_kernelIN5flash19enable_sm80_to_sm89INS1_16FlashAttnBwdSm80INS1_25CollectiveMainloopBwdSm80ILi2ELi2EN4cute5tupleIJNS5_1CILi64EEENS7_ILi128EEENS7_ILi96EEEEEENS_10bfloat16_tEfNS_4arch4Sm80ELb0ELb0ELb1ELb0ELb1ELb0ELb0ELb0ELi2ELi2ELi4ELi2ELb0EEENS1_21CollectiveEpilogueBwdISB_SC_SE_Li256ELb0ELb0ELi2EEENS1_19SingleTileSchedulerILb0ELb0ELb0ELi128EEEEEEEEEvNT_6ParamsE)
        /*02cc*/ 	.word	0x00000000


	//----- nvinfo : EIATTR_REGCOUNT
	.align		4
.L_130:
        /*02d0*/ 	.byte	0x04, 0x2f
        /*02d2*/ 	.short	(.L_132 - .L_131)
	.align		4
.L_131:
        /*02d4*/ 	.word	index@(_ZN7cutlass13device_kernelIN5flash19enable_sm80_to_sm89INS1_16FlashAttnBwdSm80INS1_25CollectiveMainloopBwdSm80ILi2ELi2EN4cute5tupleIJNS5_1CILi64EEENS7_ILi128EEENS7_ILi96EEEEEENS_10bfloat16_tEfNS_4arch4Sm80ELb0ELb0ELb1ELb0ELb0ELb0ELb0ELb0ELi2ELi2ELi4ELi2ELb0EEENS1_21CollectiveEpilogueBwdISB_SC_SE_Li256ELb0ELb0ELi2EEENS1_19SingleTileSchedulerILb0ELb0ELb0ELi128EEEEEEEEEvNT_6ParamsE)
        /*02d8*/ 	.word	0x000000ff


	//----- nvinfo : EIATTR_FRAME_SIZE
	.align		4
.L_132:
        /*02dc*/ 	.byte	0x04, 0x11
        /*02de*/ 	.short	(.L_134 - .L_133)
	.align		4
.L_133:
        /*02e0*/ 	.word	index@(_ZN7cutlass13device_kernelIN5flash19enable_sm80_to_sm89INS1_16FlashAttnBwdSm80INS1_25CollectiveMainloopBwdSm80ILi2ELi2EN4cute5tupleIJNS5_1CILi64EEENS7_ILi128EEENS7_ILi96EEEEEENS_10bfloat16_tEfNS_4arch4Sm80ELb0ELb0ELb1ELb0ELb0ELb0ELb0ELb0ELi2ELi2ELi4ELi2ELb0EEENS1_21CollectiveEpilogueBwdISB_SC_SE_Li256ELb0ELb0ELi2EEENS1_19SingleTileSchedulerILb0ELb0ELb0ELi128EEEEEEEEEvNT_6ParamsE)
        /*02e4*/ 	.word	0x00000000


	//----- nvinfo : EIATTR_REGCOUNT
	.align		4
.L_134:
        /*02e8*/ 	.byte	0x04, 0x2f
        /*02ea*/ 	.short	(.L_136 - .L_135)
	.align		4
.L_135:
        /*02ec*/ 	.word	index@(_ZN7cutlass13device_kernelIN5flash19enable_sm80_to_sm89INS1_16FlashAttnBwdSm80INS1_25CollectiveMainloopBwdSm80ILi2ELi1EN4cute5tupleIJNS5_1CILi64EEENS7_ILi128EEENS7_ILi96EEEEEENS_10bfloat16_tEfNS_4arch4Sm80ELb1ELb0ELb1ELb1ELb1ELb0ELb0ELb0ELi2ELi2ELi4ELi2ELb1EEENS1_24CollectiveEpilogueBwdGQAISB_fSE_Li256ELb1ELb1EEENS1_25SingleTileBwdLPTSchedulerILb1ELi128ELb1EEEEEEEEEvNT_6ParamsE)
        /*02f0*/ 	.word	0x000000ff


	//----- nvinfo : EIATTR_FRAME_SIZE
	.align		4
.L_136:
        /*02f4*/ 	.byte	0x04, 0x11
        /*02f6*/ 	.short	(.L_138 - .L_137)
	.align		4
.L_137:
        /*02f8*/ 	.word	index@($__internal_5_$__cuda_sm70_warpsync)
        /*02fc*/ 	.word	0x00000000


	//----- nvinfo : EIATTR_FRAME_SIZE
	.align		4
.L_138:
        /*0300*/ 	.byte	0x04, 0x11
        /*0302*/ 	.short	(.L_140 - .L_139)
	.align		4
.L_139:
        /*0304*/ 	.word	index@(_ZN7cutlass13device_kernelIN5flash19enable_sm80_to_sm89INS1_16FlashAttnBwdSm80INS1_25CollectiveMainloopBwdSm80ILi2ELi1EN4cute5tupleIJNS5_1CILi64EEENS7_ILi128EEENS7_ILi96EEEEEENS_10bfloat16_tEfNS_4arch4Sm80ELb1ELb0ELb1ELb1ELb1ELb0ELb0ELb0ELi2ELi2ELi4ELi2ELb1EEENS1_24CollectiveEpilogueBwdGQAISB_fSE_Li256ELb1ELb1EEENS1_25SingleTileBwdLPTSchedulerILb1ELi128ELb1EEEEEEEEEvNT_6ParamsE)
        /*0308*/ 	.word	0x00000060


	//----- nvinfo : EIATTR_REGCOUNT
	.align		4
.L_140:
        /*030c*/ 	.byte	0x04, 0x2f
        /*030e*/ 	.short	(.L_142 - .L_141)
	.align		4
.L_141:
        /*0310*/ 	.word	index@(_ZN7cutlass13device_kernelIN5flash19enable_sm80_to_sm89INS1_16FlashAttnBwdSm80INS1_25CollectiveMainloopBwdSm80ILi2ELi1EN4cute5tupleIJNS5_1CILi64EEENS7_ILi128EEENS7_ILi96EEEEEENS_10bfloat16_tEfNS_4arch4Sm80ELb1ELb0ELb1ELb1ELb0ELb0ELb0ELb0ELi2ELi2ELi4ELi2ELb1EEENS1_24CollectiveEpilogueBwdGQAISB_fSE_Li256ELb1ELb0EEENS1_25SingleTileBwdLPTSchedulerILb1ELi128ELb0EEEEEEEEEvNT_6ParamsE)
        /*0314*/ 	.word	0x000000ff


	//----- nvinfo : EIATTR_FRAME_SIZE
	.align		4
.L_142:
        /*0318*/ 	.byte	0x04, 0x11
        /*031a*/ 	.short	(.L_144 - .L_143)
	.align		4
.L_143:
        /*031c*/ 	.word	index@(_ZN7cutlass13device_kernelIN5flash19enable_sm80_to_sm89INS1_16FlashAttnBwdSm80INS1_25CollectiveMainloopBwdSm80ILi2ELi1EN4cute5tupleIJNS5_1CILi64EEENS7_ILi128EEENS7_ILi96EEEEEENS_10bfloat16_tEfNS_4arch4Sm80ELb1ELb0ELb1ELb1ELb0ELb0ELb0ELb0ELi2ELi2ELi4ELi2ELb1EEENS1_24CollectiveEpilogueBwdGQAISB_fSE_Li256ELb1ELb0EEENS1_25SingleTileBwdLPTSchedulerILb1ELi128ELb0EEEEEEEEEvNT_6ParamsE)
        /*0320*/ 	.word	0x00000070


	//----- nvinfo : EIATTR_REGCOUNT
	.align		4
.L_144:
        /*0324*/ 	.byte	0x04, 0x2f
        /*0326*/ 	.short	(.L_146 - .L_145)
	.align		4
.L_145:
        /*0328*/ 	.word	index@(_ZN7cutlass13device_kernelIN5flash19enable_sm80_to_sm89INS1_16FlashAttnBwdSm80INS1_25CollectiveMainloopBwdSm80ILi2ELi1EN4cute5tupleIJNS5_1CILi64EEENS7_ILi128EEENS7_ILi96EEEEEENS_10bfloat16_tEfNS_4arch4Sm80ELb1ELb0ELb1ELb1ELb1ELb0ELb0ELb0ELi2ELi2ELi4ELi2ELb1EEENS1_21CollectiveEpilogueBwdISB_SC_SE_Li256ELb1ELb0ELi2EEENS1_25SingleTileBwdLPTSchedulerILb1ELi128ELb1EEEEEEEEEvNT_6ParamsE)
        /*032c*/ 	.word	0x000000ff


	//----- nvinfo : EIATTR_FRAME_SIZE
	.align		4
.L_146:
        /*0330*/ 	.byte	0x04, 0x11
        /*0332*/ 	.short	(.L_148 - .L_147)
	.align		4
.L_147:
        /*0334*/ 	.word	index@(_ZN7cutlass13device_kernelIN5flash19enable_sm80_to_sm89INS1_16FlashAttnBwdSm80INS1_25CollectiveMainloopBwdSm80ILi2ELi1EN4cute5tupleIJNS5_1CILi64EEENS7_ILi128EEENS7_ILi96EEEEEENS_10bfloat16_tEfNS_4arch4Sm80ELb1ELb0ELb1ELb1ELb1ELb0ELb0ELb0ELi2ELi2ELi4ELi2ELb1EEENS1_21CollectiveEpilogueBwdISB_SC_SE_Li256ELb1ELb0ELi2EEENS1_25SingleTileBwdLPTSchedulerILb1ELi128ELb1EEEEEEEEEvNT_6ParamsE)
        /*0338*/ 	.word	0x00000070


	//----- nvinfo : EIATTR_REGCOUNT
	.align		4
.L_148:
        /*033c*/ 	.byte	0x04, 0x2f
        /*033e*/ 	.short	(.L_150 - .L_149)
	.align		4
.L_149:
        /*0340*/ 	.word	index@(_ZN7cutlass13device_kernelIN5flash19enable_sm80_to_sm89INS1_16FlashAttnBwdSm80INS1_25CollectiveMainloopBwdSm80ILi2ELi1EN4cute5tupleIJNS5_1CILi64EEENS7_ILi128EEENS7_ILi96EEEEEENS_10bfloat16_tEfNS_4arch4Sm80ELb1ELb0ELb1ELb1ELb0ELb0ELb0ELb0ELi2ELi2ELi4ELi2ELb1EEENS1_21CollectiveEpilogueBwdISB_SC_SE_Li256ELb1ELb0ELi2EEENS1_25SingleTileBwdLPTSchedulerILb1ELi128ELb0EEEEEEEEEvNT_6ParamsE)
        /*0344*/ 	.word	0x000000ff


	//----- nvinfo : EIATTR_FRAME_SIZE
	.align		4
.L_150:
        /*0348*/ 	.byte	0x04, 0x11
        /*034a*/ 	.short	(.L_152 - .L_151)
	.align		4
.L_151:
        /*034c*/ 	.word	index@(_ZN7cutlass13device_kernelIN5flash19enable_sm80_to_sm89INS1_16FlashAttnBwdSm80INS1_25CollectiveMainloopBwdSm80ILi2ELi1EN4cute5tupleIJNS5_1CILi64EEENS7_ILi128EEENS7_ILi96EEEEEENS_10bfloat16_tEfNS_4arch4Sm80ELb1ELb0ELb1ELb1ELb0ELb0ELb0ELb0ELi2ELi2ELi4ELi2ELb1EEENS1_21CollectiveEpilogueBwdISB_SC_SE_Li256ELb1ELb0ELi2EEENS1_25SingleTileBwdLPTSchedulerILb1ELi128ELb0EEEEEEEEEvNT_6ParamsE)
        /*0350*/ 	.word	0x00000068


	//----- nvinfo : EIATTR_REGCOUNT
	.align		4
.L_152:
        /*0354*/ 	.byte	0x04, 0x2f
        /*0356*/ 	.short	(.L_154 - .L_153)
	.align		4
.L_153:
        /*0358*/ 	.word	index@(_ZN7cutlass13device_kernelIN5flash19enable_sm80_to_sm89INS1_16FlashAttnBwdSm80INS1_25CollectiveMainloopBwdSm80ILi2ELi1EN4cute5tupleIJNS5_1CILi64EEENS7_ILi128EEENS7_ILi96EEEEEENS_10bfloat16_tEfNS_4arch4Sm80ELb1ELb0ELb1ELb0ELb1ELb0ELb0ELb0ELi2ELi2ELi4ELi2ELb1EEENS1_24CollectiveEpilogueBwdGQAISB_fSE_Li256ELb0ELb1EEENS1_25SingleTileBwdLPTSchedulerILb0ELi128ELb1EEEEEEEEEvNT_6ParamsE)
        /*035c*/ 	.word	0x000000ff


	//----- nvinfo : EIATTR_FRAME_SIZE
	.align		4
.L_154:
        /*0360*/ 	.byte	0x04, 0x11
        /*0362*/ 	.short	(.L_156 - .L_155)
	.align		4
.L_155:
        /*0364*/ 	.word	index@($__internal_4_$__cuda_sm70_warpsync)
        /*0368*/ 	.word	0x00000000


	//----- nvinfo : EIATTR_FRAME_SIZE
	.align		4
.L_156:
        /*036c*/ 	.byte	0x04, 0x11
        /*036e*/ 	.short	(.L_158 - .L_157)
	.align		4
.L_157:
        /*0370*/ 	.word	index@(_ZN7cutlass13device_kernelIN5flash19enable_sm80_to_sm89INS1_16FlashAttnBwdSm80INS1_25CollectiveMainloopBwdSm80ILi2ELi1EN4cute5tupleIJNS5_1CILi64EEENS7_ILi128EEENS7_ILi96EEEEEENS_10bfloat16_tEfNS_4arch4Sm80ELb1ELb0ELb1ELb0ELb1ELb0ELb0ELb0ELi2ELi2ELi4ELi2ELb1EEENS1_24CollectiveEpilogueBwdGQAISB_fSE_Li256ELb0ELb1EEENS1_25SingleTileBwdLPTSchedulerILb0ELi128ELb1EEEEEEEEEvNT_6ParamsE)
        /*0374*/ 	.word	0x00000068


	//----- nvinfo : EIATTR_REGCOUNT
	.align		4
.L_158:
        /*0378*/ 	.byte	0x04, 0x2f
        /*037a*/ 	.short	(.L_160 - .L_159)
	.align		4
.L_159:
        /*037c*/ 	.word	index@(_ZN7cutlass13device_kernelIN5flash19enable_sm80_to_sm89INS1_16FlashAttnBwdSm80INS1_25CollectiveMainloopBwdSm80ILi2ELi1EN4cute5tupleIJNS5_1CILi64EEENS7_ILi128EEENS7_ILi96EEEEEENS_10bfloat16_tEfNS_4arch4Sm80ELb1ELb0ELb1ELb0ELb0ELb0ELb0ELb0ELi2ELi2ELi4ELi2ELb1EEENS1_24CollectiveEpilogueBwdGQAISB_fSE_Li256ELb0ELb0EEENS1_25SingleTileBwdLPTSchedulerILb0ELi128ELb0EEEEEEEEEvNT_6ParamsE)
        /*0380*/ 	.word	0x000000ff


	//----- nvinfo : EIATTR_FRAME_SIZE
	.align		4
.L_160:
        /*0384*/ 	.byte	0x04, 0x11
        /*0386*/ 	.short	(.L_162 - .L_161)
	.align		4
.L_161:
        /*0388*/ 	.word	index@(_ZN7cutlass13device_kernelIN5flash19enable_sm80_to_sm89INS1_16FlashAttnBwdSm80INS1_25CollectiveMainloopBwdSm80ILi2ELi1EN4cute5tupleIJNS5_1CILi64EEENS7_ILi128EEENS7_ILi96EEEEEENS_10bfloat16_tEfNS_4arch4Sm80ELb1ELb0ELb1ELb0ELb0ELb0ELb0ELb0ELi2ELi2ELi4ELi2ELb1EEENS1_24CollectiveEpilogueBwdGQAISB_fSE_Li256ELb0ELb0EEENS1_25SingleTileBwdLPTSchedulerILb0ELi128ELb0EEEEEEEEEvNT_6ParamsE)
        /*038c*/ 	.word	0x00000068


	//----- nvinfo : EIATTR_REGCOUNT
	.align		4
.L_162:
        /*0390*/ 	.byte	0x04, 0x2f
        /*0392*/ 	.short	(.L_164 - .L_163)
	.align		4
.L_163:
        /*0394*/ 	.word	index@(_ZN7cutlass13device_kernelIN5flash19enable_sm80_to_sm89INS1_16FlashAttnBwdSm80INS1_25CollectiveMainloopBwdSm80ILi2ELi1EN4cute5tupleIJNS5_1CILi64EEENS7_ILi128EEENS7_ILi96EEEEEENS_10bfloat16_tEfNS_4arch4Sm80ELb1ELb0ELb1ELb0ELb1ELb0ELb0ELb0ELi2ELi2ELi4ELi2ELb1EEENS1_21CollectiveEpilogueBwdISB_SC_SE_Li256ELb0ELb0ELi2EEENS1_25SingleTileBwdLPTSchedulerILb0ELi128ELb1EEEEEEEEEvNT_6ParamsE)
        /*0398*/ 	.word	0x000000ff


	//----- nvinfo : EIATTR_FRAME_SIZE
	.align		4
.L_164:
        /*039c*/ 	.byte	0x04, 0x11
        /*039e*/ 	.short	(.L_166 - .L_165)
	.align		4
.L_165:
        /*03a0*/ 	.word	index@(_ZN7cutlass13device_kernelIN5flash19enable_sm80_to_sm89INS1_16FlashAttnBwdSm80INS1_25CollectiveMainloopBwdSm80ILi2ELi1EN4cute5tupleIJNS5_1CILi64EEENS7_ILi128EEENS7_ILi96EEEEEENS_10bfloat16_tEfNS_4arch4Sm80ELb1ELb0ELb1ELb0ELb1ELb0ELb0ELb0ELi2ELi2ELi4ELi2ELb1EEENS1_21CollectiveEpilogueBwdISB_SC_SE_Li256ELb0ELb0ELi2EEENS1_25SingleTileBwdLPTSchedulerILb0ELi128ELb1EEEEEEEEEvNT_6ParamsE)
        /*03a4*/ 	.word	0x00000070


	//----- nvinfo : EIATTR_REGCOUNT
	.align		4
.L_166:
        /*03a8*/ 	.byte	0x04, 0x2f
        /*03aa*/ 	.short	(.L_168 - .L_167)
	.align		4
.L_167:
        /*03ac*/ 	.word	index@(_ZN7cutlass13device_kernelIN5flash19enable_sm80_to_sm89INS1_16FlashAttnBwdSm80INS1_25CollectiveMainloopBwdSm80ILi2ELi1EN4cute5tupleIJNS5_1CILi64EEENS7_ILi128EEENS7_ILi96EEEEEENS_10bfloat16_tEfNS_4arch4Sm80ELb1ELb0ELb1ELb0ELb0ELb0ELb0ELb0ELi2ELi2ELi4ELi2ELb1EEENS1_21CollectiveEpilogueBwdISB_SC_SE_Li256ELb0ELb0ELi2EEENS1_25SingleTileBwdLPTSchedulerILb0ELi128ELb0EEEEEEEEEvNT_6ParamsE)
        /*03b0*/ 	.word	0x000000ff


	//----- nvinfo : EIATTR_FRAME_SIZE
	.align		4
.L_168:
        /*03b4*/ 	.byte	0x04, 0x11
        /*03b6*/ 	.short	(.L_170 - .L_169)
	.align		4
.L_169:
        /*03b8*/ 	.word	index@(_ZN7cutlass13device_kernelIN5flash19enable_sm80_to_sm89INS1_16FlashAttnBwdSm80INS1_25CollectiveMainloopBwdSm80ILi2ELi1EN4cute5tupleIJNS5_1CILi64EEENS7_ILi128EEENS7_ILi96EEEEEENS_10bfloat16_tEfNS_4arch4Sm80ELb1ELb0ELb1ELb0ELb0ELb0ELb0ELb0ELi2ELi2ELi4ELi2ELb1EEENS1_21CollectiveEpilogueBwdISB_SC_SE_Li256ELb0ELb0ELi2EEENS1_25SingleTileBwdLPTSchedulerILb0ELi128ELb0EEEEEEEEEvNT_6ParamsE)
        /*03bc*/ 	.word	0x00000070


	//----- nvinfo : EIATTR_REGCOUNT
	.align		4
.L_170:
        /*03c0*/ 	.byte	0x04, 0x2f
        /*03c2*/ 	.short	(.L_172 - .L_171)
	.align		4
.L_171:
        /*03c4*/ 	.word	index@(_ZN7cutlass13device_kernelIN5flash19enable_sm80_to_sm89INS1_16FlashAttnBwdSm80INS1_25CollectiveMainloopBwdSm80ILi2ELi1EN4cute5tupleIJNS5_1CILi64EEENS7_ILi128EEENS7_ILi96EEEEEENS_10bfloat16_tEfNS_4arch4Sm80ELb0ELb1ELb1ELb1ELb1ELb0ELb0ELb0ELi2ELi2ELi4ELi2ELb1EEENS1_24CollectiveEpilogueBwdGQAISB_fSE_Li256ELb1ELb1EEENS1_19SingleTileSchedulerILb1ELb0ELb0ELi128EEEEEEEEEvNT_6ParamsE)
        /*03c8*/ 	.word	0x000000ff


	//----- nvinfo : EIATTR_FRAME_SIZE
	.align		4
.L_172:
        /*03cc*/ 	.byte	0x04, 0x11
        /*03ce*/ 	.short	(.L_174 - .L_173)
	.align		4
.L_173:
        /*03d0*/ 	.word	index@($__internal_3_$__cuda_sm70_warpsync)
        /*03d4*/ 	.word	0x00000000


	//----- nvinfo : EIATTR_FRAME_SIZE
	.align		4
.L_174:
        /*03d8*/ 	.byte	0x04, 0x11
        /*03da*/ 	.short	(.L_176 - .L_175)
	.align		4
.L_175:
        /*03dc*/ 	.word	index@(_ZN7cutlass13device_kernelIN5flash19enable_sm80_to_sm89INS1_16FlashAttnBwdSm80INS1_25CollectiveMainloopBwdSm80ILi2ELi1EN4cute5tupleIJNS5_1CILi64EEENS7_ILi128EEENS7_ILi96EEEEEENS_10bfloat16_tEfNS_4arch4Sm80ELb0ELb1ELb1ELb1ELb1ELb0ELb0ELb0ELi2ELi2ELi4ELi2ELb1EEENS1_24CollectiveEpilogueBwdGQAISB_fSE_Li256ELb1ELb1EEENS1_19SingleTileSchedulerILb1ELb0ELb0ELi128EEEEEEEEEvNT_6ParamsE)
        /*03e0*/ 	.word	0x00000088


	//----- nvinfo : EIATTR_REGCOUNT
	.align		4
.L_176:
        /*03e4*/ 	.byte	0x04, 0x2f
        /*03e6*/ 	.short	(.L_178 - .L_177)
	.align		4
.L_177:
        /*03e8*/ 	.word	index@(_ZN7cutlass13device_kernelIN5flash19enable_sm80_to_sm89INS1_16FlashAttnBwdSm80INS1_25CollectiveMainloopBwdSm80ILi2ELi1EN4cute5tupleIJNS5_1CILi64EEENS7_ILi128EEENS7_ILi96EEEEEENS_10bfloat16_tEfNS_4arch4Sm80ELb0ELb1ELb1ELb1ELb0ELb0ELb0ELb0ELi2ELi2ELi4ELi2ELb1EEENS1_24CollectiveEpilogueBwdGQAISB_fSE_Li256ELb1ELb0EEENS1_19SingleTileSchedulerILb1ELb0ELb0ELi128EEEEEEEEEvNT_6ParamsE)
        /*03ec*/ 	.word	0x000000ff


	//----- nvinfo : EIATTR_FRAME_SIZE
	.align		4
.L_178:
        /*03f0*/ 	.byte	0x04, 0x11
        /*03f2*/ 	.short	(.L_180 - .L_179)
	.align		4
.L_179:
        /*03f4*/ 	.word	index@(_ZN7cutlass13device_kernelIN5flash19enable_sm80_to_sm89INS1_16FlashAttnBwdSm80INS1_25CollectiveMainloopBwdSm80ILi2ELi1EN4cute5tupleIJNS5_1CILi64EEENS7_ILi128EEENS7_ILi96EEEEEENS_10bfloat16_tEfNS_4arch4Sm80ELb0ELb1ELb1ELb1ELb0ELb0ELb0ELb0ELi2ELi2ELi4ELi2ELb1EEENS1_24CollectiveEpilogueBwdGQAISB_fSE_Li256ELb1ELb0EEENS1_19SingleTileSchedulerILb1ELb0ELb0ELi128EEEEEEEEEvNT_6ParamsE)
        /*03f8*/ 	.word	0x00000088


	//----- nvinfo : EIATTR_REGCOUNT
	.align		4
.L_180:
        /*03fc*/ 	.byte	0x04, 0x2f
        /*03fe*/ 	.short	(.L_182 - .L_181)
	.align		4
.L_181:
        /*0400*/ 	.word	index@(_ZN7cutlass13device_kernelIN5flash19enable_sm80_to_sm89INS1_16FlashAttnBwdSm80INS1_25CollectiveMainloopBwdSm80ILi2ELi1EN4cute5tupleIJNS5_1CILi64EEENS7_ILi128EEENS7_ILi96EEEEEENS_10bfloat16_tEfNS_4arch4Sm80ELb0ELb1ELb1ELb1ELb1ELb0ELb0ELb0ELi2ELi2ELi4ELi2ELb1EEENS1_21CollectiveEpilogueBwdISB_SC_SE_Li256ELb1ELb0ELi2EEENS1_19SingleTileSchedulerILb1ELb0ELb0ELi128EEEEEEEEEvNT_6ParamsE)
        /*0404*/ 	.word	0x000000ff


	//----- nvinfo : EIATTR_FRAME_SIZE
	.align		4
.L_182:
        /*0408*/ 	.byte	0x04, 0x11
        /*040a*/ 	.short	(.L_184 - .L_183)
	.align		4
.L_183:
        /*040c*/ 	.word	index@(_ZN7cutlass13device_kernelIN5flash19enable_sm80_to_sm89INS1_16FlashAttnBwdSm80INS1_25CollectiveMainloopBwdSm80ILi2ELi1EN4cute5tupleIJNS5_1CILi64EEENS7_ILi128EEENS7_ILi96EEEEEENS_10bfloat16_tEfNS_4arch4Sm80ELb0ELb1ELb1ELb1ELb1ELb0ELb0ELb0ELi2ELi2ELi4ELi2ELb1EEENS1_21CollectiveEpilogueBwdISB_SC_SE_Li256ELb1ELb0ELi2EEENS1_19SingleTileSchedulerILb1ELb0ELb0ELi128EEEEEEEEEvNT_6ParamsE)
        /*0410*/ 	.word	0x00000088


	//----- nvinfo : EIATTR_REGCOUNT
	.align		4
.L_184:
        /*0414*/ 	.byte	0x04, 0x2f
        /*0416*/ 	.short	(.L_186 - .L_185)
	.align		4
.L_185:
        /*0418*/ 	.word	index@(_ZN7cutlass13device_kernelIN5flash19enable_sm80_to_sm89INS1_16FlashAttnBwdSm80INS1_25CollectiveMainloopBwdSm80ILi2ELi1EN4cute5tupleIJNS5_1CILi64EEENS7_ILi128EEENS7_ILi96EEEEEENS_10bfloat16_tEfNS_4arch4Sm80ELb0ELb1ELb1ELb1ELb0ELb0ELb0ELb0ELi2ELi2ELi4ELi2ELb1EEENS1_21CollectiveEpilogueBwdISB_SC_SE_Li256ELb1ELb0ELi2EEENS1_19SingleTileSchedulerILb1ELb0ELb0ELi128EEEEEEEEEvNT_6ParamsE)
        /*041c*/ 	.word	0x000000ff


	//----- nvinfo : EIATTR_FRAME_SIZE
	.align		4
.L_186:
        /*0420*/ 	.byte	0x04, 0x11
        /*0422*/ 	.short	(.L_188 - .L_187)
	.align		4
.L_187:
        /*0424*/ 	.word	index@(_ZN7cutlass13device_kernelIN5flash19enable_sm80_to_sm89INS1_16FlashAttnBwdSm80INS1_25CollectiveMainloopBwdSm80ILi2ELi1EN4cute5tupleIJNS5_1CILi64EEENS7_ILi128EEENS7_ILi96EEEEEENS_10bfloat16_tEfNS_4arch4Sm80ELb0ELb1ELb1ELb1ELb0ELb0ELb0ELb0ELi2ELi2ELi4ELi2ELb1EEENS1_21CollectiveEpilogueBwdISB_SC_SE_Li256ELb1ELb0ELi2EEENS1_19SingleTileSchedulerILb1ELb0ELb0ELi128EEEEEEEEEvNT_6ParamsE)
        /*0428*/ 	.word	0x00000088


	//----- nvinfo : EIATTR_REGCOUNT
	.align		4
.L_188:
        /*042c*/ 	.byte	0x04, 0x2f
        /*042e*/ 	.short	(.L_190 - .L_189)
	.align		4
.L_189:
        /*0430*/ 	.word	index@(_ZN7cutlass13device_kernelIN5flash19enable_sm80_to_sm89INS1_16FlashAttnBwdSm80INS1_25CollectiveMainloopBwdSm80ILi2ELi1EN4cute5tupleIJNS5_1CILi64EEENS7_ILi128EEENS7_ILi96EEEEEENS_10bfloat16_tEfNS_4arch4Sm80ELb0ELb1ELb1ELb0ELb1ELb0ELb0ELb0ELi2ELi2ELi4ELi2ELb1EEENS1_24CollectiveEpilogueBwdGQAISB_fSE_Li256ELb0ELb1EEENS1_19SingleTileSchedulerILb0ELb0ELb0ELi128EEEEEEEEEvNT_6ParamsE)
        /*0434*/ 	.word	0x000000ff


	//----- nvinfo : EIATTR_FRAME_SIZE
	.align		4
.L_190:
        /*0438*/ 	.byte	0x04, 0x11
        /*043a*/ 	.short	(.L_192 - .L_191)
	.align		4
.L_191:
        /*043c*/ 	.word	index@($__internal_2_$__cuda_sm70_warpsync)
        /*0440*/ 	.word	0x00000000


	//----- nvinfo : EIATTR_FRAME_SIZE
	.align		4
.L_192:
        /*0444*/ 	.byte	0x04, 0x11
        /*0446*/ 	.short	(.L_194 - .L_193)
	.align		4
.L_193:
        /*0448*/ 	.word	index@(_ZN7cutlass13device_kernelIN5flash19enable_sm80_to_sm89INS1_16FlashAttnBwdSm80INS1_25CollectiveMainloopBwdSm80ILi2ELi1EN4cute5tupleIJNS5_1CILi64EEENS7_ILi128EEENS7_ILi96EEEEEENS_10bfloat16_tEfNS_4arch4Sm80ELb0ELb1ELb1ELb0ELb1ELb0ELb0ELb0ELi2ELi2ELi4ELi2ELb1EEENS1_24CollectiveEpilogueBwdGQAISB_fSE_Li256ELb0ELb1EEENS1_19SingleTileSchedulerILb0ELb0ELb0ELi128EEEEEEEEEvNT_6ParamsE)
        /*044c*/ 	.word	0x000000a8


	//----- nvinfo : EIATTR_REGCOUNT
	.align		4
.L_194:
        /*0450*/ 	.byte	0x04, 0x2f
        /*0452*/ 	.short	(.L_196 - .L_195)
	.align		4
.L_195:
        /*0454*/ 	.word	index@(_ZN7cutlass13device_kernelIN5flash19enable_sm80_to_sm89INS1_16FlashAttnBwdSm80INS1_25CollectiveMainloopBwdSm80ILi2ELi1EN4cute5tupleIJNS5_1CILi64EEENS7_ILi128EEENS7_ILi96EEEEEENS_10bfloat16_tEfNS_4arch4Sm80ELb0ELb1ELb1ELb0ELb0ELb0ELb0ELb0ELi2ELi2ELi4ELi2ELb1EEENS1_24CollectiveEpilogueBwdGQAISB_fSE_Li256ELb0ELb0EEENS1_19SingleTileSchedulerILb0ELb0ELb0ELi128EEEEEEEEEvNT_6ParamsE)
        /*0458*/ 	.word	0x000000ff


	//----- nvinfo : EIATTR_FRAME_SIZE
	.align		4
.L_196:
        /*045c*/ 	.byte	0x04, 0x11
        /*045e*/ 	.short	(.L_198 - .L_197)
	.align		4
.L_197:
        /*0460*/ 	.word	index@(_ZN7cutlass13device_kernelIN5flash19enable_sm80_to_sm89INS1_16FlashAttnBwdSm80INS1_25CollectiveMainloopBwdSm80ILi2ELi1EN4cute5tupleIJNS5_1CILi64EEENS7_ILi128EEENS7_ILi96EEEEEENS_10bfloat16_tEfNS_4arch4Sm80ELb0ELb1ELb1ELb0ELb0ELb0ELb0ELb0ELi2ELi2ELi4ELi2ELb1EEENS1_24CollectiveEpilogueBwdGQAISB_fSE_Li256ELb0ELb0EEENS1_19SingleTileSchedulerILb0ELb0ELb0ELi128EEEEEEEEEvNT_6ParamsE)
        /*0464*/ 	.word	0x00000098


	//----- nvinfo : EIATTR_REGCOUNT
	.align		4
.L_198:
        /*0468*/ 	.byte	0x04, 0x2f
        /*046a*/ 	.short	(.L_200 - .L_199)
	.align		4
.L_199:
        /*046c*/ 	.word	index@(_ZN7cutlass13device_kernelIN5flash19enable_sm80_to_sm89INS1_16FlashAttnBwdSm80INS1_25CollectiveMainloopBwdSm80ILi2ELi1EN4cute5tupleIJNS5_1CILi64EEENS7_ILi128EEENS7_ILi96EEEEEENS_10bfloat16_tEfNS_4arch4Sm80ELb0ELb1ELb1ELb0ELb1ELb0ELb0ELb0ELi2ELi2ELi4ELi2ELb1EEENS1_21CollectiveEpilogueBwdISB_SC_SE_Li256ELb0ELb0ELi2EEENS1_19SingleTileSchedulerILb0ELb0ELb0ELi128EEEEEEEEEvNT_6ParamsE)
        /*0470*/ 	.word	0x000000ff


	//----- nvinfo : EIATTR_FRAME_SIZE
	.align		4
.L_200:
        /*0474*/ 	.byte	0x04, 0x11
        /*0476*/ 	.short	(.L_202 - .L_201)
	.align		4
.L_201:
        /*0478*/ 	.word	index@(_ZN7cutlass13device_kernelIN5flash19enable_sm80_to_sm89INS1_16FlashAttnBwdSm80INS1_25CollectiveMainloopBwdSm80ILi2ELi1EN4cute5tupleIJNS5_1CILi64EEENS7_ILi128EEENS7_ILi96EEEEEENS_10bfloat16_tEfNS_4arch4Sm80ELb0ELb1ELb1ELb0ELb1ELb0ELb0ELb0ELi2ELi2ELi4ELi2ELb1EEENS1_21CollectiveEpilogueBwdISB_SC_SE_Li256ELb0ELb0ELi2EEENS1_19SingleTileSchedulerILb0ELb0ELb0ELi128EEEEEEEEEvNT_6ParamsE)
        /*047c*/ 	.word	0x000000b8


	//----- nvinfo : EIATTR_REGCOUNT
	.align		4
.L_202:
        /*0480*/ 	.byte	0x04, 0x2f
        /*0482*/ 	.short	(.L_204 - .L_203)
	.align		4
.L_203:
        /*0484*/ 	.word	index@(_ZN7cutlass13device_kernelIN5flash19enable_sm80_to_sm89INS1_16FlashAttnBwdSm80INS1_25CollectiveMainloopBwdSm80ILi2ELi1EN4cute5tupleIJNS5_1CILi64EEENS7_ILi128EEENS7_ILi96EEEEEENS_10bfloat16_tEfNS_4arch4Sm80ELb0ELb1ELb1ELb0ELb0ELb0ELb0ELb0ELi2ELi2ELi4ELi2ELb1EEENS1_21CollectiveEpilogueBwdISB_SC_SE_Li256ELb0ELb0ELi2EEENS1_19SingleTileSchedulerILb0ELb0ELb0ELi128EEEEEEEEEvNT_6ParamsE)
        /*0488*/ 	.word	0x000000ff


	//----- nvinfo : EIATTR_FRAME_SIZE
	.align		4
.L_204:
        /*048c*/ 	.byte	0x04, 0x11
        /*048e*/ 	.short	(.L_206 - .L_205)
	.align		4
.L_205:
        /*0490*/ 	.word	index@(_ZN7cutlass13device_kernelIN5flash19enable_sm80_to_sm89INS1_16FlashAttnBwdSm80INS1_25CollectiveMainloopBwdSm80ILi2ELi1EN4cute5tupleIJNS5_1CILi64EEENS7_ILi128EEENS7_ILi96EEEEEENS_10bfloat16_tEfNS_4arch4Sm80ELb0ELb1ELb1ELb0ELb0ELb0ELb0ELb0ELi2ELi2ELi4ELi2ELb1EEENS1_21CollectiveEpilogueBwdISB_SC_SE_Li256ELb0ELb0ELi2EEENS1_19SingleTileSchedulerILb0ELb0ELb0ELi128EEEEEEEEEvNT_6ParamsE)
        /*0494*/ 	.word	0x000000b8


	//----- nvinfo : EIATTR_REGCOUNT
	.align		4
.L_206:
        /*0498*/ 	.byte	0x04, 0x2f
        /*049a*/ 	.short	(.L_208 - .L_207)
	.align		4
.L_207:
        /*049c*/ 	.word	index@(_ZN7cutlass13device_kernelIN5flash19enable_sm80_to_sm89INS1_16FlashAttnBwdSm80INS1_25CollectiveMainloopBwdSm80ILi2ELi1EN4cute5tupleIJNS5_1CILi64EEENS7_ILi128EEENS7_ILi96EEEEEENS_10bfloat16_tEfNS_4arch4Sm80ELb0ELb0ELb1ELb1ELb1ELb0ELb0ELb0ELi2ELi2ELi4ELi2ELb1EEENS1_24CollectiveEpilogueBwdGQAISB_fSE_Li256ELb1ELb1EEENS1_19SingleTileSchedulerILb1ELb0ELb0ELi128EEEEEEEEEvNT_6ParamsE)
        /*04a0*/ 	.word	0x000000ff


	//----- nvinfo : EIATTR_FRAME_SIZE
	.align		4
.L_208:
        /*04a4*/ 	.byte	0x04, 0x11
        /*04a6*/ 	.short	(.L_210 - .L_209)
	.align		4
.L_209:
        /*04a8*/ 	.word	index@($__internal_1_$__cuda_sm70_warpsync)
        /*04ac*/ 	.word	0x00000000


	//----- nvinfo : EIATTR_FRAME_SIZE
	.align		4
.L_210:
        /*04b0*/ 	.byte	0x04, 0x11
        /*04b2*/ 	.short	(.L_212 - .L_211)
	.align		4
.L_211:
        /*04b4*/ 	.word	index@(_ZN7cutlass13device_kernelIN5flash19enable_sm80_to_sm89INS1_16FlashAttnBwdSm80INS1_25CollectiveMainloopBwdSm80ILi2ELi1EN4cute5tupleIJNS5_1CILi64EEENS7_ILi128EEENS7_ILi96EEEEEENS_10bfloat16_tEfNS_4arch4Sm80ELb0ELb0ELb1ELb1ELb1ELb0ELb0ELb0ELi2ELi2ELi4ELi2ELb1EEENS1_24CollectiveEpilogueBwdGQAISB_fSE_Li256ELb1ELb1EEENS1_19SingleTileSchedulerILb1ELb0ELb0ELi128EEEEEEEEEvNT_6ParamsE)
        /*04b8*/ 	.word	0x00000058


	//----- nvinfo : EIATTR_REGCOUNT
	.align		4
.L_212:
        /*04bc*/ 	.byte	0x04, 0x2f
        /*04be*/ 	.short	(.L_214 - .L_213)
	.align		4
.L_213:
        /*04c0*/ 	.word	index@(_ZN7cutlass13device_kernelIN5flash19enable_sm80_to_sm89INS1_16FlashAttnBwdSm80INS1_25CollectiveMainloopBwdSm80ILi2ELi1EN4cute5tupleIJNS5_1CILi64EEENS7_ILi128EEENS7_ILi96EEEEEENS_10bfloat16_tEfNS_4arch4Sm80ELb0ELb0ELb1ELb1ELb0ELb0ELb0ELb0ELi2ELi2ELi4ELi2ELb1EEENS1_24CollectiveEpilogueBwdGQAISB_fSE_Li256ELb1ELb0EEENS1_19SingleTileSchedulerILb1ELb0ELb0ELi128EEEEEEEEEvNT_6ParamsE)
        /*04c4*/ 	.word	0x000000ff


	//----- nvinfo : EIATTR_FRAME_SIZE
	.align		4
.L_214:
        /*04c8*/ 	.byte	0x04, 0x11
        /*04ca*/ 	.short	(.L_216 - .L_215)
	.align		4
.L_215:
        /*04cc*/ 	.word	index@(_ZN7cutlass13device_kernelIN5flash19enable_sm80_to_sm89INS1_16FlashAttnBwdSm80INS1_25CollectiveMainloopBwdSm80ILi2ELi1EN4cute5tupleIJNS5_1CILi64EEENS7_ILi128EEENS7_ILi96EEEEEENS_10bfloat16_tEfNS_4arch4Sm80ELb0ELb0ELb1ELb1ELb0ELb0ELb0ELb0ELi2ELi2ELi4ELi2ELb1EEENS1_24CollectiveEpilogueBwdGQAISB_fSE_Li256ELb1ELb0EEENS1_19SingleTileSchedulerILb1ELb0ELb0ELi128EEEEEEEEEvNT_6ParamsE)
        /*04d0*/ 	.word	0x00000058


	//----- nvinfo : EIATTR_REGCOUNT
	.align		4
.L_216:
        /*04d4*/ 	.byte	0x04, 0x2f
        /*04d6*/ 	.short	(.L_218 - .L_217)
	.align		4
.L_217:
        /*04d8*/ 	.word	index@(_ZN7cutlass13device_kernelIN5flash19enable_sm80_to_sm89INS1_16FlashAttnBwdSm80INS1_25CollectiveMainloopBwdSm80ILi2ELi1EN4cute5tupleIJNS5_1CILi64EEENS7_ILi128EEENS7_ILi96EEEEEENS_10bfloat16_tEfNS_4arch4Sm80ELb0ELb0ELb1ELb1ELb1ELb0ELb0ELb0ELi2ELi2ELi4ELi2ELb1EEENS1_21CollectiveEpilogueBwdISB_SC_SE_Li256ELb1ELb0ELi2EEENS1_19SingleTileSchedulerILb1ELb0ELb0ELi128EEEEEEEEEvNT_6ParamsE)
        /*04dc*/ 	.word	0x000000ff


	//----- nvinfo : EIATTR_FRAME_SIZE
	.align		4
.L_218:
        /*04e0*/ 	.byte	0x04, 0x11
        /*04e2*/ 	.short	(.L_220 - .L_219)
	.align		4
.L_219:
        /*04e4*/ 	.word	index@(_ZN7cutlass13device_kernelIN5flash19enable_sm80_to_sm89INS1_16FlashAttnBwdSm80INS1_25CollectiveMainloopBwdSm80ILi2ELi1EN4cute5tupleIJNS5_1CILi64EEENS7_ILi128EEENS7_ILi96EEEEEENS_10bfloat16_tEfNS_4arch4Sm80ELb0ELb0ELb1ELb1ELb1ELb0ELb0ELb0ELi2ELi2ELi4ELi2ELb1EEENS1_21CollectiveEpilogueBwdISB_SC_SE_Li256ELb1ELb0ELi2EEENS1_19SingleTileSchedulerILb1ELb0ELb0ELi128EEEEEEEEEvNT_6ParamsE)
        /*04e8*/ 	.word	0x00000058


	//----- nvinfo : EIATTR_REGCOUNT
	.align		4
.L_220:
        /*04ec*/ 	.byte	0x04, 0x2f
        /*04ee*/ 	.short	(.L_222 - .L_221)
	.align		4
.L_221:
        /*04f0*/ 	.word	index@(_ZN7cutlass13device_kernelIN5flash19enable_sm80_to_sm89INS1_16FlashAttnBwdSm80INS1_25CollectiveMainloopBwdSm80ILi2ELi1EN4cute5tupleIJNS5_1CILi64EEENS7_ILi128EEENS7_ILi96EEEEEENS_10bfloat16_tEfNS_4arch4Sm80ELb0ELb0ELb1ELb1ELb0ELb0ELb0ELb0ELi2ELi2ELi4ELi2ELb1EEENS1_21CollectiveEpilogueBwdISB_SC_SE_Li256ELb1ELb0ELi2EEENS1_19SingleTileSchedulerILb1ELb0ELb0ELi128EEEEEEEEEvNT_6ParamsE)
        /*04f4*/ 	.word	0x000000ff


	//----- nvinfo : EIATTR_FRAME_SIZE
	.align		4
.L_222:
        /*04f8*/ 	.byte	0x04, 0x11
        /*04fa*/ 	.short	(.L_224 - .L_223)
	.align		4
.L_223:
        /*04fc*/ 	.word	index@(_ZN7cutlass13device_kernelIN5flash19enable_sm80_to_sm89INS1_16FlashAttnBwdSm80INS1_25CollectiveMainloopBwdSm80ILi2ELi1EN4cute5tupleIJNS5_1CILi64EEENS7_ILi128EEENS7_ILi96EEEEEENS_10bfloat16_tEfNS_4arch4Sm80ELb0ELb0ELb1ELb1ELb0ELb0ELb0ELb0ELi2ELi2ELi4ELi2ELb1EEENS1_21CollectiveEpilogueBwdISB_SC_SE_Li256ELb1ELb0ELi2EEENS1_19SingleTileSchedulerILb1ELb0ELb0ELi128EEEEEEEEEvNT_6ParamsE)
        /*0500*/ 	.word	0x00000058


	//----- nvinfo : EIATTR_REGCOUNT
	.align		4
.L_224:
        /*0504*/ 	.byte	0x04, 0x2f
        /*0506*/ 	.short	(.L_226 - .L_225)
	.align		4
.L_225:
        /*0508*/ 	.word	index@(_ZN7cutlass13device_kernelIN5flash19enable_sm80_to_sm89INS1_16FlashAttnBwdSm80INS1_25CollectiveMainloopBwdSm80ILi2ELi1EN4cute5tupleIJNS5_1CILi64EEENS7_ILi128EEENS7_ILi96EEEEEENS_10bfloat16_tEfNS_4arch4Sm80ELb0ELb0ELb1ELb0ELb1ELb0ELb0ELb0ELi2ELi2ELi4ELi2ELb1EEENS1_24CollectiveEpilogueBwdGQAISB_fSE_Li256ELb0ELb1EEENS1_19SingleTileSchedulerILb0ELb0ELb0ELi128EEEEEEEEEvNT_6ParamsE)
        /*050c*/ 	.word	0x000000ff


	//----- nvinfo : EIATTR_FRAME_SIZE
	.align		4
.L_226:
        /*0510*/ 	.byte	0x04, 0x11
        /*0512*/ 	.short	(.L_228 - .L_227)
	.align		4
.L_227:
        /*0514*/ 	.word	index@($__internal_0_$__cuda_sm70_warpsync)
        /*0518*/ 	.word	0x00000000


	//----- nvinfo : EIATTR_FRAME_SIZE
	.align		4
.L_228:
        /*051c*/ 	.byte	0x04, 0x11
        /*051e*/ 	.short	(.L_230 - .L_229)
	.align		4
.L_229:
        /*0520*/ 	.word	index@(_ZN7cutlass13device_kernelIN5flash19enable_sm80_to_sm89INS1_16FlashAttnBwdSm80INS1_25CollectiveMainloopBwdSm80ILi2ELi1EN4cute5tupleIJNS5_1CILi64EEENS7_ILi128EEENS7_ILi96EEEEEENS_10bfloat16_tEfNS_4arch4Sm80ELb0ELb0ELb1ELb0ELb1ELb0ELb0ELb0ELi2ELi2ELi4ELi2ELb1EEENS1_24CollectiveEpilogueBwdGQAISB_fSE_Li256ELb0ELb1EEENS1_19SingleTileSchedulerILb0ELb0ELb0ELi128EEEEEEEEEvNT_6ParamsE)
        /*0524*/ 	.word	0x00000058


	//----- nvinfo : EIATTR_REGCOUNT
	.align		4
.L_230:
        /*0528*/ 	.byte	0x04, 0x2f
        /*052a*/ 	.short	(.L_232 - .L_231)
	.align		4
.L_231:
        /*052c*/ 	.word	index@(_ZN7cutlass13device_kernelIN5flash19enable_sm80_to_sm89INS1_16FlashAttnBwdSm80INS1_25CollectiveMainloopBwdSm80ILi2ELi1EN4cute5tupleIJNS5_1CILi64EEENS7_ILi128EEENS7_ILi96EEEEEENS_10bfloat16_tEfNS_4arch4Sm80ELb0ELb0ELb1ELb0ELb0ELb0ELb0ELb0ELi2ELi2ELi4ELi2ELb1EEENS1_24CollectiveEpilogueBwdGQAISB_fSE_Li256ELb0ELb0EEENS1_19SingleTileSchedulerILb0ELb0ELb0ELi128EEEEEEEEEvNT_6ParamsE)
        /*0530*/ 	.word	0x000000ff


	//----- nvinfo : EIATTR_FRAME_SIZE
	.align		4
.L_232:
        /*0534*/ 	.byte	0x04, 0x11
        /*0536*/ 	.short	(.L_234 - .L_233)
	.align		4
.L_233:
        /*0538*/ 	.word	index@(_ZN7cutlass13device_kernelIN5flash19enable_sm80_to_sm89INS1_16FlashAttnBwdSm80INS1_25CollectiveMainloopBwdSm80ILi2ELi1EN4cute5tupleIJNS5_1CILi64EEENS7_ILi128EEENS7_ILi96EEEEEENS_10bfloat16_tEfNS_4arch4Sm80ELb0ELb0ELb1ELb0ELb0ELb0ELb0ELb0ELi2ELi2ELi4ELi2ELb1EEENS1_24CollectiveEpilogueBwdGQAISB_fSE_Li256ELb0ELb0EEENS1_19SingleTileSchedulerILb0ELb0ELb0ELi128EEEEEEEEEvNT_6ParamsE)
        /*053c*/ 	.word	0x00000058


	//----- nvinfo : EIATTR_REGCOUNT
	.align		4
.L_234:
        /*0540*/ 	.byte	0x04, 0x2f
        /*0542*/ 	.short	(.L_236 - .L_235)
	.align		4
.L_235:
        /*0544*/ 	.word	index@(_ZN7cutlass13device_kernelIN5flash19enable_sm80_to_sm89INS1_16FlashAttnBwdSm80INS1_25CollectiveMainloopBwdSm80ILi2ELi1EN4cute5tupleIJNS5_1CILi64EEENS7_ILi128EEENS7_ILi96EEEEEENS_10bfloat16_tEfNS_4arch4Sm80ELb0ELb0ELb1ELb0ELb1ELb0ELb0ELb0ELi2ELi2ELi4ELi2ELb1EEENS1_21CollectiveEpilogueBwdISB_SC_SE_Li256ELb0ELb0ELi2EEENS1_19SingleTileSchedulerILb0ELb0ELb0ELi128EEEEEEEEEvNT_6ParamsE)
        /*0548*/ 	.word	0x000000ff


	//----- nvinfo : EIATTR_FRAME_SIZE
	.align		4
.L_236:
        /*054c*/ 	.byte	0x04, 0x11
        /*054e*/ 	.short	(.L_238 - .L_237)
	.align		4
.L_237:
        /*0550*/ 	.word	index@(_ZN7cutlass13device_kernelIN5flash19enable_sm80_to_sm89INS1_16FlashAttnBwdSm80INS1_25CollectiveMainloopBwdSm80ILi2ELi1EN4cute5tupleIJNS5_1CILi64EEENS7_ILi128EEENS7_ILi96EEEEEENS_10bfloat16_tEfNS_4arch4Sm80ELb0ELb0ELb1ELb0ELb1ELb0ELb0ELb0ELi2ELi2ELi4ELi2ELb1EEENS1_21CollectiveEpilogueBwdISB_SC_SE_Li256ELb0ELb0ELi2EEENS1_19SingleTileSchedulerILb0ELb0ELb0ELi128EEEEEEEEEvNT_6ParamsE)
        /*0554*/ 	.word	0x00000068


	//----- nvinfo : EIATTR_REGCOUNT
	.align		4
.L_238:
        /*0558*/ 	.byte	0x04, 0x2f
        /*055a*/ 	.short	(.L_240 - .L_239)
	.align		4
.L_239:
        /*055c*/ 	.word	index@(_ZN7cutlass13device_kernelIN5flash19enable_sm80_to_sm89INS1_16FlashAttnBwdSm80INS1_25CollectiveMainloopBwdSm80ILi2ELi1EN4cute5tupleIJNS5_1CILi64EEENS7_ILi128EEENS7_ILi96EEEEEENS_10bfloat16_tEfNS_4arch4Sm80ELb0ELb0ELb1ELb0ELb0ELb0ELb0ELb0ELi2ELi2ELi4ELi2ELb1EEENS1_21CollectiveEpilogueBwdISB_SC_SE_Li256ELb0ELb0ELi2EEENS1_19SingleTileSchedulerILb0ELb0ELb0ELi128EEEEEEEEEvNT_6ParamsE)
        /*0560*/ 	.word	0x000000ff


	//----- nvinfo : EIATTR_FRAME_SIZE
	.align		4
.L_240:
        /*0564*/ 	.byte	0x04, 0x11
        /*0566*/ 	.short	(.L_242 - .L_241)
	.align		4
.L_241:
        /*0568*/ 	.word	index@(_ZN7cutlass13device_kernelIN5flash19enable_sm80_to_sm89INS1_16FlashAttnBwdSm80INS1_25CollectiveMainloopBwdSm80ILi2ELi1EN4cute5tupleIJNS5_1CILi64EEENS7_ILi128EEENS7_ILi96EEEEEENS_10bfloat16_tEfNS_4arch4Sm80ELb0ELb0ELb1ELb0ELb0ELb0ELb0ELb0ELi2ELi2ELi4ELi2ELb1EEENS1_21CollectiveEpilogueBwdISB_SC_SE_Li256ELb0ELb0ELi2EEENS1_19SingleTileSchedulerILb0ELb0ELb0ELi128EEEEEEEEEvNT_6ParamsE)
        /*056c*/ 	.word	0x00000068


	//----- nvinfo : EIATTR_MIN_STACK_SIZE
	.align		4
.L_242:
        /*0570*/ 	.byte	0x04, 0x12
        /*0572*/ 	.short	(.L_244 - .L_243)
	.align		4
.L_243:
        /*0574*/ 	.word	index@(_ZN7cutlass13device_kernelIN5flash19enable_sm80_to_sm89INS1_16FlashAttnBwdSm80INS1_25CollectiveMainloopBwdSm80ILi2ELi1EN4cute5tupleIJNS5_1CILi64EEENS7_ILi128EEENS7_ILi96EEEEEENS_10bfloat16_tEfNS_4arch4Sm80ELb0ELb0ELb1ELb0ELb0ELb0ELb0ELb0ELi2ELi2ELi4ELi2ELb1EEENS1_21CollectiveEpilogueBwdISB_SC_SE_Li256ELb0ELb0ELi2EEENS1_19SingleTileSchedulerILb0ELb0ELb0ELi128EEEEEEEEEvNT_6ParamsE)
        /*0578*/ 	.word	0x00000068


	//----- nvinfo : EIATTR_MIN_STACK_SIZE
	.align		4
.L_244:
        /*057c*/ 	.byte	0x04, 0x12
        /*057e*/ 	.short	(.L_246 - .L_245)
	.align		4
.L_245:
        /*0580*/ 	.word	index@(_ZN7cutlass13device_kernelIN5flash19enable_sm80_to_sm89INS1_16FlashAttnBwdSm80INS1_25CollectiveMainloopBwdSm80ILi2ELi1EN4cute5tupleIJNS5_1CILi64EEENS7_ILi128EEENS7_ILi96EEEEEENS_10bfloat16_tEfNS_4arch4Sm80ELb0ELb0ELb1ELb0ELb1ELb0ELb0ELb0ELi2ELi2ELi4ELi2ELb1EEENS1_21CollectiveEpilogueBwdISB_SC_SE_Li256ELb0ELb0ELi2EEENS1_19SingleTileSchedulerILb0ELb0ELb0ELi128EEEEEEEEEvNT_6ParamsE)
        /*0584*/ 	.word	0x00000068


	//----- nvinfo : EIATTR_MIN_STACK_SIZE
	.align		4
.L_246:
        /*0588*/ 	.byte	0x04, 0x12
        /*058a*/ 	.short	(.L_248 - .L_247)
	.align		4
.L_247:
        /*058c*/ 	.word	index@(_ZN7cutlass13device_kernelIN5flash19enable_sm80_to_sm89INS1_16FlashAttnBwdSm80INS1_25CollectiveMainloopBwdSm80ILi2ELi1EN4cute5tupleIJNS5_1CILi64EEENS7_ILi128EEENS7_ILi96EEEEEENS_10bfloat16_tEfNS_4arch4Sm80ELb0ELb0ELb1ELb0ELb0ELb0ELb0ELb0ELi2ELi2ELi4ELi2ELb1EEENS1_24CollectiveEpilogueBwdGQAISB_fSE_Li256ELb0ELb0EEENS1_19SingleTileSchedulerILb0ELb0ELb0ELi128EEEEEEEEEvNT_6ParamsE)
        /*0590*/ 	.word	0x00000058


	//----- nvinfo : EIATTR_MIN_STACK_SIZE
	.align		4
.L_248:
        /*0594*/ 	.byte	0x04, 0x12
        /*0596*/ 	.short	(.L_250 - .L_249)
	.align		4
.L_249:
        /*0598*/ 	.word	index@(_ZN7cutlass13device_kernelIN5flash19enable_sm80_to_sm89INS1_16FlashAttnBwdSm80INS1_25CollectiveMainloopBwdSm80ILi2ELi1EN4cute5tupleIJNS5_1CILi64EEENS7_ILi128EEENS7_ILi96EEEEEENS_10bfloat16_tEfNS_4arch4Sm80ELb0ELb0ELb1ELb0ELb1ELb0ELb0ELb0ELi2ELi2ELi4ELi2ELb1EEENS1_24CollectiveEpilogueBwdGQAISB_fSE_Li256ELb0ELb1EEENS1_19SingleTileSchedulerILb0ELb0ELb0ELi128EEEEEEEEEvNT_6ParamsE)
        /*059c*/ 	.word	0x00000058


	//----- nvinfo : EIATTR_MIN_STACK_SIZE
	.align		4
.L_250:
        /*05a0*/ 	.byte	0x04, 0x12
        /*05a2*/ 	.short	(.L_252 - .L_251)
	.align		4
.L_251:
        /*05a4*/ 	.word	index@(_ZN7cutlass13device_kernelIN5flash19enable_sm80_to_sm89INS1_16FlashAttnBwdSm80INS1_25CollectiveMainloopBwdSm80ILi2ELi1EN4cute5tupleIJNS5_1CILi64EEENS7_ILi128EEENS7_ILi96EEEEEENS_10bfloat16_tEfNS_4arch4Sm80ELb0ELb0ELb1ELb1ELb0ELb0ELb0ELb0ELi2ELi2ELi4ELi2ELb1EEENS1_21CollectiveEpilogueBwdISB_SC_SE_Li256ELb1ELb0ELi2EEENS1_19SingleTileSchedulerILb1ELb0ELb0ELi128EEEEEEEEEvNT_6ParamsE)
        /*05a8*/ 	.word	0x00000058


	//----- nvinfo : EIATTR_MIN_STACK_SIZE
	.align		4
.L_252:
        /*05ac*/ 	.byte	0x04, 0x12
        /*05ae*/ 	.short	(.L_254 - .L_253)
	.align		4
.L_253:
        /*05b0*/ 	.word	index@(_ZN7cutlass13device_kernelIN5flash19enable_sm80_to_sm89INS1_16FlashAttnBwdSm80INS1_25CollectiveMainloopBwdSm80ILi2ELi1EN4cute5tupleIJNS5_1CILi64EEENS7_ILi128EEENS7_ILi96EEEEEENS_10bfloat16_tEfNS_4arch4Sm80ELb0ELb0ELb1ELb1ELb1ELb0ELb0ELb0ELi2ELi2ELi4ELi2ELb1EEENS1_21CollectiveEpilogueBwdISB_SC_SE_Li256ELb1ELb0ELi2EEENS1_19SingleTileSchedulerILb1ELb0ELb0ELi128EEEEEEEEEvNT_6ParamsE)
        /*05b4*/ 	.word	0x00000058


	//----- nvinfo : EIATTR_MIN_STACK_SIZE
	.align		4
.L_254:
        /*05b8*/ 	.byte	0x04, 0x12
        /*05ba*/ 	.short	(.L_256 - .L_255)
	.align		4
.L_255:
        /*05bc*/ 	.word	index@(_ZN7cutlass13device_kernelIN5flash19enable_sm80_to_sm89INS1_16FlashAttnBwdSm80INS1_25CollectiveMainloopBwdSm80ILi2ELi1EN4cute5tupleIJNS5_1CILi64EEENS7_ILi128EEENS7_ILi96EEEEEENS_10bfloat16_tEfNS_4arch4Sm80ELb0ELb0ELb1ELb1ELb0ELb0ELb0ELb0ELi2ELi2ELi4ELi2ELb1EEENS1_24CollectiveEpilogueBwdGQAISB_fSE_Li256ELb1ELb0EEENS1_19SingleTileSchedulerILb1ELb0ELb0ELi128EEEEEEEEEvNT_6ParamsE)
        /*05c0*/ 	.word	0x00000058


	//----- nvinfo : EIATTR_MIN_STACK_SIZE
	.align		4
.L_256:
        /*05c4*/ 	.byte	0x04, 0x12
        /*05c6*/ 	.short	(.L_258 - .L_257)
	.align		4
.L_257:
        /*05c8*/ 	.word	index@(_ZN7cutlass13device_kernelIN5flash19enable_sm80_to_sm89INS1_16FlashAttnBwdSm80INS1_25CollectiveMainloopBwdSm80ILi2ELi1EN4cute5tupleIJNS5_1CILi64EEENS7_ILi128EEENS7_ILi96EEEEEENS_10bfloat16_tEfNS_4arch4Sm80ELb0ELb0ELb1ELb1ELb1ELb0ELb0ELb0ELi2ELi2ELi4ELi2ELb1EEENS1_24CollectiveEpilogueBwdGQAISB_fSE_Li256ELb1ELb1EEENS1_19SingleTileSchedulerILb1ELb0ELb0ELi128EEEEEEEEEvNT_6ParamsE)
        /*05cc*/ 	.word	0x00000058


	//----- nvinfo : EIATTR_MIN_STACK_SIZE
	.align		4
.L_258:
        /*05d0*/ 	.byte	0x04, 0x12
        /*05d2*/ 	.short	(.L_260 - .L_259)
	.align		4
.L_259:
        /*05d4*/ 	.word	index@(_ZN7cutlass13device_kernelIN5flash19enable_sm80_to_sm89INS1_16FlashAttnBwdSm80INS1_25CollectiveMainloopBwdSm80ILi2ELi1EN4cute5tupleIJNS5_1CILi64EEENS7_ILi128EEENS7_ILi96EEEEEENS_10bfloat16_tEfNS_4arch4Sm80ELb0ELb1ELb1ELb0ELb0ELb0ELb0ELb0ELi2ELi2ELi4ELi2ELb1EEENS1_21CollectiveEpilogueBwdISB_SC_SE_Li256ELb0ELb0ELi2EEENS1_19SingleTileSchedulerILb0ELb0ELb0ELi128EEEEEEEEEvNT_6ParamsE)
        /*05d8*/ 	.word	0x000000b8


	//----- nvinfo : EIATTR_MIN_STACK_SIZE
	.align		4
.L_260:
        /*05dc*/ 	.byte	0x04, 0x12
        /*05de*/ 	.short	(.L_262 - .L_261)
	.align		4
.L_261:
        /*05e0*/ 	.word	index@(_ZN7cutlass13device_kernelIN5flash19enable_sm80_to_sm89INS1_16FlashAttnBwdSm80INS1_25CollectiveMainloopBwdSm80ILi2ELi1EN4cute5tupleIJNS5_1CILi64EEENS7_ILi128EEENS7_ILi96EEEEEENS_10bfloat16_tEfNS_4arch4Sm80ELb0ELb1ELb1ELb0ELb1ELb0ELb0ELb0ELi2ELi2ELi4ELi2ELb1EEENS1_21CollectiveEpilogueBwdISB_SC_SE_Li256ELb0ELb0ELi2EEENS1_19SingleTileSchedulerILb0ELb0ELb0ELi128EEEEEEEEEvNT_6ParamsE)
        /*05e4*/ 	.word	0x000000b8


	//----- nvinfo : EIATTR_MIN_STACK_SIZE
	.align		4
.L_262:
        /*05e8*/ 	.byte	0x04, 0x12
        /*05ea*/ 	.short	(.L_264 - .L_263)
	.align		4
.L_263:
        /*05ec*/ 	.word	index@(_ZN7cutlass13device_kernelIN5flash19enable_sm80_to_sm89INS1_16FlashAttnBwdSm80INS1_25CollectiveMainloopBwdSm80ILi2ELi1EN4cute5tupleIJNS5_1CILi64EEENS7_ILi128EEENS7_ILi96EEEEEENS_10bfloat16_tEfNS_4arch4Sm80ELb0ELb1ELb1ELb0ELb0ELb0ELb0ELb0ELi2ELi2ELi4ELi2ELb1EEENS1_24CollectiveEpilogueBwdGQAISB_fSE_Li256ELb0ELb0EEENS1_19SingleTileSchedulerILb0ELb0ELb0ELi128EEEEEEEEEvNT_6ParamsE)
        /*05f0*/ 	.word	0x00000098


	//----- nvinfo : EIATTR_MIN_STACK_SIZE
	.align		4
.L_264:
        /*05f4*/ 	.byte	0x04, 0x12
        /*05f6*/ 	.short	(.L_266 - .L_265)
	.align		4
.L_265:
        /*05f8*/ 	.word	index@(_ZN7cutlass13device_kernelIN5flash19enable_sm80_to_sm89INS1_16FlashAttnBwdSm80INS1_25CollectiveMainloopBwdSm80ILi2ELi1EN4cute5tupleIJNS5_1CILi64EEENS7_ILi128EEENS7_ILi96EEEEEENS_10bfloat16_tEfNS_4arch4Sm80ELb0ELb1ELb1ELb0ELb1ELb0ELb0ELb0ELi2ELi2ELi4ELi2ELb1EEENS1_24CollectiveEpilogueBwdGQAISB_fSE_Li256ELb0ELb1EEENS1_19SingleTileSchedulerILb0ELb0ELb0ELi128EEEEEEEEEvNT_6ParamsE)
        /*05fc*/ 	.word	0x000000a8


	//----- nvinfo : EIATTR_MIN_STACK_SIZE
	.align		4
.L_266:
        /*0600*/ 	.byte	0x04, 0x12
        /*0602*/ 	.short	(.L_268 - .L_267)
	.align		4
.L_267:
        /*0604*/ 	.word	index@(_ZN7cutlass13device_kernelIN5flash19enable_sm80_to_sm89INS1_16FlashAttnBwdSm80INS1_25CollectiveMainloopBwdSm80ILi2ELi1EN4cute5tupleIJNS5_1CILi64EEENS7_ILi128EEENS7_ILi96EEEEEENS_10bfloat16_tEfNS_4arch4Sm80ELb0ELb1ELb1ELb1ELb0ELb0ELb0ELb0ELi2ELi2ELi4ELi2ELb1EEENS1_21CollectiveEpilogueBwdISB_SC_SE_Li256ELb1ELb0ELi2EEENS1_19SingleTileSchedulerILb1ELb0ELb0ELi128EEEEEEEEEvNT_6ParamsE)
        /*0608*/ 	.word	0x00000088


	//----- nvinfo : EIATTR_MIN_STACK_SIZE
	.align		4
.L_268:
        /*060c*/ 	.byte	0x04, 0x12
        /*060e*/ 	.short	(.L_270 - .L_269)
	.align		4
.L_269:
        /*0610*/ 	.word	index@(_ZN7cutlass13device_kernelIN5flash19enable_sm80_to_sm89INS1_16FlashAttnBwdSm80INS1_25CollectiveMainloopBwdSm80ILi2ELi1EN4cute5tupleIJNS5_1CILi64EEENS7_ILi128EEENS7_ILi96EEEEEENS_10bfloat16_tEfNS_4arch4Sm80ELb0ELb1ELb1ELb1ELb1ELb0ELb0ELb0ELi2ELi2ELi4ELi2ELb1EEENS1_21CollectiveEpilogueBwdISB_SC_SE_Li256ELb1ELb0ELi2EEENS1_19SingleTileSchedulerILb1ELb0ELb0ELi128EEEEEEEEEvNT_6ParamsE)
        /*0614*/ 	.word	0x00000088


	//----- nvinfo : EIATTR_MIN_STACK_SIZE
	.align		4
.L_270:
        /*0618*/ 	.byte	0x04, 0x12
        /*061a*/ 	.short	(.L_272 - .L_271)
	.align		4
.L_271:
        /*061c*/ 	.word	index@(_ZN7cutlass13device_kernelIN5flash19enable_sm80_to_sm89INS1_16FlashAttnBwdSm80INS1_25CollectiveMainloopBwdSm80ILi2ELi1EN4cute5tupleIJNS5_1CILi64EEENS7_ILi128EEENS7_ILi96EEEEEENS_10bfloat16_tEfNS_4arch4Sm80ELb0ELb1ELb1ELb1ELb0ELb0ELb0ELb0ELi2ELi2ELi4ELi2ELb1EEENS1_24CollectiveEpilogueBwdGQAISB_fSE_Li256ELb1ELb0EEENS1_19SingleTileSchedulerILb1ELb0ELb0ELi128EEEEEEEEEvNT_6ParamsE)
        /*0620*/ 	.word	0x00000088


	//----- nvinfo : EIATTR_MIN_STACK_SIZE
	.align		4
.L_272:
        /*0624*/ 	.byte	0x04, 0x12
        /*0626*/ 	.short	(.L_274 - .L_273)
	.align		4
.L_273:
        /*0628*/ 	.word	index@(_ZN7cutlass13device_kernelIN5flash19enable_sm80_to_sm89INS1_16FlashAttnBwdSm80INS1_25CollectiveMainloopBwdSm80ILi2ELi1EN4cute5tupleIJNS5_1CILi64EEENS7_ILi128EEENS7_ILi96EEEEEENS_10bfloat16_tEfNS_4arch4Sm80ELb0ELb1ELb1ELb1ELb1ELb0ELb0ELb0ELi2ELi2ELi4ELi2ELb1EEENS1_24CollectiveEpilogueBwdGQAISB_fSE_Li256ELb1ELb1EEENS1_19SingleTileSchedulerILb1ELb0ELb0ELi128EEEEEEEEEvNT_6ParamsE)
        /*062c*/ 	.word	0x00000088


	//----- nvinfo : EIATTR_MIN_STACK_SIZE
	.align		4
.L_274:
        /*0630*/ 	.byte	0x04, 0x12
        /*0632*/ 	.short	(.L_276 - .L_275)
	.align		4
.L_275:
        /*0634*/ 	.word	index@(_ZN7cutlass13device_kernelIN5flash19enable_sm80_to_sm89INS1_16FlashAttnBwdSm80INS1_25CollectiveMainloopBwdSm80ILi2ELi1EN4cute5tupleIJNS5_1CILi64EEENS7_ILi128EEENS7_ILi96EEEEEENS_10bfloat16_tEfNS_4arch4Sm80ELb1ELb0ELb1ELb0ELb0ELb0ELb0ELb0ELi2ELi2ELi4ELi2ELb1EEENS1_21CollectiveEpilogueBwdISB_SC_SE_Li256ELb0ELb0ELi2EEENS1_25SingleTileBwdLPTSchedulerILb0ELi128ELb0EEEEEEEEEvNT_6ParamsE)
        /*0638*/ 	.word	0x00000070


	//----- nvinfo : EIATTR_MIN_STACK_SIZE
	.align		4
.L_276:
        /*063c*/ 	.byte	0x04, 0x12
        /*063e*/ 	.short	(.L_278 - .L_277)
	.align		4
.L_277:
        /*0640*/ 	.word	index@(_ZN7cutlass13device_kernelIN5flash19enable_sm80_to_sm89INS1_16FlashAttnBwdSm80INS1_25CollectiveMainloopBwdSm80ILi2ELi1EN4cute5tupleIJNS5_1CILi64EEENS7_ILi128EEENS7_ILi96EEEEEENS_10bfloat16_tEfNS_4arch4Sm80ELb1ELb0ELb1ELb0ELb1ELb0ELb0ELb0ELi2ELi2ELi4ELi2ELb1EEENS1_21CollectiveEpilogueBwdISB_SC_SE_Li256ELb0ELb0ELi2EEENS1_25SingleTileBwdLPTSchedulerILb0ELi128ELb1EEEEEEEEEvNT_6ParamsE)
        /*0644*/ 	.word	0x00000070


	//----- nvinfo : EIATTR_MIN_STACK_SIZE
	.align		4
.L_278:
        /*0648*/ 	.byte	0x04, 0x12
        /*064a*/ 	.short	(.L_280 - .L_279)
	.align		4
.L_279:
        /*064c*/ 	.word	index@(_ZN7cutlass13device_kernelIN5flash19enable_sm80_to_sm89INS1_16FlashAttnBwdSm80INS1_25CollectiveMainloopBwdSm80ILi2ELi1EN4cute5tupleIJNS5_1CILi64EEENS7_ILi128EEENS7_ILi96EEEEEENS_10bfloat16_tEfNS_4arch4Sm80ELb1ELb0ELb1ELb0ELb0ELb0ELb0ELb0ELi2ELi2ELi4ELi2ELb1EEENS1_24CollectiveEpilogueBwdGQAISB_fSE_Li256ELb0ELb0EEENS1_25SingleTileBwdLPTSchedulerILb0ELi128ELb0EEEEEEEEEvNT_6ParamsE)
        /*0650*/ 	.word	0x00000068


	//----- nvinfo : EIATTR_MIN_STACK_SIZE
	.align		4
.L_280:
        /*0654*/ 	.byte	0x04, 0x12
        /*0656*/ 	.short	(.L_282 - .L_281)
	.align		4
.L_281:
        /*0658*/ 	.word	index@(_ZN7cutlass13device_kernelIN5flash19enable_sm80_to_sm89INS1_16FlashAttnBwdSm80INS1_25CollectiveMainloopBwdSm80ILi2ELi1EN4cute5tupleIJNS5_1CILi64EEENS7_ILi128EEENS7_ILi96EEEEEENS_10bfloat16_tEfNS_4arch4Sm80ELb1ELb0ELb1ELb0ELb1ELb0ELb0ELb0ELi2ELi2ELi4ELi2ELb1EEENS1_24CollectiveEpilogueBwdGQAISB_fSE_Li256ELb0ELb1EEENS1_25SingleTileBwdLPTSchedulerILb0ELi128ELb1EEEEEEEEEvNT_6ParamsE)
        /*065c*/ 	.word	0x00000068


	//----- nvinfo : EIATTR_MIN_STACK_SIZE
	.align		4
.L_282:
        /*0660*/ 	.byte	0x04, 0x12
        /*0662*/ 	.short	(.L_284 - .L_283)
	.align		4
.L_283:
        /*0664*/ 	.word	index@(_ZN7cutlass13device_kernelIN5flash19enable_sm80_to_sm89INS1_16FlashAttnBwdSm80INS1_25CollectiveMainloopBwdSm80ILi2ELi1EN4cute5tupleIJNS5_1CILi64EEENS7_ILi128EEENS7_ILi96EEEEEENS_10bfloat16_tEfNS_4arch4Sm80ELb1ELb0ELb1ELb1ELb0ELb0ELb0ELb0ELi2ELi2ELi4ELi2ELb1EEENS1_21CollectiveEpilogueBwdISB_SC_SE_Li256ELb1ELb0ELi2EEENS1_25SingleTileBwdLPTSchedulerILb1ELi128ELb0EEEEEEEEEvNT_6ParamsE)
        /*0668*/ 	.word	0x00000068


	//----- nvinfo : EIATTR_MIN_STACK_SIZE
	.align		4
.L_284:
        /*066c*/ 	.byte	0x04, 0x12
        /*066e*/ 	.short	(.L_286 - .L_285)
	.align		4
.L_285:
        /*0670*/ 	.word	index@(_ZN7cutlass13device_kernelIN5flash19enable_sm80_to_sm89INS1_16FlashAttnBwdSm80INS1_25CollectiveMainloopBwdSm80ILi2ELi1EN4cute5tupleIJNS5_1CILi64EEENS7_ILi128EEENS7_ILi96EEEEEENS_10bfloat16_tEfNS_4arch4Sm80ELb1ELb0ELb1ELb1ELb1ELb0ELb0ELb0ELi2ELi2ELi4ELi2ELb1EEENS1_21CollectiveEpilogueBwdISB_SC_SE_Li256ELb1ELb0ELi2EEENS1_25SingleTileBwdLPTSchedulerILb1ELi128ELb1EEEEEEEEEvNT_6ParamsE)
        /*0674*/ 	.word	0x00000070


	//----- nvinfo : EIATTR_MIN_STACK_SIZE
	.align		4
.L_286:
        /*0678*/ 	.byte	0x04, 0x12
        /*067a*/ 	.short	(.L_288 - .L_287)
	.align		4
.L_287:
        /*067c*/ 	.word	index@(_ZN7cutlass13device_kernelIN5flash19enable_sm80_to_sm89INS1_16FlashAttnBwdSm80INS1_25CollectiveMainloopBwdSm80ILi2ELi1EN4cute5tupleIJNS5_1CILi64EEENS7_ILi128EEENS7_ILi96EEEEEENS_10bfloat16_tEfNS_4arch4Sm80ELb1ELb0ELb1ELb1ELb0ELb0ELb0ELb0ELi2ELi2ELi4ELi2ELb1EEENS1_24CollectiveEpilogueBwdGQAISB_fSE_Li256ELb1ELb0EEENS1_25SingleTileBwdLPTSchedulerILb1ELi128ELb0EEEEEEEEEvNT_6ParamsE)
        /*0680*/ 	.word	0x00000070


	//----- nvinfo : EIATTR_MIN_STACK_SIZE
	.align		4
.L_288:
        /*0684*/ 	.byte	0x04, 0x12
        /*0686*/ 	.short	(.L_290 - .L_289)
	.align		4
.L_289:
        /*0688*/ 	.word	index@(_ZN7cutlass13device_kernelIN5flash19enable_sm80_to_sm89INS1_16FlashAttnBwdSm80INS1_25CollectiveMainloopBwdSm80ILi2ELi1EN4cute5tupleIJNS5_1CILi64EEENS7_ILi128EEENS7_ILi96EEEEEENS_10bfloat16_tEfNS_4arch4Sm80ELb1ELb0ELb1ELb1ELb1ELb0ELb0ELb0ELi2ELi2ELi4ELi2ELb1EEENS1_24CollectiveEpilogueBwdGQAISB_fSE_Li256ELb1ELb1EEENS1_25SingleTileBwdLPTSchedulerILb1ELi128ELb1EEEEEEEEEvNT_6ParamsE)
        /*068c*/ 	.word	0x00000060


	//----- nvinfo : EIATTR_MIN_STACK_SIZE
	.align		4
.L_290:
        /*0690*/ 	.byte	0x04, 0x12
        /*0692*/ 	.short	(.L_292 - .L_291)
	.align		4
.L_291:
        /*0694*/ 	.word	index@(_ZN7cutlass13device_kernelIN5flash19enable_sm80_to_sm89INS1_16FlashAttnBwdSm80INS1_25CollectiveMainloopBwdSm80ILi2ELi2EN4cute5tupleIJNS5_1CILi64EEENS7_ILi128EEENS7_ILi96EEEEEENS_10bfloat16_tEfNS_4arch4Sm80ELb0ELb0ELb1ELb0ELb0ELb0ELb0ELb0ELi2ELi2ELi4ELi2ELb0EEENS1_21CollectiveEpilogueBwdISB_SC_SE_Li256ELb0ELb0ELi2EEENS1_19SingleTileSchedulerILb0ELb0ELb0ELi128EEEEEEEEEvNT_6ParamsE)
        /*0698*/ 	.word	0x00000000


	//----- nvinfo : EIATTR_MIN_STACK_SIZE
	.align		4
.L_292:
        /*069c*/ 	.byte	0x04, 0x12
        /*069e*/ 	.short	(.L_294 - .L_293)
	.align		4
.L_293:
        /*06a0*/ 	.word	index@(_ZN7cutlass13device_kernelIN5flash19enable_sm80_to_sm89INS1_16FlashAttnBwdSm80INS1_25CollectiveMainloopBwdSm80ILi2ELi2EN4cute5tupleIJNS5_1CILi64EEENS7_ILi128EEENS7_ILi96EEEEEENS_10bfloat16_tEfNS_4arch4Sm80ELb0ELb0ELb1ELb0ELb1ELb0ELb0ELb0ELi2ELi2ELi4ELi2ELb0EEENS1_21CollectiveEpilogueBwdISB_SC_SE_Li256ELb0ELb0ELi2EEENS1_19SingleTileSchedulerILb0ELb0ELb0ELi128EEEEEEEEEvNT_6ParamsE)
        /*06a4*/ 	.word	0x00000000


	//----- nvinfo : EIATTR_MIN_STACK_SIZE
	.align		4
.L_294:
        /*06a8*/ 	.byte	0x04, 0x12
        /*06aa*/ 	.short	(.L_296 - .L_295)
	.align		4
.L_295:
        /*06ac*/ 	.word	index@(_ZN7cutlass13device_kernelIN5flash19enable_sm80_to_sm89INS1_16FlashAttnBwdSm80INS1_25CollectiveMainloopBwdSm80ILi2ELi2EN4cute5tupleIJNS5_1CILi64EEENS7_ILi128EEENS7_ILi96EEEEEENS_10bfloat16_tEfNS_4arch4Sm80ELb0ELb0ELb1ELb0ELb0ELb0ELb0ELb0ELi2ELi2ELi4ELi2ELb0EEENS1_24CollectiveEpilogueBwdGQAISB_fSE_Li256ELb0ELb0EEENS1_19SingleTileSchedulerILb0ELb0ELb0ELi128EEEEEEEEEvNT_6ParamsE)
        /*06b0*/ 	.word	0x00000000


	//----- nvinfo : EIATTR_MIN_STACK_SIZE
	.align		4
.L_296:
        /*06b4*/ 	.byte	0x04, 0x12
        /*06b6*/ 	.short	(.L_298 - .L_297)
	.align		4
.L_297:
        /*06b8*/ 	.word	index@(_ZN7cutlass13device_kernelIN5flash19enable_sm80_to_sm89INS1_16FlashAttnBwdSm80INS1_25CollectiveMainloopBwdSm80ILi2ELi2EN4cute5tupleIJNS5_1CILi64EEENS7_ILi128EEENS7_ILi96EEEEEENS_10bfloat16_tEfNS_4arch4Sm80ELb0ELb0ELb1ELb0ELb1ELb0ELb0ELb0ELi2ELi2ELi4ELi2ELb0EEENS1_24CollectiveEpilogueBwdGQAISB_fSE_Li256ELb0ELb1EEENS1_19SingleTileSchedulerILb0ELb0ELb0ELi128EEEEEEEEEvNT_6ParamsE)
        /*06bc*/ 	.word	0x00000000


	//----- nvinfo : EIATTR_MIN_STACK_SIZE
	.align		4
.L_298:
        /*06c0*/ 	.byte	0x04, 0x12
        /*06c2*/ 	.short	(.L_300 - .L_299)
	.align		4
.L_299:
        /*06c4*/ 	.word	index@(_ZN7cutlass13device_kernelIN5flash19enable_sm80_to_sm89INS1_16FlashAttnBwdSm80INS1_25CollectiveMainloopBwdSm80ILi2ELi2EN4cute5tupleIJNS5_1CILi64EEENS7_ILi128EEENS7_ILi96EEEEEENS_10bfloat16_tEfNS_4arch4Sm80ELb0ELb0ELb1ELb1ELb0ELb0ELb0ELb0ELi2ELi2ELi4ELi2ELb0EEENS1_21CollectiveEpilogueBwdISB_SC_SE_Li256ELb1ELb0ELi2EEENS1_19SingleTileSchedulerILb1ELb0ELb0ELi128EEEEEEEEEvNT_6ParamsE)
        /*06c8*/ 	.word	0x00000000


	//----- nvinfo : EIATTR_MIN_STACK_SIZE
	.align		4
.L_300:
        /*06cc*/ 	.byte	0x04, 0x12
        /*06ce*/ 	.short	(.L_302 - .L_301)
	.align		4
.L_301:
        /*06d0*/ 	.word	index@(_ZN7cutlass13device_kernelIN5flash19enable_sm80_to_sm89INS1_16FlashAttnBwdSm80INS1_25CollectiveMainloopBwdSm80ILi2ELi2EN4cute5tupleIJNS5_1CILi64EEENS7_ILi128EEENS7_ILi96EEEEEENS_10bfloat16_tEfNS_4arch4Sm80ELb0ELb0ELb1ELb1ELb1ELb0ELb0ELb0ELi2ELi2ELi4ELi2ELb0EEENS1_21CollectiveEpilogueBwdISB_SC_SE_Li256ELb1ELb0ELi2EEENS1_19SingleTileSchedulerILb1ELb0ELb0ELi128EEEEEEEEEvNT_6ParamsE)
        /*06d4*/ 	.word	0x00000000


	//----- nvinfo : EIATTR_MIN_STACK_SIZE
	.align		4
.L_302:
        /*06d8*/ 	.byte	0x04, 0x12
        /*06da*/ 	.short	(.L_304 - .L_303)
	.align		4
.L_303:
        /*06dc*/ 	.word	index@(_ZN7cutlass13device_kernelIN5flash19enable_sm80_to_sm89INS1_16FlashAttnBwdSm80INS1_25CollectiveMainloopBwdSm80ILi2ELi2EN4cute5tupleIJNS5_1CILi64EEENS7_ILi128EEENS7_ILi96EEEEEENS_10bfloat16_tEfNS_4arch4Sm80ELb0ELb0ELb1ELb1ELb0ELb0ELb0ELb0ELi2ELi2ELi4ELi2ELb0EEENS1_24CollectiveEpilogueBwdGQAISB_fSE_Li256ELb1ELb0EEENS1_19SingleTileSchedulerILb1ELb0ELb0ELi128EEEEEEEEEvNT_6ParamsE)
        /*06e0*/ 	.word	0x00000000


	//----- nvinfo : EIATTR_MIN_STACK_SIZE
	.align		4
.L_304:
        /*06e4*/ 	.byte	0x04, 0x12
        /*06e6*/ 	.short	(.L_306 - .L_305)
	.align		4
.L_305:
        /*06e8*/ 	.word	index@(_ZN7cutlass13device_kernelIN5flash19enable_sm80_to_sm89INS1_16FlashAttnBwdSm80INS1_25CollectiveMainloopBwdSm80ILi2ELi2EN4cute5tupleIJNS5_1CILi64EEENS7_ILi128EEENS7_ILi96EEEEEENS_10bfloat16_tEfNS_4arch4Sm80ELb0ELb0ELb1ELb1ELb1ELb0ELb0ELb0ELi2ELi2ELi4ELi2ELb0EEENS1_24CollectiveEpilogueBwdGQAISB_fSE_Li256ELb1ELb1EEENS1_19SingleTileSchedulerILb1ELb0ELb0ELi128EEEEEEEEEvNT_6ParamsE)
        /*06ec*/ 	.word	0x00000000


	//----- nvinfo : EIATTR_MIN_STACK_SIZE
	.align		4
.L_306:
        /*06f0*/ 	.byte	0x04, 0x12
        /*06f2*/ 	.short	(.L_308 - .L_307)
	.align		4
.L_307:
        /*06f4*/ 	.word	index@(_ZN7cutlass13device_kernelIN5flash19enable_sm80_to_sm89INS1_16FlashAttnBwdSm80INS1_25CollectiveMainloopBwdSm80ILi2ELi2EN4cute5tupleIJNS5_1CILi64EEENS7_ILi128EEENS7_ILi96EEEEEENS_10bfloat16_tEfNS_4arch4Sm80ELb0ELb1ELb1ELb0ELb0ELb0ELb0ELb0ELi2ELi2ELi4ELi2ELb0EEENS1_21CollectiveEpilogueBwdISB_SC_SE_Li256ELb0ELb0ELi2EEENS1_19SingleTileSchedulerILb0ELb0ELb0ELi128EEEEEEEEEvNT_6ParamsE)
        /*06f8*/ 	.word	0x00000000


	//----- nvinfo : EIATTR_MIN_STACK_SIZE
	.align		4
.L_308:
        /*06fc*/ 	.byte	0x04, 0x12
        /*06fe*/ 	.short	(.L_310 - .L_309)
	.align		4
.L_309:
        /*0700*/ 	.word	index@(_ZN7cutlass13device_kernelIN5flash19enable_sm80_to_sm89INS1_16FlashAttnBwdSm80INS1_25CollectiveMainloopBwdSm80ILi2ELi2EN4cute5tupleIJNS5_1CILi64EEENS7_ILi128EEENS7_ILi96EEEEEENS_10bfloat16_tEfNS_4arch4Sm80ELb0ELb1ELb1ELb0ELb1ELb0ELb0ELb0ELi2ELi2ELi4ELi2ELb0EEENS1_21CollectiveEpilogueBwdISB_SC_SE_Li256ELb0ELb0ELi2EEENS1_19SingleTileSchedulerILb0ELb0ELb0ELi128EEEEEEEEEvNT_6ParamsE)
        /*0704*/ 	.word	0x00000000


	//----- nvinfo : EIATTR_MIN_STACK_SIZE
	.align		4
.L_310:
        /*0708*/ 	.byte	0x04, 0x12
        /*070a*/ 	.short	(.L_312 - .L_311)
	.align		4
.L_311:
        /*070c*/ 	.word	index@(_ZN7cutlass13device_kernelIN5flash19enable_sm80_to_sm89INS1_16FlashAttnBwdSm80INS1_25CollectiveMainloopBwdSm80ILi2ELi2EN4cute5tupleIJNS5_1CILi64EEENS7_ILi128EEENS7_ILi96EEEEEENS_10bfloat16_tEfNS_4arch4Sm80ELb0ELb1ELb1ELb0ELb0ELb0ELb0ELb0ELi2ELi2ELi4ELi2ELb0EEENS1_24CollectiveEpilogueBwdGQAISB_fSE_Li256ELb0ELb0EEENS1_19SingleTileSchedulerILb0ELb0ELb0ELi128EEEEEEEEEvNT_6ParamsE)
        /*0710*/ 	.word	0x00000000


	//----- nvinfo : EIATTR_MIN_STACK_SIZE
	.align		4
.L_312:
        /*0714*/ 	.byte	0x04, 0x12
        /*0716*/ 	.short	(.L_314 - .L_313)
	.align		4
.L_313:
        /*0718*/ 	.word	index@(_ZN7cutlass13device_kernelIN5flash19enable_sm80_to_sm89INS1_16FlashAttnBwdSm80INS1_25CollectiveMainloopBwdSm80ILi2ELi2EN4cute5tupleIJNS5_1CILi64EEENS7_ILi128EEENS7_ILi96EEEEEENS_10bfloat16_tEfNS_4arch4Sm80ELb0ELb1ELb1ELb0ELb1ELb0ELb0ELb0ELi2ELi2ELi4ELi2ELb0EEENS1_24CollectiveEpilogueBwdGQAISB_fSE_Li256ELb0ELb1EEENS1_19SingleTileSchedulerILb0ELb0ELb0ELi128EEEEEEEEEvNT_6ParamsE)
        /*071c*/ 	.word	0x00000000


	//----- nvinfo : EIATTR_MIN_STACK_SIZE
	.align		4
.L_314:
        /*0720*/ 	.byte	0x04, 0x12
        /*0722*/ 	.short	(.L_316 - .L_315)
	.align		4
.L_315:
        /*0724*/ 	.word	index@(_ZN7cutlass13device_kernelIN5flash19enable_sm80_to_sm89INS1_16FlashAttnBwdSm80INS1_25CollectiveMainloopBwdSm80ILi2ELi2EN4cute5tupleIJNS5_1CILi64EEENS7_ILi128EEENS7_ILi96EEEEEENS_10bfloat16_tEfNS_4arch4Sm80ELb0ELb1ELb1ELb1ELb0ELb0ELb0ELb0ELi2ELi2ELi4ELi2ELb0EEENS1_21CollectiveEpilogueBwdISB_SC_SE_Li256ELb1ELb0ELi2EEENS1_19SingleTileSchedulerILb1ELb0ELb0ELi128EEEEEEEEEvNT_6ParamsE)
        /*0728*/ 	.word	0x00000000


	//----- nvinfo : EIATTR_MIN_STACK_SIZE
	.align		4
.L_316:
        /*072c*/ 	.byte	0x04, 0x12
        /*072e*/ 	.short	(.L_318 - .L_317)
	.align		4
.L_317:
        /*0730*/ 	.word	index@(_ZN7cutlass13device_kernelIN5flash19enable_sm80_to_sm89INS1_16FlashAttnBwdSm80INS1_25CollectiveMainloopBwdSm80ILi2ELi2EN4cute5tupleIJNS5_1CILi64EEENS7_ILi128EEENS7_ILi96EEEEEENS_10bfloat16_tEfNS_4arch4Sm80ELb0ELb1ELb1ELb1ELb1ELb0ELb0ELb0ELi2ELi2ELi4ELi2ELb0EEENS1_21CollectiveEpilogueBwdISB_SC_SE_Li256ELb1ELb0ELi2EEENS1_19SingleTileSchedulerILb1ELb0ELb0ELi128EEEEEEEEEvNT_6ParamsE)
        /*0734*/ 	.word	0x00000000


	//----- nvinfo : EIATTR_MIN_STACK_SIZE
	.align		4
.L_318:
        /*0738*/ 	.byte	0x04, 0x12
        /*073a*/ 	.short	(.L_320 - .L_319)
	.align		4
.L_319:
        /*073c*/ 	.word	index@(_ZN7cutlass13device_kernelIN5flash19enable_sm80_to_sm89INS1_16FlashAttnBwdSm80INS1_25CollectiveMainloopBwdSm80ILi2ELi2EN4cute5tupleIJNS5_1CILi64EEENS7_ILi128EEENS7_ILi96EEEEEENS_10bfloat16_tEfNS_4arch4Sm80ELb0ELb1ELb1ELb1ELb0ELb0ELb0ELb0ELi2ELi2ELi4ELi2ELb0EEENS1_24CollectiveEpilogueBwdGQAISB_fSE_Li256ELb1ELb0EEENS1_19SingleTileSchedulerILb1ELb0ELb0ELi128EEEEEEEEEvNT_6ParamsE)
        /*0740*/ 	.word	0x00000000


	//----- nvinfo : EIATTR_MIN_STACK_SIZE
	.align		4
.L_320:
        /*0744*/ 	.byte	0x04, 0x12
        /*0746*/ 	.short	(.L_322 - .L_321)
	.align		4
.L_321:
        /*0748*/ 	.word	index@(_ZN7cutlass13device_kernelIN5flash19enable_sm80_to_sm89INS1_16FlashAttnBwdSm80INS1_25CollectiveMainloopBwdSm80ILi2ELi2EN4cute5tupleIJNS5_1CILi64EEENS7_ILi128EEENS7_ILi96EEEEEENS_10bfloat16_tEfNS_4arch4Sm80ELb0ELb1ELb1ELb1ELb1ELb0ELb0ELb0ELi2ELi2ELi4ELi2ELb0EEENS1_24CollectiveEpilogueBwdGQAISB_fSE_Li256ELb1ELb1EEENS1_19SingleTileSchedulerILb1ELb0ELb0ELi128EEEEEEEEEvNT_6ParamsE)
        /*074c*/ 	.word	0x00000000


	//----- nvinfo : EIATTR_MIN_STACK_SIZE
	.align		4
.L_322:
        /*0750*/ 	.byte	0x04, 0x12
        /*0752*/ 	.short	(.L_324 - .L_323)
	.align		4
.L_323:
        /*0754*/ 	.word	index@(_ZN7cutlass13device_kernelIN5flash19enable_sm80_to_sm89INS1_16FlashAttnBwdSm80INS1_25CollectiveMainloopBwdSm80ILi2ELi2EN4cute5tupleIJNS5_1CILi64EEENS7_ILi128EEENS7_ILi96EEEEEENS_10bfloat16_tEfNS_4arch4Sm80ELb1ELb0ELb1ELb0ELb0ELb0ELb0ELb0ELi2ELi2ELi4ELi2ELb0EEENS1_21CollectiveEpilogueBwdISB_SC_SE_Li256ELb0ELb0ELi2EEENS1_25SingleTileBwdLPTSchedulerILb0ELi128ELb0EEEEEEEEEvNT_6ParamsE)
        /*0758*/ 	.word	0x00000000


	//----- nvinfo : EIATTR_MIN_STACK_SIZE
	.align		4
.L_324:
        /*075c*/ 	.byte	0x04, 0x12
        /*075e*/ 	.short	(.L_326 - .L_325)
	.align		4
.L_325:
        /*0760*/ 	.word	index@(_ZN7cutlass13device_kernelIN5flash19enable_sm80_to_sm89INS1_16FlashAttnBwdSm80INS1_25CollectiveMainloopBwdSm80ILi2ELi2EN4cute5tupleIJNS5_1CILi64EEENS7_ILi128EEENS7_ILi96EEEEEENS_10bfloat16_tEfNS_4arch4Sm80ELb1ELb0ELb1ELb0ELb1ELb0ELb0ELb0ELi2ELi2ELi4ELi2ELb0EEENS1_21CollectiveEpilogueBwdISB_SC_SE_Li256ELb0ELb0ELi2EEENS1_25SingleTileBwdLPTSchedulerILb0ELi128ELb1EEEEEEEEEvNT_6ParamsE)
        /*0764*/ 	.word	0x00000000


	//----- nvinfo : EIATTR_MIN_STACK_SIZE
	.align		4
.L_326:
        /*0768*/ 	.byte	0x04, 0x12
        /*076a*/ 	.short	(.L_328 - .L_327)
	.align		4
.L_327:
        /*076c*/ 	.word	index@(_ZN7cutlass13device_kernelIN5flash19enable_sm80_to_sm89INS1_16FlashAttnBwdSm80INS1_25CollectiveMainloopBwdSm80ILi2ELi2EN4cute5tupleIJNS5_1CILi64EEENS7_ILi128EEENS7_ILi96EEEEEENS_10bfloat16_tEfNS_4arch4Sm80ELb1ELb0ELb1ELb0ELb0ELb0ELb0ELb0ELi2ELi2ELi4ELi2ELb0EEENS1_24CollectiveEpilogueBwdGQAISB_fSE_Li256ELb0ELb0EEENS1_25SingleTileBwdLPTSchedulerILb0ELi128ELb0EEEEEEEEEvNT_6ParamsE)
        /*0770*/ 	.word	0x00000000


	//----- nvinfo : EIATTR_MIN_STACK_SIZE
	.align		4
.L_328:
        /*0774*/ 	.byte	0x04, 0x12
        /*0776*/ 	.short	(.L_330 - .L_329)
	.align		4
.L_329:
        /*0778*/ 	.word	index@(_ZN7cutlass13device_kernelIN5flash19enable_sm80_to_sm89INS1_16FlashAttnBwdSm80INS1_25CollectiveMainloopBwdSm80ILi2ELi2EN4cute5tupleIJNS5_1CILi64EEENS7_ILi128EEENS7_ILi96EEEEEENS_10bfloat16_tEfNS_4arch4Sm80ELb1ELb0ELb1ELb0ELb1ELb0ELb0ELb0ELi2ELi2ELi4ELi2ELb0EEENS1_24CollectiveEpilogueBwdGQAISB_fSE_Li256ELb0ELb1EEENS1_25SingleTileBwdLPTSchedulerILb0ELi128ELb1EEEEEEEEEvNT_6ParamsE)
        /*077c*/ 	.word	0x00000000


	//----- nvinfo : EIATTR_MIN_STACK_SIZE
	.align		4
.L_330:
        /*0780*/ 	.byte	0x04, 0x12
        /*0782*/ 	.short	(.L_332 - .L_331)
	.align		4
.L_331:
        /*0784*/ 	.word	index@(_ZN7cutlass13device_kernelIN5flash22FlashAttnBwdPreprocessIN4cute5tupleIJNS3_1CILi64EEENS5_ILi96EEEEEENS_10bfloat16_tEfNS_4arch4Sm80ELb1ELb0EEEEEvNT_6ParamsE)
        /*0788*/ 	.word	0x00000000


	//----- nvinfo : EIATTR_MIN_STACK_SIZE
	.align		4
.L_332:
        /*078c*/ 	.byte	0x04, 0x12
        /*078e*/ 	.short	(.L_334 - .L_333)
	.align		4
.L_333:
        /*0790*/ 	.word	index@(_ZN7cutlass13device_kernelIN5flash19enable_sm80_to_sm89INS1_16FlashAttnBwdSm80INS1_25CollectiveMainloopBwdSm80ILi2ELi2EN4cute5tupleIJNS5_1CILi64EEENS7_ILi128EEENS7_ILi96EEEEEENS_10bfloat16_tEfNS_4arch4Sm80ELb1ELb0ELb1ELb1ELb0ELb0ELb0ELb0ELi2ELi2ELi4ELi2ELb0EEENS1_21CollectiveEpilogueBwdISB_SC_SE_Li256ELb1ELb0ELi2EEENS1_25SingleTileBwdLPTSchedulerILb1ELi128ELb0EEEEEEEEEvNT_6ParamsE)
        /*0794*/ 	.word	0x00000000


	//----- nvinfo : EIATTR_MIN_STACK_SIZE
	.align		4
.L_334:
        /*0798*/ 	.byte	0x04, 0x12
        /*079a*/ 	.short	(.L_336 - .L_335)
	.align		4
.L_335:
        /*079c*/ 	.word	index@(_ZN7cutlass13device_kernelIN5flash19enable_sm80_to_sm89INS1_16FlashAttnBwdSm80INS1_25CollectiveMainloopBwdSm80ILi2ELi2EN4cute5tupleIJNS5_1CILi64EEENS7_ILi128EEENS7_ILi96EEEEEENS_10bfloat16_tEfNS_4arch4Sm80ELb1ELb0ELb1ELb1ELb1ELb0ELb0ELb0ELi2ELi2ELi4ELi2ELb0EEENS1_21CollectiveEpilogueBwdISB_SC_SE_Li256ELb1ELb0ELi2EEENS1_25SingleTileBwdLPTSchedulerILb1ELi128ELb1EEEEEEEEEvNT_6ParamsE)
        /*07a0*/ 	.word	0x00000000


	//----- nvinfo : EIATTR_MIN_STACK_SIZE
	.align		4
.L_336:
        /*07a4*/ 	.byte	0x04, 0x12
        /*07a6*/ 	.short	(.L_338 - .L_337)
	.align		4
.L_337:
        /*07a8*/ 	.word	index@(_ZN7cutlass13device_kernelIN5flash19enable_sm80_to_sm89INS1_16FlashAttnBwdSm80INS1_25CollectiveMainloopBwdSm80ILi2ELi2EN4cute5tupleIJNS5_1CILi64EEENS7_ILi128EEENS7_ILi96EEEEEENS_10bfloat16_tEfNS_4arch4Sm80ELb1ELb0ELb1ELb1ELb0ELb0ELb0ELb0ELi2ELi2ELi4ELi2ELb0EEENS1_24CollectiveEpilogueBwdGQAISB_fSE_Li256ELb1ELb0EEENS1_25SingleTileBwdLPTSchedulerILb1ELi128ELb0EEEEEEEEEvNT_6ParamsE)
        /*07ac*/ 	.word	0x00000000


	//----- nvinfo : EIATTR_MIN_STACK_SIZE
	.align		4
.L_338:
        /*07b0*/ 	.byte	0x04, 0x12
        /*07b2*/ 	.short	(.L_340 - .L_339)
	.align		4
.L_339:
        /*07b4*/ 	.word	index@(_ZN7cutlass13device_kernelIN5flash32FlashAttnBwdPostprocessConvertdQIN4cute5tupleIJNS3_1CILi128EEENS5_ILi96EEEEEENS_10bfloat16_tEfNS_4arch4Sm80ELi256ENS3_8TiledMMAINS3_8MMA_AtomIJNS3_30SM80_16x8x16_F32BF16BF16F32_TNEEEENS3_6LayoutINS4_IJNS5_ILi4EEENS5_ILi2EEENS5_ILi1EEEEEENS4_IJSJ_SH_NS5_ILi0EEEEEEEENS4_IJNS5_ILi64EEENS5_ILi32EEENS5_ILi16EEEEEEEELb0EEEEEvNT_6ParamsE)
        /*07b8*/ 	.word	0x00000000


	//----- nvinfo : EIATTR_MIN_STACK_SIZE
	.align		4
.L_340:
        /*07bc*/ 	.byte	0x04, 0x12
        /*07be*/ 	.short	(.L_342 - .L_341)
	.align		4
.L_341:
        /*07c0*/ 	.word	index@(_ZN7cutlass13device_kernelIN5flash32FlashAttnBwdPostprocessConvertdQIN4cute5tupleIJNS3_1CILi64EEENS5_ILi96EEEEEENS_10bfloat16_tEfNS_4arch4Sm80ELi256ENS3_8TiledMMAINS3_8MMA_AtomIJNS3_30SM80_16x8x16_F32BF16BF16F32_TNEEEENS3_6LayoutINS4_IJNS5_ILi2EEENS5_ILi4EEENS5_ILi1EEEEEENS4_IJSJ_SH_NS5_ILi0EEEEEEEENS4_IJNS5_ILi32EEESO_NS5_ILi16EEEEEEEELb0EEEEEvNT_6ParamsE)
        /*07c4*/ 	.word	0x00000000


	//----- nvinfo : EIATTR_MIN_STACK_SIZE
	.align		4
.L_342:
        /*07c8*/ 	.byte	0x04, 0x12
        /*07ca*/ 	.short	(.L_344 - .L_343)
	.align		4
.L_343:
        /*07cc*/ 	.word	index@(_ZN7cutlass13device_kernelIN5flash19enable_sm80_to_sm89INS1_16FlashAttnBwdSm80INS1_25CollectiveMainloopBwdSm80ILi2ELi2EN4cute5tupleIJNS5_1CILi64EEENS7_ILi128EEENS7_ILi96EEEEEENS_10bfloat16_tEfNS_4arch4Sm80ELb1ELb0ELb1ELb1ELb1ELb0ELb0ELb0ELi2ELi2ELi4ELi2ELb0EEENS1_24CollectiveEpilogueBwdGQAISB_fSE_Li256ELb1ELb1EEENS1_25SingleTileBwdLPTSchedulerILb1ELi128ELb1EEEEEEEEEvNT_6ParamsE)
        /*07d0*/ 	.word	0x00000000


	//----- nvinfo : EIATTR_MIN_STACK_SIZE
	.align		4
.L_344:
        /*07d4*/ 	.byte	0x04, 0x12
        /*07d6*/ 	.short	(.L_346 - .L_345)
	.align		4
.L_345:
        /*07d8*/ 	.word	index@(_ZN7cutlass13device_kernelIN5flash22FlashAttnBwdPreprocessIN4cute5tupleIJNS3_1CILi64EEENS5_ILi96EEEEEENS_10bfloat16_tEfNS_4arch4Sm80ELb1ELb1EEEEEvNT_6ParamsE)
        /*07dc*/ 	.word	0x00000000
.L_346:


//--------------------- .nv.info._ZN7cutlass13device_kernelIN5flash19enable_sm80_to_sm89INS1_16FlashAttnBwdSm80INS1_25CollectiveMainloopBwdSm80ILi2ELi1EN4cute5tupleIJNS5_1CILi64EEENS7_ILi128EEENS7_ILi96EEEEEENS_10bfloat16_tEfNS_4arch4Sm80ELb0ELb0ELb1ELb0ELb0ELb0ELb0ELb0ELi2ELi2ELi4ELi2ELb1EEENS1_21CollectiveEpilogueBwdISB_SC_SE_Li256ELb0ELb0ELi2EEENS1_19SingleTileSchedulerILb0ELb0ELb0ELi128EEEEEEEEEvNT_6ParamsE --------------------------
	.section	.nv.info._ZN7cutlass13device_kernelIN5flash19enable_sm80_to_sm89INS1_16FlashAttnBwdSm80INS1_25CollectiveMainloopBwdSm80ILi2ELi1EN4cute5tupleIJNS5_1CILi64EEENS7_ILi128EEENS7_ILi96EEEEEENS_10bfloat16_tEfNS_4arch4Sm80ELb0ELb0ELb1ELb0ELb0ELb0ELb0ELb0ELi2ELi2ELi4ELi2ELb1EEENS1_21CollectiveEpilogueBwdISB_SC_SE_Li256ELb0ELb0ELi2EEENS1_19SingleTileSchedulerILb0ELb0ELb0ELi128EEEEEEEEEvNT_6ParamsE,"",@"SHT_CUDA_INFO"
	.sectionflags	@""
	.align	4


	//----- nvinfo : EIATTR_CUDA_API_VERSION
	.align		4
        /*0000*/ 	.byte	0x04, 0x37
        /*0002*/ 	.short	(.L_348 - .L_347)
.L_347:
        /*0004*/ 	.word	0x00000082


	//----- nvinfo : EIATTR_SW2861232_WAR
	.align		4
.L_348:
        /*0008*/ 	.byte	0x01, 0x35
	.zero		2


	//----- nvinfo : EIATTR_PARAM_CBANK
	.align		4
        /*000c*/ 	.byte	0x04, 0x0a
        /*000e*/ 	.short	(.L_350 - .L_349)
	.align		4
.L_349:
        /*0010*/ 	.word	index@(.nv.constant0._ZN7cutlass13device_kernelIN5flash19enable_sm80_to_sm89INS1_16FlashAttnBwdSm80INS1_25CollectiveMainloopBwdSm80ILi2ELi1EN4cute5tupleIJNS5_1CILi64EEENS7_ILi128EEENS7_ILi96EEEEEENS_10bfloat16_tEfNS_4arch4Sm80ELb0ELb0ELb1ELb0ELb0ELb0ELb0ELb0ELi2ELi2ELi4ELi2ELb1EEENS1_21CollectiveEpilogueBwdISB_SC_SE_Li256ELb0ELb0ELi2EEENS1_19SingleTileSchedulerILb0ELb0ELb0ELi128EEEEEEEEEvNT_6ParamsE)
        /*0014*/ 	.short	0x0160
        /*0016*/ 	.short	0x0270


	//----- nvinfo : EIATTR_CBANK_PARAM_SIZE
	.align		4
.L_350:
        /*0018*/ 	.byte	0x03, 0x19
        /*001a*/ 	.short	0x0270


	//----- nvinfo : EIATTR_KPARAM_INFO
	.align		4
        /*001c*/ 	.byte	0x04, 0x17
        /*001e*/ 	.short	(.L_352 - .L_351)
.L_351:
        /*0020*/ 	.word	0x00000000
        /*0024*/ 	.short	0x0000
        /*0026*/ 	.short	0x0000
        /*0028*/ 	.byte	0x00, 0xf0, 0xc1, 0x09


	//----- nvinfo : EIATTR_MAXREG_COUNT
	.align		4
.L_352:
        /*002c*/ 	.byte	0x03, 0x1b
        /*002e*/ 	.short	0x00ff


	//----- nvinfo : EIATTR_NUM_BARRIERS
	.align		4
        /*0030*/ 	.byte	0x02, 0x4c
        /*0032*/ 	.byte	0x02
	.zero		1


	//----- nvinfo : EIATTR_ANNOTATIONS
	.align		4
        /*0034*/ 	.byte	0x04, 0x55
        /*0036*/ 	.short	(.L_354 - .L_353)


	//   ....[0]....
.L_353:
        /*0038*/ 	.word	0x00000001
        /*003c*/ 	.byte	0xe0, 0x01, 0x00, 0x00, 0x01, 0x00, 0x00, 0x00, 0x40, 0x03, 0x00, 0x00, 0x01, 0x00, 0x00, 0x00
        /* <DEDUP_REMOVED lines=20> */
        /*018c*/ 	.byte	0xc0, 0x5b, 0x00, 0x00, 0x01, 0x00, 0x00, 0x00, 0xf0, 0x5b, 0x00, 0x00


	//----- nvinfo : EIATTR_MERCURY_ISA_VERSION
	.align		4
.L_354:
        /*0198*/ 	.byte	0x03, 0x5f
        /*019a*/ 	.short	0x0000


	//----- nvinfo : EIATTR_EXIT_INSTR_OFFSETS
	.align		4
        /*019c*/ 	.byte	0x04, 0x1c
        /*019e*/ 	.short	(.L_356 - .L_355)


	//   ....[0]....
.L_355:
        /*01a0*/ 	.word	0x00000040


	//   ....[1]....
        /*01a4*/ 	.word	0x00006d80


	//   ....[2]....
        /*01a8*/ 	.word	0x00006e70


	//   ....[3]....
        /*01ac*/ 	.word	0x00006e90


	//----- nvinfo : EIATTR_CTAIDZ_USED
	.align		4
.L_356:
        /*01b0*/ 	.byte	0x01, 0x04
	.zero		2


	//----- nvinfo : EIATTR_MAX_THREADS
	.align		4
        /*01b4*/ 	.byte	0x04, 0x05
        /*01b6*/ 	.short	(.L_358 - .L_357)
.L_357:
        /*01b8*/ 	.word	0x00000100
        /*01bc*/ 	.word	0x00000001
        /*01c0*/ 	.word	0x00000001


	//----- nvinfo : EIATTR_CRS_STACK_SIZE
	.align		4
.L_358:
        /*01c4*/ 	.byte	0x04, 0x1e
        /*01c6*/ 	.short	(.L_360 - .L_359)
.L_359:
        /*01c8*/ 	.word	0x00000000
.L_360:


//--------------------- .nv.info._ZN7cutlass13device_kernelIN5flash19enable_sm80_to_sm89INS1_16FlashAttnBwdSm80INS1_25CollectiveMainloopBwdSm80ILi2ELi1EN4cute5tupleIJNS5_1CILi64EEENS7_ILi128EEENS7_ILi96EEEEEENS_10bfloat16_tEfNS_4arch4Sm80ELb0ELb0ELb1ELb0ELb1ELb0ELb0ELb0ELi2ELi2ELi4ELi2ELb1EEENS1_21CollectiveEpilogueBwdISB_SC_SE_Li256ELb0ELb0ELi2EEENS1_19SingleTileSchedulerILb0ELb0ELb0ELi128EEEEEEEEEvNT_6ParamsE --------------------------
	.section	.nv.info._ZN7cutlass13device_kernelIN5flash19enable_sm80_to_sm89INS1_16FlashAttnBwdSm80INS1_25CollectiveMainloopBwdSm80ILi2ELi1EN4cute5tupleIJNS5_1CILi64EEENS7_ILi128EEENS7_ILi96EEEEEENS_10bfloat16_tEfNS_4arch4Sm80ELb0ELb0ELb1ELb0ELb1ELb0ELb0ELb0ELi2ELi2ELi4ELi2ELb1EEENS1_21CollectiveEpilogueBwdISB_SC_SE_Li256ELb0ELb0ELi2EEENS1_19SingleTileSchedulerILb0ELb0ELb0ELi128EEEEEEEEEvNT_6ParamsE,"",@"SHT_CUDA_INFO"
	.sectionflags	@""
	.align	4


	//----- nvinfo : EIATTR_CUDA_API_VERSION
	.align		4
        /*0000*/ 	.byte	0x04, 0x37
        /*0002*/ 	.short	(.L_362 - .L_361)
.L_361:
        /*0004*/ 	.word	0x00000082


	//----- nvinfo : EIATTR_SW2861232_WAR
	.align		4
.L_362:
        /*0008*/ 	.byte	0x01, 0x35
	.zero		2


	//----- nvinfo : EIATTR_PARAM_CBANK
	.align		4
        /*000c*/ 	.byte	0x04, 0x0a
        /*000e*/ 	.short	(.L_364 - .L_363)
	.align		4
.L_363:
        /*0010*/ 	.word	index@(.nv.constant0._ZN7cutlass13device_kernelIN5flash19enable_sm80_to_sm89INS1_16FlashAttnBwdSm80INS1_25CollectiveMainloopBwdSm80ILi2ELi1EN4cute5tupleIJNS5_1CILi64EEENS7_ILi128EEENS7_ILi96EEEEEENS_10bfloat16_tEfNS_4arch4Sm80ELb0ELb0ELb1ELb0ELb1ELb0ELb0ELb0ELi2ELi2ELi4ELi2ELb1EEENS1_21CollectiveEpilogueBwdISB_SC_SE_Li256ELb0ELb0ELi2EEENS1_19SingleTileSchedulerILb0ELb0ELb0ELi128EEEEEEEEEvNT_6ParamsE)
        /*0014*/ 	.short	0x0160
        /*0016*/ 	.short	0x0270


	//----- nvinfo : EIATTR_CBANK_PARAM_SIZE
	.align		4
.L_364:
        /*0018*/ 	.byte	0x03, 0x19
        /*001a*/ 	.short	0x0270


	//----- nvinfo : EIATTR_KPARAM_INFO
	.align		4
        /*001c*/ 	.byte	0x04, 0x17
        /*001e*/ 	.short	(.L_366 - .L_365)
.L_365:
        /*0020*/ 	.word	0x00000000
        /*0024*/ 	.short	0x0000
        /*0026*/ 	.short	0x0000
        /*0028*/ 	.byte	0x00, 0xf0, 0xc1, 0x09


	//----- nvinfo : EIATTR_MAXREG_COUNT
	.align		4
.L_366:
        /*002c*/ 	.byte	0x03, 0x1b
        /*002e*/ 	.short	0x00ff


	//----- nvinfo : EIATTR_NUM_BARRIERS
	.align		4
        /*0030*/ 	.byte	0x02, 0x4c
        /*0032*/ 	.byte	0x02
	.zero		1


	//----- nvinfo : EIATTR_ANNOTATIONS
	.align		4
        /*0034*/ 	.byte	0x04, 0x55
        /*0036*/ 	.short	(.L_368 - .L_367)


	//   ....[0]....
.L_367:
        /* <DEDUP_REMOVED lines=23> */


	//----- nvinfo : EIATTR_MERCURY_ISA_VERSION
	.align		4
.L_368:
        /*0198*/ 	.byte	0x03, 0x5f
        /*019a*/ 	.short	0x0000


	//----- nvinfo : EIATTR_EXIT_INSTR_OFFSETS
	.align		4
        /*019c*/ 	.byte	0x04, 0x1c
        /*019e*/ 	.short	(.L_370 - .L_369)


	//   ....[0]....
.L_369:
        /*01a0*/ 	.word	0x00000040


	//   ....[1]....
        /*01a4*/ 	.word	0x00006d80


	//   ....[2]....
        /*01a8*/ 	.word	0x00006e70


	//   ....[3]....
        /*01ac*/ 	.word	0x00006e90


	//----- nvinfo : EIATTR_CTAIDZ_USED
	.align		4
.L_370:
        /*01b0*/ 	.byte	0x01, 0x04
	.zero		2


	//----- nvinfo : EIATTR_MAX_THREADS
	.align		4
        /*01b4*/ 	.byte	0x04, 0x05
        /*01b6*/ 	.short	(.L_372 - .L_371)
.L_371:
        /*01b8*/ 	.word	0x00000100
        /*01bc*/ 	.word	0x00000001
        /*01c0*/ 	.word	0x00000001


	//----- nvinfo : EIATTR_CRS_STACK_SIZE
	.align		4
.L_372:
        /*01c4*/ 	.byte	0x04, 0x1e
        /*01c6*/ 	.short	(.L_374 - .L_373)
.L_373:
        /*01c8*/ 	.word	0x00000000
.L_374:


//--------------------- .nv.info._ZN7cutlass13device_kernelIN5flash19enable_sm80_to_sm89INS1_16FlashAttnBwdSm80INS1_25CollectiveMainloopBwdSm80ILi2ELi1EN4cute5tupleIJNS5_1CILi64EEENS7_ILi128EEENS7_ILi96EEEEEENS_10bfloat16_tEfNS_4arch4Sm80ELb0ELb0ELb1ELb0ELb0ELb0ELb0ELb0ELi2ELi2ELi4ELi2ELb1EEENS1_24CollectiveEpilogueBwdGQAISB_fSE_Li256ELb0ELb0EEENS1_19SingleTileSchedulerILb0ELb0ELb0ELi128EEEEEEEEEvNT_6ParamsE --------------------------
	.section	.nv.info._ZN7cutlass13device_kernelIN5flash19enable_sm80_to_sm89INS1_16FlashAttnBwdSm80INS1_25CollectiveMainloopBwdSm80ILi2ELi1EN4cute5tupleIJNS5_1CILi64EEENS7_ILi128EEENS7_ILi96EEEEEENS_10bfloat16_tEfNS_4arch4Sm80ELb0ELb0ELb1ELb0ELb0ELb0ELb0ELb0ELi2ELi2ELi4ELi2ELb1EEENS1_24CollectiveEpilogueBwdGQAISB_fSE_Li256ELb0ELb0EEENS1_19SingleTileSchedulerILb0ELb0ELb0ELi128EEEEEEEEEvNT_6ParamsE,"",@"SHT_CUDA_INFO"
	.sectionflags	@""
	.align	4


	//----- nvinfo : EIATTR_CUDA_API_VERSION
	.align		4
        /*0000*/ 	.byte	0x04, 0x37
        /*0002*/ 	.short	(.L_376 - .L_375)
.L_375:
        /*0004*/ 	.word	0x00000082


	//----- nvinfo : EIATTR_SW2861232_WAR
	.align		4
.L_376:
        /*0008*/ 	.byte	0x01, 0x35
	.zero		2


	//----- nvinfo : EIATTR_PARAM_CBANK
	.align		4
        /*000c*/ 	.byte	0x04, 0x0a
        /*000e*/ 	.short	(.L_378 - .L_377)
	.align		4
.L_377:
        /*0010*/ 	.word	index@(.nv.constant0._ZN7cutlass13device_kernelIN5flash19enable_sm80_to_sm89INS1_16FlashAttnBwdSm80INS1_25CollectiveMainloopBwdSm80ILi2ELi1EN4cute5tupleIJNS5_1CILi64EEENS7_ILi128EEENS7_ILi96EEEEEENS_10bfloat16_tEfNS_4arch4Sm80ELb0ELb0ELb1ELb0ELb0ELb0ELb0ELb0ELi2ELi2ELi4ELi2ELb1EEENS1_24CollectiveEpilogueBwdGQAISB_fSE_Li256ELb0ELb0EEENS1_19SingleTileSchedulerILb0ELb0ELb0ELi128EEEEEEEEEvNT_6ParamsE)
        /*0014*/ 	.short	0x0160
        /*0016*/ 	.short	0x0278


	//----- nvinfo : EIATTR_CBANK_PARAM_SIZE
	.align		4
.L_378:
        /*0018*/ 	.byte	0x03, 0x19
        /*001a*/ 	.short	0x0278


	//----- nvinfo : EIATTR_KPARAM_INFO
	.align		4
        /*001c*/ 	.byte	0x04, 0x17
        /*001e*/ 	.short	(.L_380 - .L_379)
.L_379:
        /*0020*/ 	.word	0x00000000
        /*0024*/ 	.short	0x0000
        /*0026*/ 	.short	0x0000
        /*0028*/ 	.byte	0x00, 0xf0, 0xe1, 0x09


	//----- nvinfo : EIATTR_MAXREG_COUNT
	.align		4
.L_380:
        /*002c*/ 	.byte	0x03, 0x1b
        /*002e*/ 	.short	0x00ff


	//----- nvinfo : EIATTR_NUM_BARRIERS
	.align		4
        /*0030*/ 	.byte	0x02, 0x4c
        /*0032*/ 	.byte	0x02
	.zero		1


	//----- nvinfo : EIATTR_ANNOTATIONS
	.align		4
        /*0034*/ 	.byte	0x04, 0x55
        /*0036*/ 	.short	(.L_382 - .L_381)


	//   ....[0]....
.L_381:
        /* <DEDUP_REMOVED lines=19> */
        /*015c*/ 	.byte	0xa0, 0x5a, 0x00, 0x00


	//----- nvinfo : EIATTR_MERCURY_ISA_VERSION
	.align		4
.L_382:
        /*0160*/ 	.byte	0x03, 0x5f
        /*0162*/ 	.short	0x0000


	//----- nvinfo : EIATTR_EXIT_INSTR_OFFSETS
	.align		4
        /*0164*/ 	.byte	0x04, 0x1c
        /*0166*/ 	.short	(.L_384 - .L_383)


	//   ....[0]....
.L_383:
        /*0168*/ 	.word	0x00000040


	//   ....[1]....
        /*016c*/ 	.word	0x00006650


	//----- nvinfo : EIATTR_CTAIDZ_USED
	.align		4
.L_384:
        /*0170*/ 	.byte	0x01, 0x04
	.zero		2


	//----- nvinfo : EIATTR_MAX_THREADS
	.align		4
        /*0174*/ 	.byte	0x04, 0x05
        /*0176*/ 	.short	(.L_386 - .L_385)
.L_385:
        /*0178*/ 	.word	0x00000100
        /*017c*/ 	.word	0x00000001
        /*0180*/ 	.word	0x00000001
.L_386:


//--------------------- .nv.info._ZN7cutlass13device_kernelIN5flash19enable_sm80_to_sm89INS1_16FlashAttnBwdSm80INS1_25CollectiveMainloopBwdSm80ILi2ELi1EN4cute5tupleIJNS5_1CILi64EEENS7_ILi128EEENS7_ILi96EEEEEENS_10bfloat16_tEfNS_4arch4Sm80ELb0ELb0ELb1ELb0ELb1ELb0ELb0ELb0ELi2ELi2ELi4ELi2ELb1EEENS1_24CollectiveEpilogueBwdGQAISB_fSE_Li256ELb0ELb1EEENS1_19SingleTileSchedulerILb0ELb0ELb0ELi128EEEEEEEEEvNT_6ParamsE --------------------------
	.section	.nv.info._ZN7cutlass13device_kernelIN5flash19enable_sm80_to_sm89INS1_16FlashAttnBwdSm80INS1_25CollectiveMainloopBwdSm80ILi2ELi1EN4cute5tupleIJNS5_1CILi64EEENS7_ILi128EEENS7_ILi96EEEEEENS_10bfloat16_tEfNS_4arch4Sm80ELb0ELb0ELb1ELb0ELb1ELb0ELb0ELb0ELi2ELi2ELi4ELi2ELb1EEENS1_24CollectiveEpilogueBwdGQAISB_fSE_Li256ELb0ELb1EEENS1_19SingleTileSchedulerILb0ELb0ELb0ELi128EEEEEEEEEvNT_6ParamsE,"",@"SHT_CUDA_INFO"
	.sectionflags	@""
	.align	4


	//----- nvinfo : EIATTR_CUDA_API_VERSION
	.align		4
        /*0000*/ 	.byte	0x04, 0x37
        /*0002*/ 	.short	(.L_388 - .L_387)
.L_387:
        /*0004*/ 	.word	0x00000082


	//----- nvinfo : EIATTR_SW2861232_WAR
	.align		4
.L_388:
        /*0008*/ 	.byte	0x01, 0x35
	.zero		2


	//----- nvinfo : EIATTR_PARAM_CBANK
	.align		4
        /*000c*/ 	.byte	0x04, 0x0a
        /*000e*/ 	.short	(.L_390 - .L_389)
	.align		4
.L_389:
        /*0010*/ 	.word	index@(.nv.constant0._ZN7cutlass13device_kernelIN5flash19enable_sm80_to_sm89INS1_16FlashAttnBwdSm80INS1_25CollectiveMainloopBwdSm80ILi2ELi1EN4cute5tupleIJNS5_1CILi64EEENS7_ILi128EEENS7_ILi96EEEEEENS_10bfloat16_tEfNS_4arch4Sm80ELb0ELb0ELb1ELb0ELb1ELb0ELb0ELb0ELi2ELi2ELi4ELi2ELb1EEENS1_24CollectiveEpilogueBwdGQAISB_fSE_Li256ELb0ELb1EEENS1_19SingleTileSchedulerILb0ELb0ELb0ELi128EEEEEEEEEvNT_6ParamsE)
        /*0014*/ 	.short	0x0160
        /*0016*/ 	.short	0x0278


	//----- nvinfo : EIATTR_CBANK_PARAM_SIZE
	.align		4
.L_390:
        /*0018*/ 	.byte	0x03, 0x19
        /*001a*/ 	.short	0x0278


	//----- nvinfo : EIATTR_KPARAM_INFO
	.align		4
        /*001c*/ 	.byte	0x04, 0x17
        /*001e*/ 	.short	(.L_392 - .L_391)
.L_391:
        /*0020*/ 	.word	0x00000000
        /*0024*/ 	.short	0x0000
        /*0026*/ 	.short	0x0000
        /*0028*/ 	.byte	0x00, 0xf0, 0xe1, 0x09


	//----- nvinfo : EIATTR_MAXREG_COUNT
	.align		4
.L_392:
        /*002c*/ 	.byte	0x03, 0x1b
        /*002e*/ 	.short	0x00ff


	//----- nvinfo : EIATTR_NUM_BARRIERS
	.align		4
        /*0030*/ 	.byte	0x02, 0x4c
        /*0032*/ 	.byte	0x02
	.zero		1


	//----- nvinfo : EIATTR_ANNOTATIONS
	.align		4
        /*0034*/ 	.byte	0x04, 0x55
        /*0036*/ 	.short	(.L_394 - .L_393)


	//   ....[0]....
.L_393:
        /* <DEDUP_REMOVED lines=20> */


	//----- nvinfo : EIATTR_MERCURY_ISA_VERSION
	.align		4
.L_394:
        /*0168*/ 	.byte	0x03, 0x5f
        /*016a*/ 	.short	0x0000


	//----- nvinfo : EIATTR_COOP_GROUP_MASK_REGIDS
	.align		4
        /*016c*/ 	.byte	0x04, 0x29
        /*016e*/ 	.short	(.L_396 - .L_395)


	//   ....[0]....
.L_395:
        /*0170*/ 	.word	0xffffffff


	//   ....[1]....
        /*0174*/ 	.word	0xffffffff


	//   ....[2]....
        /*0178*/ 	.word	0xffffffff


	//   ....[3]....
        /*017c*/ 	.word	0xffffffff


	//   ....[4]....
        /*0180*/ 	.word	0xffffffff


	//   ....[5]....
        /*0184*/ 	.word	0xffffffff


	//   ....[6]....
        /*0188*/ 	.word	0xffffffff


	//   ....[7]....
        /*018c*/ 	.word	0xffffffff


	//----- nvinfo : EIATTR_COOP_GROUP_INSTR_OFFSETS
	.align		4
.L_396:
        /*0190*/ 	.byte	0x04, 0x28
        /*0192*/ 	.short	(.L_398 - .L_397)


	//   ....[0]....
.L_397:
        /*0194*/ 	.word	0x00006090


	//   ....[1]....
        /*0198*/ 	.word	0x000060e0


	//   ....[2]....
        /*019c*/ 	.word	0x00006510


	//   ....[3]....
        /*01a0*/ 	.word	0x00006520


	//   ....[4]....
        /*01a4*/ 	.word	0x000066e0


	//   ....[5]....
        /*01a8*/ 	.word	0x000067d0


	//   ....[6]....
        /*01ac*/ 	.word	0x00006b00


	//   ....[7]....
        /*01b0*/ 	.word	0x00006b10


	//----- nvinfo : EIATTR_EXIT_INSTR_OFFSETS
	.align		4
.L_398:
        /*01b4*/ 	.byte	0x04, 0x1c
        /*01b6*/ 	.short	(.L_400 - .L_399)


	//   ....[0]....
.L_399:
        /*01b8*/ 	.word	0x00000040


	//   ....[1]....
        /*01bc*/ 	.word	0x00006b20


	//   ....[2]....
        /*01c0*/ 	.word	0x00006bc0


	//----- nvinfo : EIATTR_CTAIDZ_USED
	.align		4
.L_400:
        /*01c4*/ 	.byte	0x01, 0x04
	.zero		2


	//----- nvinfo : EIATTR_MAX_THREADS
	.align		4
        /*01c8*/ 	.byte	0x04, 0x05
        /*01ca*/ 	.short	(.L_402 - .L_401)
.L_401:
        /*01cc*/ 	.word	0x00000100
        /*01d0*/ 	.word	0x00000001
        /*01d4*/ 	.word	0x00000001


	//----- nvinfo : EIATTR_CRS_STACK_SIZE
	.align		4
.L_402:
        /*01d8*/ 	.byte	0x04, 0x1e
        /*01da*/ 	.short	(.L_404 - .L_403)
.L_403:
        /*01dc*/ 	.word	0x00000000
.L_404:


//--------------------- .nv.info._ZN7cutlass13device_kernelIN5flash19enable_sm80_to_sm89INS1_16FlashAttnBwdSm80INS1_25CollectiveMainloopBwdSm80ILi2ELi1EN4cute5tupleIJNS5_1CILi64EEENS7_ILi128EEENS7_ILi96EEEEEENS_10bfloat16_tEfNS_4arch4Sm80ELb0ELb0ELb1ELb1ELb0ELb0ELb0ELb0ELi2ELi2ELi4ELi2ELb1EEENS1_21CollectiveEpilogueBwdISB_SC_SE_Li256ELb1ELb0ELi2EEENS1_19SingleTileSchedulerILb1ELb0ELb0ELi128EEEEEEEEEvNT_6ParamsE --------------------------
	.section	.nv.info._ZN7cutlass13device_kernelIN5flash19enable_sm80_to_sm89INS1_16FlashAttnBwdSm80INS1_25CollectiveMainloopBwdSm80ILi2ELi1EN4cute5tupleIJNS5_1CILi64EEENS7_ILi128EEENS7_ILi96EEEEEENS_10bfloat16_tEfNS_4arch4Sm80ELb0ELb0ELb1ELb1ELb0ELb0ELb0ELb0ELi2ELi2ELi4ELi2ELb1EEENS1_21CollectiveEpilogueBwdISB_SC_SE_Li256ELb1ELb0ELi2EEENS1_19SingleTileSchedulerILb1ELb0ELb0ELi128EEEEEEEEEvNT_6ParamsE,"",@"SHT_CUDA_INFO"
	.sectionflags	@""
	.align	4


	//----- nvinfo : EIATTR_CUDA_API_VERSION
	.align		4
        /*0000*/ 	.byte	0x04, 0x37
        /*0002*/ 	.short	(.L_406 - .L_405)
.L_405:
        /*0004*/ 	.word	0x00000082


	//----- nvinfo : EIATTR_SW2861232_WAR
	.align		4
.L_406:
        /*0008*/ 	.byte	0x01, 0x35
	.zero		2


	//----- nvinfo : EIATTR_PARAM_CBANK
	.align		4
        /*000c*/ 	.byte	0x04, 0x0a
        /*000e*/ 	.short	(.L_408 - .L_407)
	.align		4
.L_407:
        /*0010*/ 	.word	index@(.nv.constant0._ZN7cutlass13device_kernelIN5flash19enable_sm80_to_sm89INS1_16FlashAttnBwdSm80INS1_25CollectiveMainloopBwdSm80ILi2ELi1EN4cute5tupleIJNS5_1CILi64EEENS7_ILi128EEENS7_ILi96EEEEEENS_10bfloat16_tEfNS_4arch4Sm80ELb0ELb0ELb1ELb1ELb0ELb0ELb0ELb0ELi2ELi2ELi4ELi2ELb1EEENS1_21CollectiveEpilogueBwdISB_SC_SE_Li256ELb1ELb0ELi2EEENS1_19SingleTileSchedulerILb1ELb0ELb0ELi128EEEEEEEEEvNT_6ParamsE)
        /*0014*/ 	.short	0x0160
        /*0016*/ 	.short	0x0270


	//----- nvinfo : EIATTR_CBANK_PARAM_SIZE
	.align		4
.L_408:
        /*0018*/ 	.byte	0x03, 0x19
        /*001a*/ 	.short	0x0270


	//----- nvinfo : EIATTR_KPARAM_INFO
	.align		4
        /*001c*/ 	.byte	0x04, 0x17
        /*001e*/ 	.short	(.L_410 - .L_409)
.L_409:
        /*0020*/ 	.word	0x00000000
        /*0024*/ 	.short	0x0000
        /*0026*/ 	.short	0x0000
        /*0028*/ 	.byte	0x00, 0xf0, 0xc1, 0x09


	//----- nvinfo : EIATTR_MAXREG_COUNT
	.align		4
.L_410:
        /*002c*/ 	.byte	0x03, 0x1b
        /*002e*/ 	.short	0x00ff


	//----- nvinfo : EIATTR_NUM_BARRIERS
	.align		4
        /*0030*/ 	.byte	0x02, 0x4c
        /*0032*/ 	.byte	0x02
	.zero		1


	//----- nvinfo : EIATTR_ANNOTATIONS
	.align		4
        /*0034*/ 	.byte	0x04, 0x55
        /*0036*/ 	.short	(.L_412 - .L_411)


	//   ....[0]....
.L_411:
        /* <DEDUP_REMOVED lines=19> */


	//----- nvinfo : EIATTR_MERCURY_ISA_VERSION
	.align		4
.L_412:
        /*0158*/ 	.byte	0x03, 0x5f
        /*015a*/ 	.short	0x0000


	//----- nvinfo : EIATTR_COOP_GROUP_MASK_REGIDS
	.align		4
        /*015c*/ 	.byte	0x04, 0x29
        /*015e*/ 	.short	(.L_414 - .L_413)


	//   ....[0]....
.L_413:
        /*0160*/ 	.word	0xffffffff


	//----- nvinfo : EIATTR_COOP_GROUP_INSTR_OFFSETS
	.align		4
.L_414:
        /*0164*/ 	.byte	0x04, 0x28
        /*0166*/ 	.short	(.L_416 - .L_415)


	//   ....[0]....
.L_415:
        /*0168*/ 	.word	0x000000a0


	//----- nvinfo : EIATTR_EXIT_INSTR_OFFSETS
	.align		4
.L_416:
        /*016c*/ 	.byte	0x04, 0x1c
        /*016e*/ 	.short	(.L_418 - .L_417)


	//   ....[0]....
.L_417:
        /*0170*/ 	.word	0x00000340


	//   ....[1]....
        /*0174*/ 	.word	0x00007260


	//   ....[2]....
        /*0178*/ 	.word	0x00007360


	//   ....[3]....
        /*017c*/ 	.word	0x00007380


	//   ....[4]....
        /*0180*/ 	.word	0x00007a50


	//   ....[5]....
        /*0184*/ 	.word	0x00007b40


	//   ....[6]....
        /*0188*/ 	.word	0x00007b60


	//----- nvinfo : EIATTR_CTAIDZ_USED
	.align		4
.L_418:
        /*018c*/ 	.byte	0x01, 0x04
	.zero		2


	//----- nvinfo : EIATTR_MAX_THREADS
	.align		4
        /*0190*/ 	.byte	0x04, 0x05
        /*0192*/ 	.short	(.L_420 - .L_419)
.L_419:
        /*0194*/ 	.word	0x00000100
        /*0198*/ 	.word	0x00000001
        /*019c*/ 	.word	0x00000001


	//----- nvinfo : EIATTR_CRS_STACK_SIZE
	.align		4
.L_420:
        /*01a0*/ 	.byte	0x04, 0x1e
        /*01a2*/ 	.short	(.L_422 - .L_421)
.L_421:
        /*01a4*/ 	.word	0x00000000
.L_422:


//--------------------- .nv.info._ZN7cutlass13device_kernelIN5flash19enable_sm80_to_sm89INS1_16FlashAttnBwdSm80INS1_25CollectiveMainloopBwdSm80ILi2ELi1EN4cute5tupleIJNS5_1CILi64EEENS7_ILi128EEENS7_ILi96EEEEEENS_10bfloat16_tEfNS_4arch4Sm80ELb0ELb0ELb1ELb1ELb1ELb0ELb0ELb0ELi2ELi2ELi4ELi2ELb1EEENS1_21CollectiveEpilogueBwdISB_SC_SE_Li256ELb1ELb0ELi2EEENS1_19SingleTileSchedulerILb1ELb0ELb0ELi128EEEEEEEEEvNT_6ParamsE --------------------------
	.section	.nv.info._ZN7cutlass13device_kernelIN5flash19enable_sm80_to_sm89INS1_16FlashAttnBwdSm80INS1_25CollectiveMainloopBwdSm80ILi2ELi1EN4cute5tupleIJNS5_1CILi64EEENS7_ILi128EEENS7_ILi96EEEEEENS_10bfloat16_tEfNS_4arch4Sm80ELb0ELb0ELb1ELb1ELb1ELb0ELb0ELb0ELi2ELi2ELi4ELi2ELb1EEENS1_21CollectiveEpilogueBwdISB_SC_SE_Li256ELb1ELb0ELi2EEENS1_19SingleTileSchedulerILb1ELb0ELb0ELi128EEEEEEEEEvNT_6ParamsE,"",@"SHT_CUDA_INFO"
	.sectionflags	@""
	.align	4


	//----- nvinfo : EIATTR_CUDA_API_VERSION
	.align		4
        /*0000*/ 	.byte	0x04, 0x37
        /*0002*/ 	.short	(.L_424 - .L_423)
.L_423:
        /*0004*/ 	.word	0x00000082


	//----- nvinfo : EIATTR_SW2861232_WAR
	.align		4
.L_424:
        /*0008*/ 	.byte	0x01, 0x35
	.zero		2


	//----- nvinfo : EIATTR_PARAM_CBANK
	.align		4
        /*000c*/ 	.byte	0x04, 0x0a
        /*000e*/ 	.short	(.L_426 - .L_425)
	.align		4
.L_425:
        /*0010*/ 	.word	index@(.nv.constant0._ZN7cutlass13device_kernelIN5flash19enable_sm80_to_sm89INS1_16FlashAttnBwdSm80INS1_25CollectiveMainloopBwdSm80ILi2ELi1EN4cute5tupleIJNS5_1CILi64EEENS7_ILi128EEENS7_ILi96EEEEEENS_10bfloat16_tEfNS_4arch4Sm80ELb0ELb0ELb1ELb1ELb1ELb0ELb0ELb0ELi2ELi2ELi4ELi2ELb1EEENS1_21CollectiveEpilogueBwdISB_SC_SE_Li256ELb1ELb0ELi2EEENS1_19SingleTileSchedulerILb1ELb0ELb0ELi128EEEEEEEEEvNT_6ParamsE)
        /*0014*/ 	.short	0x0160
        /*0016*/ 	.short	0x0270


	//----- nvinfo : EIATTR_CBANK_PARAM_SIZE
	.align		4
.L_426:
        /*0018*/ 	.byte	0x03, 0x19
        /*001a*/ 	.short	0x0270


	//----- nvinfo : EIATTR_KPARAM_INFO
	.align		4
        /*001c*/ 	.byte	0x04, 0x17
        /*001e*/ 	.short	(.L_428 - .L_427)
.L_427:
        /*0020*/ 	.word	0x00000000
        /*0024*/ 	.short	0x0000
        /*0026*/ 	.short	0x0000
        /*0028*/ 	.byte	0x00, 0xf0, 0xc1, 0x09


	//----- nvinfo : EIATTR_MAXREG_COUNT
	.align		4
.L_428:
        /*002c*/ 	.byte	0x03, 0x1b
        /*002e*/ 	.short	0x00ff


	//----- nvinfo : EIATTR_NUM_BARRIERS
	.align		4
        /*0030*/ 	.byte	0x02, 0x4c
        /*0032*/ 	.byte	0x02
	.zero		1


	//----- nvinfo : EIATTR_ANNOTATIONS
	.align		4
        /*0034*/ 	.byte	0x04, 0x55
        /*0036*/ 	.short	(.L_430 - .L_429)


	//   ....[0]....
.L_429:
        /* <DEDUP_REMOVED lines=19> */


	//----- nvinfo : EIATTR_MERCURY_ISA_VERSION
	.align		4
.L_430:
        /*0158*/ 	.byte	0x03, 0x5f
        /*015a*/ 	.short	0x0000


	//----- nvinfo : EIATTR_COOP_GROUP_MASK_REGIDS
	.align		4
        /*015c*/ 	.byte	0x04, 0x29
        /*015e*/ 	.short	(.L_432 - .L_431)


	//   ....[0]....
.L_431:
        /*0160*/ 	.word	0xffffffff


	//----- nvinfo : EIATTR_COOP_GROUP_INSTR_OFFSETS
	.align		4
.L_432:
        /*0164*/ 	.byte	0x04, 0x28
        /*0166*/ 	.short	(.L_434 - .L_433)


	//   ....[0]....
.L_433:
        /*0168*/ 	.word	0x000000a0


	//----- nvinfo : EIATTR_EXIT_INSTR_OFFSETS
	.align		4
.L_434:
        /*016c*/ 	.byte	0x04, 0x1c
        /*016e*/ 	.short	(.L_436 - .L_435)


	//   ....[0]....
.L_435:
        /*0170*/ 	.word	0x00000340


	//   ....[1]....
        /*0174*/ 	.word	0x00007260


	//   ....[2]....
        /*0178*/ 	.word	0x00007360


	//   ....[3]....
        /*017c*/ 	.word	0x00007380


	//   ....[4]....
        /*0180*/ 	.word	0x00007a50


	//   ....[5]....
        /*0184*/ 	.word	0x00007b40


	//   ....[6]....
        /*0188*/ 	.word	0x00007b60


	//----- nvinfo : EIATTR_CTAIDZ_USED
	.align		4
.L_436:
        /*018c*/ 	.byte	0x01, 0x04
	.zero		2


	//----- nvinfo : EIATTR_MAX_THREADS
	.align		4
        /*0190*/ 	.byte	0x04, 0x05
        /*0192*/ 	.short	(.L_438 - .L_437)
.L_437:
        /*0194*/ 	.word	0x00000100
        /*0198*/ 	.word	0x00000001
        /*019c*/ 	.word	0x00000001


	//----- nvinfo : EIATTR_CRS_STACK_SIZE
	.align		4
.L_438:
        /*01a0*/ 	.byte	0x04, 0x1e
        /*01a2*/ 	.short	(.L_440 - .L_439)
.L_439:
        /*01a4*/ 	.word	0x00000000
.L_440:


//--------------------- .nv.info._ZN7cutlass13device_kernelIN5flash19enable_sm80_to_sm89INS1_16FlashAttnBwdSm80INS1_25CollectiveMainloopBwdSm80ILi2ELi1EN4cute5tupleIJNS5_1CILi64EEENS7_ILi128EEENS7_ILi96EEEEEENS_10bfloat16_tEfNS_4arch4Sm80ELb0ELb0ELb1ELb1ELb0ELb0ELb0ELb0ELi2ELi2ELi4ELi2ELb1EEENS1_24CollectiveEpilogueBwdGQAISB_fSE_Li256ELb1ELb0EEENS1_19SingleTileSchedulerILb1ELb0ELb0ELi128EEEEEEEEEvNT_6ParamsE --------------------------
	.section	.nv.info._ZN7cutlass13device_kernelIN5flash19enable_sm80_to_sm89INS1_16FlashAttnBwdSm80INS1_25CollectiveMainloopBwdSm80ILi2ELi1EN4cute5tupleIJNS5_1CILi64EEENS7_ILi128EEENS7_ILi96EEEEEENS_10bfloat16_tEfNS_4arch4Sm80ELb0ELb0ELb1ELb1ELb0ELb0ELb0ELb0ELi2ELi2ELi4ELi2ELb1EEENS1_24CollectiveEpilogueBwdGQAISB_fSE_Li256ELb1ELb0EEENS1_19SingleTileSchedulerILb1ELb0ELb0ELi128EEEEEEEEEvNT_6ParamsE,"",@"SHT_CUDA_INFO"
	.sectionflags	@""
	.align	4


	//----- nvinfo : EIATTR_CUDA_API_VERSION
	.align		4
        /*0000*/ 	.byte	0x04, 0x37
        /*0002*/ 	.short	(.L_442 - .L_441)
.L_441:
        /*0004*/ 	.word	0x00000082


	//----- nvinfo : EIATTR_SW2861232_WAR
	.align		4
.L_442:
        /*0008*/ 	.byte	0x01, 0x35
	.zero		2


	//----- nvinfo : EIATTR_PARAM_CBANK
	.align		4
        /*000c*/ 	.byte	0x04, 0x0a
        /*000e*/ 	.short	(.L_444 - .L_443)
	.align		4
.L_443:
        /*0010*/ 	.word	index@(.nv.constant0._ZN7cutlass13device_kernelIN5flash19enable_sm80_to_sm89INS1_16FlashAttnBwdSm80INS1_25CollectiveMainloopBwdSm80ILi2ELi1EN4cute5tupleIJNS5_1CILi64EEENS7_ILi128EEENS7_ILi96EEEEEENS_10bfloat16_tEfNS_4arch4Sm80ELb0ELb0ELb1ELb1ELb0ELb0ELb0ELb0ELi2ELi2ELi4ELi2ELb1EEENS1_24CollectiveEpilogueBwdGQAISB_fSE_Li256ELb1ELb0EEENS1_19SingleTileSchedulerILb1ELb0ELb0ELi128EEEEEEEEEvNT_6ParamsE)
        /*0014*/ 	.short	0x0160
        /*0016*/ 	.short	0x0278


	//----- nvinfo : EIATTR_CBANK_PARAM_SIZE
	.align		4
.L_444:
        /*0018*/ 	.byte	0x03, 0x19
        /*001a*/ 	.short	0x0278


	//----- nvinfo : EIATTR_KPARAM_INFO
	.align		4
        /*001c*/ 	.byte	0x04, 0x17
        /*001e*/ 	.short	(.L_446 - .L_445)
.L_445:
        /*0020*/ 	.word	0x00000000
        /*0024*/ 	.short	0x0000
        /*0026*/ 	.short	0x0000
        /*0028*/ 	.byte	0x00, 0xf0, 0xe1, 0x09


	//----- nvinfo : EIATTR_MAXREG_COUNT
	.align		4
.L_446:
        /*002c*/ 	.byte	0x03, 0x1b
        /*002e*/ 	.short	0x00ff


	//----- nvinfo : EIATTR_NUM_BARRIERS
	.align		4
        /*0030*/ 	.byte	0x02, 0x4c
        /*0032*/ 	.byte	0x02
	.zero		1


	//----- nvinfo : EIATTR_ANNOTATIONS
	.align		4
        /*0034*/ 	.byte	0x04, 0x55
        /*0036*/ 	.short	(.L_448 - .L_447)


	//   ....[0]....
.L_447:
        /* <DEDUP_REMOVED lines=19> */


	//----- nvinfo : EIATTR_MERCURY_ISA_VERSION
	.align		4
.L_448:
        /*0150*/ 	.byte	0x03, 0x5f
        /*0152*/ 	.short	0x0000


	//----- nvinfo : EIATTR_COOP_GROUP_MASK_REGIDS
	.align		4
        /*0154*/ 	.byte	0x04, 0x29
        /*0156*/ 	.short	(.L_450 - .L_449)


	//   ....[0]....
.L_449:
        /*0158*/ 	.word	0xffffffff


	//----- nvinfo : EIATTR_COOP_GROUP_INSTR_OFFSETS
	.align		4
.L_450:
        /*015c*/ 	.byte	0x04, 0x28
        /*015e*/ 	.short	(.L_452 - .L_451)


	//   ....[0]....
.L_451:
        /*0160*/ 	.word	0x000000a0


	//----- nvinfo : EIATTR_EXIT_INSTR_OFFSETS
	.align		4
.L_452:
        /*0164*/ 	.byte	0x04, 0x1c
        /*0166*/ 	.short	(.L_454 - .L_453)


	//   ....[0]....
.L_453:
        /*0168*/ 	.word	0x00000340


	//   ....[1]....
        /*016c*/ 	.word	0x000061b0


	//   ....[2]....
        /*0170*/ 	.word	0x00006af0


	//----- nvinfo : EIATTR_CTAIDZ_USED
	.align		4
.L_454:
        /*0174*/ 	.byte	0x01, 0x04
	.zero		2


	//----- nvinfo : EIATTR_MAX_THREADS
	.align		4
        /*0178*/ 	.byte	0x04, 0x05
        /*017a*/ 	.short	(.L_456 - .L_455)
.L_455:
        /*017c*/ 	.word	0x00000100
        /*0180*/ 	.word	0x00000001
        /*0184*/ 	.word	0x00000001
.L_456:


//--------------------- .nv.info._ZN7cutlass13device_kernelIN5flash19enable_sm80_to_sm89INS1_16FlashAttnBwdSm80INS1_25CollectiveMainloopBwdSm80ILi2ELi1EN4cute5tupleIJNS5_1CILi64EEENS7_ILi128EEENS7_ILi96EEEEEENS_10bfloat16_tEfNS_4arch4Sm80ELb0ELb0ELb1ELb1ELb1ELb0ELb0ELb0ELi2ELi2ELi4ELi2ELb1EEENS1_24CollectiveEpilogueBwdGQAISB_fSE_Li256ELb1ELb1EEENS1_19SingleTileSchedulerILb1ELb0ELb0ELi128EEEEEEEEEvNT_6ParamsE --------------------------
	.section	.nv.info._ZN7cutlass13device_kernelIN5flash19enable_sm80_to_sm89INS1_16FlashAttnBwdSm80INS1_25CollectiveMainloopBwdSm80ILi2ELi1EN4cute5tupleIJNS5_1CILi64EEENS7_ILi128EEENS7_ILi96EEEEEENS_10bfloat16_tEfNS_4arch4Sm80ELb0ELb0ELb1ELb1ELb1ELb0ELb0ELb0ELi2ELi2ELi4ELi2ELb1EEENS1_24CollectiveEpilogueBwdGQAISB_fSE_Li256ELb1ELb1EEENS1_19SingleTileSchedulerILb1ELb0ELb0ELi128EEEEEEEEEvNT_6ParamsE,"",@"SHT_CUDA_INFO"
	.sectionflags	@""
	.align	4


	//----- nvinfo : EIATTR_CUDA_API_VERSION
	.align		4
        /*0000*/ 	.byte	0x04, 0x37
        /*0002*/ 	.short	(.L_458 - .L_457)
.L_457:
        /*0004*/ 	.word	0x00000082


	//----- nvinfo : EIATTR_SW2861232_WAR
	.align		4
.L_458:
        /*0008*/ 	.byte	0x01, 0x35
	.zero		2


	//----- nvinfo : EIATTR_PARAM_CBANK
	.align		4
        /*000c*/ 	.byte	0x04, 0x0a
        /*000e*/ 	.short	(.L_460 - .L_459)
	.align		4
.L_459:
        /*0010*/ 	.word	index@(.nv.constant0._ZN7cutlass13device_kernelIN5flash19enable_sm80_to_sm89INS1_16FlashAttnBwdSm80INS1_25CollectiveMainloopBwdSm80ILi2ELi1EN4cute5tupleIJNS5_1CILi64EEENS7_ILi128EEENS7_ILi96EEEEEENS_10bfloat16_tEfNS_4arch4Sm80ELb0ELb0ELb1ELb1ELb1ELb0ELb0ELb0ELi2ELi2ELi4ELi2ELb1EEENS1_24CollectiveEpilogueBwdGQAISB_fSE_Li256ELb1ELb1EEENS1_19SingleTileSchedulerILb1ELb0ELb0ELi128EEEEEEEEEvNT_6ParamsE)
        /*0014*/ 	.short	0x0160
        /*0016*/ 	.short	0x0278


	//----- nvinfo : EIATTR_CBANK_PARAM_SIZE
	.align		4
.L_460:
        /*0018*/ 	.byte	0x03, 0x19
        /*001a*/ 	.short	0x0278


	//----- nvinfo : EIATTR_KPARAM_INFO
	.align		4
        /*001c*/ 	.byte	0x04, 0x17
        /*001e*/ 	.short	(.L_462 - .L_461)
.L_461:
        /*0020*/ 	.word	0x00000000
        /*0024*/ 	.short	0x0000
        /*0026*/ 	.short	0x0000
        /*0028*/ 	.byte	0x00, 0xf0, 0xe1, 0x09


	//----- nvinfo : EIATTR_MAXREG_COUNT
	.align		4
.L_462:
        /*002c*/ 	.byte	0x03, 0x1b
        /*002e*/ 	.short	0x00ff


	//----- nvinfo : EIATTR_NUM_BARRIERS
	.align		4
        /*0030*/ 	.byte	0x02, 0x4c
        /*0032*/ 	.byte	0x02
	.zero		1


	//----- nvinfo : EIATTR_ANNOTATIONS
	.align		4
        /*0034*/ 	.byte	0x04, 0x55
        /*0036*/ 	.short	(.L_464 - .L_463)


	//   ....[0]....
.L_463:
        /* <DEDUP_REMOVED lines=19> */


	//----- nvinfo : EIATTR_MERCURY_ISA_VERSION
	.align		4
.L_464:
        /*0150*/ 	.byte	0x03, 0x5f
        /*0152*/ 	.short	0x0000


	//----- nvinfo : EIATTR_COOP_GROUP_MASK_REGIDS
	.align		4
        /*0154*/ 	.byte	0x04, 0x29
        /*0156*/ 	.short	(.L_466 - .L_465)


	//   ....[0]....
.L_465:
        /*0158*/ 	.word	0xffffffff


	//   ....[1]....
        /*015c*/ 	.word	0xffffffff


	//   ....[2]....
        /*0160*/ 	.word	0xffffffff


	//   ....[3]....
        /*0164*/ 	.word	0xffffffff


	//   ....[4]....
        /*0168*/ 	.word	0xffffffff


	//   ....[5]....
        /*016c*/ 	.word	0xffffffff


	//   ....[6]....
        /*0170*/ 	.word	0xffffffff


	//   ....[7]....
        /*0174*/ 	.word	0xffffffff


	//   ....[8]....
        /*0178*/ 	.word	0xffffffff


	//----- nvinfo : EIATTR_COOP_GROUP_INSTR_OFFSETS
	.align		4
.L_466:
        /*017c*/ 	.byte	0x04, 0x28
        /*017e*/ 	.short	(.L_468 - .L_467)


	//   ....[0]....
.L_467:
        /*0180*/ 	.word	0x000000a0


	//   ....[1]....
        /*0184*/ 	.word	0x00006510


	//   ....[2]....
        /*0188*/ 	.word	0x00006540


	//   ....[3]....
        /*018c*/ 	.word	0x00006950


	//   ....[4]....
        /*0190*/ 	.word	0x00006960


	//   ....[5]....
        /*0194*/ 	.word	0x00006af0


	//   ....[6]....
        /*0198*/ 	.word	0x00006b40


	//   ....[7]....
        /*019c*/ 	.word	0x00006ef0


	//   ....[8]....
        /*01a0*/ 	.word	0x00006f00


	//----- nvinfo : EIATTR_EXIT_INSTR_OFFSETS
	.align		4
.L_468:
        /*01a4*/ 	.byte	0x04, 0x1c
        /*01a6*/ 	.short	(.L_470 - .L_469)


	//   ....[0]....
.L_469:
        /*01a8*/ 	.word	0x00000340


	//   ....[1]....
        /*01ac*/ 	.word	0x000061b0


	//   ....[2]....
        /*01b0*/ 	.word	0x00006f10


	//   ....[3]....
        /*01b4*/ 	.word	0x00006fb0


	//----- nvinfo : EIATTR_CTAIDZ_USED
	.align		4
.L_470:
        /*01b8*/ 	.byte	0x01, 0x04
	.zero		2


	//----- nvinfo : EIATTR_MAX_THREADS
	.align		4
        /*01bc*/ 	.byte	0x04, 0x05
        /*01be*/ 	.short	(.L_472 - .L_471)
.L_471:
        /*01c0*/ 	.word	0x00000100
        /*01c4*/ 	.word	0x00000001
        /*01c8*/ 	.word	0x00000001


	//----- nvinfo : EIATTR_CRS_STACK_SIZE
	.align		4
.L_472:
        /*01cc*/ 	.byte	0x04, 0x1e
        /*01ce*/ 	.short	(.L_474 - .L_473)
.L_473:
        /*01d0*/ 	.word	0x00000000
.L_474:


//--------------------- .nv.info._ZN7cutlass13device_kernelIN5flash19enable_sm80_to_sm89INS1_16FlashAttnBwdSm80INS1_25CollectiveMainloopBwdSm80ILi2ELi1EN4cute5tupleIJNS5_1CILi64EEENS7_ILi128EEENS7_ILi96EEEEEENS_10bfloat16_tEfNS_4arch4Sm80ELb0ELb1ELb1ELb0ELb0ELb0ELb0ELb0ELi2ELi2ELi4ELi2ELb1EEENS1_21CollectiveEpilogueBwdISB_SC_SE_Li256ELb0ELb0ELi2EEENS1_19SingleTileSchedulerILb0ELb0ELb0ELi128EEEEEEEEEvNT_6ParamsE --------------------------
	.section	.nv.info._ZN7cutlass13device_kernelIN5flash19enable_sm80_to_sm89INS1_16FlashAttnBwdSm80INS1_25CollectiveMainloopBwdSm80ILi2ELi1EN4cute5tupleIJNS5_1CILi64EEENS7_ILi128EEENS7_ILi96EEEEEENS_10bfloat16_tEfNS_4arch4Sm80ELb0ELb1ELb1ELb0ELb0ELb0ELb0ELb0ELi2ELi2ELi4ELi2ELb1EEENS1_21CollectiveEpilogueBwdISB_SC_SE_Li256ELb0ELb0ELi2EEENS1_19SingleTileSchedulerILb0ELb0ELb0ELi128EEEEEEEEEvNT_6ParamsE,"",@"SHT_CUDA_INFO"
	.sectionflags	@""
	.align	4


	//----- nvinfo : EIATTR_CUDA_API_VERSION
	.align		4
        /*0000*/ 	.byte	0x04, 0x37
        /*0002*/ 	.short	(.L_476 - .L_475)
.L_475:
        /*0004*/ 	.word	0x00000082


	//----- nvinfo : EIATTR_SW2861232_WAR
	.align		4
.L_476:
        /*0008*/ 	.byte	0x01, 0x35
	.zero		2


	//----- nvinfo : EIATTR_PARAM_CBANK
	.align		4
        /*000c*/ 	.byte	0x04, 0x0a
        /*000e*/ 	.short	(.L_478 - .L_477)
	.align		4
.L_477:
        /*0010*/ 	.word	index@(.nv.constant0._ZN7cutlass13device_kernelIN5flash19enable_sm80_to_sm89INS1_16FlashAttnBwdSm80INS1_25CollectiveMainloopBwdSm80ILi2ELi1EN4cute5tupleIJNS5_1CILi64EEENS7_ILi128EEENS7_ILi96EEEEEENS_10bfloat16_tEfNS_4arch4Sm80ELb0ELb1ELb1ELb0ELb0ELb0ELb0ELb0ELi2ELi2ELi4ELi2ELb1EEENS1_21CollectiveEpilogueBwdISB_SC_SE_Li256ELb0ELb0ELi2EEENS1_19SingleTileSchedulerILb0ELb0ELb0ELi128EEEEEEEEEvNT_6ParamsE)
        /*0014*/ 	.short	0x0160
        /*0016*/ 	.short	0x0270


	//----- nvinfo : EIATTR_CBANK_PARAM_SIZE
	.align		4
.L_478:
        /*0018*/ 	.byte	0x03, 0x19
        /*001a*/ 	.short	0x0270


	//----- nvinfo : EIATTR_KPARAM_INFO
	.align		4
        /*001c*/ 	.byte	0x04, 0x17
        /*001e*/ 	.short	(.L_480 - .L_479)
.L_479:
        /*0020*/ 	.word	0x00000000
        /*0024*/ 	.short	0x0000
        /*0026*/ 	.short	0x0000
        /*0028*/ 	.byte	0x00, 0xf0, 0xc1, 0x09


	//----- nvinfo : EIATTR_MAXREG_COUNT
	.align		4
.L_480:
        /*002c*/ 	.byte	0x03, 0x1b
        /*002e*/ 	.short	0x00ff


	//----- nvinfo : EIATTR_NUM_BARRIERS
	.align		4
        /*0030*/ 	.byte	0x02, 0x4c
        /*0032*/ 	.byte	0x02
	.zero		1


	//----- nvinfo : EIATTR_ANNOTATIONS
	.align		4
        /*0034*/ 	.byte	0x04, 0x55
        /*0036*/ 	.short	(.L_482 - .L_481)


	//   ....[0]....
.L_481:
        /* <DEDUP_REMOVED lines=43> */


	//----- nvinfo : EIATTR_MERCURY_ISA_VERSION
	.align		4
.L_482:
        /*02d0*/ 	.byte	0x03, 0x5f
        /*02d2*/ 	.short	0x0000


	//----- nvinfo : EIATTR_EXIT_INSTR_OFFSETS
	.align		4
        /*02d4*/ 	.byte	0x04, 0x1c
        /*02d6*/ 	.short	(.L_484 - .L_483)


	//   ....[0]....
.L_483:
        /*02d8*/ 	.word	0x00000040


	//   ....[1]....
        /*02dc*/ 	.word	0x00007fe0


	//   ....[2]....
        /*02e0*/ 	.word	0x000080e0


	//   ....[3]....
        /*02e4*/ 	.word	0x00008100


	//   ....[4]....
        /*02e8*/ 	.word	0x00008690


	//   ....[5]....
        /*02ec*/ 	.word	0x00008780


	//   ....[6]....
        /*02f0*/ 	.word	0x000087a0


	//----- nvinfo : EIATTR_CTAIDZ_USED
	.align		4
.L_484:
        /*02f4*/ 	.byte	0x01, 0x04
	.zero		2


	//----- nvinfo : EIATTR_MAX_THREADS
	.align		4
        /*02f8*/ 	.byte	0x04, 0x05
        /*02fa*/ 	.short	(.L_486 - .L_485)
.L_485:
        /*02fc*/ 	.word	0x00000100
        /*0300*/ 	.word	0x00000001
        /*0304*/ 	.word	0x00000001


	//----- nvinfo : EIATTR_CRS_STACK_SIZE
	.align		4
.L_486:
        /*0308*/ 	.byte	0x04, 0x1e
        /*030a*/ 	.short	(.L_488 - .L_487)
.L_487:
        /*030c*/ 	.word	0x00000000
.L_488:


//--------------------- .nv.info._ZN7cutlass13device_kernelIN5flash19enable_sm80_to_sm89INS1_16FlashAttnBwdSm80INS1_25CollectiveMainloopBwdSm80ILi2ELi1EN4cute5tupleIJNS5_1CILi64EEENS7_ILi128EEENS7_ILi96EEEEEENS_10bfloat16_tEfNS_4arch4Sm80ELb0ELb1ELb1ELb0ELb1ELb0ELb0ELb0ELi2ELi2ELi4ELi2ELb1EEENS1_21CollectiveEpilogueBwdISB_SC_SE_Li256ELb0ELb0ELi2EEENS1_19SingleTileSchedulerILb0ELb0ELb0ELi128EEEEEEEEEvNT_6ParamsE --------------------------
	.section	.nv.info._ZN7cutlass13device_kernelIN5flash19enable_sm80_to_sm89INS1_16FlashAttnBwdSm80INS1_25CollectiveMainloopBwdSm80ILi2ELi1EN4cute5tupleIJNS5_1CILi64EEENS7_ILi128EEENS7_ILi96EEEEEENS_10bfloat16_tEfNS_4arch4Sm80ELb0ELb1ELb1ELb0ELb1ELb0ELb0ELb0ELi2ELi2ELi4ELi2ELb1EEENS1_21CollectiveEpilogueBwdISB_SC_SE_Li256ELb0ELb0ELi2EEENS1_19SingleTileSchedulerILb0ELb0ELb0ELi128EEEEEEEEEvNT_6ParamsE,"",@"SHT_CUDA_INFO"
	.sectionflags	@""
	.align	4


	//----- nvinfo : EIATTR_CUDA_API_VERSION
	.align		4
        /*0000*/ 	.byte	0x04, 0x37
        /*0002*/ 	.short	(.L_490 - .L_489)
.L_489:
        /*0004*/ 	.word	0x00000082


	//----- nvinfo : EIATTR_SW2861232_WAR
	.align		4
.L_490:
        /*0008*/ 	.byte	0x01, 0x35
	.zero		2


	//----- nvinfo : EIATTR_PARAM_CBANK
	.align		4
        /*000c*/ 	.byte	0x04, 0x0a
        /*000e*/ 	.short	(.L_492 - .L_491)
	.align		4
.L_491:
        /*0010*/ 	.word	index@(.nv.constant0._ZN7cutlass13device_kernelIN5flash19enable_sm80_to_sm89INS1_16FlashAttnBwdSm80INS1_25CollectiveMainloopBwdSm80ILi2ELi1EN4cute5tupleIJNS5_1CILi64EEENS7_ILi128EEENS7_ILi96EEEEEENS_10bfloat16_tEfNS_4arch4Sm80ELb0ELb1ELb1ELb0ELb1ELb0ELb0ELb0ELi2ELi2ELi4ELi2ELb1EEENS1_21CollectiveEpilogueBwdISB_SC_SE_Li256ELb0ELb0ELi2EEENS1_19SingleTileSchedulerILb0ELb0ELb0ELi128EEEEEEEEEvNT_6ParamsE)
        /*0014*/ 	.short	0x0160
        /*0016*/ 	.short	0x0270


	//----- nvinfo : EIATTR_CBANK_PARAM_SIZE
	.align		4
.L_492:
        /*0018*/ 	.byte	0x03, 0x19
        /*001a*/ 	.short	0x0270


	//----- nvinfo : EIATTR_KPARAM_INFO
	.align		4
        /*001c*/ 	.byte	0x04, 0x17
        /*001e*/ 	.short	(.L_494 - .L_493)
.L_493:
        /*0020*/ 	.word	0x00000000
        /*0024*/ 	.short	0x0000
        /*0026*/ 	.short	0x0000
        /*0028*/ 	.byte	0x00, 0xf0, 0xc1, 0x09


	//----- nvinfo : EIATTR_MAXREG_COUNT
	.align		4
.L_494:
        /*002c*/ 	.byte	0x03, 0x1b
        /*002e*/ 	.short	0x00ff


	//----- nvinfo : EIATTR_NUM_BARRIERS
	.align		4
        /*0030*/ 	.byte	0x02, 0x4c
        /*0032*/ 	.byte	0x02
	.zero		1


	//----- nvinfo : EIATTR_ANNOTATIONS
	.align		4
        /*0034*/ 	.byte	0x04, 0x55
        /*0036*/ 	.short	(.L_496 - .L_495)


	//   ....[0]....
.L_495:
        /* <DEDUP_REMOVED lines=43> */


	//----- nvinfo : EIATTR_MERCURY_ISA_VERSION
	.align		4
.L_496:
        /*02d0*/ 	.byte	0x03, 0x5f
        /*02d2*/ 	.short	0x0000


	//----- nvinfo : EIATTR_EXIT_INSTR_OFFSETS
	.align		4
        /*02d4*/ 	.byte	0x04, 0x1c
        /*02d6*/ 	.short	(.L_498 - .L_497)


	//   ....[0]....
.L_497:
        /*02d8*/ 	.word	0x00000040


	//   ....[1]....
        /*02dc*/ 	.word	0x00007fe0


	//   ....[2]....
        /*02e0*/ 	.word	0x000080e0


	//   ....[3]....
        /*02e4*/ 	.word	0x00008100


	//   ....[4]....
        /*02e8*/ 	.word	0x00008690


	//   ....[5]....
        /*02ec*/ 	.word	0x00008780


	//   ....[6]....
        /*02f0*/ 	.word	0x000087a0


	//----- nvinfo : EIATTR_CTAIDZ_USED
	.align		4
.L_498:
        /*02f4*/ 	.byte	0x01, 0x04
	.zero		2


	//----- nvinfo : EIATTR_MAX_THREADS
	.align		4
        /*02f8*/ 	.byte	0x04, 0x05
        /*02fa*/ 	.short	(.L_500 - .L_499)
.L_499:
        /*02fc*/ 	.word	0x00000100
        /*0300*/ 	.word	0x00000001
        /*0304*/ 	.word	0x00000001


	//----- nvinfo : EIATTR_CRS_STACK_SIZE
	.align		4
.L_500:
        /*0308*/ 	.byte	0x04, 0x1e
        /*030a*/ 	.short	(.L_502 - .L_501)
.L_501:
        /*030c*/ 	.word	0x00000000
.L_502:


//--------------------- .nv.info._ZN7cutlass13device_kernelIN5flash19enable_sm80_to_sm89INS1_16FlashAttnBwdSm80INS1_25CollectiveMainloopBwdSm80ILi2ELi1EN4cute5tupleIJNS5_1CILi64EEENS7_ILi128EEENS7_ILi96EEEEEENS_10bfloat16_tEfNS_4arch4Sm80ELb0ELb1ELb1ELb0ELb0ELb0ELb0ELb0ELi2ELi2ELi4ELi2ELb1EEENS1_24CollectiveEpilogueBwdGQAISB_fSE_Li256ELb0ELb0EEENS1_19SingleTileSchedulerILb0ELb0ELb0ELi128EEEEEEEEEvNT_6ParamsE --------------------------
	.section	.nv.info._ZN7cutlass13device_kernelIN5flash19enable_sm80_to_sm89INS1_16FlashAttnBwdSm80INS1_25CollectiveMainloopBwdSm80ILi2ELi1EN4cute5tupleIJNS5_1CILi64EEENS7_ILi128EEENS7_ILi96EEEEEENS_10bfloat16_tEfNS_4arch4Sm80ELb0ELb1ELb1ELb0ELb0ELb0ELb0ELb0ELi2ELi2ELi4ELi2ELb1EEENS1_24CollectiveEpilogueBwdGQAISB_fSE_Li256ELb0ELb0EEENS1_19SingleTileSchedulerILb0ELb0ELb0ELi128EEEEEEEEEvNT_6ParamsE,"",@"SHT_CUDA_INFO"
	.sectionflags	@""
	.align	4


	//----- nvinfo : EIATTR_CUDA_API_VERSION
	.align		4
        /*0000*/ 	.byte	0x04, 0x37
        /*0002*/ 	.short	(.L_504 - .L_503)
.L_503:
        /*0004*/ 	.word	0x00000082


	//----- nvinfo : EIATTR_SW2861232_WAR
	.align		4
.L_504:
        /*0008*/ 	.byte	0x01, 0x35
	.zero		2


	//----- nvinfo : EIATTR_PARAM_CBANK
	.align		4
        /*000c*/ 	.byte	0x04, 0x0a
        /*000e*/ 	.short	(.L_506 - .L_505)
	.align		4
.L_505:
        /*0010*/ 	.word	index@(.nv.constant0._ZN7cutlass13device_kernelIN5flash19enable_sm80_to_sm89INS1_16FlashAttnBwdSm80INS1_25CollectiveMainloopBwdSm80ILi2ELi1EN4cute5tupleIJNS5_1CILi64EEENS7_ILi128EEENS7_ILi96EEEEEENS_10bfloat16_tEfNS_4arch4Sm80ELb0ELb1ELb1ELb0ELb0ELb0ELb0ELb0ELi2ELi2ELi4ELi2ELb1EEENS1_24CollectiveEpilogueBwdGQAISB_fSE_Li256ELb0ELb0EEENS1_19SingleTileSchedulerILb0ELb0ELb0ELi128EEEEEEEEEvNT_6ParamsE)
        /*0014*/ 	.short	0x0160
        /*0016*/ 	.short	0x0278


	//----- nvinfo : EIATTR_CBANK_PARAM_SIZE
	.align		4
.L_506:
        /*0018*/ 	.byte	0x03, 0x19
        /*001a*/ 	.short	0x0278


	//----- nvinfo : EIATTR_KPARAM_INFO
	.align		4
        /*001c*/ 	.byte	0x04, 0x17
        /*001e*/ 	.short	(.L_508 - .L_507)
.L_507:
        /*0020*/ 	.word	0x00000000
        /*0024*/ 	.short	0x0000
        /*0026*/ 	.short	0x0000
        /*0028*/ 	.byte	0x00, 0xf0, 0xe1, 0x09


	//----- nvinfo : EIATTR_MAXREG_COUNT
	.align		4
.L_508:
        /*002c*/ 	.byte	0x03, 0x1b
        /*002e*/ 	.short	0x00ff


	//----- nvinfo : EIATTR_NUM_BARRIERS
	.align		4
        /*0030*/ 	.byte	0x02, 0x4c
        /*0032*/ 	.byte	0x02
	.zero		1


	//----- nvinfo : EIATTR_ANNOTATIONS
	.align		4
        /*0034*/ 	.byte	0x04, 0x55
        /*0036*/ 	.short	(.L_510 - .L_509)


	//   ....[0]....
.L_509:
        /* <DEDUP_REMOVED lines=35> */


	//----- nvinfo : EIATTR_MERCURY_ISA_VERSION
	.align		4
.L_510:
        /*0250*/ 	.byte	0x03, 0x5f
        /*0252*/ 	.short	0x0000


	//----- nvinfo : EIATTR_EXIT_INSTR_OFFSETS
	.align		4
        /*0254*/ 	.byte	0x04, 0x1c
        /*0256*/ 	.short	(.L_512 - .L_511)


	//   ....[0]....
.L_511:
        /*0258*/ 	.word	0x00000040


	//   ....[1]....
        /*025c*/ 	.word	0x00006f20


	//   ....[2]....
        /*0260*/ 	.word	0x00007750


	//----- nvinfo : EIATTR_CTAIDZ_USED
	.align		4
.L_512:
        /*0264*/ 	.byte	0x01, 0x04
	.zero		2


	//----- nvinfo : EIATTR_MAX_THREADS
	.align		4
        /*0268*/ 	.byte	0x04, 0x05
        /*026a*/ 	.short	(.L_514 - .L_513)
.L_513:
        /*026c*/ 	.word	0x00000100
        /*0270*/ 	.word	0x00000001
        /*0274*/ 	.word	0x00000001


	//----- nvinfo : EIATTR_CRS_STACK_SIZE
	.align		4
.L_514:
        /*0278*/ 	.byte	0x04, 0x1e
        /*027a*/ 	.short	(.L_516 - .L_515)
.L_515:
        /*027c*/ 	.word	0x00000000
.L_516:


//--------------------- .nv.info._ZN7cutlass13device_kernelIN5flash19enable_sm80_to_sm89INS1_16FlashAttnBwdSm80INS1_25CollectiveMainloopBwdSm80ILi2ELi1EN4cute5tupleIJNS5_1CILi64EEENS7_ILi128EEENS7_ILi96EEEEEENS_10bfloat16_tEfNS_4arch4Sm80ELb0ELb1ELb1ELb0ELb1ELb0ELb0ELb0ELi2ELi2ELi4ELi2ELb1EEENS1_24CollectiveEpilogueBwdGQAISB_fSE_Li256ELb0ELb1EEENS1_19SingleTileSchedulerILb0ELb0ELb0ELi128EEEEEEEEEvNT_6ParamsE --------------------------
	.section	.nv.info._ZN7cutlass13device_kernelIN5flash19enable_sm80_to_sm89INS1_16FlashAttnBwdSm80INS1_25CollectiveMainloopBwdSm80ILi2ELi1EN4cute5tupleIJNS5_1CILi64EEENS7_ILi128EEENS7_ILi96EEEEEENS_10bfloat16_tEfNS_4arch4Sm80ELb0ELb1ELb1ELb0ELb1ELb0ELb0ELb0ELi2ELi2ELi4ELi2ELb1EEENS1_24CollectiveEpilogueBwdGQAISB_fSE_Li256ELb0ELb1EEENS1_19SingleTileSchedulerILb0ELb0ELb0ELi128EEEEEEEEEvNT_6ParamsE,"",@"SHT_CUDA_INFO"
	.sectionflags	@""
	.align	4


	//----- nvinfo : EIATTR_CUDA_API_VERSION
	.align		4
        /*0000*/ 	.byte	0x04, 0x37
        /*0002*/ 	.short	(.L_518 - .L_517)
.L_517:
        /*0004*/ 	.word	0x00000082


	//----- nvinfo : EIATTR_SW2861232_WAR
	.align		4
.L_518:
        /*0008*/ 	.byte	0x01, 0x35
	.zero		2


	//----- nvinfo : EIATTR_PARAM_CBANK
	.align		4
        /*000c*/ 	.byte	0x04, 0x0a
        /*000e*/ 	.short	(.L_520 - .L_519)
	.align		4
.L_519:
        /*0010*/ 	.word	index@(.nv.constant0._ZN7cutlass13device_kernelIN5flash19enable_sm80_to_sm89INS1_16FlashAttnBwdSm80INS1_25CollectiveMainloopBwdSm80ILi2ELi1EN4cute5tupleIJNS5_1CILi64EEENS7_ILi128EEENS7_ILi96EEEEEENS_10bfloat16_tEfNS_4arch4Sm80ELb0ELb1ELb1ELb0ELb1ELb0ELb0ELb0ELi2ELi2ELi4ELi2ELb1EEENS1_24CollectiveEpilogueBwdGQAISB_fSE_Li256ELb0ELb1EEENS1_19SingleTileSchedulerILb0ELb0ELb0ELi128EEEEEEEEEvNT_6ParamsE)
        /*0014*/ 	.short	0x0160
        /*0016*/ 	.short	0x0278


	//----- nvinfo : EIATTR_CBANK_PARAM_SIZE
	.align		4
.L_520:
        /*0018*/ 	.byte	0x03, 0x19
        /*001a*/ 	.short	0x0278


	//----- nvinfo : EIATTR_KPARAM_INFO
	.align		4
        /*001c*/ 	.byte	0x04, 0x17
        /*001e*/ 	.short	(.L_522 - .L_521)
.L_521:
        /*0020*/ 	.word	0x00000000
        /*0024*/ 	.short	0x0000
        /*0026*/ 	.short	0x0000
        /*0028*/ 	.byte	0x00, 0xf0, 0xe1, 0x09


	//----- nvinfo : EIATTR_MAXREG_COUNT
	.align		4
.L_522:
        /*002c*/ 	.byte	0x03, 0x1b
        /*002e*/ 	.short	0x00ff


	//----- nvinfo : EIATTR_NUM_BARRIERS
	.align		4
        /*0030*/ 	.byte	0x02, 0x4c
        /*0032*/ 	.byte	0x02
	.zero		1


	//----- nvinfo : EIATTR_ANNOTATIONS
	.align		4
        /*0034*/ 	.byte	0x04, 0x55
        /*0036*/ 	.short	(.L_524 - .L_523)


	//   ....[0]....
.L_523:
        /* <DEDUP_REMOVED lines=40> */


	//----- nvinfo : EIATTR_MERCURY_ISA_VERSION
	.align		4
.L_524:
        /*02a0*/ 	.byte	0x03, 0x5f
        /*02a2*/ 	.short	0x0000


	//----- nvinfo : EIATTR_COOP_GROUP_MASK_REGIDS
	.align		4
        /*02a4*/ 	.byte	0x04, 0x29
        /*02a6*/ 	.short	(.L_526 - .L_525)


	//   ....[0]....
.L_525:
        /*02a8*/ 	.word	0xffffffff


	//   ....[1]....
        /*02ac*/ 	.word	0xffffffff


	//   ....[2]....
        /*02b0*/ 	.word	0xffffffff


	//   ....[3]....
        /*02b4*/ 	.word	0xffffffff


	//   ....[4]....
        /*02b8*/ 	.word	0xffffffff


	//   ....[5]....
        /*02bc*/ 	.word	0xffffffff


	//   ....[6]....
        /*02c0*/ 	.word	0xffffffff


	//   ....[7]....
        /*02c4*/ 	.word	0xffffffff


	//----- nvinfo : EIATTR_COOP_GROUP_INSTR_OFFSETS
	.align		4
.L_526:
        /*02c8*/ 	.byte	0x04, 0x28
        /*02ca*/ 	.short	(.L_528 - .L_527)


	//   ....[0]....
.L_527:
        /*02cc*/ 	.word	0x00007240


	//   ....[1]....
        /*02d0*/ 	.word	0x000072b0


	//   ....[2]....
        /*02d4*/ 	.word	0x00007670


	//   ....[3]....
        /*02d8*/ 	.word	0x00007680


	//   ....[4]....
        /*02dc*/ 	.word	0x00007810


	//   ....[5]....
        /*02e0*/ 	.word	0x00007860


	//   ....[6]....
        /*02e4*/ 	.word	0x00007c10


	//   ....[7]....
        /*02e8*/ 	.word	0x00007c20


	//----- nvinfo : EIATTR_EXIT_INSTR_OFFSETS
	.align		4
.L_528:
        /*02ec*/ 	.byte	0x04, 0x1c
        /*02ee*/ 	.short	(.L_530 - .L_529)


	//   ....[0]....
.L_529:
        /*02f0*/ 	.word	0x00000040


	//   ....[1]....
        /*02f4*/ 	.word	0x00006fd0


	//   ....[2]....
        /*02f8*/ 	.word	0x00007c30


	//   ....[3]....
        /*02fc*/ 	.word	0x00007cd0


	//----- nvinfo : EIATTR_CTAIDZ_USED
	.align		4
.L_530:
        /*0300*/ 	.byte	0x01, 0x04
	.zero		2


	//----- nvinfo : EIATTR_MAX_THREADS
	.align		4
        /*0304*/ 	.byte	0x04, 0x05
        /*0306*/ 	.short	(.L_532 - .L_531)
.L_531:
        /*0308*/ 	.word	0x00000100
        /*030c*/ 	.word	0x00000001
        /*0310*/ 	.word	0x00000001


	//----- nvinfo : EIATTR_CRS_STACK_SIZE
	.align		4
.L_532:
        /*0314*/ 	.byte	0x04, 0x1e
        /*0316*/ 	.short	(.L_534 - .L_533)
.L_533:
        /*0318*/ 	.word	0x00000000
.L_534:


//--------------------- .nv.info._ZN7cutlass13device_kernelIN5flash19enable_sm80_to_sm89INS1_16FlashAttnBwdSm80INS1_25CollectiveMainloopBwdSm80ILi2ELi1EN4cute5tupleIJNS5_1CILi64EEENS7_ILi128EEENS7_ILi96EEEEEENS_10bfloat16_tEfNS_4arch4Sm80ELb0ELb1ELb1ELb1ELb0ELb0ELb0ELb0ELi2ELi2ELi4ELi2ELb1EEENS1_21CollectiveEpilogueBwdISB_SC_SE_Li256ELb1ELb0ELi2EEENS1_19SingleTileSchedulerILb1ELb0ELb0ELi128EEEEEEEEEvNT_6ParamsE --------------------------
	.section	.nv.info._ZN7cutlass13device_kernelIN5flash19enable_sm80_to_sm89INS1_16FlashAttnBwdSm80INS1_25CollectiveMainloopBwdSm80ILi2ELi1EN4cute5tupleIJNS5_1CILi64EEENS7_ILi128EEENS7_ILi96EEEEEENS_10bfloat16_tEfNS_4arch4Sm80ELb0ELb1ELb1ELb1ELb0ELb0ELb0ELb0ELi2ELi2ELi4ELi2ELb1EEENS1_21CollectiveEpilogueBwdISB_SC_SE_Li256ELb1ELb0ELi2EEENS1_19SingleTileSchedulerILb1ELb0ELb0ELi128EEEEEEEEEvNT_6ParamsE,"",@"SHT_CUDA_INFO"
	.sectionflags	@""
	.align	4


	//----- nvinfo : EIATTR_CUDA_API_VERSION
	.align		4
        /*0000*/ 	.byte	0x04, 0x37
        /*0002*/ 	.short	(.L_536 - .L_535)
.L_535:
        /*0004*/ 	.word	0x00000082


	//----- nvinfo : EIATTR_SW2861232_WAR
	.align		4
.L_536:
        /*0008*/ 	.byte	0x01, 0x35
	.zero		2


	//----- nvinfo : EIATTR_PARAM_CBANK
	.align		4
        /*000c*/ 	.byte	0x04, 0x0a
        /*000e*/ 	.short	(.L_538 - .L_537)
	.align		4
.L_537:
        /*0010*/ 	.word	index@(.nv.constant0._ZN7cutlass13device_kernelIN5flash19enable_sm80_to_sm89INS1_16FlashAttnBwdSm80INS1_25CollectiveMainloopBwdSm80ILi2ELi1EN4cute5tupleIJNS5_1CILi64EEENS7_ILi128EEENS7_ILi96EEEEEENS_10bfloat16_tEfNS_4arch4Sm80ELb0ELb1ELb1ELb1ELb0ELb0ELb0ELb0ELi2ELi2ELi4ELi2ELb1EEENS1_21CollectiveEpilogueBwdISB_SC_SE_Li256ELb1ELb0ELi2EEENS1_19SingleTileSchedulerILb1ELb0ELb0ELi128EEEEEEEEEvNT_6ParamsE)
        /*0014*/ 	.short	0x0160
        /*0016*/ 	.short	0x0270


	//----- nvinfo : EIATTR_CBANK_PARAM_SIZE
	.align		4
.L_538:
        /*0018*/ 	.byte	0x03, 0x19
        /*001a*/ 	.short	0x0270


	//----- nvinfo : EIATTR_KPARAM_INFO
	.align		4
        /*001c*/ 	.byte	0x04, 0x17
        /*001e*/ 	.short	(.L_540 - .L_539)
.L_539:
        /*0020*/ 	.word	0x00000000
        /*0024*/ 	.short	0x0000
        /*0026*/ 	.short	0x0000
        /*0028*/ 	.byte	0x00, 0xf0, 0xc1, 0x09


	//----- nvinfo : EIATTR_MAXREG_COUNT
	.align		4
.L_540:
        /*002c*/ 	.byte	0x03, 0x1b
        /*002e*/ 	.short	0x00ff


	//----- nvinfo : EIATTR_NUM_BARRIERS
	.align		4
        /*0030*/ 	.byte	0x02, 0x4c
        /*0032*/ 	.byte	0x02
	.zero		1


	//----- nvinfo : EIATTR_ANNOTATIONS
	.align		4
        /*0034*/ 	.byte	0x04, 0x55
        /*0036*/ 	.short	(.L_542 - .L_541)


	//   ....[0]....
.L_541:
        /* <DEDUP_REMOVED lines=31> */


	//----- nvinfo : EIATTR_MERCURY_ISA_VERSION
	.align		4
.L_542:
        /*0218*/ 	.byte	0x03, 0x5f
        /*021a*/ 	.short	0x0000


	//----- nvinfo : EIATTR_COOP_GROUP_MASK_REGIDS
	.align		4
        /*021c*/ 	.byte	0x04, 0x29
        /*021e*/ 	.short	(.L_544 - .L_543)


	//   ....[0]....
.L_543:
        /*0220*/ 	.word	0xffffffff


	//----- nvinfo : EIATTR_COOP_GROUP_INSTR_OFFSETS
	.align		4
.L_544:
        /*0224*/ 	.byte	0x04, 0x28
        /*0226*/ 	.short	(.L_546 - .L_545)


	//   ....[0]....
.L_545:
        /*0228*/ 	.word	0x000000a0


	//----- nvinfo : EIATTR_EXIT_INSTR_OFFSETS
	.align		4
.L_546:
        /*022c*/ 	.byte	0x04, 0x1c
        /*022e*/ 	.short	(.L_548 - .L_547)


	//   ....[0]....
.L_547:
        /*0230*/ 	.word	0x00000340


	//   ....[1]....
        /*0234*/ 	.word	0x00008430


	//   ....[2]....
        /*0238*/ 	.word	0x00008530


	//   ....[3]....
        /*023c*/ 	.word	0x00008550


	//   ....[4]....
        /*0240*/ 	.word	0x00008c20


	//   ....[5]....
        /*0244*/ 	.word	0x00008d10


	//   ....[6]....
        /*0248*/ 	.word	0x00008d30


	//----- nvinfo : EIATTR_CTAIDZ_USED
	.align		4
.L_548:
        /*024c*/ 	.byte	0x01, 0x04
	.zero		2


	//----- nvinfo : EIATTR_MAX_THREADS
	.align		4
        /*0250*/ 	.byte	0x04, 0x05
        /*0252*/ 	.short	(.L_550 - .L_549)
.L_549:
        /*0254*/ 	.word	0x00000100
        /*0258*/ 	.word	0x00000001
        /*025c*/ 	.word	0x00000001


	//----- nvinfo : EIATTR_CRS_STACK_SIZE
	.align		4
.L_550:
        /*0260*/ 	.byte	0x04, 0x1e
        /*0262*/ 	.short	(.L_552 - .L_551)
.L_551:
        /*0264*/ 	.word	0x00000000
.L_552:


//--------------------- .nv.info._ZN7cutlass13device_kernelIN5flash19enable_sm80_to_sm89INS1_16FlashAttnBwdSm80INS1_25CollectiveMainloopBwdSm80ILi2ELi1EN4cute5tupleIJNS5_1CILi64EEENS7_ILi128EEENS7_ILi96EEEEEENS_10bfloat16_tEfNS_4arch4Sm80ELb0ELb1ELb1ELb1ELb1ELb0ELb0ELb0ELi2ELi2ELi4ELi2ELb1EEENS1_21CollectiveEpilogueBwdISB_SC_SE_Li256ELb1ELb0ELi2EEENS1_19SingleTileSchedulerILb1ELb0ELb0ELi128EEEEEEEEEvNT_6ParamsE --------------------------
	.section	.nv.info._ZN7cutlass13device_kernelIN5flash19enable_sm80_to_sm89INS1_16FlashAttnBwdSm80INS1_25CollectiveMainloopBwdSm80ILi2ELi1EN4cute5tupleIJNS5_1CILi64EEENS7_ILi128EEENS7_ILi96EEEEEENS_10bfloat16_tEfNS_4arch4Sm80ELb0ELb1ELb1ELb1ELb1ELb0ELb0ELb0ELi2ELi2ELi4ELi2ELb1EEENS1_21CollectiveEpilogueBwdISB_SC_SE_Li256ELb1ELb0ELi2EEENS1_19SingleTileSchedulerILb1ELb0ELb0ELi128EEEEEEEEEvNT_6ParamsE,"",@"SHT_CUDA_INFO"
	.sectionflags	@""
	.align	4


	//----- nvinfo : EIATTR_CUDA_API_VERSION
	.align		4
        /*0000*/ 	.byte	0x04, 0x37
        /*0002*/ 	.short	(.L_554 - .L_553)
.L_553:
        /*0004*/ 	.word	0x00000082


	//----- nvinfo : EIATTR_SW2861232_WAR
	.align		4
.L_554:
        /*0008*/ 	.byte	0x01, 0x35
	.zero		2


	//----- nvinfo : EIATTR_PARAM_CBANK
	.align		4
        /*000c*/ 	.byte	0x04, 0x0a
        /*000e*/ 	.short	(.L_556 - .L_555)
	.align		4
.L_555:
        /*0010*/ 	.word	index@(.nv.constant0._ZN7cutlass13device_kernelIN5flash19enable_sm80_to_sm89INS1_16FlashAttnBwdSm80INS1_25CollectiveMainloopBwdSm80ILi2ELi1EN4cute5tupleIJNS5_1CILi64EEENS7_ILi128EEENS7_ILi96EEEEEENS_10bfloat16_tEfNS_4arch4Sm80ELb0ELb1ELb1ELb1ELb1ELb0ELb0ELb0ELi2ELi2ELi4ELi2ELb1EEENS1_21CollectiveEpilogueBwdISB_SC_SE_Li256ELb1ELb0ELi2EEENS1_19SingleTileSchedulerILb1ELb0ELb0ELi128EEEEEEEEEvNT_6ParamsE)
        /*0014*/ 	.short	0x0160
        /*0016*/ 	.short	0x0270


	//----- nvinfo : EIATTR_CBANK_PARAM_SIZE
	.align		4
.L_556:
        /*0018*/ 	.byte	0x03, 0x19
        /*001a*/ 	.short	0x0270


	//----- nvinfo : EIATTR_KPARAM_INFO
	.align		4
        /*001c*/ 	.byte	0x04, 0x17
        /*001e*/ 	.short	(.L_558 - .L_557)
.L_557:
        /*0020*/ 	.word	0x00000000
        /*0024*/ 	.short	0x0000
        /*0026*/ 	.short	0x0000
        /*0028*/ 	.byte	0x00, 0xf0, 0xc1, 0x09


	//----- nvinfo : EIATTR_MAXREG_COUNT
	.align		4
.L_558:
        /*002c*/ 	.byte	0x03, 0x1b
        /*002e*/ 	.short	0x00ff


	//----- nvinfo : EIATTR_NUM_BARRIERS
	.align		4
        /*0030*/ 	.byte	0x02, 0x4c
        /*0032*/ 	.byte	0x02
	.zero		1


	//----- nvinfo : EIATTR_ANNOTATIONS
	.align		4
        /*0034*/ 	.byte	0x04, 0x55
        /*0036*/ 	.short	(.L_560 - .L_559)


	//   ....[0]....
.L_559:
        /* <DEDUP_REMOVED lines=31> */


	//----- nvinfo : EIATTR_MERCURY_ISA_VERSION
	.align		4
.L_560:
        /*0218*/ 	.byte	0x03, 0x5f
        /*021a*/ 	.short	0x0000


	//----- nvinfo : EIATTR_COOP_GROUP_MASK_REGIDS
	.align		4
        /*021c*/ 	.byte	0x04, 0x29
        /*021e*/ 	.short	(.L_562 - .L_561)


	//   ....[0]....
.L_561:
        /*0220*/ 	.word	0xffffffff


	//----- nvinfo : EIATTR_COOP_GROUP_INSTR_OFFSETS
	.align		4
.L_562:
        /*0224*/ 	.byte	0x04, 0x28
        /*0226*/ 	.short	(.L_564 - .L_563)


	//   ....[0]....
.L_563:
        /*0228*/ 	.word	0x000000a0


	//----- nvinfo : EIATTR_EXIT_INSTR_OFFSETS
	.align		4
.L_564:
        /*022c*/ 	.byte	0x04, 0x1c
        /*022e*/ 	.short	(.L_566 - .L_565)


	//   ....[0]....
.L_565:
        /*0230*/ 	.word	0x00000340


	//   ....[1]....
        /*0234*/ 	.word	0x00008430


	//   ....[2]....
        /*0238*/ 	.word	0x00008530


	//   ....[3]....
        /*023c*/ 	.word	0x00008550


	//   ....[4]....
        /*0240*/ 	.word	0x00008c20


	//   ....[5]....
        /*0244*/ 	.word	0x00008d10


	//   ....[6]....
        /*0248*/ 	.word	0x00008d30


	//----- nvinfo : EIATTR_CTAIDZ_USED
	.align		4
.L_566:
        /*024c*/ 	.byte	0x01, 0x04
	.zero		2


	//----- nvinfo : EIATTR_MAX_THREADS
	.align		4
        /*0250*/ 	.byte	0x04, 0x05
        /*0252*/ 	.short	(.L_568 - .L_567)
.L_567:
        /*0254*/ 	.word	0x00000100
        /*0258*/ 	.word	0x00000001
        /*025c*/ 	.word	0x00000001


	//----- nvinfo : EIATTR_CRS_STACK_SIZE
	.align		4
.L_568:
        /*0260*/ 	.byte	0x04, 0x1e
        /*0262*/ 	.short	(.L_570 - .L_569)
.L_569:
        /*0264*/ 	.word	0x00000000
.L_570:


//--------------------- .nv.info._ZN7cutlass13device_kernelIN5flash19enable_sm80_to_sm89INS1_16FlashAttnBwdSm80INS1_25CollectiveMainloopBwdSm80ILi2ELi1EN4cute5tupleIJNS5_1CILi64EEENS7_ILi128EEENS7_ILi96EEEEEENS_10bfloat16_tEfNS_4arch4Sm80ELb0ELb1ELb1ELb1ELb0ELb0ELb0ELb0ELi2ELi2ELi4ELi2ELb1EEENS1_24CollectiveEpilogueBwdGQAISB_fSE_Li256ELb1ELb0EEENS1_19SingleTileSchedulerILb1ELb0ELb0ELi128EEEEEEEEEvNT_6ParamsE --------------------------
	.section	.nv.info._ZN7cutlass13device_kernelIN5flash19enable_sm80_to_sm89INS1_16FlashAttnBwdSm80INS1_25CollectiveMainloopBwdSm80ILi2ELi1EN4cute5tupleIJNS5_1CILi64EEENS7_ILi128EEENS7_ILi96EEEEEENS_10bfloat16_tEfNS_4arch4Sm80ELb0ELb1ELb1ELb1ELb0ELb0ELb0ELb0ELi2ELi2ELi4ELi2ELb1EEENS1_24CollectiveEpilogueBwdGQAISB_fSE_Li256ELb1ELb0EEENS1_19SingleTileSchedulerILb1ELb0ELb0ELi128EEEEEEEEEvNT_6ParamsE,"",@"SHT_CUDA_INFO"
	.sectionflags	@""
	.align	4


	//----- nvinfo : EIATTR_CUDA_API_VERSION
	.align		4
        /*0000*/ 	.byte	0x04, 0x37
        /*0002*/ 	.short	(.L_572 - .L_571)
.L_571:
        /*0004*/ 	.word	0x00000082


	//----- nvinfo : EIATTR_SW2861232_WAR
	.align		4
.L_572:
        /*0008*/ 	.byte	0x01, 0x35
	.zero		2


	//----- nvinfo : EIATTR_PARAM_CBANK
	.align		4
        /*000c*/ 	.byte	0x04, 0x0a
        /*000e*/ 	.short	(.L_574 - .L_573)
	.align		4
.L_573:
        /*0010*/ 	.word	index@(.nv.constant0._ZN7cutlass13device_kernelIN5flash19enable_sm80_to_sm89INS1_16FlashAttnBwdSm80INS1_25CollectiveMainloopBwdSm80ILi2ELi1EN4cute5tupleIJNS5_1CILi64EEENS7_ILi128EEENS7_ILi96EEEEEENS_10bfloat16_tEfNS_4arch4Sm80ELb0ELb1ELb1ELb1ELb0ELb0ELb0ELb0ELi2ELi2ELi4ELi2ELb1EEENS1_24CollectiveEpilogueBwdGQAISB_fSE_Li256ELb1ELb0EEENS1_19SingleTileSchedulerILb1ELb0ELb0ELi128EEEEEEEEEvNT_6ParamsE)
        /*0014*/ 	.short	0x0160
        /*0016*/ 	.short	0x0278


	//----- nvinfo : EIATTR_CBANK_PARAM_SIZE
	.align		4
.L_574:
        /*0018*/ 	.byte	0x03, 0x19
        /*001a*/ 	.short	0x0278


	//----- nvinfo : EIATTR_KPARAM_INFO
	.align		4
        /*001c*/ 	.byte	0x04, 0x17
        /*001e*/ 	.short	(.L_576 - .L_575)
.L_575:
        /*0020*/ 	.word	0x00000000
        /*0024*/ 	.short	0x0000
        /*0026*/ 	.short	0x0000
        /*0028*/ 	.byte	0x00, 0xf0, 0xe1, 0x09


	//----- nvinfo : EIATTR_MAXREG_COUNT
	.align		4
.L_576:
        /*002c*/ 	.byte	0x03, 0x1b
        /*002e*/ 	.short	0x00ff


	//----- nvinfo : EIATTR_NUM_BARRIERS
	.align		4
        /*0030*/ 	.byte	0x02, 0x4c
        /*0032*/ 	.byte	0x02
	.zero		1


	//----- nvinfo : EIATTR_ANNOTATIONS
	.align		4
        /*0034*/ 	.byte	0x04, 0x55
        /*0036*/ 	.short	(.L_578 - .L_577)


	//   ....[0]....
.L_577:
        /* <DEDUP_REMOVED lines=31> */


	//----- nvinfo : EIATTR_MERCURY_ISA_VERSION
	.align		4
.L_578:
        /*0210*/ 	.byte	0x03, 0x5f
        /*0212*/ 	.short	0x0000


	//----- nvinfo : EIATTR_COOP_GROUP_MASK_REGIDS
	.align		4
        /*0214*/ 	.byte	0x04, 0x29
        /*0216*/ 	.short	(.L_580 - .L_579)


	//   ....[0]....
.L_579:
        /*0218*/ 	.word	0xffffffff


	//----- nvinfo : EIATTR_COOP_GROUP_INSTR_OFFSETS
	.align		4
.L_580:
        /*021c*/ 	.byte	0x04, 0x28
        /*021e*/ 	.short	(.L_582 - .L_581)


	//   ....[0]....
.L_581:
        /*0220*/ 	.word	0x000000a0


	//----- nvinfo : EIATTR_EXIT_INSTR_OFFSETS
	.align		4
.L_582:
        /*0224*/ 	.byte	0x04, 0x1c
        /*0226*/ 	.short	(.L_584 - .L_583)


	//   ....[0]....
.L_583:
        /*0228*/ 	.word	0x00000340


	//   ....[1]....
        /*022c*/ 	.word	0x00007360


	//   ....[2]....
        /*0230*/ 	.word	0x00007c90


	//----- nvinfo : EIATTR_CTAIDZ_USED
	.align		4
.L_584:
        /*0234*/ 	.byte	0x01, 0x04
	.zero		2


	//----- nvinfo : EIATTR_MAX_THREADS
	.align		4
        /*0238*/ 	.byte	0x04, 0x05
        /*023a*/ 	.short	(.L_586 - .L_585)
.L_585:
        /*023c*/ 	.word	0x00000100
        /*0240*/ 	.word	0x00000001
        /*0244*/ 	.word	0x00000001


	//----- nvinfo : EIATTR_CRS_STACK_SIZE
	.align		4
.L_586:
        /*0248*/ 	.byte	0x04, 0x1e
        /*024a*/ 	.short	(.L_588 - .L_587)
.L_587:
        /*024c*/ 	.word	0x00000000
.L_588:


//--------------------- .nv.info._ZN7cutlass13device_kernelIN5flash19enable_sm80_to_sm89INS1_16FlashAttnBwdSm80INS1_25CollectiveMainloopBwdSm80ILi2ELi1EN4cute5tupleIJNS5_1CILi64EEENS7_ILi128EEENS7_ILi96EEEEEENS_10bfloat16_tEfNS_4arch4Sm80ELb0ELb1ELb1ELb1ELb1ELb0ELb0ELb0ELi2ELi2ELi4ELi2ELb1EEENS1_24CollectiveEpilogueBwdGQAISB_fSE_Li256ELb1ELb1EEENS1_19SingleTileSchedulerILb1ELb0ELb0ELi128EEEEEEEEEvNT_6ParamsE --------------------------
	.section	.nv.info._ZN7cutlass13device_kernelIN5flash19enable_sm80_to_sm89INS1_16FlashAttnBwdSm80INS1_25CollectiveMainloopBwdSm80ILi2ELi1EN4cute5tupleIJNS5_1CILi64EEENS7_ILi128EEENS7_ILi96EEEEEENS_10bfloat16_tEfNS_4arch4Sm80ELb0ELb1ELb1ELb1ELb1ELb0ELb0ELb0ELi2ELi2ELi4ELi2ELb1EEENS1_24CollectiveEpilogueBwdGQAISB_fSE_Li256ELb1ELb1EEENS1_19SingleTileSchedulerILb1ELb0ELb0ELi128EEEEEEEEEvNT_6ParamsE,"",@"SHT_CUDA_INFO"
	.sectionflags	@""
	.align	4


	//----- nvinfo : EIATTR_CUDA_API_VERSION
	.align		4
        /*0000*/ 	.byte	0x04, 0x37
        /*0002*/ 	.short	(.L_590 - .L_589)
.L_589:
        /*0004*/ 	.word	0x00000082


	//----- nvinfo : EIATTR_SW2861232_WAR
	.align		4
.L_590:
        /*0008*/ 	.byte	0x01, 0x35
	.zero		2


	//----- nvinfo : EIATTR_PARAM_CBANK
	.align		4
        /*000c*/ 	.byte	0x04, 0x0a
        /*000e*/ 	.short	(.L_592 - .L_591)
	.align		4
.L_591:
        /*0010*/ 	.word	index@(.nv.constant0._ZN7cutlass13device_kernelIN5flash19enable_sm80_to_sm89INS1_16FlashAttnBwdSm80INS1_25CollectiveMainloopBwdSm80ILi2ELi1EN4cute5tupleIJNS5_1CILi64EEENS7_ILi128EEENS7_ILi96EEEEEENS_10bfloat16_tEfNS_4arch4Sm80ELb0ELb1ELb1ELb1ELb1ELb0ELb0ELb0ELi2ELi2ELi4ELi2ELb1EEENS1_24CollectiveEpilogueBwdGQAISB_fSE_Li256ELb1ELb1EEENS1_19SingleTileSchedulerILb1ELb0ELb0ELi128EEEEEEEEEvNT_6ParamsE)
        /*0014*/ 	.short	0x0160
        /*0016*/ 	.short	0x0278


	//----- nvinfo : EIATTR_CBANK_PARAM_SIZE
	.align		4
.L_592:
        /*0018*/ 	.byte	0x03, 0x19
        /*001a*/ 	.short	0x0278


	//----- nvinfo : EIATTR_KPARAM_INFO
	.align		4
        /*001c*/ 	.byte	0x04, 0x17
        /*001e*/ 	.short	(.L_594 - .L_593)
.L_593:
        /*0020*/ 	.word	0x00000000
        /*0024*/ 	.short	0x0000
        /*0026*/ 	.short	0x0000
        /*0028*/ 	.byte	0x00, 0xf0, 0xe1, 0x09


	//----- nvinfo : EIATTR_MAXREG_COUNT
	.align		4
.L_594:
        /*002c*/ 	.byte	0x03, 0x1b
        /*002e*/ 	.short	0x00ff


	//----- nvinfo : EIATTR_NUM_BARRIERS
	.align		4
        /*0030*/ 	.byte	0x02, 0x4c
        /*0032*/ 	.byte	0x02
	.zero		1


	//----- nvinfo : EIATTR_ANNOTATIONS
	.align		4
        /*0034*/ 	.byte	0x04, 0x55
        /*0036*/ 	.short	(.L_596 - .L_595)


	//   ....[0]....
.L_595:
        /* <DEDUP_REMOVED lines=31> */


	//----- nvinfo : EIATTR_MERCURY_ISA_VERSION
	.align		4
.L_596:
        /*0210*/ 	.byte	0x03, 0x5f
        /*0212*/ 	.short	0x0000


	//----- nvinfo : EIATTR_COOP_GROUP_MASK_REGIDS
	.align		4
        /*0214*/ 	.byte	0x04, 0x29
        /*0216*/ 	.short	(.L_598 - .L_597)


	//   ....[0]....
.L_597:
        /*0218*/ 	.word	0xffffffff


	//   ....[1]....
        /*021c*/ 	.word	0xffffffff


	//   ....[2]....
        /*0220*/ 	.word	0xffffffff


	//   ....[3]....
        /*0224*/ 	.word	0xffffffff


	//   ....[4]....
        /*0228*/ 	.word	0xffffffff


	//   ....[5]....
        /*022c*/ 	.word	0xffffffff


	//   ....[6]....
        /*0230*/ 	.word	0xffffffff


	//   ....[7]....
        /*0234*/ 	.word	0xffffffff


	//   ....[8]....
        /*0238*/ 	.word	0xffffffff


	//----- nvinfo : EIATTR_COOP_GROUP_INSTR_OFFSETS
	.align		4
.L_598:
        /*023c*/ 	.byte	0x04, 0x28
        /*023e*/ 	.short	(.L_600 - .L_599)


	//   ....[0]....
.L_599:
        /*0240*/ 	.word	0x000000a0


	//   ....[1]....
        /*0244*/ 	.word	0x000076b0


	//   ....[2]....
        /*0248*/ 	.word	0x000076e0


	//   ....[3]....
        /*024c*/ 	.word	0x00007af0


	//   ....[4]....
        /*0250*/ 	.word	0x00007b00


	//   ....[5]....
        /*0254*/ 	.word	0x00007c90


	//   ....[6]....
        /*0258*/ 	.word	0x00007ce0


	//   ....[7]....
        /*025c*/ 	.word	0x00008090


	//   ....[8]....
        /*0260*/ 	.word	0x000080a0


	//----- nvinfo : EIATTR_EXIT_INSTR_OFFSETS
	.align		4
.L_600:
        /*0264*/ 	.byte	0x04, 0x1c
        /*0266*/ 	.short	(.L_602 - .L_601)


	//   ....[0]....
.L_601:
        /*0268*/ 	.word	0x00000340


	//   ....[1]....
        /*026c*/ 	.word	0x00007360


	//   ....[2]....
        /*0270*/ 	.word	0x000080b0


	//   ....[3]....
        /*0274*/ 	.word	0x00008150


	//----- nvinfo : EIATTR_CTAIDZ_USED
	.align		4
.L_602:
        /*0278*/ 	.byte	0x01, 0x04
	.zero		2


	//----- nvinfo : EIATTR_MAX_THREADS
	.align		4
        /*027c*/ 	.byte	0x04, 0x05
        /*027e*/ 	.short	(.L_604 - .L_603)
.L_603:
        /*0280*/ 	.word	0x00000100
        /*0284*/ 	.word	0x00000001
        /*0288*/ 	.word	0x00000001


	//----- nvinfo : EIATTR_CRS_STACK_SIZE
	.align		4
.L_604:
        /*028c*/ 	.byte	0x04, 0x1e
        /*028e*/ 	.short	(.L_606 - .L_605)
.L_605:
        /*0290*/ 	.word	0x00000000
.L_606:


//--------------------- .nv.info._ZN7cutlass13device_kernelIN5flash19enable_sm80_to_sm89INS1_16FlashAttnBwdSm80INS1_25CollectiveMainloopBwdSm80ILi2ELi1EN4cute5tupleIJNS5_1CILi64EEENS7_ILi128EEENS7_ILi96EEEEEENS_10bfloat16_tEfNS_4arch4Sm80ELb1ELb0ELb1ELb0ELb0ELb0ELb0ELb0ELi2ELi2ELi4ELi2ELb1EEENS1_21CollectiveEpilogueBwdISB_SC_SE_Li256ELb0ELb0ELi2EEENS1_25SingleTileBwdLPTSchedulerILb0ELi128ELb0EEEEEEEEEvNT_6ParamsE --------------------------
	.section	.nv.info._ZN7cutlass13device_kernelIN5flash19enable_sm80_to_sm89INS1_16FlashAttnBwdSm80INS1_25CollectiveMainloopBwdSm80ILi2ELi1EN4cute5tupleIJNS5_1CILi64EEENS7_ILi128EEENS7_ILi96EEEEEENS_10bfloat16_tEfNS_4arch4Sm80ELb1ELb0ELb1ELb0ELb0ELb0ELb0ELb0ELi2ELi2ELi4ELi2ELb1EEENS1_21CollectiveEpilogueBwdISB_SC_SE_Li256ELb0ELb0ELi2EEENS1_25SingleTileBwdLPTSchedulerILb0ELi128ELb0EEEEEEEEEvNT_6ParamsE,"",@"SHT_CUDA_INFO"
	.sectionflags	@""
	.align	4


	//----- nvinfo : EIATTR_CUDA_API_VERSION
	.align		4
        /*0000*/ 	.byte	0x04, 0x37
        /*0002*/ 	.short	(.L_608 - .L_607)
.L_607:
        /*0004*/ 	.word	0x00000082


	//----- nvinfo : EIATTR_SW2861232_WAR
	.align		4
.L_608:
        /*0008*/ 	.byte	0x01, 0x35
	.zero		2


	//----- nvinfo : EIATTR_PARAM_CBANK
	.align		4
        /*000c*/ 	.byte	0x04, 0x0a
        /*000e*/ 	.short	(.L_610 - .L_609)
	.align		4
.L_609:
        /*0010*/ 	.word	index@(.nv.constant0._ZN7cutlass13device_kernelIN5flash19enable_sm80_to_sm89INS1_16FlashAttnBwdSm80INS1_25CollectiveMainloopBwdSm80ILi2ELi1EN4cute5tupleIJNS5_1CILi64EEENS7_ILi128EEENS7_ILi96EEEEEENS_10bfloat16_tEfNS_4arch4Sm80ELb1ELb0ELb1ELb0ELb0ELb0ELb0ELb0ELi2ELi2ELi4ELi2ELb1EEENS1_21CollectiveEpilogueBwdISB_SC_SE_Li256ELb0ELb0ELi2EEENS1_25SingleTileBwdLPTSchedulerILb0ELi128ELb0EEEEEEEEEvNT_6ParamsE)
        /*0014*/ 	.short	0x0160
        /*0016*/ 	.short	0x0288


	//----- nvinfo : EIATTR_CBANK_PARAM_SIZE
	.align		4
.L_610:
        /*0018*/ 	.byte	0x03, 0x19
        /*001a*/ 	.short	0x0288


	//----- nvinfo : EIATTR_KPARAM_INFO
	.align		4
        /*001c*/ 	.byte	0x04, 0x17
        /*001e*/ 	.short	(.L_612 - .L_611)
.L_611:
        /*0020*/ 	.word	0x00000000
        /*0024*/ 	.short	0x0000
        /*0026*/ 	.short	0x0000
        /*0028*/ 	.byte	0x00, 0xf0, 0x21, 0x0a


	//----- nvinfo : EIATTR_MAXREG_COUNT
	.align		4
.L_612:
        /*002c*/ 	.byte	0x03, 0x1b
        /*002e*/ 	.short	0x00ff


	//----- nvinfo : EIATTR_NUM_BARRIERS
	.align		4
        /*0030*/ 	.byte	0x02, 0x4c
        /*0032*/ 	.byte	0x02
	.zero		1


	//----- nvinfo : EIATTR_ANNOTATIONS
	.align		4
        /*0034*/ 	.byte	0x04, 0x55
        /*0036*/ 	.short	(.L_614 - .L_613)


	//   ....[0]....
.L_613:
        /* <DEDUP_REMOVED lines=23> */


	//----- nvinfo : EIATTR_MERCURY_ISA_VERSION
	.align		4
.L_614:
        /*0198*/ 	.byte	0x03, 0x5f
        /*019a*/ 	.short	0x0000


	//----- nvinfo : EIATTR_COOP_GROUP_MASK_REGIDS
	.align		4
        /*019c*/ 	.byte	0x04, 0x29
        /*019e*/ 	.short	(.L_616 - .L_615)


	//   ....[0]....
.L_615:
        /*01a0*/ 	.word	0xffffffff


	//----- nvinfo : EIATTR_COOP_GROUP_INSTR_OFFSETS
	.align		4
.L_616:
        /*01a4*/ 	.byte	0x04, 0x28
        /*01a6*/ 	.short	(.L_618 - .L_617)


	//   ....[0]....
.L_617:
        /*01a8*/ 	.word	0x00000090


	//----- nvinfo : EIATTR_EXIT_INSTR_OFFSETS
	.align		4
.L_618:
        /*01ac*/ 	.byte	0x04, 0x1c
        /*01ae*/ 	.short	(.L_620 - .L_619)


	//   ....[0]....
.L_619:
        /*01b0*/ 	.word	0x00000580


	//   ....[1]....
        /*01b4*/ 	.word	0x000077d0


	//   ....[2]....
        /*01b8*/ 	.word	0x000078d0


	//   ....[3]....
        /*01bc*/ 	.word	0x000078f0


	//   ....[4]....
        /*01c0*/ 	.word	0x00007ee0


	//   ....[5]....
        /*01c4*/ 	.word	0x00007fd0


	//   ....[6]....
        /*01c8*/ 	.word	0x00007ff0


	//----- nvinfo : EIATTR_MAX_THREADS
	.align		4
.L_620:
        /*01cc*/ 	.byte	0x04, 0x05
        /*01ce*/ 	.short	(.L_622 - .L_621)
.L_621:
        /*01d0*/ 	.word	0x00000100
        /*01d4*/ 	.word	0x00000001
        /*01d8*/ 	.word	0x00000001


	//----- nvinfo : EIATTR_CRS_STACK_SIZE
	.align		4
.L_622:
        /*01dc*/ 	.byte	0x04, 0x1e
        /*01de*/ 	.short	(.L_624 - .L_623)
.L_623:
        /*01e0*/ 	.word	0x00000000
.L_624:


//--------------------- .nv.info._ZN7cutlass13device_kernelIN5flash19enable_sm80_to_sm89INS1_16FlashAttnBwdSm80INS1_25CollectiveMainloopBwdSm80ILi2ELi1EN4cute5tupleIJNS5_1CILi64EEENS7_ILi128EEENS7_ILi96EEEEEENS_10bfloat16_tEfNS_4arch4Sm80ELb1ELb0ELb1ELb0ELb1ELb0ELb0ELb0ELi2ELi2ELi4ELi2ELb1EEENS1_21CollectiveEpilogueBwdISB_SC_SE_Li256ELb0ELb0ELi2EEENS1_25SingleTileBwdLPTSchedulerILb0ELi128ELb1EEEEEEEEEvNT_6ParamsE --------------------------
	.section	.nv.info._ZN7cutlass13device_kernelIN5flash19enable_sm80_to_sm89INS1_16FlashAttnBwdSm80INS1_25CollectiveMainloopBwdSm80ILi2ELi1EN4cute5tupleIJNS5_1CILi64EEENS7_ILi128EEENS7_ILi96EEEEEENS_10bfloat16_tEfNS_4arch4Sm80ELb1ELb0ELb1ELb0ELb1ELb0ELb0ELb0ELi2ELi2ELi4ELi2ELb1EEENS1_21CollectiveEpilogueBwdISB_SC_SE_Li256ELb0ELb0ELi2EEENS1_25SingleTileBwdLPTSchedulerILb0ELi128ELb1EEEEEEEEEvNT_6ParamsE,"",@"SHT_CUDA_INFO"
	.sectionflags	@""
	.align	4


	//----- nvinfo : EIATTR_CUDA_API_VERSION
	.align		4
        /*0000*/ 	.byte	0x04, 0x37
        /*0002*/ 	.short	(.L_626 - .L_625)
.L_625:
        /*0004*/ 	.word	0x00000082


	//----- nvinfo : EIATTR_SW2861232_WAR
	.align		4
.L_626:
        /*0008*/ 	.byte	0x01, 0x35
	.zero		2


	//----- nvinfo : EIATTR_PARAM_CBANK
	.align		4
        /*000c*/ 	.byte	0x04, 0x0a
        /*000e*/ 	.short	(.L_628 - .L_627)
	.align		4
.L_627:
        /*0010*/ 	.word	index@(.nv.constant0._ZN7cutlass13device_kernelIN5flash19enable_sm80_to_sm89INS1_16FlashAttnBwdSm80INS1_25CollectiveMainloopBwdSm80ILi2ELi1EN4cute5tupleIJNS5_1CILi64EEENS7_ILi128EEENS7_ILi96EEEEEENS_10bfloat16_tEfNS_4arch4Sm80ELb1ELb0ELb1ELb0ELb1ELb0ELb0ELb0ELi2ELi2ELi4ELi2ELb1EEENS1_21CollectiveEpilogueBwdISB_SC_SE_Li256ELb0ELb0ELi2EEENS1_25SingleTileBwdLPTSchedulerILb0ELi128ELb1EEEEEEEEEvNT_6ParamsE)
        /*0014*/ 	.short	0x0160
        /*0016*/ 	.short	0x0288


	//----- nvinfo : EIATTR_CBANK_PARAM_SIZE
	.align		4
.L_628:
        /*0018*/ 	.byte	0x03, 0x19
        /*001a*/ 	.short	0x0288


	//----- nvinfo : EIATTR_KPARAM_INFO
	.align		4
        /*001c*/ 	.byte	0x04, 0x17
        /*001e*/ 	.short	(.L_630 - .L_629)
.L_629:
        /*0020*/ 	.word	0x00000000
        /*0024*/ 	.short	0x0000
        /*0026*/ 	.short	0x0000
        /*0028*/ 	.byte	0x00, 0xf0, 0x21, 0x0a


	//----- nvinfo : EIATTR_MAXREG_COUNT
	.align		4
.L_630:
        /*002c*/ 	.byte	0x03, 0x1b
        /*002e*/ 	.short	0x00ff


	//----- nvinfo : EIATTR_NUM_BARRIERS
	.align		4
        /*0030*/ 	.byte	0x02, 0x4c
        /*0032*/ 	.byte	0x02
	.zero		1


	//----- nvinfo : EIATTR_ANNOTATIONS
	.align		4
        /*0034*/ 	.byte	0x04, 0x55
        /*0036*/ 	.short	(.L_632 - .L_631)


	//   ....[0]....
.L_631:
        /* <DEDUP_REMOVED lines=23> */


	//----- nvinfo : EIATTR_MERCURY_ISA_VERSION
	.align		4
.L_632:
        /*0198*/ 	.byte	0x03, 0x5f
        /*019a*/ 	.short	0x0000


	//----- nvinfo : EIATTR_COOP_GROUP_MASK_REGIDS
	.align		4
        /*019c*/ 	.byte	0x04, 0x29
        /*019e*/ 	.short	(.L_634 - .L_633)


	//   ....[0]....
.L_633:
        /*01a0*/ 	.word	0xffffffff


	//----- nvinfo : EIATTR_COOP_GROUP_INSTR_OFFSETS
	.align		4
.L_634:
        /*01a4*/ 	.byte	0x04, 0x28
        /*01a6*/ 	.short	(.L_636 - .L_635)


	//   ....[0]....
.L_635:
        /*01a8*/ 	.word	0x00000090


	//----- nvinfo : EIATTR_EXIT_INSTR_OFFSETS
	.align		4
.L_636:
        /*01ac*/ 	.byte	0x04, 0x1c
        /*01ae*/ 	.short	(.L_638 - .L_637)


	//   ....[0]....
.L_637:
        /*01b0*/ 	.word	0x000005e0


	//   ....[1]....
        /*01b4*/ 	.word	0x00007830


	//   ....[2]....
        /*01b8*/ 	.word	0x00007930


	//   ....[3]....
        /*01bc*/ 	.word	0x00007950


	//   ....[4]....
        /*01c0*/ 	.word	0x00007f40


	//   ....[5]....
        /*01c4*/ 	.word	0x00008030


	//   ....[6]....
        /*01c8*/ 	.word	0x00008050


	//----- nvinfo : EIATTR_MAX_THREADS
	.align		4
.L_638:
        /*01cc*/ 	.byte	0x04, 0x05
        /*01ce*/ 	.short	(.L_640 - .L_639)
.L_639:
        /*01d0*/ 	.word	0x00000100
        /*01d4*/ 	.word	0x00000001
        /*01d8*/ 	.word	0x00000001


	//----- nvinfo : EIATTR_CRS_STACK_SIZE
	.align		4
.L_640:
        /*01dc*/ 	.byte	0x04, 0x1e
        /*01de*/ 	.short	(.L_642 - .L_641)
.L_641:
        /*01e0*/ 	.word	0x00000000
.L_642:


//--------------------- .nv.info._ZN7cutlass13device_kernelIN5flash19enable_sm80_to_sm89INS1_16FlashAttnBwdSm80INS1_25CollectiveMainloopBwdSm80ILi2ELi1EN4cute5tupleIJNS5_1CILi64EEENS7_ILi128EEENS7_ILi96EEEEEENS_10bfloat16_tEfNS_4arch4Sm80ELb1ELb0ELb1ELb0ELb0ELb0ELb0ELb0ELi2ELi2ELi4ELi2ELb1EEENS1_24CollectiveEpilogueBwdGQAISB_fSE_Li256ELb0ELb0EEENS1_25SingleTileBwdLPTSchedulerILb0ELi128ELb0EEEEEEEEEvNT_6ParamsE --------------------------
	.section	.nv.info._ZN7cutlass13device_kernelIN5flash19enable_sm80_to_sm89INS1_16FlashAttnBwdSm80INS1_25CollectiveMainloopBwdSm80ILi2ELi1EN4cute5tupleIJNS5_1CILi64EEENS7_ILi128EEENS7_ILi96EEEEEENS_10bfloat16_tEfNS_4arch4Sm80ELb1ELb0ELb1ELb0ELb0ELb0ELb0ELb0ELi2ELi2ELi4ELi2ELb1EEENS1_24CollectiveEpilogueBwdGQAISB_fSE_Li256ELb0ELb0EEENS1_25SingleTileBwdLPTSchedulerILb0ELi128ELb0EEEEEEEEEvNT_6ParamsE,"",@"SHT_CUDA_INFO"
	.sectionflags	@""
	.align	4


	//----- nvinfo : EIATTR_CUDA_API_VERSION
	.align		4
        /*0000*/ 	.byte	0x04, 0x37
        /*0002*/ 	.short	(.L_644 - .L_643)
.L_643:
        /*0004*/ 	.word	0x00000082


	//----- nvinfo : EIATTR_SW2861232_WAR
	.align		4
.L_644:
        /*0008*/ 	.byte	0x01, 0x35
	.zero		2


	//----- nvinfo : EIATTR_PARAM_CBANK
	.align		4
        /*000c*/ 	.byte	0x04, 0x0a
        /*000e*/ 	.short	(.L_646 - .L_645)
	.align		4
.L_645:
        /*0010*/ 	.word	index@(.nv.constant0._ZN7cutlass13device_kernelIN5flash19enable_sm80_to_sm89INS1_16FlashAttnBwdSm80INS1_25CollectiveMainloopBwdSm80ILi2ELi1EN4cute5tupleIJNS5_1CILi64EEENS7_ILi128EEENS7_ILi96EEEEEENS_10bfloat16_tEfNS_4arch4Sm80ELb1ELb0ELb1ELb0ELb0ELb0ELb0ELb0ELi2ELi2ELi4ELi2ELb1EEENS1_24CollectiveEpilogueBwdGQAISB_fSE_Li256ELb0ELb0EEENS1_25SingleTileBwdLPTSchedulerILb0ELi128ELb0EEEEEEEEEvNT_6ParamsE)
        /*0014*/ 	.short	0x0160
        /*0016*/ 	.short	0x0290


	//----- nvinfo : EIATTR_CBANK_PARAM_SIZE
	.align		4
.L_646:
        /*0018*/ 	.byte	0x03, 0x19
        /*001a*/ 	.short	0x0290


	//----- nvinfo : EIATTR_KPARAM_INFO
	.align		4
        /*001c*/ 	.byte	0x04, 0x17
        /*001e*/ 	.short	(.L_648 - .L_647)
.L_647:
        /*0020*/ 	.word	0x00000000
        /*0024*/ 	.short	0x0000
        /*0026*/ 	.short	0x0000
        /*0028*/ 	.byte	0x00, 0xf0, 0x41, 0x0a


	//----- nvinfo : EIATTR_MAXREG_COUNT
	.align		4
.L_648:
        /*002c*/ 	.byte	0x03, 0x1b
        /*002e*/ 	.short	0x00ff


	//----- nvinfo : EIATTR_NUM_BARRIERS
	.align		4
        /*0030*/ 	.byte	0x02, 0x4c
        /*0032*/ 	.byte	0x02
	.zero		1


	//----- nvinfo : EIATTR_ANNOTATIONS
	.align		4
        /*0034*/ 	.byte	0x04, 0x55
        /*0036*/ 	.short	(.L_650 - .L_649)


	//   ....[0]....
.L_649:
        /* <DEDUP_REMOVED lines=22> */


	//----- nvinfo : EIATTR_MERCURY_ISA_VERSION
	.align		4
.L_650:
        /*0180*/ 	.byte	0x03, 0x5f
        /*0182*/ 	.short	0x0000


	//----- nvinfo : EIATTR_COOP_GROUP_MASK_REGIDS
	.align		4
        /*0184*/ 	.byte	0x04, 0x29
        /*0186*/ 	.short	(.L_652 - .L_651)


	//   ....[0]....
.L_651:
        /*0188*/ 	.word	0xffffffff


	//----- nvinfo : EIATTR_COOP_GROUP_INSTR_OFFSETS
	.align		4
.L_652:
        /*018c*/ 	.byte	0x04, 0x28
        /*018e*/ 	.short	(.L_654 - .L_653)


	//   ....[0]....
.L_653:
        /*0190*/ 	.word	0x00000090


	//----- nvinfo : EIATTR_EXIT_INSTR_OFFSETS
	.align		4
.L_654:
        /*0194*/ 	.byte	0x04, 0x1c
        /*0196*/ 	.short	(.L_656 - .L_655)


	//   ....[0]....
.L_655:
        /*0198*/ 	.word	0x00000580


	//   ....[1]....
        /*019c*/ 	.word	0x000067b0


	//   ....[2]....
        /*01a0*/ 	.word	0x00007060


	//----- nvinfo : EIATTR_MAX_THREADS
	.align		4
.L_656:
        /*01a4*/ 	.byte	0x04, 0x05
        /*01a6*/ 	.short	(.L_658 - .L_657)
.L_657:
        /*01a8*/ 	.word	0x00000100
        /*01ac*/ 	.word	0x00000001
        /*01b0*/ 	.word	0x00000001
.L_658:


//--------------------- .nv.info._ZN7cutlass13device_kernelIN5flash19enable_sm80_to_sm89INS1_16FlashAttnBwdSm80INS1_25CollectiveMainloopBwdSm80ILi2ELi1EN4cute5tupleIJNS5_1CILi64EEENS7_ILi128EEENS7_ILi96EEEEEENS_10bfloat16_tEfNS_4arch4Sm80ELb1ELb0ELb1ELb0ELb1ELb0ELb0ELb0ELi2ELi2ELi4ELi2ELb1EEENS1_24CollectiveEpilogueBwdGQAISB_fSE_Li256ELb0ELb1EEENS1_25SingleTileBwdLPTSchedulerILb0ELi128ELb1EEEEEEEEEvNT_6ParamsE --------------------------
	.section	.nv.info._ZN7cutlass13device_kernelIN5flash19enable_sm80_to_sm89INS1_16FlashAttnBwdSm80INS1_25CollectiveMainloopBwdSm80ILi2ELi1EN4cute5tupleIJNS5_1CILi64EEENS7_ILi128EEENS7_ILi96EEEEEENS_10bfloat16_tEfNS_4arch4Sm80ELb1ELb0ELb1ELb0ELb1ELb0ELb0ELb0ELi2ELi2ELi4ELi2ELb1EEENS1_24CollectiveEpilogueBwdGQAISB_fSE_Li256ELb0ELb1EEENS1_25SingleTileBwdLPTSchedulerILb0ELi128ELb1EEEEEEEEEvNT_6ParamsE,"",@"SHT_CUDA_INFO"
	.sectionflags	@""
	.align	4


	//----- nvinfo : EIATTR_CUDA_API_VERSION
	.align		4
        /*0000*/ 	.byte	0x04, 0x37
        /*0002*/ 	.short	(.L_660 - .L_659)
.L_659:
        /*0004*/ 	.word	0x00000082


	//----- nvinfo : EIATTR_SW2861232_WAR
	.align		4
.L_660:
        /*0008*/ 	.byte	0x01, 0x35
	.zero		2


	//----- nvinfo : EIATTR_PARAM_CBANK
	.align		4
        /*000c*/ 	.byte	0x04, 0x0a
        /*000e*/ 	.short	(.L_662 - .L_661)
	.align		4
.L_661:
        /*0010*/ 	.word	index@(.nv.constant0._ZN7cutlass13device_kernelIN5flash19enable_sm80_to_sm89INS1_16FlashAttnBwdSm80INS1_25CollectiveMainloopBwdSm80ILi2ELi1EN4cute5tupleIJNS5_1CILi64EEENS7_ILi128EEENS7_ILi96EEEEEENS_10bfloat16_tEfNS_4arch4Sm80ELb1ELb0ELb1ELb0ELb1ELb0ELb0ELb0ELi2ELi2ELi4ELi2ELb1EEENS1_24CollectiveEpilogueBwdGQAISB_fSE_Li256ELb0ELb1EEENS1_25SingleTileBwdLPTSchedulerILb0ELi128ELb1EEEEEEEEEvNT_6ParamsE)
        /*0014*/ 	.short	0x0160
        /*0016*/ 	.short	0x0290


	//----- nvinfo : EIATTR_CBANK_PARAM_SIZE
	.align		4
.L_662:
        /*0018*/ 	.byte	0x03, 0x19
        /*001a*/ 	.short	0x0290


	//----- nvinfo : EIATTR_KPARAM_INFO
	.align		4
        /*001c*/ 	.byte	0x04, 0x17
        /*001e*/ 	.short	(.L_664 - .L_663)
.L_663:
        /*0020*/ 	.word	0x00000000
        /*0024*/ 	.short	0x0000
        /*0026*/ 	.short	0x0000
        /*0028*/ 	.byte	0x00, 0xf0, 0x41, 0x0a


	//----- nvinfo : EIATTR_MAXREG_COUNT
	.align		4
.L_664:
        /*002c*/ 	.byte	0x03, 0x1b
        /*002e*/ 	.short	0x00ff


	//----- nvinfo : EIATTR_NUM_BARRIERS
	.align		4
        /*0030*/ 	.byte	0x02, 0x4c
        /*0032*/ 	.byte	0x02
	.zero		1


	//----- nvinfo : EIATTR_ANNOTATIONS
	.align		4
        /*0034*/ 	.byte	0x04, 0x55
        /*0036*/ 	.short	(.L_666 - .L_665)


	//   ....[0]....
.L_665:
        /* <DEDUP_REMOVED lines=22> */


	//----- nvinfo : EIATTR_MERCURY_ISA_VERSION
	.align		4
.L_666:
        /*0188*/ 	.byte	0x03, 0x5f
        /*018a*/ 	.short	0x0000


	//----- nvinfo : EIATTR_COOP_GROUP_MASK_REGIDS
	.align		4
        /*018c*/ 	.byte	0x04, 0x29
        /*018e*/ 	.short	(.L_668 - .L_667)


	//   ....[0]....
.L_667:
        /*0190*/ 	.word	0xffffffff


	//   ....[1]....
        /*0194*/ 	.word	0xffffffff


	//   ....[2]....
        /*0198*/ 	.word	0xffffffff


	//   ....[3]....
        /*019c*/ 	.word	0xffffffff


	//   ....[4]....
        /*01a0*/ 	.word	0xffffffff


	//   ....[5]....
        /*01a4*/ 	.word	0xffffffff


	//   ....[6]....
        /*01a8*/ 	.word	0xffffffff


	//   ....[7]....
        /*01ac*/ 	.word	0xffffffff


	//   ....[8]....
        /*01b0*/ 	.word	0xffffffff


	//----- nvinfo : EIATTR_COOP_GROUP_INSTR_OFFSETS
	.align		4
.L_668:
        /*01b4*/ 	.byte	0x04, 0x28
        /*01b6*/ 	.short	(.L_670 - .L_669)


	//   ....[0]....
.L_669:
        /*01b8*/ 	.word	0x00000090


	//   ....[1]....
        /*01bc*/ 	.word	0x00006a90


	//   ....[2]....
        /*01c0*/ 	.word	0x00006ae0


	//   ....[3]....
        /*01c4*/ 	.word	0x00006f00


	//   ....[4]....
        /*01c8*/ 	.word	0x00006f10


	//   ....[5]....
        /*01cc*/ 	.word	0x000070d0


	//   ....[6]....
        /*01d0*/ 	.word	0x000071e0


	//   ....[7]....
        /*01d4*/ 	.word	0x00007510


	//   ....[8]....
        /*01d8*/ 	.word	0x00007520


	//----- nvinfo : EIATTR_EXIT_INSTR_OFFSETS
	.align		4
.L_670:
        /*01dc*/ 	.byte	0x04, 0x1c
        /*01de*/ 	.short	(.L_672 - .L_671)


	//   ....[0]....
.L_671:
        /*01e0*/ 	.word	0x000005e0


	//   ....[1]....
        /*01e4*/ 	.word	0x000067f0


	//   ....[2]....
        /*01e8*/ 	.word	0x00007530


	//   ....[3]....
        /*01ec*/ 	.word	0x000075d0


	//----- nvinfo : EIATTR_MAX_THREADS
	.align		4
.L_672:
        /*01f0*/ 	.byte	0x04, 0x05
        /*01f2*/ 	.short	(.L_674 - .L_673)
.L_673:
        /*01f4*/ 	.word	0x00000100
        /*01f8*/ 	.word	0x00000001
        /*01fc*/ 	.word	0x00000001


	//----- nvinfo : EIATTR_CRS_STACK_SIZE
	.align		4
.L_674:
        /*0200*/ 	.byte	0x04, 0x1e
        /*0202*/ 	.short	(.L_676 - .L_675)
.L_675:
        /*0204*/ 	.word	0x00000000
.L_676:


//--------------------- .nv.info._ZN7cutlass13device_kernelIN5flash19enable_sm80_to_sm89INS1_16FlashAttnBwdSm80INS1_25CollectiveMainloopBwdSm80ILi2ELi1EN4cute5tupleIJNS5_1CILi64EEENS7_ILi128EEENS7_ILi96EEEEEENS_10bfloat16_tEfNS_4arch4Sm80ELb1ELb0ELb1ELb1ELb0ELb0ELb0ELb0ELi2ELi2ELi4ELi2ELb1EEENS1_21CollectiveEpilogueBwdISB_SC_SE_Li256ELb1ELb0ELi2EEENS1_25SingleTileBwdLPTSchedulerILb1ELi128ELb0EEEEEEEEEvNT_6ParamsE --------------------------
	.section	.nv.info._ZN7cutlass13device_kernelIN5flash19enable_sm80_to_sm89INS1_16FlashAttnBwdSm80INS1_25CollectiveMainloopBwdSm80ILi2ELi1EN4cute5tupleIJNS5_1CILi64EEENS7_ILi128EEENS7_ILi96EEEEEENS_10bfloat16_tEfNS_4arch4Sm80ELb1ELb0ELb1ELb1ELb0ELb0ELb0ELb0ELi2ELi2ELi4ELi2ELb1EEENS1_21CollectiveEpilogueBwdISB_SC_SE_Li256ELb1ELb0ELi2EEENS1_25SingleTileBwdLPTSchedulerILb1ELi128ELb0EEEEEEEEEvNT_6ParamsE,"",@"SHT_CUDA_INFO"
	.sectionflags	@""
	.align	4


	//----- nvinfo : EIATTR_CUDA_API_VERSION
	.align		4
        /*0000*/ 	.byte	0x04, 0x37
        /*0002*/ 	.short	(.L_678 - .L_677)
.L_677:
        /*0004*/ 	.word	0x00000082


	//----- nvinfo : EIATTR_SW2861232_WAR
	.align		4
.L_678:
        /*0008*/ 	.byte	0x01, 0x35
	.zero		2


	//----- nvinfo : EIATTR_PARAM_CBANK
	.align		4
        /*000c*/ 	.byte	0x04, 0x0a
        /*000e*/ 	.short	(.L_680 - .L_679)
	.align		4
.L_679:
        /*0010*/ 	.word	index@(.nv.constant0._ZN7cutlass13device_kernelIN5flash19enable_sm80_to_sm89INS1_16FlashAttnBwdSm80INS1_25CollectiveMainloopBwdSm80ILi2ELi1EN4cute5tupleIJNS5_1CILi64EEENS7_ILi128EEENS7_ILi96EEEEEENS_10bfloat16_tEfNS_4arch4Sm80ELb1ELb0ELb1ELb1ELb0ELb0ELb0ELb0ELi2ELi2ELi4ELi2ELb1EEENS1_21CollectiveEpilogueBwdISB_SC_SE_Li256ELb1ELb0ELi2EEENS1_25SingleTileBwdLPTSchedulerILb1ELi128ELb0EEEEEEEEEvNT_6ParamsE)
        /*0014*/ 	.short	0x0160
        /*0016*/ 	.short	0x0288


	//----- nvinfo : EIATTR_CBANK_PARAM_SIZE
	.align		4
.L_680:
        /*0018*/ 	.byte	0x03, 0x19
        /*001a*/ 	.short	0x0288


	//----- nvinfo : EIATTR_KPARAM_INFO
	.align		4
        /*001c*/ 	.byte	0x04, 0x17
        /*001e*/ 	.short	(.L_682 - .L_681)
.L_681:
        /*0020*/ 	.word	0x00000000
        /*0024*/ 	.short	0x0000
        /*0026*/ 	.short	0x0000
        /*0028*/ 	.byte	0x00, 0xf0, 0x21, 0x0a


	//----- nvinfo : EIATTR_MAXREG_COUNT
	.align		4
.L_682:
        /*002c*/ 	.byte	0x03, 0x1b
        /*002e*/ 	.short	0x00ff


	//----- nvinfo : EIATTR_NUM_BARRIERS
	.align		4
        /*0030*/ 	.byte	0x02, 0x4c
        /*0032*/ 	.byte	0x02
	.zero		1


	//----- nvinfo : EIATTR_ANNOTATIONS
	.align		4
        /*0034*/ 	.byte	0x04, 0x55
        /*0036*/ 	.short	(.L_684 - .L_683)


	//   ....[0]....
.L_683:
        /* <DEDUP_REMOVED lines=21> */


	//----- nvinfo : EIATTR_MERCURY_ISA_VERSION
	.align		4
.L_684:
        /*0170*/ 	.byte	0x03, 0x5f
        /*0172*/ 	.short	0x0000


	//----- nvinfo : EIATTR_COOP_GROUP_MASK_REGIDS
	.align		4
        /*0174*/ 	.byte	0x04, 0x29
        /*0176*/ 	.short	(.L_686 - .L_685)


	//   ....[0]....
.L_685:
        /*0178*/ 	.word	0xffffffff


	//----- nvinfo : EIATTR_COOP_GROUP_INSTR_OFFSETS
	.align		4
.L_686:
        /*017c*/ 	.byte	0x04, 0x28
        /*017e*/ 	.short	(.L_688 - .L_687)


	//   ....[0]....
.L_687:
        /*0180*/ 	.word	0x00000060


	//----- nvinfo : EIATTR_EXIT_INSTR_OFFSETS
	.align		4
.L_688:
        /*0184*/ 	.byte	0x04, 0x1c
        /*0186*/ 	.short	(.L_690 - .L_689)


	//   ....[0]....
.L_689:
        /*0188*/ 	.word	0x000009d0


	//   ....[1]....
        /*018c*/ 	.word	0x000081d0


	//   ....[2]....
        /*0190*/ 	.word	0x000082d0


	//   ....[3]....
        /*0194*/ 	.word	0x000082f0


	//   ....[4]....
        /*0198*/ 	.word	0x00008ae0


	//   ....[5]....
        /*019c*/ 	.word	0x00008bd0


	//   ....[6]....
        /*01a0*/ 	.word	0x00008bf0


	//----- nvinfo : EIATTR_MAX_THREADS
	.align		4
.L_690:
        /*01a4*/ 	.byte	0x04, 0x05
        /*01a6*/ 	.short	(.L_692 - .L_691)
.L_691:
        /*01a8*/ 	.word	0x00000100
        /*01ac*/ 	.word	0x00000001
        /*01b0*/ 	.word	0x00000001


	//----- nvinfo : EIATTR_CRS_STACK_SIZE
	.align		4
.L_692:
        /*01b4*/ 	.byte	0x04, 0x1e
        /*01b6*/ 	.short	(.L_694 - .L_693)
.L_693:
        /*01b8*/ 	.word	0x00000000
.L_694:


//--------------------- .nv.info._ZN7cutlass13device_kernelIN5flash19enable_sm80_to_sm89INS1_16FlashAttnBwdSm80INS1_25CollectiveMainloopBwdSm80ILi2ELi1EN4cute5tupleIJNS5_1CILi64EEENS7_ILi128EEENS7_ILi96EEEEEENS_10bfloat16_tEfNS_4arch4Sm80ELb1ELb0ELb1ELb1ELb1ELb0ELb0ELb0ELi2ELi2ELi4ELi2ELb1EEENS1_21CollectiveEpilogueBwdISB_SC_SE_Li256ELb1ELb0ELi2EEENS1_25SingleTileBwdLPTSchedulerILb1ELi128ELb1EEEEEEEEEvNT_6ParamsE --------------------------
	.section	.nv.info._ZN7cutlass13device_kernelIN5flash19enable_sm80_to_sm89INS1_16FlashAttnBwdSm80INS1_25CollectiveMainloopBwdSm80ILi2ELi1EN4cute5tupleIJNS5_1CILi64EEENS7_ILi128EEENS7_ILi96EEEEEENS_10bfloat16_tEfNS_4arch4Sm80ELb1ELb0ELb1ELb1ELb1ELb0ELb0ELb0ELi2ELi2ELi4ELi2ELb1EEENS1_21CollectiveEpilogueBwdISB_SC_SE_Li256ELb1ELb0ELi2EEENS1_25SingleTileBwdLPTSchedulerILb1ELi128ELb1EEEEEEEEEvNT_6ParamsE,"",@"SHT_CUDA_INFO"
	.sectionflags	@""
	.align	4


	//----- nvinfo : EIATTR_CUDA_API_VERSION
	.align		4
        /*0000*/ 	.byte	0x04, 0x37
        /*0002*/ 	.short	(.L_696 - .L_695)
.L_695:
        /*0004*/ 	.word	0x00000082


	//----- nvinfo : EIATTR_SW2861232_WAR
	.align		4
.L_696:
        /*0008*/ 	.byte	0x01, 0x35
	.zero		2


	//----- nvinfo : EIATTR_PARAM_CBANK
	.align		4
        /*000c*/ 	.byte	0x04, 0x0a
        /*000e*/ 	.short	(.L_698 - .L_697)
	.align		4
.L_697:
        /*0010*/ 	.word	index@(.nv.constant0._ZN7cutlass13device_kernelIN5flash19enable_sm80_to_sm89INS1_16FlashAttnBwdSm80INS1_25CollectiveMainloopBwdSm80ILi2ELi1EN4cute5tupleIJNS5_1CILi64EEENS7_ILi128EEENS7_ILi96EEEEEENS_10bfloat16_tEfNS_4arch4Sm80ELb1ELb0ELb1ELb1ELb1ELb0ELb0ELb0ELi2ELi2ELi4ELi2ELb1EEENS1_21CollectiveEpilogueBwdISB_SC_SE_Li256ELb1ELb0ELi2EEENS1_25SingleTileBwdLPTSchedulerILb1ELi128ELb1EEEEEEEEEvNT_6ParamsE)
        /*0014*/ 	.short	0x0160
        /*0016*/ 	.short	0x0288


	//----- nvinfo : EIATTR_CBANK_PARAM_SIZE
	.align		4
.L_698:
        /*0018*/ 	.byte	0x03, 0x19
        /*001a*/ 	.short	0x0288


	//----- nvinfo : EIATTR_KPARAM_INFO
	.align		4
        /*001c*/ 	.byte	0x04, 0x17
        /*001e*/ 	.short	(.L_700 - .L_699)
.L_699:
        /*0020*/ 	.word	0x00000000
        /*0024*/ 	.short	0x0000
        /*0026*/ 	.short	0x0000
        /*0028*/ 	.byte	0x00, 0xf0, 0x21, 0x0a


	//----- nvinfo : EIATTR_MAXREG_COUNT
	.align		4
.L_700:
        /*002c*/ 	.byte	0x03, 0x1b
        /*002e*/ 	.short	0x00ff


	//----- nvinfo : EIATTR_NUM_BARRIERS
	.align		4
        /*0030*/ 	.byte	0x02, 0x4c
        /*0032*/ 	.byte	0x02
	.zero		1


	//----- nvinfo : EIATTR_ANNOTATIONS
	.align		4
        /*0034*/ 	.byte	0x04, 0x55
        /*0036*/ 	.short	(.L_702 - .L_701)


	//   ....[0]....
.L_701:
        /* <DEDUP_REMOVED lines=23> */


	//----- nvinfo : EIATTR_MERCURY_ISA_VERSION
	.align		4
.L_702:
        /*0198*/ 	.byte	0x03, 0x5f
        /*019a*/ 	.short	0x0000


	//----- nvinfo : EIATTR_COOP_GROUP_MASK_REGIDS
	.align		4
        /*019c*/ 	.byte	0x04, 0x29
        /*019e*/ 	.short	(.L_704 - .L_703)


	//   ....[0]....
.L_703:
        /*01a0*/ 	.word	0xffffffff


	//----- nvinfo : EIATTR_COOP_GROUP_INSTR_OFFSETS
	.align		4
.L_704:
        /*01a4*/ 	.byte	0x04, 0x28
        /*01a6*/ 	.short	(.L_706 - .L_705)


	//   ....[0]....
.L_705:
        /*01a8*/ 	.word	0x00000060


	//----- nvinfo : EIATTR_EXIT_INSTR_OFFSETS
	.align		4
.L_706:
        /*01ac*/ 	.byte	0x04, 0x1c
        /*01ae*/ 	.short	(.L_708 - .L_707)


	//   ....[0]....
.L_707:
        /*01b0*/ 	.word	0x00000a10


	//   ....[1]....
        /*01b4*/ 	.word	0x00008130


	//   ....[2]....
        /*01b8*/ 	.word	0x00008230


	//   ....[3]....
        /*01bc*/ 	.word	0x00008250


	//   ....[4]....
        /*01c0*/ 	.word	0x00008a20


	//   ....[5]....
        /*01c4*/ 	.word	0x00008b10


	//   ....[6]....
        /*01c8*/ 	.word	0x00008b30


	//----- nvinfo : EIATTR_MAX_THREADS
	.align		4
.L_708:
        /*01cc*/ 	.byte	0x04, 0x05
        /*01ce*/ 	.short	(.L_710 - .L_709)
.L_709:
        /*01d0*/ 	.word	0x00000100
        /*01d4*/ 	.word	0x00000001
        /*01d8*/ 	.word	0x00000001


	//----- nvinfo : EIATTR_CRS_STACK_SIZE
	.align		4
.L_710:
        /*01dc*/ 	.byte	0x04, 0x1e
        /*01de*/ 	.short	(.L_712 - .L_711)
.L_711:
        /*01e0*/ 	.word	0x00000000
.L_712:


//--------------------- .nv.info._ZN7cutlass13device_kernelIN5flash19enable_sm80_to_sm89INS1_16FlashAttnBwdSm80INS1_25CollectiveMainloopBwdSm80ILi2ELi1EN4cute5tupleIJNS5_1CILi64EEENS7_ILi128EEENS7_ILi96EEEEEENS_10bfloat16_tEfNS_4arch4Sm80ELb1ELb0ELb1ELb1ELb0ELb0ELb0ELb0ELi2ELi2ELi4ELi2ELb1EEENS1_24CollectiveEpilogueBwdGQAISB_fSE_Li256ELb1ELb0EEENS1_25SingleTileBwdLPTSchedulerILb1ELi128ELb0EEEEEEEEEvNT_6ParamsE --------------------------
	.section	.nv.info._ZN7cutlass13device_kernelIN5flash19enable_sm80_to_sm89INS1_16FlashAttnBwdSm80INS1_25CollectiveMainloopBwdSm80ILi2ELi1EN4cute5tupleIJNS5_1CILi64EEENS7_ILi128EEENS7_ILi96EEEEEENS_10bfloat16_tEfNS_4arch4Sm80ELb1ELb0ELb1ELb1ELb0ELb0ELb0ELb0ELi2ELi2ELi4ELi2ELb1EEENS1_24CollectiveEpilogueBwdGQAISB_fSE_Li256ELb1ELb0EEENS1_25SingleTileBwdLPTSchedulerILb1ELi128ELb0EEEEEEEEEvNT_6ParamsE,"",@"SHT_CUDA_INFO"
	.sectionflags	@""
	.align	4


	//----- nvinfo : EIATTR_CUDA_API_VERSION
	.align		4
        /*0000*/ 	.byte	0x04, 0x37
        /*0002*/ 	.short	(.L_714 - .L_713)
.L_713:
        /*0004*/ 	.word	0x00000082


	//----- nvinfo : EIATTR_SW2861232_WAR
	.align		4
.L_714:
        /*0008*/ 	.byte	0x01, 0x35
	.zero		2


	//----- nvinfo : EIATTR_PARAM_CBANK
	.align		4
        /*000c*/ 	.byte	0x04, 0x0a
        /*000e*/ 	.short	(.L_716 - .L_715)
	.align		4
.L_715:
        /*0010*/ 	.word	index@(.nv.constant0._ZN7cutlass13device_kernelIN5flash19enable_sm80_to_sm89INS1_16FlashAttnBwdSm80INS1_25CollectiveMainloopBwdSm80ILi2ELi1EN4cute5tupleIJNS5_1CILi64EEENS7_ILi128EEENS7_ILi96EEEEEENS_10bfloat16_tEfNS_4arch4Sm80ELb1ELb0ELb1ELb1ELb0ELb0ELb0ELb0ELi2ELi2ELi4ELi2ELb1EEENS1_24CollectiveEpilogueBwdGQAISB_fSE_Li256ELb1ELb0EEENS1_25SingleTileBwdLPTSchedulerILb1ELi128ELb0EEEEEEEEEvNT_6ParamsE)
        /*0014*/ 	.short	0x0160
        /*0016*/ 	.short	0x0290


	//----- nvinfo : EIATTR_CBANK_PARAM_SIZE
	.align		4
.L_716:
        /*0018*/ 	.byte	0x03, 0x19
        /*001a*/ 	.short	0x0290


	//----- nvinfo : EIATTR_KPARAM_INFO
	.align		4
        /*001c*/ 	.byte	0x04, 0x17
        /*001e*/ 	.short	(.L_718 - .L_717)
.L_717:
        /*0020*/ 	.word	0x00000000
        /*0024*/ 	.short	0x0000
        /*0026*/ 	.short	0x0000
        /*0028*/ 	.byte	0x00, 0xf0, 0x41, 0x0a


	//----- nvinfo : EIATTR_MAXREG_COUNT
	.align		4
.L_718:
        /*002c*/ 	.byte	0x03, 0x1b
        /*002e*/ 	.short	0x00ff


	//----- nvinfo : EIATTR_NUM_BARRIERS
	.align		4
        /*0030*/ 	.byte	0x02, 0x4c
        /*0032*/ 	.byte	0x02
	.zero		1


	//----- nvinfo : EIATTR_ANNOTATIONS
	.align		4
        /*0034*/ 	.byte	0x04, 0x55
        /*0036*/ 	.short	(.L_720 - .L_719)


	//   ....[0]....
.L_719:
        /* <DEDUP_REMOVED lines=23> */


	//----- nvinfo : EIATTR_MERCURY_ISA_VERSION
	.align		4
.L_720:
        /*0190*/ 	.byte	0x03, 0x5f
        /*0192*/ 	.short	0x0000


	//----- nvinfo : EIATTR_COOP_GROUP_MASK_REGIDS
	.align		4
        /*0194*/ 	.byte	0x04, 0x29
        /*0196*/ 	.short	(.L_722 - .L_721)


	//   ....[0]....
.L_721:
        /*0198*/ 	.word	0xffffffff


	//----- nvinfo : EIATTR_COOP_GROUP_INSTR_OFFSETS
	.align		4
.L_722:
        /*019c*/ 	.byte	0x04, 0x28
        /*019e*/ 	.short	(.L_724 - .L_723)


	//   ....[0]....
.L_723:
        /*01a0*/ 	.word	0x00000060


	//----- nvinfo : EIATTR_EXIT_INSTR_OFFSETS
	.align		4
.L_724:
        /*01a4*/ 	.byte	0x04, 0x1c
        /*01a6*/ 	.short	(.L_726 - .L_725)


	//   ....[0]....
.L_725:
        /*01a8*/ 	.word	0x00000a00


	//   ....[1]....
        /*01ac*/ 	.word	0x00006e90


	//   ....[2]....
        /*01b0*/ 	.word	0x00007810


	//----- nvinfo : EIATTR_MAX_THREADS
	.align		4
.L_726:
        /*01b4*/ 	.byte	0x04, 0x05
        /*01b6*/ 	.short	(.L_728 - .L_727)
.L_727:
        /*01b8*/ 	.word	0x00000100
        /*01bc*/ 	.word	0x00000001
        /*01c0*/ 	.word	0x00000001
.L_728:


//--------------------- .nv.info._ZN7cutlass13device_kernelIN5flash19enable_sm80_to_sm89INS1_16FlashAttnBwdSm80INS1_25CollectiveMainloopBwdSm80ILi2ELi1EN4cute5tupleIJNS5_1CILi64EEENS7_ILi128EEENS7_ILi96EEEEEENS_10bfloat16_tEfNS_4arch4Sm80ELb1ELb0ELb1ELb1ELb1ELb0ELb0ELb0ELi2ELi2ELi4ELi2ELb1EEENS1_24CollectiveEpilogueBwdGQAISB_fSE_Li256ELb1ELb1EEENS1_25SingleTileBwdLPTSchedulerILb1ELi128ELb1EEEEEEEEEvNT_6ParamsE --------------------------
	.section	.nv.info._ZN7cutlass13device_kernelIN5flash19enable_sm80_to_sm89INS1_16FlashAttnBwdSm80INS1_25CollectiveMainloopBwdSm80ILi2ELi1EN4cute5tupleIJNS5_1CILi64EEENS7_ILi128EEENS7_ILi96EEEEEENS_10bfloat16_tEfNS_4arch4Sm80ELb1ELb0ELb1ELb1ELb1ELb0ELb0ELb0ELi2ELi2ELi4ELi2ELb1EEENS1_24CollectiveEpilogueBwdGQAISB_fSE_Li256ELb1ELb1EEENS1_25SingleTileBwdLPTSchedulerILb1ELi128ELb1EEEEEEEEEvNT_6ParamsE,"",@"SHT_CUDA_INFO"
	.sectionflags	@""
	.align	4


	//----- nvinfo : EIATTR_CUDA_API_VERSION
	.align		4
        /*0000*/ 	.byte	0x04, 0x37
        /*0002*/ 	.short	(.L_730 - .L_729)
.L_729:
        /*0004*/ 	.word	0x00000082


	//----- nvinfo : EIATTR_SW2861232_WAR
	.align		4
.L_730:
        /*0008*/ 	.byte	0x01, 0x35
	.zero		2


	//----- nvinfo : EIATTR_PARAM_CBANK
	.align		4
        /*000c*/ 	.byte	0x04, 0x0a
        /*000e*/ 	.short	(.L_732 - .L_731)
	.align		4
.L_731:
        /*0010*/ 	.word	index@(.nv.constant0._ZN7cutlass13device_kernelIN5flash19enable_sm80_to_sm89INS1_16FlashAttnBwdSm80INS1_25CollectiveMainloopBwdSm80ILi2ELi1EN4cute5tupleIJNS5_1CILi64EEENS7_ILi128EEENS7_ILi96EEEEEENS_10bfloat16_tEfNS_4arch4Sm80ELb1ELb0ELb1ELb1ELb1ELb0ELb0ELb0ELi2ELi2ELi4ELi2ELb1EEENS1_24CollectiveEpilogueBwdGQAISB_fSE_Li256ELb1ELb1EEENS1_25SingleTileBwdLPTSchedulerILb1ELi128ELb1EEEEEEEEEvNT_6ParamsE)
        /*0014*/ 	.short	0x0160
        /*0016*/ 	.short	0x0290


	//----- nvinfo : EIATTR_CBANK_PARAM_SIZE
	.align		4
.L_732:
        /*0018*/ 	.byte	0x03, 0x19
        /*001a*/ 	.short	0x0290


	//----- nvinfo : EIATTR_KPARAM_INFO
	.align		4
        /*001c*/ 	.byte	0x04, 0x17
        /*001e*/ 	.short	(.L_734 - .L_733)
.L_733:
        /*0020*/ 	.word	0x00000000
        /*0024*/ 	.short	0x0000
        /*0026*/ 	.short	0x0000
        /*0028*/ 	.byte	0x00, 0xf0, 0x41, 0x0a


	//----- nvinfo : EIATTR_MAXREG_COUNT
	.align		4
.L_734:
        /*002c*/ 	.byte	0x03, 0x1b
        /*002e*/ 	.short	0x00ff


	//----- nvinfo : EIATTR_NUM_BARRIERS
	.align		4
        /*0030*/ 	.byte	0x02, 0x4c
        /*0032*/ 	.byte	0x02
	.zero		1


	//----- nvinfo : EIATTR_ANNOTATIONS
	.align		4
        /*0034*/ 	.byte	0x04, 0x55
        /*0036*/ 	.short	(.L_736 - .L_735)


	//   ....[0]....
.L_735:
        /* <DEDUP_REMOVED lines=20> */


	//----- nvinfo : EIATTR_MERCURY_ISA_VERSION
	.align		4
.L_736:
        /*0160*/ 	.byte	0x03, 0x5f
        /*0162*/ 	.short	0x0000


	//----- nvinfo : EIATTR_COOP_GROUP_MASK_REGIDS
	.align		4
        /*0164*/ 	.byte	0x04, 0x29
        /*0166*/ 	.short	(.L_738 - .L_737)


	//   ....[0]....
.L_737:
        /*0168*/ 	.word	0xffffffff


	//   ....[1]....
        /*016c*/ 	.word	0xffffffff


	//   ....[2]....
        /*0170*/ 	.word	0xffffffff


	//   ....[3]....
        /*0174*/ 	.word	0xffffffff


	//   ....[4]....
        /*0178*/ 	.word	0xffffffff


	//   ....[5]....
        /*017c*/ 	.word	0xffffffff


	//   ....[6]....
        /*0180*/ 	.word	0xffffffff


	//   ....[7]....
        /*0184*/ 	.word	0xffffffff


	//   ....[8]....
        /*0188*/ 	.word	0xffffffff


	//----- nvinfo : EIATTR_COOP_GROUP_INSTR_OFFSETS
	.align		4
.L_738:
        /*018c*/ 	.byte	0x04, 0x28
        /*018e*/ 	.short	(.L_740 - .L_739)


	//   ....[0]....
.L_739:
        /*0190*/ 	.word	0x00000060


	//   ....[1]....
        /*0194*/ 	.word	0x00007480


	//   ....[2]....
        /*0198*/ 	.word	0x000074c0


	//   ....[3]....
        /*019c*/ 	.word	0x00007920


	//   ....[4]....
        /*01a0*/ 	.word	0x00007930


	//   ....[5]....
        /*01a4*/ 	.word	0x00007af0


	//   ....[6]....
        /*01a8*/ 	.word	0x00007bf0


	//   ....[7]....
        /*01ac*/ 	.word	0x00007f20


	//   ....[8]....
        /*01b0*/ 	.word	0x00007f30


	//----- nvinfo : EIATTR_EXIT_INSTR_OFFSETS
	.align		4
.L_740:
        /*01b4*/ 	.byte	0x04, 0x1c
        /*01b6*/ 	.short	(.L_742 - .L_741)


	//   ....[0]....
.L_741:
        /*01b8*/ 	.word	0x000009d0


	//   ....[1]....
        /*01bc*/ 	.word	0x00007080


	//   ....[2]....
        /*01c0*/ 	.word	0x00007f40


	//   ....[3]....
        /*01c4*/ 	.word	0x00007fe0


	//----- nvinfo : EIATTR_MAX_THREADS
	.align		4
.L_742:
        /*01c8*/ 	.byte	0x04, 0x05
        /*01ca*/ 	.short	(.L_744 - .L_743)
.L_743:
        /*01cc*/ 	.word	0x00000100
        /*01d0*/ 	.word	0x00000001
        /*01d4*/ 	.word	0x00000001


	//----- nvinfo : EIATTR_CRS_STACK_SIZE
	.align		4
.L_744:
        /*01d8*/ 	.byte	0x04, 0x1e
        /*01da*/ 	.short	(.L_746 - .L_745)
.L_745:
        /*01dc*/ 	.word	0x00000000
.L_746:


//--------------------- .nv.info._ZN7cutlass13device_kernelIN5flash19enable_sm80_to_sm89INS1_16FlashAttnBwdSm80INS1_25CollectiveMainloopBwdSm80ILi2ELi2EN4cute5tupleIJNS5_1CILi64EEENS7_ILi128EEENS7_ILi96EEEEEENS_10bfloat16_tEfNS_4arch4Sm80ELb0ELb0ELb1ELb0ELb0ELb0ELb0ELb0ELi2ELi2ELi4ELi2ELb0EEENS1_21CollectiveEpilogueBwdISB_SC_SE_Li256ELb0ELb0ELi2EEENS1_19SingleTileSchedulerILb0ELb0ELb0ELi128EEEEEEEEEvNT_6ParamsE --------------------------
	.section	.nv.info._ZN7cutlass13device_kernelIN5flash19enable_sm80_to_sm89INS1_16FlashAttnBwdSm80INS1_25CollectiveMainloopBwdSm80ILi2ELi2EN4cute5tupleIJNS5_1CILi64EEENS7_ILi128EEENS7_ILi96EEEEEENS_10bfloat16_tEfNS_4arch4Sm80ELb0ELb0ELb1ELb0ELb0ELb0ELb0ELb0ELi2ELi2ELi4ELi2ELb0EEENS1_21CollectiveEpilogueBwdISB_SC_SE_Li256ELb0ELb0ELi2EEENS1_19SingleTileSchedulerILb0ELb0ELb0ELi128EEEEEEEEEvNT_6ParamsE,"",@"SHT_CUDA_INFO"
	.sectionflags	@""
	.align	4


	//----- nvinfo : EIATTR_CUDA_API_VERSION
	.align		4
        /*0000*/ 	.byte	0x04, 0x37
        /*0002*/ 	.short	(.L_748 - .L_747)
.L_747:
        /*0004*/ 	.word	0x00000082


	//----- nvinfo : EIATTR_SW2861232_WAR
	.align		4
.L_748:
        /*0008*/ 	.byte	0x01, 0x35
	.zero		2


	//----- nvinfo : EIATTR_PARAM_CBANK
	.align		4
        /*000c*/ 	.byte	0x04, 0x0a
        /*000e*/ 	.short	(.L_750 - .L_749)
	.align		4
.L_749:
        /*0010*/ 	.word	index@(.nv.constant0._ZN7cutlass13device_kernelIN5flash19enable_sm80_to_sm89INS1_16FlashAttnBwdSm80INS1_25CollectiveMainloopBwdSm80ILi2ELi2EN4cute5tupleIJNS5_1CILi64EEENS7_ILi128EEENS7_ILi96EEEEEENS_10bfloat16_tEfNS_4arch4Sm80ELb0ELb0ELb1ELb0ELb0ELb0ELb0ELb0ELi2ELi2ELi4ELi2ELb0EEENS1_21CollectiveEpilogueBwdISB_SC_SE_Li256ELb0ELb0ELi2EEENS1_19SingleTileSchedulerILb0ELb0ELb0ELi128EEEEEEEEEvNT_6ParamsE)
        /*0014*/ 	.short	0x0160
        /*0016*/ 	.short	0x0270


	//----- nvinfo : EIATTR_CBANK_PARAM_SIZE
	.align		4
.L_750:
        /*0018*/ 	.byte	0x03, 0x19
        /*001a*/ 	.short	0x0270


	//----- nvinfo : EIATTR_KPARAM_INFO
	.align		4
        /*001c*/ 	.byte	0x04, 0x17
        /*001e*/ 	.short	(.L_752 - .L_751)
.L_751:
        /*0020*/ 	.word	0x00000000
        /*0024*/ 	.short	0x0000
        /*0026*/ 	.short	0x0000
        /*0028*/ 	.byte	0x00, 0xf0, 0xc1, 0x09


	//----- nvinfo : EIATTR_MAXREG_COUNT
	.align		4
.L_752:
        /*002c*/ 	.byte	0x03, 0x1b
        /*002e*/ 	.short	0x00ff


	//----- nvinfo : EIATTR_NUM_BARRIERS
	.align		4
        /*0030*/ 	.byte	0x02, 0x4c
        /*0032*/ 	.byte	0x02
	.zero		1


	//----- nvinfo : EIATTR_MERCURY_ISA_VERSION
	.align		4
        /*0034*/ 	.byte	0x03, 0x5f
        /*0036*/ 	.short	0x0000


	//----- nvinfo : EIATTR_EXIT_INSTR_OFFSETS
	.align		4
        /*0038*/ 	.byte	0x04, 0x1c
        /*003a*/ 	.short	(.L_754 - .L_753)


	//   ....[0]....
.L_753:
        /*003c*/ 	.word	0x00000030


	//   ....[1]....
        /*0040*/ 	.word	0x00006b00


	//   ....[2]....
        /*0044*/ 	.word	0x00006c00


	//   ....[3]....
        /*0048*/ 	.word	0x00006c20


	//----- nvinfo : EIATTR_CTAIDZ_USED
	.align		4
.L_754:
        /*004c*/ 	.byte	0x01, 0x04
	.zero		2


	//----- nvinfo : EIATTR_MAX_THREADS
	.align		4
        /*0050*/ 	.byte	0x04, 0x05
        /*0052*/ 	.short	(.L_756 - .L_755)
.L_755:
        /*0054*/ 	.word	0x00000100
        /*0058*/ 	.word	0x00000001
        /*005c*/ 	.word	0x00000001


	//----- nvinfo : EIATTR_CRS_STACK_SIZE
	.align		4
.L_756:
        /*0060*/ 	.byte	0x04, 0x1e
        /*0062*/ 	.short	(.L_758 - .L_757)
.L_757:
        /*0064*/ 	.word	0x00000000
.L_758:


//--------------------- .nv.info._ZN7cutlass13device_kernelIN5flash19enable_sm80_to_sm89INS1_16FlashAttnBwdSm80INS1_25CollectiveMainloopBwdSm80ILi2ELi2EN4cute5tupleIJNS5_1CILi64EEENS7_ILi128EEENS7_ILi96EEEEEENS_10bfloat16_tEfNS_4arch4Sm80ELb0ELb0ELb1ELb0ELb1ELb0ELb0ELb0ELi2ELi2ELi4ELi2ELb0EEENS1_21CollectiveEpilogueBwdISB_SC_SE_Li256ELb0ELb0ELi2EEENS1_19SingleTileSchedulerILb0ELb0ELb0ELi128EEEEEEEEEvNT_6ParamsE --------------------------
	.section	.nv.info._ZN7cutlass13device_kernelIN5flash19enable_sm80_to_sm89INS1_16FlashAttnBwdSm80INS1_25CollectiveMainloopBwdSm80ILi2ELi2EN4cute5tupleIJNS5_1CILi64EEENS7_ILi128EEENS7_ILi96EEEEEENS_10bfloat16_tEfNS_4arch4Sm80ELb0ELb0ELb1ELb0ELb1ELb0ELb0ELb0ELi2ELi2ELi4ELi2ELb0EEENS1_21CollectiveEpilogueBwdISB_SC_SE_Li256ELb0ELb0ELi2EEENS1_19SingleTileSchedulerILb0ELb0ELb0ELi128EEEEEEEEEvNT_6ParamsE,"",@"SHT_CUDA_INFO"
	.sectionflags	@""
	.align	4


	//----- nvinfo : EIATTR_CUDA_API_VERSION
	.align		4
        /*0000*/ 	.byte	0x04, 0x37
        /*0002*/ 	.short	(.L_760 - .L_759)
.L_759:
        /*0004*/ 	.word	0x00000082


	//----- nvinfo : EIATTR_SW2861232_WAR
	.align		4
.L_760:
        /*0008*/ 	.byte	0x01, 0x35
	.zero		2


	//----- nvinfo : EIATTR_PARAM_CBANK
	.align		4
        /*000c*/ 	.byte	0x04, 0x0a
        /*000e*/ 	.short	(.L_762 - .L_761)
	.align		4
.L_761:
        /*0010*/ 	.word	index@(.nv.constant0._ZN7cutlass13device_kernelIN5flash19enable_sm80_to_sm89INS1_16FlashAttnBwdSm80INS1_25CollectiveMainloopBwdSm80ILi2ELi2EN4cute5tupleIJNS5_1CILi64EEENS7_ILi128EEENS7_ILi96EEEEEENS_10bfloat16_tEfNS_4arch4Sm80ELb0ELb0ELb1ELb0ELb1ELb0ELb0ELb0ELi2ELi2ELi4ELi2ELb0EEENS1_21CollectiveEpilogueBwdISB_SC_SE_Li256ELb0ELb0ELi2EEENS1_19SingleTileSchedulerILb0ELb0ELb0ELi128EEEEEEEEEvNT_6ParamsE)
        /*0014*/ 	.short	0x0160
        /*0016*/ 	.short	0x0270


	//----- nvinfo : EIATTR_CBANK_PARAM_SIZE
	.align		4
.L_762:
        /*0018*/ 	.byte	0x03, 0x19
        /*001a*/ 	.short	0x0270


	//----- nvinfo : EIATTR_KPARAM_INFO
	.align		4
        /*001c*/ 	.byte	0x04, 0x17
        /*001e*/ 	.short	(.L_764 - .L_763)
.L_763:
        /*0020*/ 	.word	0x00000000
        /*0024*/ 	.short	0x0000
        /*0026*/ 	.short	0x0000
        /*0028*/ 	.byte	0x00, 0xf0, 0xc1, 0x09


	//----- nvinfo : EIATTR_MAXREG_COUNT
	.align		4
.L_764:
        /*002c*/ 	.byte	0x03, 0x1b
        /*002e*/ 	.short	0x00ff


	//----- nvinfo : EIATTR_NUM_BARRIERS
	.align		4
        /*0030*/ 	.byte	0x02, 0x4c
        /*0032*/ 	.byte	0x02
	.zero		1


	//----- nvinfo : EIATTR_MERCURY_ISA_VERSION
	.align		4
        /*0034*/ 	.byte	0x03, 0x5f
        /*0036*/ 	.short	0x0000


	//----- nvinfo : EIATTR_EXIT_INSTR_OFFSETS
	.align		4
        /*0038*/ 	.byte	0x04, 0x1c
        /*003a*/ 	.short	(.L_766 - .L_765)


	//   ....[0]....
.L_765:
        /*003c*/ 	.word	0x00000030


	//   ....[1]....
        /*0040*/ 	.word	0x00006b00


	//   ....[2]....
        /*0044*/ 	.word	0x00006c00


	//   ....[3]....
        /*0048*/ 	.word	0x00006c20


	//----- nvinfo : EIATTR_CTAIDZ_USED
	.align		4
.L_766:
        /*004c*/ 	.byte	0x01, 0x04
	.zero		2


	//----- nvinfo : EIATTR_MAX_THREADS
	.align		4
        /*0050*/ 	.byte	0x04, 0x05
        /*0052*/ 	.short	(.L_768 - .L_767)
.L_767:
        /*0054*/ 	.word	0x00000100
        /*0058*/ 	.word	0x00000001
        /*005c*/ 	.word	0x00000001


	//----- nvinfo : EIATTR_CRS_STACK_SIZE
	.align		4
.L_768:
        /*0060*/ 	.byte	0x04, 0x1e
        /*0062*/ 	.short	(.L_770 - .L_769)
.L_769:
        /*0064*/ 	.word	0x00000000
.L_770:


//--------------------- .nv.info._ZN7cutlass13device_kernelIN5flash19enable_sm80_to_sm89INS1_16FlashAttnBwdSm80INS1_25CollectiveMainloopBwdSm80ILi2ELi2EN4cute5tupleIJNS5_1CILi64EEENS7_ILi128EEENS7_ILi96EEEEEENS_10bfloat16_tEfNS_4arch4Sm80ELb0ELb0ELb1ELb0ELb0ELb0ELb0ELb0ELi2ELi2ELi4ELi2ELb0EEENS1_24CollectiveEpilogueBwdGQAISB_fSE_Li256ELb0ELb0EEENS1_19SingleTileSchedulerILb0ELb0ELb0ELi128EEEEEEEEEvNT_6ParamsE --------------------------
	.section	.nv.info._ZN7cutlass13device_kernelIN5flash19enable_sm80_to_sm89INS1_16FlashAttnBwdSm80INS1_25CollectiveMainloopBwdSm80ILi2ELi2EN4cute5tupleIJNS5_1CILi64EEENS7_ILi128EEENS7_ILi96EEEEEENS_10bfloat16_tEfNS_4arch4Sm80ELb0ELb0ELb1ELb0ELb0ELb0ELb0ELb0ELi2ELi2ELi4ELi2ELb0EEENS1_24CollectiveEpilogueBwdGQAISB_fSE_Li256ELb0ELb0EEENS1_19SingleTileSchedulerILb0ELb0ELb0ELi128EEEEEEEEEvNT_6ParamsE,"",@"SHT_CUDA_INFO"
	.sectionflags	@""
	.align	4


	//----- nvinfo : EIATTR_CUDA_API_VERSION
	.align		4
        /*0000*/ 	.byte	0x04, 0x37
        /*0002*/ 	.short	(.L_772 - .L_771)
.L_771:
        /*0004*/ 	.word	0x00000082


	//----- nvinfo : EIATTR_SW2861232_WAR
	.align		4
.L_772:
        /*0008*/ 	.byte	0x01, 0x35
	.zero		2


	//----- nvinfo : EIATTR_PARAM_CBANK
	.align		4
        /*000c*/ 	.byte	0x04, 0x0a
        /*000e*/ 	.short	(.L_774 - .L_773)
	.align		4
.L_773:
        /*0010*/ 	.word	index@(.nv.constant0._ZN7cutlass13device_kernelIN5flash19enable_sm80_to_sm89INS1_16FlashAttnBwdSm80INS1_25CollectiveMainloopBwdSm80ILi2ELi2EN4cute5tupleIJNS5_1CILi64EEENS7_ILi128EEENS7_ILi96EEEEEENS_10bfloat16_tEfNS_4arch4Sm80ELb0ELb0ELb1ELb0ELb0ELb0ELb0ELb0ELi2ELi2ELi4ELi2ELb0EEENS1_24CollectiveEpilogueBwdGQAISB_fSE_Li256ELb0ELb0EEENS1_19SingleTileSchedulerILb0ELb0ELb0ELi128EEEEEEEEEvNT_6ParamsE)
        /*0014*/ 	.short	0x0160
        /*0016*/ 	.short	0x0278


	//----- nvinfo : EIATTR_CBANK_PARAM_SIZE
	.align		4
.L_774:
        /*0018*/ 	.byte	0x03, 0x19
        /*001a*/ 	.short	0x0278


	//----- nvinfo : EIATTR_KPARAM_INFO
	.align		4
        /*001c*/ 	.byte	0x04, 0x17
        /*001e*/ 	.short	(.L_776 - .L_775)
.L_775:
        /*0020*/ 	.word	0x00000000
        /*0024*/ 	.short	0x0000
        /*0026*/ 	.short	0x0000
        /*0028*/ 	.byte	0x00, 0xf0, 0xe1, 0x09


	//----- nvinfo : EIATTR_MAXREG_COUNT
	.align		4
.L_776:
        /*002c*/ 	.byte	0x03, 0x1b
        /*002e*/ 	.short	0x00ff


	//----- nvinfo : EIATTR_NUM_BARRIERS
	.align		4
        /*0030*/ 	.byte	0x02, 0x4c
        /*0032*/ 	.byte	0x02
	.zero		1


	//----- nvinfo : EIATTR_MERCURY_ISA_VERSION
	.align		4
        /*0034*/ 	.byte	0x03, 0x5f
        /*0036*/ 	.short	0x0000


	//----- nvinfo : EIATTR_EXIT_INSTR_OFFSETS
	.align		4
        /*0038*/ 	.byte	0x04, 0x1c
        /*003a*/ 	.short	(.L_778 - .L_777)


	//   ....[0]....
.L_777:
        /*003c*/ 	.word	0x00000030


	//   ....[1]....
        /*0040*/ 	.word	0x00006350


	//----- nvinfo : EIATTR_CTAIDZ_USED
	.align		4
.L_778:
        /*0044*/ 	.byte	0x01, 0x04
	.zero		2


	//----- nvinfo : EIATTR_MAX_THREADS
	.align		4
        /*0048*/ 	.byte	0x04, 0x05
        /*004a*/ 	.short	(.L_780 - .L_779)
.L_779:
        /*004c*/ 	.word	0x00000100
        /*0050*/ 	.word	0x00000001
        /*0054*/ 	.word	0x00000001


	//----- nvinfo : EIATTR_CRS_STACK_SIZE
	.align		4
.L_780:
        /*0058*/ 	.byte	0x04, 0x1e
        /*005a*/ 	.short	(.L_782 - .L_781)
.L_781:
        /*005c*/ 	.word	0x00000000
.L_782:


//--------------------- .nv.info._ZN7cutlass13device_kernelIN5flash19enable_sm80_to_sm89INS1_16FlashAttnBwdSm80INS1_25CollectiveMainloopBwdSm80ILi2ELi2EN4cute5tupleIJNS5_1CILi64EEENS7_ILi128EEENS7_ILi96EEEEEENS_10bfloat16_tEfNS_4arch4Sm80ELb0ELb0ELb1ELb0ELb1ELb0ELb0ELb0ELi2ELi2ELi4ELi2ELb0EEENS1_24CollectiveEpilogueBwdGQAISB_fSE_Li256ELb0ELb1EEENS1_19SingleTileSchedulerILb0ELb0ELb0ELi128EEEEEEEEEvNT_6ParamsE --------------------------
	.section	.nv.info._ZN7cutlass13device_kernelIN5flash19enable_sm80_to_sm89INS1_16FlashAttnBwdSm80INS1_25CollectiveMainloopBwdSm80ILi2ELi2EN4cute5tupleIJNS5_1CILi64EEENS7_ILi128EEENS7_ILi96EEEEEENS_10bfloat16_tEfNS_4arch4Sm80ELb0ELb0ELb1ELb0ELb1ELb0ELb0ELb0ELi2ELi2ELi4ELi2ELb0EEENS1_24CollectiveEpilogueBwdGQAISB_fSE_Li256ELb0ELb1EEENS1_19SingleTileSchedulerILb0ELb0ELb0ELi128EEEEEEEEEvNT_6ParamsE,"",@"SHT_CUDA_INFO"
	.sectionflags	@""
	.align	4


	//----- nvinfo : EIATTR_CUDA_API_VERSION
	.align		4
        /*0000*/ 	.byte	0x04, 0x37
        /*0002*/ 	.short	(.L_784 - .L_783)
.L_783:
        /*0004*/ 	.word	0x00000082


	//----- nvinfo : EIATTR_SW2861232_WAR
	.align		4
.L_784:
        /*0008*/ 	.byte	0x01, 0x35
	.zero		2


	//----- nvinfo : EIATTR_PARAM_CBANK
	.align		4
        /*000c*/ 	.byte	0x04, 0x0a
        /*000e*/ 	.short	(.L_786 - .L_785)
	.align		4
.L_785:
        /*0010*/ 	.word	index@(.nv.constant0._ZN7cutlass13device_kernelIN5flash19enable_sm80_to_sm89INS1_16FlashAttnBwdSm80INS1_25CollectiveMainloopBwdSm80ILi2ELi2EN4cute5tupleIJNS5_1CILi64EEENS7_ILi128EEENS7_ILi96EEEEEENS_10bfloat16_tEfNS_4arch4Sm80ELb0ELb0ELb1ELb0ELb1ELb0ELb0ELb0ELi2ELi2ELi4ELi2ELb0EEENS1_24CollectiveEpilogueBwdGQAISB_fSE_Li256ELb0ELb1EEENS1_19SingleTileSchedulerILb0ELb0ELb0ELi128EEEEEEEEEvNT_6ParamsE)
        /*0014*/ 	.short	0x0160
        /*0016*/ 	.short	0x0278


	//----- nvinfo : EIATTR_CBANK_PARAM_SIZE
	.align		4
.L_786:
        /*0018*/ 	.byte	0x03, 0x19
        /*001a*/ 	.short	0x0278


	//----- nvinfo : EIATTR_KPARAM_INFO
	.align		4
        /*001c*/ 	.byte	0x04, 0x17
        /*001e*/ 	.short	(.L_788 - .L_787)
.L_787:
        /*0020*/ 	.word	0x00000000
        /*0024*/ 	.short	0x0000
        /*0026*/ 	.short	0x0000
        /*0028*/ 	.byte	0x00, 0xf0, 0xe1, 0x09


	//----- nvinfo : EIATTR_MAXREG_COUNT
	.align		4
.L_788:
        /*002c*/ 	.byte	0x03, 0x1b
        /*002e*/ 	.short	0x00ff


	//----- nvinfo : EIATTR_NUM_BARRIERS
	.align		4
        /*0030*/ 	.byte	0x02, 0x4c
        /*0032*/ 	.byte	0x02
	.zero		1


	//----- nvinfo : EIATTR_MERCURY_ISA_VERSION
	.align		4
        /*0034*/ 	.byte	0x03, 0x5f
        /*0036*/ 	.short	0x0000


	//----- nvinfo : EIATTR_COOP_GROUP_MASK_REGIDS
	.align		4
        /*0038*/ 	.byte	0x04, 0x29
        /*003a*/ 	.short	(.L_790 - .L_789)


	//   ....[0]....
.L_789:
        /*003c*/ 	.word	0xffffffff


	//   ....[1]....
        /*0040*/ 	.word	0xffffffff


	//   ....[2]....
        /*0044*/ 	.word	0xffffffff


	//   ....[3]....
        /*0048*/ 	.word	0xffffffff


	//   ....[4]....
        /*004c*/ 	.word	0xffffffff


	//   ....[5]....
        /*0050*/ 	.word	0xffffffff


	//   ....[6]....
        /*0054*/ 	.word	0xffffffff


	//   ....[7]....
        /*0058*/ 	.word	0xffffffff


	//----- nvinfo : EIATTR_COOP_GROUP_INSTR_OFFSETS
	.align		4
.L_790:
        /*005c*/ 	.byte	0x04, 0x28
        /*005e*/ 	.short	(.L_792 - .L_791)


	//   ....[0]....
.L_791:
        /*0060*/ 	.word	0x00005da0


	//   ....[1]....
        /*0064*/ 	.word	0x00005de0


	//   ....[2]....
        /*0068*/ 	.word	0x00006210


	//   ....[3]....
        /*006c*/ 	.word	0x00006220


	//   ....[4]....
        /*0070*/ 	.word	0x000063e0


	//   ....[5]....
        /*0074*/ 	.word	0x000064d0


	//   ....[6]....
        /*0078*/ 	.word	0x00006800


	//   ....[7]....
        /*007c*/ 	.word	0x00006810


	//----- nvinfo : EIATTR_EXIT_INSTR_OFFSETS
	.align		4
.L_792:
        /*0080*/ 	.byte	0x04, 0x1c
        /*0082*/ 	.short	(.L_794 - .L_793)


	//   ....[0]....
.L_793:
        /*0084*/ 	.word	0x00000030


	//   ....[1]....
        /*0088*/ 	.word	0x00006820


	//   ....[2]....
        /*008c*/ 	.word	0x000068c0


	//----- nvinfo : EIATTR_CTAIDZ_USED
	.align		4
.L_794:
        /*0090*/ 	.byte	0x01, 0x04
	.zero		2


	//----- nvinfo : EIATTR_MAX_THREADS
	.align		4
        /*0094*/ 	.byte	0x04, 0x05
        /*0096*/ 	.short	(.L_796 - .L_795)
.L_795:
        /*0098*/ 	.word	0x00000100
        /*009c*/ 	.word	0x00000001
        /*00a0*/ 	.word	0x00000001


	//----- nvinfo : EIATTR_CRS_STACK_SIZE
	.align		4
.L_796:
        /*00a4*/ 	.byte	0x04, 0x1e
        /*00a6*/ 	.short	(.L_798 - .L_797)
.L_797:
        /*00a8*/ 	.word	0x00000000
.L_798:


//--------------------- .nv.info._ZN7cutlass13device_kernelIN5flash19enable_sm80_to_sm89INS1_16FlashAttnBwdSm80INS1_25CollectiveMainloopBwdSm80ILi2ELi2EN4cute5tupleIJNS5_1CILi64EEENS7_ILi128EEENS7_ILi96EEEEEENS_10bfloat16_tEfNS_4arch4Sm80ELb0ELb0ELb1ELb1ELb0ELb0ELb0ELb0ELi2ELi2ELi4ELi2ELb0EEENS1_21CollectiveEpilogueBwdISB_SC_SE_Li256ELb1ELb0ELi2EEENS1_19SingleTileSchedulerILb1ELb0ELb0ELi128EEEEEEEEEvNT_6ParamsE --------------------------
	.section	.nv.info._ZN7cutlass13device_kernelIN5flash19enable_sm80_to_sm89INS1_16FlashAttnBwdSm80INS1_25CollectiveMainloopBwdSm80ILi2ELi2EN4cute5tupleIJNS5_1CILi64EEENS7_ILi128EEENS7_ILi96EEEEEENS_10bfloat16_tEfNS_4arch4Sm80ELb0ELb0ELb1ELb1ELb0ELb0ELb0ELb0ELi2ELi2ELi4ELi2ELb0EEENS1_21CollectiveEpilogueBwdISB_SC_SE_Li256ELb1ELb0ELi2EEENS1_19SingleTileSchedulerILb1ELb0ELb0ELi128EEEEEEEEEvNT_6ParamsE,"",@"SHT_CUDA_INFO"
	.sectionflags	@""
	.align	4


	//----- nvinfo : EIATTR_CUDA_API_VERSION
	.align		4
        /*0000*/ 	.byte	0x04, 0x37
        /*0002*/ 	.short	(.L_800 - .L_799)
.L_799:
        /*0004*/ 	.word	0x00000082


	//----- nvinfo : EIATTR_SW2861232_WAR
	.align		4
.L_800:
        /*0008*/ 	.byte	0x01, 0x35
	.zero		2


	//----- nvinfo : EIATTR_PARAM_CBANK
	.align		4
        /*000c*/ 	.byte	0x04, 0x0a
        /*000e*/ 	.short	(.L_802 - .L_801)
	.align		4
.L_801:
        /*0010*/ 	.word	index@(.nv.constant0._ZN7cutlass13device_kernelIN5flash19enable_sm80_to_sm89INS1_16FlashAttnBwdSm80INS1_25CollectiveMainloopBwdSm80ILi2ELi2EN4cute5tupleIJNS5_1CILi64EEENS7_ILi128EEENS7_ILi96EEEEEENS_10bfloat16_tEfNS_4arch4Sm80ELb0ELb0ELb1ELb1ELb0ELb0ELb0ELb0ELi2ELi2ELi4ELi2ELb0EEENS1_21CollectiveEpilogueBwdISB_SC_SE_Li256ELb1ELb0ELi2EEENS1_19SingleTileSchedulerILb1ELb0ELb0ELi128EEEEEEEEEvNT_6ParamsE)
        /*0014*/ 	.short	0x0160
        /*0016*/ 	.short	0x0270


	//----- nvinfo : EIATTR_CBANK_PARAM_SIZE
	.align		4
.L_802:
        /*0018*/ 	.byte	0x03, 0x19
        /*001a*/ 	.short	0x0270


	//----- nvinfo : EIATTR_KPARAM_INFO
	.align		4
        /*001c*/ 	.byte	0x04, 0x17
        /*001e*/ 	.short	(.L_804 - .L_803)
.L_803:
        /*0020*/ 	.word	0x00000000
        /*0024*/ 	.short	0x0000
        /*0026*/ 	.short	0x0000
        /*0028*/ 	.byte	0x00, 0xf0, 0xc1, 0x09


	//----- nvinfo : EIATTR_MAXREG_COUNT
	.align		4
.L_804:
        /*002c*/ 	.byte	0x03, 0x1b
        /*002e*/ 	.short	0x00ff


	//----- nvinfo : EIATTR_NUM_BARRIERS
	.align		4
        /*0030*/ 	.byte	0x02, 0x4c
        /*0032*/ 	.byte	0x02
	.zero		1


	//----- nvinfo : EIATTR_MERCURY_ISA_VERSION
	.align		4
        /*0034*/ 	.byte	0x03, 0x5f
        /*0036*/ 	.short	0x0000


	//----- nvinfo : EIATTR_COOP_GROUP_MASK_REGIDS
	.align		4
        /*0038*/ 	.byte	0x04, 0x29
        /*003a*/ 	.short	(.L_806 - .L_805)


	//   ....[0]....
.L_805:
        /*003c*/ 	.word	0xffffffff


	//----- nvinfo : EIATTR_COOP_GROUP_INSTR_OFFSETS
	.align		4
.L_806:
        /*0040*/ 	.byte	0x04, 0x28
        /*0042*/ 	.short	(.L_808 - .L_807)


	//   ....[0]....
.L_807:
        /*0044*/ 	.word	0x00000080


	//----- nvinfo : EIATTR_EXIT_INSTR_OFFSETS
	.align		4
.L_808:
        /*0048*/ 	.byte	0x04, 0x1c
        /*004a*/ 	.short	(.L_810 - .L_809)


	//   ....[0]....
.L_809:
        /*004c*/ 	.word	0x00000300


	//   ....[1]....
        /*0050*/ 	.word	0x00006e80


	//   ....[2]....
        /*0054*/ 	.word	0x00006f80


	//   ....[3]....
        /*0058*/ 	.word	0x00006fa0


	//   ....[4]....
        /*005c*/ 	.word	0x00007670


	//   ....[5]....
        /*0060*/ 	.word	0x00007770


	//   ....[6]....
        /*0064*/ 	.word	0x00007790


	//----- nvinfo : EIATTR_CTAIDZ_USED
	.align		4
.L_810:
        /*0068*/ 	.byte	0x01, 0x04
	.zero		2


	//----- nvinfo : EIATTR_MAX_THREADS
	.align		4
        /*006c*/ 	.byte	0x04, 0x05
        /*006e*/ 	.short	(.L_812 - .L_811)
.L_811:
        /*0070*/ 	.word	0x00000100
        /*0074*/ 	.word	0x00000001
        /*0078*/ 	.word	0x00000001


	//----- nvinfo : EIATTR_CRS_STACK_SIZE
	.align		4
.L_812:
        /*007c*/ 	.byte	0x04, 0x1e
        /*007e*/ 	.short	(.L_814 - .L_813)
.L_813:
        /*0080*/ 	.word	0x00000000
.L_814:


//--------------------- .nv.info._ZN7cutlass13device_kernelIN5flash19enable_sm80_to_sm89INS1_16FlashAttnBwdSm80INS1_25CollectiveMainloopBwdSm80ILi2ELi2EN4cute5tupleIJNS5_1CILi64EEENS7_ILi128EEENS7_ILi96EEEEEENS_10bfloat16_tEfNS_4arch4Sm80ELb0ELb0ELb1ELb1ELb1ELb0ELb0ELb0ELi2ELi2ELi4ELi2ELb0EEENS1_21CollectiveEpilogueBwdISB_SC_SE_Li256ELb1ELb0ELi2EEENS1_19SingleTileSchedulerILb1ELb0ELb0ELi128EEEEEEEEEvNT_6ParamsE --------------------------
	.section	.nv.info._ZN7cutlass13device_kernelIN5flash19enable_sm80_to_sm89INS1_16FlashAttnBwdSm80INS1_25CollectiveMainloopBwdSm80ILi2ELi2EN4cute5tupleIJNS5_1CILi64EEENS7_ILi128EEENS7_ILi96EEEEEENS_10bfloat16_tEfNS_4arch4Sm80ELb0ELb0ELb1ELb1ELb1ELb0ELb0ELb0ELi2ELi2ELi4ELi2ELb0EEENS1_21CollectiveEpilogueBwdISB_SC_SE_Li256ELb1ELb0ELi2EEENS1_19SingleTileSchedulerILb1ELb0ELb0ELi128EEEEEEEEEvNT_6ParamsE,"",@"SHT_CUDA_INFO"
	.sectionflags	@""
	.align	4


	//----- nvinfo : EIATTR_CUDA_API_VERSION
	.align		4
        /*0000*/ 	.byte	0x04, 0x37
        /*0002*/ 	.short	(.L_816 - .L_815)
.L_815:
        /*0004*/ 	.word	0x00000082


	//----- nvinfo : EIATTR_SW2861232_WAR
	.align		4
.L_816:
        /*0008*/ 	.byte	0x01, 0x35
	.zero		2


	//----- nvinfo : EIATTR_PARAM_CBANK
	.align		4
        /*000c*/ 	.byte	0x04, 0x0a
        /*000e*/ 	.short	(.L_818 - .L_817)
	.align		4
.L_817:
        /*0010*/ 	.word	index@(.nv.constant0._ZN7cutlass13device_kernelIN5flash19enable_sm80_to_sm89INS1_16FlashAttnBwdSm80INS1_25CollectiveMainloopBwdSm80ILi2ELi2EN4cute5tupleIJNS5_1CILi64EEENS7_ILi128EEENS7_ILi96EEEEEENS_10bfloat16_tEfNS_4arch4Sm80ELb0ELb0ELb1ELb1ELb1ELb0ELb0ELb0ELi2ELi2ELi4ELi2ELb0EEENS1_21CollectiveEpilogueBwdISB_SC_SE_Li256ELb1ELb0ELi2EEENS1_19SingleTileSchedulerILb1ELb0ELb0ELi128EEEEEEEEEvNT_6ParamsE)
        /*0014*/ 	.short	0x0160
        /*0016*/ 	.short	0x0270


	//----- nvinfo : EIATTR_CBANK_PARAM_SIZE
	.align		4
.L_818:
        /*0018*/ 	.byte	0x03, 0x19
        /*001a*/ 	.short	0x0270


	//----- nvinfo : EIATTR_KPARAM_INFO
	.align		4
        /*001c*/ 	.byte	0x04, 0x17
        /*001e*/ 	.short	(.L_820 - .L_819)
.L_819:
        /*0020*/ 	.word	0x00000000
        /*0024*/ 	.short	0x0000
        /*0026*/ 	.short	0x0000
        /*0028*/ 	.byte	0x00, 0xf0, 0xc1, 0x09


	//----- nvinfo : EIATTR_MAXREG_COUNT
	.align		4
.L_820:
        /*002c*/ 	.byte	0x03, 0x1b
        /*002e*/ 	.short	0x00ff


	//----- nvinfo : EIATTR_NUM_BARRIERS
	.align		4
        /*0030*/ 	.byte	0x02, 0x4c
        /*0032*/ 	.byte	0x02
	.zero		1


	//----- nvinfo : EIATTR_MERCURY_ISA_VERSION
	.align		4
        /*0034*/ 	.byte	0x03, 0x5f
        /*0036*/ 	.short	0x0000


	//----- nvinfo : EIATTR_COOP_GROUP_MASK_REGIDS
	.align		4
        /*0038*/ 	.byte	0x04, 0x29
        /*003a*/ 	.short	(.L_822 - .L_821)


	//   ....[0]....
.L_821:
        /*003c*/ 	.word	0xffffffff


	//----- nvinfo : EIATTR_COOP_GROUP_INSTR_OFFSETS
	.align		4
.L_822:
        /*0040*/ 	.byte	0x04, 0x28
        /*0042*/ 	.short	(.L_824 - .L_823)


	//   ....[0]....
.L_823:
        /*0044*/ 	.word	0x00000080


	//----- nvinfo : EIATTR_EXIT_INSTR_OFFSETS
	.align		4
.L_824:
        /*0048*/ 	.byte	0x04, 0x1c
        /*004a*/ 	.short	(.L_826 - .L_825)


	//   ....[0]....
.L_825:
        /*004c*/ 	.word	0x00000300


	//   ....[1]....
        /*0050*/ 	.word	0x00006e80


	//   ....[2]....
        /*0054*/ 	.word	0x00006f80


	//   ....[3]....
        /*0058*/ 	.word	0x00006fa0


	//   ....[4]....
        /*005c*/ 	.word	0x00007670


	//   ....[5]....
        /*0060*/ 	.word	0x00007770


	//   ....[6]....
        /*0064*/ 	.word	0x00007790


	//----- nvinfo : EIATTR_CTAIDZ_USED
	.align		4
.L_826:
        /*0068*/ 	.byte	0x01, 0x04
	.zero		2


	//----- nvinfo : EIATTR_MAX_THREADS
	.align		4
        /*006c*/ 	.byte	0x04, 0x05
        /*006e*/ 	.short	(.L_828 - .L_827)
.L_827:
        /*0070*/ 	.word	0x00000100
        /*0074*/ 	.word	0x00000001
        /*0078*/ 	.word	0x00000001


	//----- nvinfo : EIATTR_CRS_STACK_SIZE
	.align		4
.L_828:
        /*007c*/ 	.byte	0x04, 0x1e
        /*007e*/ 	.short	(.L_830 - .L_829)
.L_829:
        /*0080*/ 	.word	0x00000000
.L_830:


//--------------------- .nv.info._ZN7cutlass13device_kernelIN5flash19enable_sm80_to_sm89INS1_16FlashAttnBwdSm80INS1_25CollectiveMainloopBwdSm80ILi2ELi2EN4cute5tupleIJNS5_1CILi64EEENS7_ILi128EEENS7_ILi96EEEEEENS_10bfloat16_tEfNS_4arch4Sm80ELb0ELb0ELb1ELb1ELb0ELb0ELb0ELb0ELi2ELi2ELi4ELi2ELb0EEENS1_24CollectiveEpilogueBwdGQAISB_fSE_Li256ELb1ELb0EEENS1_19SingleTileSchedulerILb1ELb0ELb0ELi128EEEEEEEEEvNT_6ParamsE --------------------------
	.section	.nv.info._ZN7cutlass13device_kernelIN5flash19enable_sm80_to_sm89INS1_16FlashAttnBwdSm80INS1_25CollectiveMainloopBwdSm80ILi2ELi2EN4cute5tupleIJNS5_1CILi64EEENS7_ILi128EEENS7_ILi96EEEEEENS_10bfloat16_tEfNS_4arch4Sm80ELb0ELb0ELb1ELb1ELb0ELb0ELb0ELb0ELi2ELi2ELi4ELi2ELb0EEENS1_24CollectiveEpilogueBwdGQAISB_fSE_Li256ELb1ELb0EEENS1_19SingleTileSchedulerILb1ELb0ELb0ELi128EEEEEEEEEvNT_6ParamsE,"",@"SHT_CUDA_INFO"
	.sectionflags	@""
	.align	4


	//----- nvinfo : EIATTR_CUDA_API_VERSION
	.align		4
        /*0000*/ 	.byte	0x04, 0x37
        /*0002*/ 	.short	(.L_832 - .L_831)
.L_831:
        /*0004*/ 	.word	0x00000082


	//----- nvinfo : EIATTR_SW2861232_WAR
	.align		4
.L_832:
        /*0008*/ 	.byte	0x01, 0x35
	.zero		2


	//----- nvinfo : EIATTR_PARAM_CBANK
	.align		4
        /*000c*/ 	.byte	0x04, 0x0a
        /*000e*/ 	.short	(.L_834 - .L_833)
	.align		4
.L_833:
        /*0010*/ 	.word	index@(.nv.constant0._ZN7cutlass13device_kernelIN5flash19enable_sm80_to_sm89INS1_16FlashAttnBwdSm80INS1_25CollectiveMainloopBwdSm80ILi2ELi2EN4cute5tupleIJNS5_1CILi64EEENS7_ILi128EEENS7_ILi96EEEEEENS_10bfloat16_tEfNS_4arch4Sm80ELb0ELb0ELb1ELb1ELb0ELb0ELb0ELb0ELi2ELi2ELi4ELi2ELb0EEENS1_24CollectiveEpilogueBwdGQAISB_fSE_Li256ELb1ELb0EEENS1_19SingleTileSchedulerILb1ELb0ELb0ELi128EEEEEEEEEvNT_6ParamsE)
        /*0014*/ 	.short	0x0160
        /*0016*/ 	.short	0x0278


	//----- nvinfo : EIATTR_CBANK_PARAM_SIZE
	.align		4
.L_834:
        /*0018*/ 	.byte	0x03, 0x19
        /*001a*/ 	.short	0x0278


	//----- nvinfo : EIATTR_KPARAM_INFO
	.align		4
        /*001c*/ 	.byte	0x04, 0x17
        /*001e*/ 	.short	(.L_836 - .L_835)
.L_835:
        /*0020*/ 	.word	0x00000000
        /*0024*/ 	.short	0x0000
        /*0026*/ 	.short	0x0000
        /*0028*/ 	.byte	0x00, 0xf0, 0xe1, 0x09


	//----- nvinfo : EIATTR_MAXREG_COUNT
	.align		4
.L_836:
        /*002c*/ 	.byte	0x03, 0x1b
        /*002e*/ 	.short	0x00ff


	//----- nvinfo : EIATTR_NUM_BARRIERS
	.align		4
        /*0030*/ 	.byte	0x02, 0x4c
        /*0032*/ 	.byte	0x02
	.zero		1


	//----- nvinfo : EIATTR_MERCURY_ISA_VERSION
	.align		4
        /*0034*/ 	.byte	0x03, 0x5f
        /*0036*/ 	.short	0x0000


	//----- nvinfo : EIATTR_COOP_GROUP_MASK_REGIDS
	.align		4
        /*0038*/ 	.byte	0x04, 0x29
        /*003a*/ 	.short	(.L_838 - .L_837)


	//   ....[0]....
.L_837:
        /*003c*/ 	.word	0xffffffff


	//----- nvinfo : EIATTR_COOP_GROUP_INSTR_OFFSETS
	.align		4
.L_838:
        /*0040*/ 	.byte	0x04, 0x28
        /*0042*/ 	.short	(.L_840 - .L_839)


	//   ....[0]....
.L_839:
        /*0044*/ 	.word	0x00000080


	//----- nvinfo : EIATTR_EXIT_INSTR_OFFSETS
	.align		4
.L_840:
        /*0048*/ 	.byte	0x04, 0x1c
        /*004a*/ 	.short	(.L_842 - .L_841)


	//   ....[0]....
.L_841:
        /*004c*/ 	.word	0x00000300


	//   ....[1]....
        /*0050*/ 	.word	0x00005e90


	//   ....[2]....
        /*0054*/ 	.word	0x000067b0


	//----- nvinfo : EIATTR_CTAIDZ_USED
	.align		4
.L_842:
        /*0058*/ 	.byte	0x01, 0x04
	.zero		2


	//----- nvinfo : EIATTR_MAX_THREADS
	.align		4
        /*005c*/ 	.byte	0x04, 0x05
        /*005e*/ 	.short	(.L_844 - .L_843)
.L_843:
        /*0060*/ 	.word	0x00000100
        /*0064*/ 	.word	0x00000001
        /*0068*/ 	.word	0x00000001


	//----- nvinfo : EIATTR_CRS_STACK_SIZE
	.align		4
.L_844:
        /*006c*/ 	.byte	0x04, 0x1e
        /*006e*/ 	.short	(.L_846 - .L_845)
.L_845:
        /*0070*/ 	.word	0x00000000
.L_846:


//--------------------- .nv.info._ZN7cutlass13device_kernelIN5flash19enable_sm80_to_sm89INS1_16FlashAttnBwdSm80INS1_25CollectiveMainloopBwdSm80ILi2ELi2EN4cute5tupleIJNS5_1CILi64EEENS7_ILi128EEENS7_ILi96EEEEEENS_10bfloat16_tEfNS_4arch4Sm80ELb0ELb0ELb1ELb1ELb1ELb0ELb0ELb0ELi2ELi2ELi4ELi2ELb0EEENS1_24CollectiveEpilogueBwdGQAISB_fSE_Li256ELb1ELb1EEENS1_19SingleTileSchedulerILb1ELb0ELb0ELi128EEEEEEEEEvNT_6ParamsE --------------------------
	.section	.nv.info._ZN7cutlass13device_kernelIN5flash19enable_sm80_to_sm89INS1_16FlashAttnBwdSm80INS1_25CollectiveMainloopBwdSm80ILi2ELi2EN4cute5tupleIJNS5_1CILi64EEENS7_ILi128EEENS7_ILi96EEEEEENS_10bfloat16_tEfNS_4arch4Sm80ELb0ELb0ELb1ELb1ELb1ELb0ELb0ELb0ELi2ELi2ELi4ELi2ELb0EEENS1_24CollectiveEpilogueBwdGQAISB_fSE_Li256ELb1ELb1EEENS1_19SingleTileSchedulerILb1ELb0ELb0ELi128EEEEEEEEEvNT_6ParamsE,"",@"SHT_CUDA_INFO"
	.sectionflags	@""
	.align	4


	//----- nvinfo : EIATTR_CUDA_API_VERSION
	.align		4
        /*0000*/ 	.byte	0x04, 0x37
        /*0002*/ 	.short	(.L_848 - .L_847)
.L_847:
        /*0004*/ 	.word	0x00000082


	//----- nvinfo : EIATTR_SW2861232_WAR
	.align		4
.L_848:
        /*0008*/ 	.byte	0x01, 0x35
	.zero		2


	//----- nvinfo : EIATTR_PARAM_CBANK
	.align		4
        /*000c*/ 	.byte	0x04, 0x0a
        /*000e*/ 	.short	(.L_850 - .L_849)
	.align		4
.L_849:
        /*0010*/ 	.word	index@(.nv.constant0._ZN7cutlass13device_kernelIN5flash19enable_sm80_to_sm89INS1_16FlashAttnBwdSm80INS1_25CollectiveMainloopBwdSm80ILi2ELi2EN4cute5tupleIJNS5_1CILi64EEENS7_ILi128EEENS7_ILi96EEEEEENS_10bfloat16_tEfNS_4arch4Sm80ELb0ELb0ELb1ELb1ELb1ELb0ELb0ELb0ELi2ELi2ELi4ELi2ELb0EEENS1_24CollectiveEpilogueBwdGQAISB_fSE_Li256ELb1ELb1EEENS1_19SingleTileSchedulerILb1ELb0ELb0ELi128EEEEEEEEEvNT_6ParamsE)
        /*0014*/ 	.short	0x0160
        /*0016*/ 	.short	0x0278


	//----- nvinfo : EIATTR_CBANK_PARAM_SIZE
	.align		4
.L_850:
        /*0018*/ 	.byte	0x03, 0x19
        /*001a*/ 	.short	0x0278


	//----- nvinfo : EIATTR_KPARAM_INFO
	.align		4
        /*001c*/ 	.byte	0x04, 0x17
        /*001e*/ 	.short	(.L_852 - .L_851)
.L_851:
        /*0020*/ 	.word	0x00000000
        /*0024*/ 	.short	0x0000
        /*0026*/ 	.short	0x0000
        /*0028*/ 	.byte	0x00, 0xf0, 0xe1, 0x09


	//----- nvinfo : EIATTR_MAXREG_COUNT
	.align		4
.L_852:
        /*002c*/ 	.byte	0x03, 0x1b
        /*002e*/ 	.short	0x00ff


	//----- nvinfo : EIATTR_NUM_BARRIERS
	.align		4
        /*0030*/ 	.byte	0x02, 0x4c
        /*0032*/ 	.byte	0x02
	.zero		1


	//----- nvinfo : EIATTR_MERCURY_ISA_VERSION
	.align		4
        /*0034*/ 	.byte	0x03, 0x5f
        /*0036*/ 	.short	0x0000


	//----- nvinfo : EIATTR_COOP_GROUP_MASK_REGIDS
	.align		4
        /*0038*/ 	.byte	0x04, 0x29
        /*003a*/ 	.short	(.L_854 - .L_853)


	//   ....[0]....
.L_853:
        /*003c*/ 	.word	0xffffffff


	//   ....[1]....
        /*0040*/ 	.word	0xffffffff


	//   ....[2]....
        /*0044*/ 	.word	0xffffffff


	//   ....[3]....
        /*0048*/ 	.word	0xffffffff


	//   ....[4]....
        /*004c*/ 	.word	0xffffffff


	//   ....[5]....
        /*0050*/ 	.word	0xffffffff


	//   ....[6]....
        /*0054*/ 	.word	0xffffffff


	//   ....[7]....
        /*0058*/ 	.word	0xffffffff


	//   ....[8]....
        /*005c*/ 	.word	0xffffffff


	//----- nvinfo : EIATTR_COOP_GROUP_INSTR_OFFSETS
	.align		4
.L_854:
        /*0060*/ 	.byte	0x04, 0x28
        /*0062*/ 	.short	(.L_856 - .L_855)


	//   ....[0]....
.L_855:
        /*0064*/ 	.word	0x00000080


	//   ....[1]....
        /*0068*/ 	.word	0x000061c0


	//   ....[2]....
        /*006c*/ 	.word	0x000061f0


	//   ....[3]....
        /*0070*/ 	.word	0x000065f0


	//   ....[4]....
        /*0074*/ 	.word	0x00006600


	//   ....[5]....
        /*0078*/ 	.word	0x00006790


	//   ....[6]....
        /*007c*/ 	.word	0x000067e0


	//   ....[7]....
        /*0080*/ 	.word	0x00006b90


	//   ....[8]....
        /*0084*/ 	.word	0x00006ba0


	//----- nvinfo : EIATTR_EXIT_INSTR_OFFSETS
	.align		4
.L_856:
        /*0088*/ 	.byte	0x04, 0x1c
        /*008a*/ 	.short	(.L_858 - .L_857)


	//   ....[0]....
.L_857:
        /*008c*/ 	.word	0x00000300


	//   ....[1]....
        /*0090*/ 	.word	0x00005e70


	//   ....[2]....
        /*0094*/ 	.word	0x00006bb0


	//   ....[3]....
        /*0098*/ 	.word	0x00006c50


	//----- nvinfo : EIATTR_CTAIDZ_USED
	.align		4
.L_858:
        /*009c*/ 	.byte	0x01, 0x04
	.zero		2


	//----- nvinfo : EIATTR_MAX_THREADS
	.align		4
        /*00a0*/ 	.byte	0x04, 0x05
        /*00a2*/ 	.short	(.L_860 - .L_859)
.L_859:
        /*00a4*/ 	.word	0x00000100
        /*00a8*/ 	.word	0x00000001
        /*00ac*/ 	.word	0x00000001


	//----- nvinfo : EIATTR_CRS_STACK_SIZE
	.align		4
.L_860:
        /*00b0*/ 	.byte	0x04, 0x1e
        /*00b2*/ 	.short	(.L_862 - .L_861)
.L_861:
        /*00b4*/ 	.word	0x00000000
.L_862:


//--------------------- .nv.info._ZN7cutlass13device_kernelIN5flash19enable_sm80_to_sm89INS1_16FlashAttnBwdSm80INS1_25CollectiveMainloopBwdSm80ILi2ELi2EN4cute5tupleIJNS5_1CILi64EEENS7_ILi128EEENS7_ILi96EEEEEENS_10bfloat16_tEfNS_4arch4Sm80ELb0ELb1ELb1ELb0ELb0ELb0ELb0ELb0ELi2ELi2ELi4ELi2ELb0EEENS1_21CollectiveEpilogueBwdISB_SC_SE_Li256ELb0ELb0ELi2EEENS1_19SingleTileSchedulerILb0ELb0ELb0ELi128EEEEEEEEEvNT_6ParamsE --------------------------
	.section	.nv.info._ZN7cutlass13device_kernelIN5flash19enable_sm80_to_sm89INS1_16FlashAttnBwdSm80INS1_25CollectiveMainloopBwdSm80ILi2ELi2EN4cute5tupleIJNS5_1CILi64EEENS7_ILi128EEENS7_ILi96EEEEEENS_10bfloat16_tEfNS_4arch4Sm80ELb0ELb1ELb1ELb0ELb0ELb0ELb0ELb0ELi2ELi2ELi4ELi2ELb0EEENS1_21CollectiveEpilogueBwdISB_SC_SE_Li256ELb0ELb0ELi2EEENS1_19SingleTileSchedulerILb0ELb0ELb0ELi128EEEEEEEEEvNT_6ParamsE,"",@"SHT_CUDA_INFO"
	.sectionflags	@""
	.align	4


	//----- nvinfo : EIATTR_CUDA_API_VERSION
	.align		4
        /*0000*/ 	.byte	0x04, 0x37
        /*0002*/ 	.short	(.L_864 - .L_863)
.L_863:
        /*0004*/ 	.word	0x00000082


	//----- nvinfo : EIATTR_SW2861232_WAR
	.align		4
.L_864:
        /*0008*/ 	.byte	0x01, 0x35
	.zero		2


	//----- nvinfo : EIATTR_PARAM_CBANK
	.align		4
        /*000c*/ 	.byte	0x04, 0x0a
        /*000e*/ 	.short	(.L_866 - .L_865)
	.align		4
.L_865:
        /*0010*/ 	.word	index@(.nv.constant0._ZN7cutlass13device_kernelIN5flash19enable_sm80_to_sm89INS1_16FlashAttnBwdSm80INS1_25CollectiveMainloopBwdSm80ILi2ELi2EN4cute5tupleIJNS5_1CILi64EEENS7_ILi128EEENS7_ILi96EEEEEENS_10bfloat16_tEfNS_4arch4Sm80ELb0ELb1ELb1ELb0ELb0ELb0ELb0ELb0ELi2ELi2ELi4ELi2ELb0EEENS1_21CollectiveEpilogueBwdISB_SC_SE_Li256ELb0ELb0ELi2EEENS1_19SingleTileSchedulerILb0ELb0ELb0ELi128EEEEEEEEEvNT_6ParamsE)
        /*0014*/ 	.short	0x0160
        /*0016*/ 	.short	0x0270


	//----- nvinfo : EIATTR_CBANK_PARAM_SIZE
	.align		4
.L_866:
        /*0018*/ 	.byte	0x03, 0x19
        /*001a*/ 	.short	0x0270


	//----- nvinfo : EIATTR_KPARAM_INFO
	.align		4
        /*001c*/ 	.byte	0x04, 0x17
        /*001e*/ 	.short	(.L_868 - .L_867)
.L_867:
        /*0020*/ 	.word	0x00000000
        /*0024*/ 	.short	0x0000
        /*0026*/ 	.short	0x0000
        /*0028*/ 	.byte	0x00, 0xf0, 0xc1, 0x09


	//----- nvinfo : EIATTR_MAXREG_COUNT
	.align		4
.L_868:
        /*002c*/ 	.byte	0x03, 0x1b
        /*002e*/ 	.short	0x00ff


	//----- nvinfo : EIATTR_NUM_BARRIERS
	.align		4
        /*0030*/ 	.byte	0x02, 0x4c
        /*0032*/ 	.byte	0x02
	.zero		1


	//----- nvinfo : EIATTR_MERCURY_ISA_VERSION
	.align		4
        /*0034*/ 	.byte	0x03, 0x5f
        /*0036*/ 	.short	0x0000


	//----- nvinfo : EIATTR_EXIT_INSTR_OFFSETS
	.align		4
        /*0038*/ 	.byte	0x04, 0x1c
        /*003a*/ 	.short	(.L_870 - .L_869)


	//   ....[0]....
.L_869:
        /*003c*/ 	.word	0x00000030


	//   ....[1]....
        /*0040*/ 	.word	0x00007af0


	//   ....[2]....
        /*0044*/ 	.word	0x00007bf0


	//   ....[3]....
        /*0048*/ 	.word	0x00007c10


	//   ....[4]....
        /*004c*/ 	.word	0x000081a0


	//   ....[5]....
        /*0050*/ 	.word	0x00008290


	//   ....[6]....
        /*0054*/ 	.word	0x000082b0


	//----- nvinfo : EIATTR_CTAIDZ_USED
	.align		4
.L_870:
        /*0058*/ 	.byte	0x01, 0x04
	.zero		2


	//----- nvinfo : EIATTR_MAX_THREADS
	.align		4
        /*005c*/ 	.byte	0x04, 0x05
        /*005e*/ 	.short	(.L_872 - .L_871)
.L_871:
        /*0060*/ 	.word	0x00000100
        /*0064*/ 	.word	0x00000001
        /*0068*/ 	.word	0x00000001


	//----- nvinfo : EIATTR_CRS_STACK_SIZE
	.align		4
.L_872:
        /*006c*/ 	.byte	0x04, 0x1e
        /*006e*/ 	.short	(.L_874 - .L_873)
.L_873:
        /*0070*/ 	.word	0x00000000
.L_874:


//--------------------- .nv.info._ZN7cutlass13device_kernelIN5flash19enable_sm80_to_sm89INS1_16FlashAttnBwdSm80INS1_25CollectiveMainloopBwdSm80ILi2ELi2EN4cute5tupleIJNS5_1CILi64EEENS7_ILi128EEENS7_ILi96EEEEEENS_10bfloat16_tEfNS_4arch4Sm80ELb0ELb1ELb1ELb0ELb1ELb0ELb0ELb0ELi2ELi2ELi4ELi2ELb0EEENS1_21CollectiveEpilogueBwdISB_SC_SE_Li256ELb0ELb0ELi2EEENS1_19SingleTileSchedulerILb0ELb0ELb0ELi128EEEEEEEEEvNT_6ParamsE --------------------------
	.section	.nv.info._ZN7cutlass13device_kernelIN5flash19enable_sm80_to_sm89INS1_16FlashAttnBwdSm80INS1_25CollectiveMainloopBwdSm80ILi2ELi2EN4cute5tupleIJNS5_1CILi64EEENS7_ILi128EEENS7_ILi96EEEEEENS_10bfloat16_tEfNS_4arch4Sm80ELb0ELb1ELb1ELb0ELb1ELb0ELb0ELb0ELi2ELi2ELi4ELi2ELb0EEENS1_21CollectiveEpilogueBwdISB_SC_SE_Li256ELb0ELb0ELi2EEENS1_19SingleTileSchedulerILb0ELb0ELb0ELi128EEEEEEEEEvNT_6ParamsE,"",@"SHT_CUDA_INFO"
	.sectionflags	@""
	.align	4


	//----- nvinfo : EIATTR_CUDA_API_VERSION
	.align		4
        /*0000*/ 	.byte	0x04, 0x37
        /*0002*/ 	.short	(.L_876 - .L_875)
.L_875:
        /*0004*/ 	.word	0x00000082


	//----- nvinfo : EIATTR_SW2861232_WAR
	.align		4
.L_876:
        /*0008*/ 	.byte	0x01, 0x35
	.zero		2


	//----- nvinfo : EIATTR_PARAM_CBANK
	.align		4
        /*000c*/ 	.byte	0x04, 0x0a
        /*000e*/ 	.short	(.L_878 - .L_877)
	.align		4
.L_877:
        /*0010*/ 	.word	index@(.nv.constant0._ZN7cutlass13device_kernelIN5flash19enable_sm80_to_sm89INS1_16FlashAttnBwdSm80INS1_25CollectiveMainloopBwdSm80ILi2ELi2EN4cute5tupleIJNS5_1CILi64EEENS7_ILi128EEENS7_ILi96EEEEEENS_10bfloat16_tEfNS_4arch4Sm80ELb0ELb1ELb1ELb0ELb1ELb0ELb0ELb0ELi2ELi2ELi4ELi2ELb0EEENS1_21CollectiveEpilogueBwdISB_SC_SE_Li256ELb0ELb0ELi2EEENS1_19SingleTileSchedulerILb0ELb0ELb0ELi128EEEEEEEEEvNT_6ParamsE)
        /*0014*/ 	.short	0x0160
        /*0016*/ 	.short	0x0270


	//----- nvinfo : EIATTR_CBANK_PARAM_SIZE
	.align		4
.L_878:
        /*0018*/ 	.byte	0x03, 0x19
        /*001a*/ 	.short	0x0270


	//----- nvinfo : EIATTR_KPARAM_INFO
	.align		4
        /*001c*/ 	.byte	0x04, 0x17
        /*001e*/ 	.short	(.L_880 - .L_879)
.L_879:
        /*0020*/ 	.word	0x00000000
        /*0024*/ 	.short	0x0000
        /*0026*/ 	.short	0x0000
        /*0028*/ 	.byte	0x00, 0xf0, 0xc1, 0x09


	//----- nvinfo : EIATTR_MAXREG_COUNT
	.align		4
.L_880:
        /*002c*/ 	.byte	0x03, 0x1b
        /*002e*/ 	.short	0x00ff


	//----- nvinfo : EIATTR_NUM_BARRIERS
	.align		4
        /*0030*/ 	.byte	0x02, 0x4c
        /*0032*/ 	.byte	0x02
	.zero		1


	//----- nvinfo : EIATTR_MERCURY_ISA_VERSION
	.align		4
        /*0034*/ 	.byte	0x03, 0x5f
        /*0036*/ 	.short	0x0000


	//----- nvinfo : EIATTR_EXIT_INSTR_OFFSETS
	.align		4
        /*0038*/ 	.byte	0x04, 0x1c
        /*003a*/ 	.short	(.L_882 - .L_881)


	//   ....[0]....
.L_881:
        /*003c*/ 	.word	0x00000030


	//   ....[1]....
        /*0040*/ 	.word	0x00007af0


	//   ....[2]....
        /*0044*/ 	.word	0x00007bf0


	//   ....[3]....
        /*0048*/ 	.word	0x00007c10


	//   ....[4]....
        /*004c*/ 	.word	0x000081a0


	//   ....[5]....
        /*0050*/ 	.word	0x00008290


	//   ....[6]....
        /*0054*/ 	.word	0x000082b0


	//----- nvinfo : EIATTR_CTAIDZ_USED
	.align		4
.L_882:
        /*0058*/ 	.byte	0x01, 0x04
	.zero		2


	//----- nvinfo : EIATTR_MAX_THREADS
	.align		4
        /*005c*/ 	.byte	0x04, 0x05
        /*005e*/ 	.short	(.L_884 - .L_883)
.L_883:
        /*0060*/ 	.word	0x00000100
        /*0064*/ 	.word	0x00000001
        /*0068*/ 	.word	0x00000001


	//----- nvinfo : EIATTR_CRS_STACK_SIZE
	.align		4
.L_884:
        /*006c*/ 	.byte	0x04, 0x1e
        /*006e*/ 	.short	(.L_886 - .L_885)
.L_885:
        /*0070*/ 	.word	0x00000000
.L_886:


//--------------------- .nv.info._ZN7cutlass13device_kernelIN5flash19enable_sm80_to_sm89INS1_16FlashAttnBwdSm80INS1_25CollectiveMainloopBwdSm80ILi2ELi2EN4cute5tupleIJNS5_1CILi64EEENS7_ILi128EEENS7_ILi96EEEEEENS_10bfloat16_tEfNS_4arch4Sm80ELb0ELb1ELb1ELb0ELb0ELb0ELb0ELb0ELi2ELi2ELi4ELi2ELb0EEENS1_24CollectiveEpilogueBwdGQAISB_fSE_Li256ELb0ELb0EEENS1_19SingleTileSchedulerILb0ELb0ELb0ELi128EEEEEEEEEvNT_6ParamsE --------------------------
	.section	.nv.info._ZN7cutlass13device_kernelIN5flash19enable_sm80_to_sm89INS1_16FlashAttnBwdSm80INS1_25CollectiveMainloopBwdSm80ILi2ELi2EN4cute5tupleIJNS5_1CILi64EEENS7_ILi128EEENS7_ILi96EEEEEENS_10bfloat16_tEfNS_4arch4Sm80ELb0ELb1ELb1ELb0ELb0ELb0ELb0ELb0ELi2ELi2ELi4ELi2ELb0EEENS1_24CollectiveEpilogueBwdGQAISB_fSE_Li256ELb0ELb0EEENS1_19SingleTileSchedulerILb0ELb0ELb0ELi128EEEEEEEEEvNT_6ParamsE,"",@"SHT_CUDA_INFO"
	.sectionflags	@""
	.align	4


	//----- nvinfo : EIATTR_CUDA_API_VERSION
	.align		4
        /*0000*/ 	.byte	0x04, 0x37
        /*0002*/ 	.short	(.L_888 - .L_887)
.L_887:
        /*0004*/ 	.word	0x00000082


	//----- nvinfo : EIATTR_SW2861232_WAR
	.align		4
.L_888:
        /*0008*/ 	.byte	0x01, 0x35
	.zero		2


	//----- nvinfo : EIATTR_PARAM_CBANK
	.align		4
        /*000c*/ 	.byte	0x04, 0x0a
        /*000e*/ 	.short	(.L_890 - .L_889)
	.align		4
.L_889:
        /*0010*/ 	.word	index@(.nv.constant0._ZN7cutlass13device_kernelIN5flash19enable_sm80_to_sm89INS1_16FlashAttnBwdSm80INS1_25CollectiveMainloopBwdSm80ILi2ELi2EN4cute5tupleIJNS5_1CILi64EEENS7_ILi128EEENS7_ILi96EEEEEENS_10bfloat16_tEfNS_4arch4Sm80ELb0ELb1ELb1ELb0ELb0ELb0ELb0ELb0ELi2ELi2ELi4ELi2ELb0EEENS1_24CollectiveEpilogueBwdGQAISB_fSE_Li256ELb0ELb0EEENS1_19SingleTileSchedulerILb0ELb0ELb0ELi128EEEEEEEEEvNT_6ParamsE)
        /*0014*/ 	.short	0x0160
        /*0016*/ 	.short	0x0278


	//----- nvinfo : EIATTR_CBANK_PARAM_SIZE
	.align		4
.L_890:
        /*0018*/ 	.byte	0x03, 0x19
        /*001a*/ 	.short	0x0278


	//----- nvinfo : EIATTR_KPARAM_INFO
	.align		4
        /*001c*/ 	.byte	0x04, 0x17
        /*001e*/ 	.short	(.L_892 - .L_891)
.L_891:
        /*0020*/ 	.word	0x00000000
        /*0024*/ 	.short	0x0000
        /*0026*/ 	.short	0x0000
        /*0028*/ 	.byte	0x00, 0xf0, 0xe1, 0x09


	//----- nvinfo : EIATTR_MAXREG_COUNT
	.align		4
.L_892:
        /*002c*/ 	.byte	0x03, 0x1b
        /*002e*/ 	.short	0x00ff


	//----- nvinfo : EIATTR_NUM_BARRIERS
	.align		4
        /*0030*/ 	.byte	0x02, 0x4c
        /*0032*/ 	.byte	0x02
	.zero		1


	//----- nvinfo : EIATTR_MERCURY_ISA_VERSION
	.align		4
        /*0034*/ 	.byte	0x03, 0x5f
        /*0036*/ 	.short	0x0000


	//----- nvinfo : EIATTR_EXIT_INSTR_OFFSETS
	.align		4
        /*0038*/ 	.byte	0x04, 0x1c
        /*003a*/ 	.short	(.L_894 - .L_893)


	//   ....[0]....
.L_893:
        /*003c*/ 	.word	0x00000030


	//   ....[1]....
        /*0040*/ 	.word	0x00006b90


	//   ....[2]....
        /*0044*/ 	.word	0x000073c0


	//----- nvinfo : EIATTR_CTAIDZ_USED
	.align		4
.L_894:
        /*0048*/ 	.byte	0x01, 0x04
	.zero		2


	//----- nvinfo : EIATTR_MAX_THREADS
	.align		4
        /*004c*/ 	.byte	0x04, 0x05
        /*004e*/ 	.short	(.L_896 - .L_895)
.L_895:
        /*0050*/ 	.word	0x00000100
        /*0054*/ 	.word	0x00000001
        /*0058*/ 	.word	0x00000001


	//----- nvinfo : EIATTR_CRS_STACK_SIZE
	.align		4
.L_896:
        /*005c*/ 	.byte	0x04, 0x1e
        /*005e*/ 	.short	(.L_898 - .L_897)
.L_897:
        /*0060*/ 	.word	0x00000000
.L_898:


//--------------------- .nv.info._ZN7cutlass13device_kernelIN5flash19enable_sm80_to_sm89INS1_16FlashAttnBwdSm80INS1_25CollectiveMainloopBwdSm80ILi2ELi2EN4cute5tupleIJNS5_1CILi64EEENS7_ILi128EEENS7_ILi96EEEEEENS_10bfloat16_tEfNS_4arch4Sm80ELb0ELb1ELb1ELb0ELb1ELb0ELb0ELb0ELi2ELi2ELi4ELi2ELb0EEENS1_24CollectiveEpilogueBwdGQAISB_fSE_Li256ELb0ELb1EEENS1_19SingleTileSchedulerILb0ELb0ELb0ELi128EEEEEEEEEvNT_6ParamsE --------------------------
	.section	.nv.info._ZN7cutlass13device_kernelIN5flash19enable_sm80_to_sm89INS1_16FlashAttnBwdSm80INS1_25CollectiveMainloopBwdSm80ILi2ELi2EN4cute5tupleIJNS5_1CILi64EEENS7_ILi128EEENS7_ILi96EEEEEENS_10bfloat16_tEfNS_4arch4Sm80ELb0ELb1ELb1ELb0ELb1ELb0ELb0ELb0ELi2ELi2ELi4ELi2ELb0EEENS1_24CollectiveEpilogueBwdGQAISB_fSE_Li256ELb0ELb1EEENS1_19SingleTileSchedulerILb0ELb0ELb0ELi128EEEEEEEEEvNT_6ParamsE,"",@"SHT_CUDA_INFO"
	.sectionflags	@""
	.align	4


	//----- nvinfo : EIATTR_CUDA_API_VERSION
	.align		4
        /*0000*/ 	.byte	0x04, 0x37
        /*0002*/ 	.short	(.L_900 - .L_899)
.L_899:
        /*0004*/ 	.word	0x00000082


	//----- nvinfo : EIATTR_SW2861232_WAR
	.align		4
.L_900:
        /*0008*/ 	.byte	0x01, 0x35
	.zero		2


	//----- nvinfo : EIATTR_PARAM_CBANK
	.align		4
        /*000c*/ 	.byte	0x04, 0x0a
        /*000e*/ 	.short	(.L_902 - .L_901)
	.align		4
.L_901:
        /*0010*/ 	.word	index@(.nv.constant0._ZN7cutlass13device_kernelIN5flash19enable_sm80_to_sm89INS1_16FlashAttnBwdSm80INS1_25CollectiveMainloopBwdSm80ILi2ELi2EN4cute5tupleIJNS5_1CILi64EEENS7_ILi128EEENS7_ILi96EEEEEENS_10bfloat16_tEfNS_4arch4Sm80ELb0ELb1ELb1ELb0ELb1ELb0ELb0ELb0ELi2ELi2ELi4ELi2ELb0EEENS1_24CollectiveEpilogueBwdGQAISB_fSE_Li256ELb0ELb1EEENS1_19SingleTileSchedulerILb0ELb0ELb0ELi128EEEEEEEEEvNT_6ParamsE)
        /*0014*/ 	.short	0x0160
        /*0016*/ 	.short	0x0278


	//----- nvinfo : EIATTR_CBANK_PARAM_SIZE
	.align		4
.L_902:
        /*0018*/ 	.byte	0x03, 0x19
        /*001a*/ 	.short	0x0278


	//----- nvinfo : EIATTR_KPARAM_INFO
	.align		4
        /*001c*/ 	.byte	0x04, 0x17
        /*001e*/ 	.short	(.L_904 - .L_903)
.L_903:
        /*0020*/ 	.word	0x00000000
        /*0024*/ 	.short	0x0000
        /*0026*/ 	.short	0x0000
        /*0028*/ 	.byte	0x00, 0xf0, 0xe1, 0x09


	//----- nvinfo : EIATTR_MAXREG_COUNT
	.align		4
.L_904:
        /*002c*/ 	.byte	0x03, 0x1b
        /*002e*/ 	.short	0x00ff


	//----- nvinfo : EIATTR_NUM_BARRIERS
	.align		4
        /*0030*/ 	.byte	0x02, 0x4c
        /*0032*/ 	.byte	0x02
	.zero		1


	//----- nvinfo : EIATTR_MERCURY_ISA_VERSION
	.align		4
        /*0034*/ 	.byte	0x03, 0x5f
        /*0036*/ 	.short	0x0000


	//----- nvinfo : EIATTR_COOP_GROUP_MASK_REGIDS
	.align		4
        /*0038*/ 	.byte	0x04, 0x29
        /*003a*/ 	.short	(.L_906 - .L_905)


	//   ....[0]....
.L_905:
        /*003c*/ 	.word	0xffffffff


	//   ....[1]....
        /*0040*/ 	.word	0xffffffff


	//   ....[2]....
        /*0044*/ 	.word	0xffffffff


	//   ....[3]....
        /*0048*/ 	.word	0xffffffff


	//   ....[4]....
        /*004c*/ 	.word	0xffffffff


	//   ....[5]....
        /*0050*/ 	.word	0xffffffff


	//   ....[6]....
        /*0054*/ 	.word	0xffffffff


	//   ....[7]....
        /*0058*/ 	.word	0xffffffff


	//----- nvinfo : EIATTR_COOP_GROUP_INSTR_OFFSETS
	.align		4
.L_906:
        /*005c*/ 	.byte	0x04, 0x28
        /*005e*/ 	.short	(.L_908 - .L_907)


	//   ....[0]....
.L_907:
        /*0060*/ 	.word	0x00006e00


	//   ....[1]....
        /*0064*/ 	.word	0x00006e30


	//   ....[2]....
        /*0068*/ 	.word	0x00007220


	//   ....[3]....
        /*006c*/ 	.word	0x00007230


	//   ....[4]....
        /*0070*/ 	.word	0x000073c0


	//   ....[5]....
        /*0074*/ 	.word	0x00007410


	//   ....[6]....
        /*0078*/ 	.word	0x000077c0


	//   ....[7]....
        /*007c*/ 	.word	0x000077d0


	//----- nvinfo : EIATTR_EXIT_INSTR_OFFSETS
	.align		4
.L_908:
        /*0080*/ 	.byte	0x04, 0x1c
        /*0082*/ 	.short	(.L_910 - .L_909)


	//   ....[0]....
.L_909:
        /*0084*/ 	.word	0x00000030


	//   ....[1]....
        /*0088*/ 	.word	0x00006b90


	//   ....[2]....
        /*008c*/ 	.word	0x000077e0


	//   ....[3]....
        /*0090*/ 	.word	0x00007880


	//----- nvinfo : EIATTR_CTAIDZ_USED
	.align		4
.L_910:
        /*0094*/ 	.byte	0x01, 0x04
	.zero		2


	//----- nvinfo : EIATTR_MAX_THREADS
	.align		4
        /*0098*/ 	.byte	0x04, 0x05
        /*009a*/ 	.short	(.L_912 - .L_911)
.L_911:
        /*009c*/ 	.word	0x00000100
        /*00a0*/ 	.word	0x00000001
        /*00a4*/ 	.word	0x00000001


	//----- nvinfo : EIATTR_CRS_STACK_SIZE
	.align		4
.L_912:
        /*00a8*/ 	.byte	0x04, 0x1e
        /*00aa*/ 	.short	(.L_914 - .L_913)
.L_913:
        /*00ac*/ 	.word	0x00000000
.L_914:


//--------------------- .nv.info._ZN7cutlass13device_kernelIN5flash19enable_sm80_to_sm89INS1_16FlashAttnBwdSm80INS1_25CollectiveMainloopBwdSm80ILi2ELi2EN4cute5tupleIJNS5_1CILi64EEENS7_ILi128EEENS7_ILi96EEEEEENS_10bfloat16_tEfNS_4arch4Sm80ELb0ELb1ELb1ELb1ELb0ELb0ELb0ELb0ELi2ELi2ELi4ELi2ELb0EEENS1_21CollectiveEpilogueBwdISB_SC_SE_Li256ELb1ELb0ELi2EEENS1_19SingleTileSchedulerILb1ELb0ELb0ELi128EEEEEEEEEvNT_6ParamsE --------------------------
	.section	.nv.info._ZN7cutlass13device_kernelIN5flash19enable_sm80_to_sm89INS1_16FlashAttnBwdSm80INS1_25CollectiveMainloopBwdSm80ILi2ELi2EN4cute5tupleIJNS5_1CILi64EEENS7_ILi128EEENS7_ILi96EEEEEENS_10bfloat16_tEfNS_4arch4Sm80ELb0ELb1ELb1ELb1ELb0ELb0ELb0ELb0ELi2ELi2ELi4ELi2ELb0EEENS1_21CollectiveEpilogueBwdISB_SC_SE_Li256ELb1ELb0ELi2EEENS1_19SingleTileSchedulerILb1ELb0ELb0ELi128EEEEEEEEEvNT_6ParamsE,"",@"SHT_CUDA_INFO"
	.sectionflags	@""
	.align	4


	//----- nvinfo : EIATTR_CUDA_API_VERSION
	.align		4
        /*0000*/ 	.byte	0x04, 0x37
        /*0002*/ 	.short	(.L_916 - .L_915)
.L_915:
        /*0004*/ 	.word	0x00000082


	//----- nvinfo : EIATTR_SW2861232_WAR
	.align		4
.L_916:
        /*0008*/ 	.byte	0x01, 0x35
	.zero		2


	//----- nvinfo : EIATTR_PARAM_CBANK
	.align		4
        /*000c*/ 	.byte	0x04, 0x0a
        /*000e*/ 	.short	(.L_918 - .L_917)
	.align		4
.L_917:
        /*0010*/ 	.word	index@(.nv.constant0._ZN7cutlass13device_kernelIN5flash19enable_sm80_to_sm89INS1_16FlashAttnBwdSm80INS1_25CollectiveMainloopBwdSm80ILi2ELi2EN4cute5tupleIJNS5_1CILi64EEENS7_ILi128EEENS7_ILi96EEEEEENS_10bfloat16_tEfNS_4arch4Sm80ELb0ELb1ELb1ELb1ELb0ELb0ELb0ELb0ELi2ELi2ELi4ELi2ELb0EEENS1_21CollectiveEpilogueBwdISB_SC_SE_Li256ELb1ELb0ELi2EEENS1_19SingleTileSchedulerILb1ELb0ELb0ELi128EEEEEEEEEvNT_6ParamsE)
        /*0014*/ 	.short	0x0160
        /*0016*/ 	.short	0x0270


	//----- nvinfo : EIATTR_CBANK_PARAM_SIZE
	.align		4
.L_918:
        /*0018*/ 	.byte	0x03, 0x19
        /*001a*/ 	.short	0x0270


	//----- nvinfo : EIATTR_KPARAM_INFO
	.align		4
        /*001c*/ 	.byte	0x04, 0x17
        /*001e*/ 	.short	(.L_920 - .L_919)
.L_919:
        /*0020*/ 	.word	0x00000000
        /*0024*/ 	.short	0x0000
        /*0026*/ 	.short	0x0000
        /*0028*/ 	.byte	0x00, 0xf0, 0xc1, 0x09


	//----- nvinfo : EIATTR_MAXREG_COUNT
	.align		4
.L_920:
        /*002c*/ 	.byte	0x03, 0x1b
        /*002e*/ 	.short	0x00ff


	//----- nvinfo : EIATTR_NUM_BARRIERS
	.align		4
        /*0030*/ 	.byte	0x02, 0x4c
        /*0032*/ 	.byte	0x02
	.zero		1


	//----- nvinfo : EIATTR_MERCURY_ISA_VERSION
	.align		4
        /*0034*/ 	.byte	0x03, 0x5f
        /*0036*/ 	.short	0x0000


	//----- nvinfo : EIATTR_COOP_GROUP_MASK_REGIDS
	.align		4
        /*0038*/ 	.byte	0x04, 0x29
        /*003a*/ 	.short	(.L_922 - .L_921)


	//   ....[0]....
.L_921:
        /*003c*/ 	.word	0xffffffff


	//----- nvinfo : EIATTR_COOP_GROUP_INSTR_OFFSETS
	.align		4
.L_922:
        /*0040*/ 	.byte	0x04, 0x28
        /*0042*/ 	.short	(.L_924 - .L_923)


	//   ....[0]....
.L_923:
        /*0044*/ 	.word	0x00000090


	//----- nvinfo : EIATTR_EXIT_INSTR_OFFSETS
	.align		4
.L_924:
        /*0048*/ 	.byte	0x04, 0x1c
        /*004a*/ 	.short	(.L_926 - .L_925)


	//   ....[0]....
.L_925:
        /*004c*/ 	.word	0x00000300


	//   ....[1]....
        /*0050*/ 	.word	0x00007ef0


	//   ....[2]....
        /*0054*/ 	.word	0x00008000


	//   ....[3]....
        /*0058*/ 	.word	0x00008020


	//   ....[4]....
        /*005c*/ 	.word	0x00008700


	//   ....[5]....
        /*0060*/ 	.word	0x000087f0


	//   ....[6]....
        /*0064*/ 	.word	0x00008810


	//----- nvinfo : EIATTR_CTAIDZ_USED
	.align		4
.L_926:
        /*0068*/ 	.byte	0x01, 0x04
	.zero		2


	//----- nvinfo : EIATTR_MAX_THREADS
	.align		4
        /*006c*/ 	.byte	0x04, 0x05
        /*006e*/ 	.short	(.L_928 - .L_927)
.L_927:
        /*0070*/ 	.word	0x00000100
        /*0074*/ 	.word	0x00000001
        /*0078*/ 	.word	0x00000001


	//----- nvinfo : EIATTR_CRS_STACK_SIZE
	.align		4
.L_928:
        /*007c*/ 	.byte	0x04, 0x1e
        /*007e*/ 	.short	(.L_930 - .L_929)
.L_929:
        /*0080*/ 	.word	0x00000000
.L_930:


//--------------------- .nv.info._ZN7cutlass13device_kernelIN5flash19enable_sm80_to_sm89INS1_16FlashAttnBwdSm80INS1_25CollectiveMainloopBwdSm80ILi2ELi2EN4cute5tupleIJNS5_1CILi64EEENS7_ILi128EEENS7_ILi96EEEEEENS_10bfloat16_tEfNS_4arch4Sm80ELb0ELb1ELb1ELb1ELb1ELb0ELb0ELb0ELi2ELi2ELi4ELi2ELb0EEENS1_21CollectiveEpilogueBwdISB_SC_SE_Li256ELb1ELb0ELi2EEENS1_19SingleTileSchedulerILb1ELb0ELb0ELi128EEEEEEEEEvNT_6ParamsE --------------------------
	.section	.nv.info._ZN7cutlass13device_kernelIN5flash19enable_sm80_to_sm89INS1_16FlashAttnBwdSm80INS1_25CollectiveMainloopBwdSm80ILi2ELi2EN4cute5tupleIJNS5_1CILi64EEENS7_ILi128EEENS7_ILi96EEEEEENS_10bfloat16_tEfNS_4arch4Sm80ELb0ELb1ELb1ELb1ELb1ELb0ELb0ELb0ELi2ELi2ELi4ELi2ELb0EEENS1_21CollectiveEpilogueBwdISB_SC_SE_Li256ELb1ELb0ELi2EEENS1_19SingleTileSchedulerILb1ELb0ELb0ELi128EEEEEEEEEvNT_6ParamsE,"",@"SHT_CUDA_INFO"
	.sectionflags	@""
	.align	4


	//----- nvinfo : EIATTR_CUDA_API_VERSION
	.align		4
        /*0000*/ 	.byte	0x04, 0x37
        /*0002*/ 	.short	(.L_932 - .L_931)
.L_931:
        /*0004*/ 	.word	0x00000082


	//----- nvinfo : EIATTR_SW2861232_WAR
	.align		4
.L_932:
        /*0008*/ 	.byte	0x01, 0x35
	.zero		2


	//----- nvinfo : EIATTR_PARAM_CBANK
	.align		4
        /*000c*/ 	.byte	0x04, 0x0a
        /*000e*/ 	.short	(.L_934 - .L_933)
	.align		4
.L_933:
        /*0010*/ 	.word	index@(.nv.constant0._ZN7cutlass13device_kernelIN5flash19enable_sm80_to_sm89INS1_16FlashAttnBwdSm80INS1_25CollectiveMainloopBwdSm80ILi2ELi2EN4cute5tupleIJNS5_1CILi64EEENS7_ILi128EEENS7_ILi96EEEEEENS_10bfloat16_tEfNS_4arch4Sm80ELb0ELb1ELb1ELb1ELb1ELb0ELb0ELb0ELi2ELi2ELi4ELi2ELb0EEENS1_21CollectiveEpilogueBwdISB_SC_SE_Li256ELb1ELb0ELi2EEENS1_19SingleTileSchedulerILb1ELb0ELb0ELi128EEEEEEEEEvNT_6ParamsE)
        /*0014*/ 	.short	0x0160
        /*0016*/ 	.short	0x0270


	//----- nvinfo : EIATTR_CBANK_PARAM_SIZE
	.align		4
.L_934:
        /*0018*/ 	.byte	0x03, 0x19
        /*001a*/ 	.short	0x0270


	//----- nvinfo : EIATTR_KPARAM_INFO
	.align		4
        /*001c*/ 	.byte	0x04, 0x17
        /*001e*/ 	.short	(.L_936 - .L_935)
.L_935:
        /*0020*/ 	.word	0x00000000
        /*0024*/ 	.short	0x0000
        /*0026*/ 	.short	0x0000
        /*0028*/ 	.byte	0x00, 0xf0, 0xc1, 0x09


	//----- nvinfo : EIATTR_MAXREG_COUNT
	.align		4
.L_936:
        /*002c*/ 	.byte	0x03, 0x1b
        /*002e*/ 	.short	0x00ff


	//----- nvinfo : EIATTR_NUM_BARRIERS
	.align		4
        /*0030*/ 	.byte	0x02, 0x4c
        /*0032*/ 	.byte	0x02
	.zero		1


	//----- nvinfo : EIATTR_MERCURY_ISA_VERSION
	.align		4
        /*0034*/ 	.byte	0x03, 0x5f
        /*0036*/ 	.short	0x0000


	//----- nvinfo : EIATTR_COOP_GROUP_MASK_REGIDS
	.align		4
        /*0038*/ 	.byte	0x04, 0x29
        /*003a*/ 	.short	(.L_938 - .L_937)


	//   ....[0]....
.L_937:
        /*003c*/ 	.word	0xffffffff


	//----- nvinfo : EIATTR_COOP_GROUP_INSTR_OFFSETS
	.align		4
.L_938:
        /*0040*/ 	.byte	0x04, 0x28
        /*0042*/ 	.short	(.L_940 - .L_939)


	//   ....[0]....
.L_939:
        /*0044*/ 	.word	0x00000090


	//----- nvinfo : EIATTR_EXIT_INSTR_OFFSETS
	.align		4
.L_940:
        /*0048*/ 	.byte	0x04, 0x1c
        /*004a*/ 	.short	(.L_942 - .L_941)


	//   ....[0]....
.L_941:
        /*004c*/ 	.word	0x00000300


	//   ....[1]....
        /*0050*/ 	.word	0x00007ef0


	//   ....[2]....
        /*0054*/ 	.word	0x00008000


	//   ....[3]....
        /*0058*/ 	.word	0x00008020


	//   ....[4]....
        /*005c*/ 	.word	0x00008700


	//   ....[5]....
        /*0060*/ 	.word	0x000087f0


	//   ....[6]....
        /*0064*/ 	.word	0x00008810


	//----- nvinfo : EIATTR_CTAIDZ_USED
	.align		4
.L_942:
        /*0068*/ 	.byte	0x01, 0x04
	.zero		2


	//----- nvinfo : EIATTR_MAX_THREADS
	.align		4
        /*006c*/ 	.byte	0x04, 0x05
        /*006e*/ 	.short	(.L_944 - .L_943)
.L_943:
        /*0070*/ 	.word	0x00000100
        /*0074*/ 	.word	0x00000001
        /*0078*/ 	.word	0x00000001


	//----- nvinfo : EIATTR_CRS_STACK_SIZE
	.align		4
.L_944:
        /*007c*/ 	.byte	0x04, 0x1e
        /*007e*/ 	.short	(.L_946 - .L_945)
.L_945:
        /*0080*/ 	.word	0x00000000
.L_946:


//--------------------- .nv.info._ZN7cutlass13device_kernelIN5flash19enable_sm80_to_sm89INS1_16FlashAttnBwdSm80INS1_25CollectiveMainloopBwdSm80ILi2ELi2EN4cute5tupleIJNS5_1CILi64EEENS7_ILi128EEENS7_ILi96EEEEEENS_10bfloat16_tEfNS_4arch4Sm80ELb0ELb1ELb1ELb1ELb0ELb0ELb0ELb0ELi2ELi2ELi4ELi2ELb0EEENS1_24CollectiveEpilogueBwdGQAISB_fSE_Li256ELb1ELb0EEENS1_19SingleTileSchedulerILb1ELb0ELb0ELi128EEEEEEEEEvNT_6ParamsE --------------------------
	.section	.nv.info._ZN7cutlass13device_kernelIN5flash19enable_sm80_to_sm89INS1_16FlashAttnBwdSm80INS1_25CollectiveMainloopBwdSm80ILi2ELi2EN4cute5tupleIJNS5_1CILi64EEENS7_ILi128EEENS7_ILi96EEEEEENS_10bfloat16_tEfNS_4arch4Sm80ELb0ELb1ELb1ELb1ELb0ELb0ELb0ELb0ELi2ELi2ELi4ELi2ELb0EEENS1_24CollectiveEpilogueBwdGQAISB_fSE_Li256ELb1ELb0EEENS1_19SingleTileSchedulerILb1ELb0ELb0ELi128EEEEEEEEEvNT_6ParamsE,"",@"SHT_CUDA_INFO"
	.sectionflags	@""
	.align	4


	//----- nvinfo : EIATTR_CUDA_API_VERSION
	.align		4
        /*0000*/ 	.byte	0x04, 0x37
        /*0002*/ 	.short	(.L_948 - .L_947)
.L_947:
        /*0004*/ 	.word	0x00000082


	//----- nvinfo : EIATTR_SW2861232_WAR
	.align		4
.L_948:
        /*0008*/ 	.byte	0x01, 0x35
	.zero		2


	//----- nvinfo : EIATTR_PARAM_CBANK
	.align		4
        /*000c*/ 	.byte	0x04, 0x0a
        /*000e*/ 	.short	(.L_950 - .L_949)
	.align		4
.L_949:
        /*0010*/ 	.word	index@(.nv.constant0._ZN7cutlass13device_kernelIN5flash19enable_sm80_to_sm89INS1_16FlashAttnBwdSm80INS1_25CollectiveMainloopBwdSm80ILi2ELi2EN4cute5tupleIJNS5_1CILi64EEENS7_ILi128EEENS7_ILi96EEEEEENS_10bfloat16_tEfNS_4arch4Sm80ELb0ELb1ELb1ELb1ELb0ELb0ELb0ELb0ELi2ELi2ELi4ELi2ELb0EEENS1_24CollectiveEpilogueBwdGQAISB_fSE_Li256ELb1ELb0EEENS1_19SingleTileSchedulerILb1ELb0ELb0ELi128EEEEEEEEEvNT_6ParamsE)
        /*0014*/ 	.short	0x0160
        /*0016*/ 	.short	0x0278


	//----- nvinfo : EIATTR_CBANK_PARAM_SIZE
	.align		4
.L_950:
        /*0018*/ 	.byte	0x03, 0x19
        /*001a*/ 	.short	0x0278


	//----- nvinfo : EIATTR_KPARAM_INFO
	.align		4
        /*001c*/ 	.byte	0x04, 0x17
        /*001e*/ 	.short	(.L_952 - .L_951)
.L_951:
        /*0020*/ 	.word	0x00000000
        /*0024*/ 	.short	0x0000
        /*0026*/ 	.short	0x0000
        /*0028*/ 	.byte	0x00, 0xf0, 0xe1, 0x09


	//----- nvinfo : EIATTR_MAXREG_COUNT
	.align		4
.L_952:
        /*002c*/ 	.byte	0x03, 0x1b
        /*002e*/ 	.short	0x00ff


	//----- nvinfo : EIATTR_NUM_BARRIERS
	.align		4
        /*0030*/ 	.byte	0x02, 0x4c
        /*0032*/ 	.byte	0x02
	.zero		1


	//----- nvinfo : EIATTR_MERCURY_ISA_VERSION
	.align		4
        /*0034*/ 	.byte	0x03, 0x5f
        /*0036*/ 	.short	0x0000


	//----- nvinfo : EIATTR_COOP_GROUP_MASK_REGIDS
	.align		4
        /*0038*/ 	.byte	0x04, 0x29
        /*003a*/ 	.short	(.L_954 - .L_953)


	//   ....[0]....
.L_953:
        /*003c*/ 	.word	0xffffffff


	//----- nvinfo : EIATTR_COOP_GROUP_INSTR_OFFSETS
	.align		4
.L_954:
        /*0040*/ 	.byte	0x04, 0x28
        /*0042*/ 	.short	(.L_956 - .L_955)


	//   ....[0]....
.L_955:
        /*0044*/ 	.word	0x00000090


	//----- nvinfo : EIATTR_EXIT_INSTR_OFFSETS
	.align		4
.L_956:
        /*0048*/ 	.byte	0x04, 0x1c
        /*004a*/ 	.short	(.L_958 - .L_957)


	//   ....[0]....
.L_957:
        /*004c*/ 	.word	0x00000300


	//   ....[1]....
        /*0050*/ 	.word	0x00006f00


	//   ....[2]....
        /*0054*/ 	.word	0x00007810


	//----- nvinfo : EIATTR_CTAIDZ_USED
	.align		4
.L_958:
        /*0058*/ 	.byte	0x01, 0x04
	.zero		2


	//----- nvinfo : EIATTR_MAX_THREADS
	.align		4
        /*005c*/ 	.byte	0x04, 0x05
        /*005e*/ 	.short	(.L_960 - .L_959)
.L_959:
        /*0060*/ 	.word	0x00000100
        /*0064*/ 	.word	0x00000001
        /*0068*/ 	.word	0x00000001


	//----- nvinfo : EIATTR_CRS_STACK_SIZE
	.align		4
.L_960:
        /*006c*/ 	.byte	0x04, 0x1e
        /*006e*/ 	.short	(.L_962 - .L_961)
.L_961:
        /*0070*/ 	.word	0x00000000
.L_962:


//--------------------- .nv.info._ZN7cutlass13device_kernelIN5flash19enable_sm80_to_sm89INS1_16FlashAttnBwdSm80INS1_25CollectiveMainloopBwdSm80ILi2ELi2EN4cute5tupleIJNS5_1CILi64EEENS7_ILi128EEENS7_ILi96EEEEEENS_10bfloat16_tEfNS_4arch4Sm80ELb0ELb1ELb1ELb1ELb1ELb0ELb0ELb0ELi2ELi2ELi4ELi2ELb0EEENS1_24CollectiveEpilogueBwdGQAISB_fSE_Li256ELb1ELb1EEENS1_19SingleTileSchedulerILb1ELb0ELb0ELi128EEEEEEEEEvNT_6ParamsE --------------------------
	.section	.nv.info._ZN7cutlass13device_kernelIN5flash19enable_sm80_to_sm89INS1_16FlashAttnBwdSm80INS1_25CollectiveMainloopBwdSm80ILi2ELi2EN4cute5tupleIJNS5_1CILi64EEENS7_ILi128EEENS7_ILi96EEEEEENS_10bfloat16_tEfNS_4arch4Sm80ELb0ELb1ELb1ELb1ELb1ELb0ELb0ELb0ELi2ELi2ELi4ELi2ELb0EEENS1_24CollectiveEpilogueBwdGQAISB_fSE_Li256ELb1ELb1EEENS1_19SingleTileSchedulerILb1ELb0ELb0ELi128EEEEEEEEEvNT_6ParamsE,"",@"SHT_CUDA_INFO"
	.sectionflags	@""
	.align	4


	//----- nvinfo : EIATTR_CUDA_API_VERSION
	.align		4
        /*0000*/ 	.byte	0x04, 0x37
        /*0002*/ 	.short	(.L_964 - .L_963)
.L_963:
        /*0004*/ 	.word	0x00000082


	//----- nvinfo : EIATTR_SW2861232_WAR
	.align		4
.L_964:
        /*0008*/ 	.byte	0x01, 0x35
	.zero		2


	//----- nvinfo : EIATTR_PARAM_CBANK
	.align		4
        /*000c*/ 	.byte	0x04, 0x0a
        /*000e*/ 	.short	(.L_966 - .L_965)
	.align		4
.L_965:
        /*0010*/ 	.word	index@(.nv.constant0._ZN7cutlass13device_kernelIN5flash19enable_sm80_to_sm89INS1_16FlashAttnBwdSm80INS1_25CollectiveMainloopBwdSm80ILi2ELi2EN4cute5tupleIJNS5_1CILi64EEENS7_ILi128EEENS7_ILi96EEEEEENS_10bfloat16_tEfNS_4arch4Sm80ELb0ELb1ELb1ELb1ELb1ELb0ELb0ELb0ELi2ELi2ELi4ELi2ELb0EEENS1_24CollectiveEpilogueBwdGQAISB_fSE_Li256ELb1ELb1EEENS1_19SingleTileSchedulerILb1ELb0ELb0ELi128EEEEEEEEEvNT_6ParamsE)
        /*0014*/ 	.short	0x0160
        /*0016*/ 	.short	0x0278


	//----- nvinfo : EIATTR_CBANK_PARAM_SIZE
	.align		4
.L_966:
        /*0018*/ 	.byte	0x03, 0x19
        /*001a*/ 	.short	0x0278


	//----- nvinfo : EIATTR_KPARAM_INFO
	.align		4
        /*001c*/ 	.byte	0x04, 0x17
        /*001e*/ 	.short	(.L_968 - .L_967)
.L_967:
        /*0020*/ 	.word	0x00000000
        /*0024*/ 	.short	0x0000
        /*0026*/ 	.short	0x0000
        /*0028*/ 	.byte	0x00, 0xf0, 0xe1, 0x09


	//----- nvinfo : EIATTR_MAXREG_COUNT
	.align		4
.L_968:
        /*002c*/ 	.byte	0x03, 0x1b
        /*002e*/ 	.short	0x00ff


	//----- nvinfo : EIATTR_NUM_BARRIERS
	.align		4
        /*0030*/ 	.byte	0x02, 0x4c
        /*0032*/ 	.byte	0x02
	.zero		1


	//----- nvinfo : EIATTR_MERCURY_ISA_VERSION
	.align		4
        /*0034*/ 	.byte	0x03, 0x5f
        /*0036*/ 	.short	0x0000


	//----- nvinfo : EIATTR_COOP_GROUP_MASK_REGIDS
	.align		4
        /*0038*/ 	.byte	0x04, 0x29
        /*003a*/ 	.short	(.L_970 - .L_969)


	//   ....[0]....
.L_969:
        /*003c*/ 	.word	0xffffffff


	//   ....[1]....
        /*0040*/ 	.word	0xffffffff


	//   ....[2]....
        /*0044*/ 	.word	0xffffffff


	//   ....[3]....
        /*0048*/ 	.word	0xffffffff


	//   ....[4]....
        /*004c*/ 	.word	0xffffffff


	//   ....[5]....
        /*0050*/ 	.word	0xffffffff


	//   ....[6]....
        /*0054*/ 	.word	0xffffffff


	//   ....[7]....
        /*0058*/ 	.word	0xffffffff


	//   ....[8]....
        /*005c*/ 	.word	0xffffffff


	//----- nvinfo : EIATTR_COOP_GROUP_INSTR_OFFSETS
	.align		4
.L_970:
        /*0060*/ 	.byte	0x04, 0x28
        /*0062*/ 	.short	(.L_972 - .L_971)


	//   ....[0]....
.L_971:
        /*0064*/ 	.word	0x00000090


	//   ....[1]....
        /*0068*/ 	.word	0x00007250


	//   ....[2]....
        /*006c*/ 	.word	0x00007280


	//   ....[3]....
        /*0070*/ 	.word	0x00007680


	//   ....[4]....
        /*0074*/ 	.word	0x00007690


	//   ....[5]....
        /*0078*/ 	.word	0x00007820


	//   ....[6]....
        /*007c*/ 	.word	0x00007870


	//   ....[7]....
        /*0080*/ 	.word	0x00007c20


	//   ....[8]....
        /*0084*/ 	.word	0x00007c30


	//----- nvinfo : EIATTR_EXIT_INSTR_OFFSETS
	.align		4
.L_972:
        /*0088*/ 	.byte	0x04, 0x1c
        /*008a*/ 	.short	(.L_974 - .L_973)


	//   ....[0]....
.L_973:
        /*008c*/ 	.word	0x00000300


	//   ....[1]....
        /*0090*/ 	.word	0x00006f00


	//   ....[2]....
        /*0094*/ 	.word	0x00007c40


	//   ....[3]....
        /*0098*/ 	.word	0x00007ce0


	//----- nvinfo : EIATTR_CTAIDZ_USED
	.align		4
.L_974:
        /*009c*/ 	.byte	0x01, 0x04
	.zero		2


	//----- nvinfo : EIATTR_MAX_THREADS
	.align		4
        /*00a0*/ 	.byte	0x04, 0x05
        /*00a2*/ 	.short	(.L_976 - .L_975)
.L_975:
        /*00a4*/ 	.word	0x00000100
        /*00a8*/ 	.word	0x00000001
        /*00ac*/ 	.word	0x00000001


	//----- nvinfo : EIATTR_CRS_STACK_SIZE
	.align		4
.L_976:
        /*00b0*/ 	.byte	0x04, 0x1e
        /*00b2*/ 	.short	(.L_978 - .L_977)
.L_977:
        /*00b4*/ 	.word	0x00000000
.L_978:


//--------------------- .nv.info._ZN7cutlass13device_kernelIN5flash19enable_sm80_to_sm89INS1_16FlashAttnBwdSm80INS1_25CollectiveMainloopBwdSm80ILi2ELi2EN4cute5tupleIJNS5_1CILi64EEENS7_ILi128EEENS7_ILi96EEEEEENS_10bfloat16_tEfNS_4arch4Sm80ELb1ELb0ELb1ELb0ELb0ELb0ELb0ELb0ELi2ELi2ELi4ELi2ELb0EEENS1_21CollectiveEpilogueBwdISB_SC_SE_Li256ELb0ELb0ELi2EEENS1_25SingleTileBwdLPTSchedulerILb0ELi128ELb0EEEEEEEEEvNT_6ParamsE --------------------------
	.section	.nv.info._ZN7cutlass13device_kernelIN5flash19enable_sm80_to_sm89INS1_16FlashAttnBwdSm80INS1_25CollectiveMainloopBwdSm80ILi2ELi2EN4cute5tupleIJNS5_1CILi64EEENS7_ILi128EEENS7_ILi96EEEEEENS_10bfloat16_tEfNS_4arch4Sm80ELb1ELb0ELb1ELb0ELb0ELb0ELb0ELb0ELi2ELi2ELi4ELi2ELb0EEENS1_21CollectiveEpilogueBwdISB_SC_SE_Li256ELb0ELb0ELi2EEENS1_25SingleTileBwdLPTSchedulerILb0ELi128ELb0EEEEEEEEEvNT_6ParamsE,"",@"SHT_CUDA_INFO"
	.sectionflags	@""
	.align	4


	//----- nvinfo : EIATTR_CUDA_API_VERSION
	.align		4
        /*0000*/ 	.byte	0x04, 0x37
        /*0002*/ 	.short	(.L_980 - .L_979)
.L_979:
        /*0004*/ 	.word	0x00000082


	//----- nvinfo : EIATTR_SW2861232_WAR
	.align		4
.L_980:
        /*0008*/ 	.byte	0x01, 0x35
	.zero		2


	//----- nvinfo : EIATTR_PARAM_CBANK
	.align		4
        /*000c*/ 	.byte	0x04, 0x0a
        /*000e*/ 	.short	(.L_982 - .L_981)
	.align		4
.L_981:
        /*0010*/ 	.word	index@(.nv.constant0._ZN7cutlass13device_kernelIN5flash19enable_sm80_to_sm89INS1_16FlashAttnBwdSm80INS1_25CollectiveMainloopBwdSm80ILi2ELi2EN4cute5tupleIJNS5_1CILi64EEENS7_ILi128EEENS7_ILi96EEEEEENS_10bfloat16_tEfNS_4arch4Sm80ELb1ELb0ELb1ELb0ELb0ELb0ELb0ELb0ELi2ELi2ELi4ELi2ELb0EEENS1_21CollectiveEpilogueBwdISB_SC_SE_Li256ELb0ELb0ELi2EEENS1_25SingleTileBwdLPTSchedulerILb0ELi128ELb0EEEEEEEEEvNT_6ParamsE)
        /*0014*/ 	.short	0x0160
        /*0016*/ 	.short	0x0288


	//----- nvinfo : EIATTR_CBANK_PARAM_SIZE
	.align		4
.L_982:
        /*0018*/ 	.byte	0x03, 0x19
        /*001a*/ 	.short	0x0288


	//----- nvinfo : EIATTR_KPARAM_INFO
	.align		4
        /*001c*/ 	.byte	0x04, 0x17
        /*001e*/ 	.short	(.L_984 - .L_983)
.L_983:
        /*0020*/ 	.word	0x00000000
        /*0024*/ 	.short	0x0000
        /*0026*/ 	.short	0x0000
        /*0028*/ 	.byte	0x00, 0xf0, 0x21, 0x0a


	//----- nvinfo : EIATTR_MAXREG_COUNT
	.align		4
.L_984:
        /*002c*/ 	.byte	0x03, 0x1b
        /*002e*/ 	.short	0x00ff


	//----- nvinfo : EIATTR_NUM_BARRIERS
	.align		4
        /*0030*/ 	.byte	0x02, 0x4c
        /*0032*/ 	.byte	0x02
	.zero		1


	//----- nvinfo : EIATTR_MERCURY_ISA_VERSION
	.align		4
        /*0034*/ 	.byte	0x03, 0x5f
        /*0036*/ 	.short	0x0000


	//----- nvinfo : EIATTR_COOP_GROUP_MASK_REGIDS
	.align		4
        /*0038*/ 	.byte	0x04, 0x29
        /*003a*/ 	.short	(.L_986 - .L_985)


	//   ....[0]....
.L_985:
        /*003c*/ 	.word	0xffffffff


	//----- nvinfo : EIATTR_COOP_GROUP_INSTR_OFFSETS
	.align		4
.L_986:
        /*0040*/ 	.byte	0x04, 0x28
        /*0042*/ 	.short	(.L_988 - .L_987)


	//   ....[0]....
.L_987:
        /*0044*/ 	.word	0x00000040


	//----- nvinfo : EIATTR_EXIT_INSTR_OFFSETS
	.align		4
.L_988:
        /*0048*/ 	.byte	0x04, 0x1c
        /*004a*/ 	.short	(.L_990 - .L_989)


	//   ....[0]....
.L_989:
        /*004c*/ 	.word	0x00000530


	//   ....[1]....
        /*0050*/ 	.word	0x000074b0


	//   ....[2]....
        /*0054*/ 	.word	0x000075b0


	//   ....[3]....
        /*0058*/ 	.word	0x000075d0


	//   ....[4]....
        /*005c*/ 	.word	0x00007bb0


	//   ....[5]....
        /*0060*/ 	.word	0x00007cb0


	//   ....[6]....
        /*0064*/ 	.word	0x00007cd0


	//----- nvinfo : EIATTR_MAX_THREADS
	.align		4
.L_990:
        /*0068*/ 	.byte	0x04, 0x05
        /*006a*/ 	.short	(.L_992 - .L_991)
.L_991:
        /*006c*/ 	.word	0x00000100
        /*0070*/ 	.word	0x00000001
        /*0074*/ 	.word	0x00000001


	//----- nvinfo : EIATTR_CRS_STACK_SIZE
	.align		4
.L_992:
        /*0078*/ 	.byte	0x04, 0x1e
        /*007a*/ 	.short	(.L_994 - .L_993)
.L_993:
        /*007c*/ 	.word	0x00000000
.L_994:


//--------------------- .nv.info._ZN7cutlass13device_kernelIN5flash19enable_sm80_to_sm89INS1_16FlashAttnBwdSm80INS1_25CollectiveMainloopBwdSm80ILi2ELi2EN4cute5tupleIJNS5_1CILi64EEENS7_ILi128EEENS7_ILi96EEEEEENS_10bfloat16_tEfNS_4arch4Sm80ELb1ELb0ELb1ELb0ELb1ELb0ELb0ELb0ELi2ELi2ELi4ELi2ELb0EEENS1_21CollectiveEpilogueBwdISB_SC_SE_Li256ELb0ELb0ELi2EEENS1_25SingleTileBwdLPTSchedulerILb0ELi128ELb1EEEEEEEEEvNT_6ParamsE --------------------------
	.section	.nv.info._ZN7cutlass13device_kernelIN5flash19enable_sm80_to_sm89INS1_16FlashAttnBwdSm80INS1_25CollectiveMainloopBwdSm80ILi2ELi2EN4cute5tupleIJNS5_1CILi64EEENS7_ILi128EEENS7_ILi96EEEEEENS_10bfloat16_tEfNS_4arch4Sm80ELb1ELb0ELb1ELb0ELb1ELb0ELb0ELb0ELi2ELi2ELi4ELi2ELb0EEENS1_21CollectiveEpilogueBwdISB_SC_SE_Li256ELb0ELb0ELi2EEENS1_25SingleTileBwdLPTSchedulerILb0ELi128ELb1EEEEEEEEEvNT_6ParamsE,"",@"SHT_CUDA_INFO"
	.sectionflags	@""
	.align	4


	//----- nvinfo : EIATTR_CUDA_API_VERSION
	.align		4
        /*0000*/ 	.byte	0x04, 0x37
        /*0002*/ 	.short	(.L_996 - .L_995)
.L_995:
        /*0004*/ 	.word	0x00000082


	//----- nvinfo : EIATTR_SW2861232_WAR
	.align		4
.L_996:
        /*0008*/ 	.byte	0x01, 0x35
	.zero		2


	//----- nvinfo : EIATTR_PARAM_CBANK
	.align		4
        /*000c*/ 	.byte	0x04, 0x0a
        /*000e*/ 	.short	(.L_998 - .L_997)
	.align		4
.L_997:
        /*0010*/ 	.word	index@(.nv.constant0._ZN7cutlass13device_kernelIN5flash19enable_sm80_to_sm89INS1_16FlashAttnBwdSm80INS1_25CollectiveMainloopBwdSm80ILi2ELi2EN4cute5tupleIJNS5_1CILi64EEENS7_ILi128EEENS7_ILi96EEEEEENS_10bfloat16_tEfNS_4arch4Sm80ELb1ELb0ELb1ELb0ELb1ELb0ELb0ELb0ELi2ELi2ELi4ELi2ELb0EEENS1_21CollectiveEpilogueBwdISB_SC_SE_Li256ELb0ELb0ELi2EEENS1_25SingleTileBwdLPTSchedulerILb0ELi128ELb1EEEEEEEEEvNT_6ParamsE)
        /*0014*/ 	.short	0x0160
        /*0016*/ 	.short	0x0288


	//----- nvinfo : EIATTR_CBANK_PARAM_SIZE
	.align		4
.L_998:
        /*0018*/ 	.byte	0x03, 0x19
        /*001a*/ 	.short	0x0288


	//----- nvinfo : EIATTR_KPARAM_INFO
	.align		4
        /*001c*/ 	.byte	0x04, 0x17
        /*001e*/ 	.short	(.L_1000 - .L_999)
.L_999:
        /*0020*/ 	.word	0x00000000
        /*0024*/ 	.short	0x0000
        /*0026*/ 	.short	0x0000
        /*0028*/ 	.byte	0x00, 0xf0, 0x21, 0x0a


	//----- nvinfo : EIATTR_MAXREG_COUNT
	.align		4
.L_1000:
        /*002c*/ 	.byte	0x03, 0x1b
        /*002e*/ 	.short	0x00ff


	//----- nvinfo : EIATTR_NUM_BARRIERS
	.align		4
        /*0030*/ 	.byte	0x02, 0x4c
        /*0032*/ 	.byte	0x02
	.zero		1


	//----- nvinfo : EIATTR_MERCURY_ISA_VERSION
	.align		4
        /*0034*/ 	.byte	0x03, 0x5f
        /*0036*/ 	.short	0x0000


	//----- nvinfo : EIATTR_COOP_GROUP_MASK_REGIDS
	.align		4
        /*0038*/ 	.byte	0x04, 0x29
        /*003a*/ 	.short	(.L_1002 - .L_1001)


	//   ....[0]....
.L_1001:
        /*003c*/ 	.word	0xffffffff


	//----- nvinfo : EIATTR_COOP_GROUP_INSTR_OFFSETS
	.align		4
.L_1002:
        /*0040*/ 	.byte	0x04, 0x28
        /*0042*/ 	.short	(.L_1004 - .L_1003)


	//   ....[0]....
.L_1003:
        /*0044*/ 	.word	0x00000040


	//----- nvinfo : EIATTR_EXIT_INSTR_OFFSETS
	.align		4
.L_1004:
        /*0048*/ 	.byte	0x04, 0x1c
        /*004a*/ 	.short	(.L_1006 - .L_1005)


	//   ....[0]....
.L_1005:
        /*004c*/ 	.word	0x00000590


	//   ....[1]....
        /*0050*/ 	.word	0x00007510


	//   ....[2]....
        /*0054*/ 	.word	0x00007610


	//   ....[3]....
        /*0058*/ 	.word	0x00007630


	//   ....[4]....
        /*005c*/ 	.word	0x00007c10


	//   ....[5]....
        /*0060*/ 	.word	0x00007d10


	//   ....[6]....
        /*0064*/ 	.word	0x00007d30


	//----- nvinfo : EIATTR_MAX_THREADS
	.align		4
.L_1006:
        /*0068*/ 	.byte	0x04, 0x05
        /*006a*/ 	.short	(.L_1008 - .L_1007)
.L_1007:
        /*006c*/ 	.word	0x00000100
        /*0070*/ 	.word	0x00000001
        /*0074*/ 	.word	0x00000001


	//----- nvinfo : EIATTR_CRS_STACK_SIZE
	.align		4
.L_1008:
        /*0078*/ 	.byte	0x04, 0x1e
        /*007a*/ 	.short	(.L_1010 - .L_1009)
.L_1009:
        /*007c*/ 	.word	0x00000000
.L_1010:


//--------------------- .nv.info._ZN7cutlass13device_kernelIN5flash19enable_sm80_to_sm89INS1_16FlashAttnBwdSm80INS1_25CollectiveMainloopBwdSm80ILi2ELi2EN4cute5tupleIJNS5_1CILi64EEENS7_ILi128EEENS7_ILi96EEEEEENS_10bfloat16_tEfNS_4arch4Sm80ELb1ELb0ELb1ELb0ELb0ELb0ELb0ELb0ELi2ELi2ELi4ELi2ELb0EEENS1_24CollectiveEpilogueBwdGQAISB_fSE_Li256ELb0ELb0EEENS1_25SingleTileBwdLPTSchedulerILb0ELi128ELb0EEEEEEEEEvNT_6ParamsE --------------------------
	.section	.nv.info._ZN7cutlass13device_kernelIN5flash19enable_sm80_to_sm89INS1_16FlashAttnBwdSm80INS1_25CollectiveMainloopBwdSm80ILi2ELi2EN4cute5tupleIJNS5_1CILi64EEENS7_ILi128EEENS7_ILi96EEEEEENS_10bfloat16_tEfNS_4arch4Sm80ELb1ELb0ELb1ELb0ELb0ELb0ELb0ELb0ELi2ELi2ELi4ELi2ELb0EEENS1_24CollectiveEpilogueBwdGQAISB_fSE_Li256ELb0ELb0EEENS1_25SingleTileBwdLPTSchedulerILb0ELi128ELb0EEEEEEEEEvNT_6ParamsE,"",@"SHT_CUDA_INFO"
	.sectionflags	@""
	.align	4


	//----- nvinfo : EIATTR_CUDA_API_VERSION
	.align		4
        /*0000*/ 	.byte	0x04, 0x37
        /*0002*/ 	.short	(.L_1012 - .L_1011)
.L_1011:
        /*0004*/ 	.word	0x00000082


	//----- nvinfo : EIATTR_SW2861232_WAR
	.align		4
.L_1012:
        /*0008*/ 	.byte	0x01, 0x35
	.zero		2


	//----- nvinfo : EIATTR_PARAM_CBANK
	.align		4
        /*000c*/ 	.byte	0x04, 0x0a
        /*000e*/ 	.short	(.L_1014 - .L_1013)
	.align		4
.L_1013:
        /*0010*/ 	.word	index@(.nv.constant0._ZN7cutlass13device_kernelIN5flash19enable_sm80_to_sm89INS1_16FlashAttnBwdSm80INS1_25CollectiveMainloopBwdSm80ILi2ELi2EN4cute5tupleIJNS5_1CILi64EEENS7_ILi128EEENS7_ILi96EEEEEENS_10bfloat16_tEfNS_4arch4Sm80ELb1ELb0ELb1ELb0ELb0ELb0ELb0ELb0ELi2ELi2ELi4ELi2ELb0EEENS1_24CollectiveEpilogueBwdGQAISB_fSE_Li256ELb0ELb0EEENS1_25SingleTileBwdLPTSchedulerILb0ELi128ELb0EEEEEEEEEvNT_6ParamsE)
        /*0014*/ 	.short	0x0160
        /*0016*/ 	.short	0x0290


	//----- nvinfo : EIATTR_CBANK_PARAM_SIZE
	.align		4
.L_1014:
        /*0018*/ 	.byte	0x03, 0x19
        /*001a*/ 	.short	0x0290


	//----- nvinfo : EIATTR_KPARAM_INFO
	.align		4
        /*001c*/ 	.byte	0x04, 0x17
        /*001e*/ 	.short	(.L_1016 - .L_1015)
.L_1015:
        /*0020*/ 	.word	0x00000000
        /*0024*/ 	.short	0x0000
        /*0026*/ 	.short	0x0000
        /*0028*/ 	.byte	0x00, 0xf0, 0x41, 0x0a


	//----- nvinfo : EIATTR_MAXREG_COUNT
	.align		4
.L_1016:
        /*002c*/ 	.byte	0x03, 0x1b
        /*002e*/ 	.short	0x00ff


	//----- nvinfo : EIATTR_NUM_BARRIERS
	.align		4
        /*0030*/ 	.byte	0x02, 0x4c
        /*0032*/ 	.byte	0x02
	.zero		1


	//----- nvinfo : EIATTR_MERCURY_ISA_VERSION
	.align		4
        /*0034*/ 	.byte	0x03, 0x5f
        /*0036*/ 	.short	0x0000


	//----- nvinfo : EIATTR_COOP_GROUP_MASK_REGIDS
	.align		4
        /*0038*/ 	.byte	0x04, 0x29
        /*003a*/ 	.short	(.L_1018 - .L_1017)


	//   ....[0]....
.L_1017:
        /*003c*/ 	.word	0xffffffff


	//----- nvinfo : EIATTR_COOP_GROUP_INSTR_OFFSETS
	.align		4
.L_1018:
        /*0040*/ 	.byte	0x04, 0x28
        /*0042*/ 	.short	(.L_1020 - .L_1019)


	//   ....[0]....
.L_1019:
        /*0044*/ 	.word	0x00000040


	//----- nvinfo : EIATTR_EXIT_INSTR_OFFSETS
	.align		4
.L_1020:
        /*0048*/ 	.byte	0x04, 0x1c
        /*004a*/ 	.short	(.L_1022 - .L_1021)


	//   ....[0]....
.L_1021:
        /*004c*/ 	.word	0x00000530


	//   ....[1]....
        /*0050*/ 	.word	0x00006500


	//   ....[2]....
        /*0054*/ 	.word	0x00006da0


	//----- nvinfo : EIATTR_MAX_THREADS
	.align		4
.L_1022:
        /*0058*/ 	.byte	0x04, 0x05
        /*005a*/ 	.short	(.L_1024 - .L_1023)
.L_1023:
        /*005c*/ 	.word	0x00000100
        /*0060*/ 	.word	0x00000001
        /*0064*/ 	.word	0x00000001


	//----- nvinfo : EIATTR_CRS_STACK_SIZE
	.align		4
.L_1024:
        /*0068*/ 	.byte	0x04, 0x1e
        /*006a*/ 	.short	(.L_1026 - .L_1025)
.L_1025:
        /*006c*/ 	.word	0x00000000
.L_1026:


//--------------------- .nv.info._ZN7cutlass13device_kernelIN5flash19enable_sm80_to_sm89INS1_16FlashAttnBwdSm80INS1_25CollectiveMainloopBwdSm80ILi2ELi2EN4cute5tupleIJNS5_1CILi64EEENS7_ILi128EEENS7_ILi96EEEEEENS_10bfloat16_tEfNS_4arch4Sm80ELb1ELb0ELb1ELb0ELb1ELb0ELb0ELb0ELi2ELi2ELi4ELi2ELb0EEENS1_24CollectiveEpilogueBwdGQAISB_fSE_Li256ELb0ELb1EEENS1_25SingleTileBwdLPTSchedulerILb0ELi128ELb1EEEEEEEEEvNT_6ParamsE --------------------------
	.section	.nv.info._ZN7cutlass13device_kernelIN5flash19enable_sm80_to_sm89INS1_16FlashAttnBwdSm80INS1_25CollectiveMainloopBwdSm80ILi2ELi2EN4cute5tupleIJNS5_1CILi64EEENS7_ILi128EEENS7_ILi96EEEEEENS_10bfloat16_tEfNS_4arch4Sm80ELb1ELb0ELb1ELb0ELb1ELb0ELb0ELb0ELi2ELi2ELi4ELi2ELb0EEENS1_24CollectiveEpilogueBwdGQAISB_fSE_Li256ELb0ELb1EEENS1_25SingleTileBwdLPTSchedulerILb0ELi128ELb1EEEEEEEEEvNT_6ParamsE,"",@"SHT_CUDA_INFO"
	.sectionflags	@""
	.align	4


	//----- nvinfo : EIATTR_CUDA_API_VERSION
	.align		4
        /*0000*/ 	.byte	0x04, 0x37
        /*0002*/ 	.short	(.L_1028 - .L_1027)
.L_1027:
        /*0004*/ 	.word	0x00000082


	//----- nvinfo : EIATTR_SW2861232_WAR
	.align		4
.L_1028:
        /*0008*/ 	.byte	0x01, 0x35
	.zero		2


	//----- nvinfo : EIATTR_PARAM_CBANK
	.align		4
        /*000c*/ 	.byte	0x04, 0x0a
        /*000e*/ 	.short	(.L_1030 - .L_1029)
	.align		4
.L_1029:
        /*0010*/ 	.word	index@(.nv.constant0._ZN7cutlass13device_kernelIN5flash19enable_sm80_to_sm89INS1_16FlashAttnBwdSm80INS1_25CollectiveMainloopBwdSm80ILi2ELi2EN4cute5tupleIJNS5_1CILi64EEENS7_ILi128EEENS7_ILi96EEEEEENS_10bfloat16_tEfNS_4arch4Sm80ELb1ELb0ELb1ELb0ELb1ELb0ELb0ELb0ELi2ELi2ELi4ELi2ELb0EEENS1_24CollectiveEpilogueBwdGQAISB_fSE_Li256ELb0ELb1EEENS1_25SingleTileBwdLPTSchedulerILb0ELi128ELb1EEEEEEEEEvNT_6ParamsE)
        /*0014*/ 	.short	0x0160
        /*0016*/ 	.short	0x0290


	//----- nvinfo : EIATTR_CBANK_PARAM_SIZE
	.align		4
.L_1030:
        /*0018*/ 	.byte	0x03, 0x19
        /*001a*/ 	.short	0x0290


	//----- nvinfo : EIATTR_KPARAM_INFO
	.align		4
        /*001c*/ 	.byte	0x04, 0x17
        /*001e*/ 	.short	(.L_1032 - .L_1031)
.L_1031:
        /*0020*/ 	.word	0x00000000
        /*0024*/ 	.short	0x0000
        /*0026*/ 	.short	0x0000
        /*0028*/ 	.byte	0x00, 0xf0, 0x41, 0x0a


	//----- nvinfo : EIATTR_MAXREG_COUNT
	.align		4
.L_1032:
        /*002c*/ 	.byte	0x03, 0x1b
        /*002e*/ 	.short	0x00ff


	//----- nvinfo : EIATTR_NUM_BARRIERS
	.align		4
        /*0030*/ 	.byte	0x02, 0x4c
        /*0032*/ 	.byte	0x02
	.zero		1


	//----- nvinfo : EIATTR_MERCURY_ISA_VERSION
	.align		4
        /*0034*/ 	.byte	0x03, 0x5f
        /*0036*/ 	.short	0x0000


	//----- nvinfo : EIATTR_COOP_GROUP_MASK_REGIDS
	.align		4
        /*0038*/ 	.byte	0x04, 0x29
        /*003a*/ 	.short	(.L_1034 - .L_1033)


	//   ....[0]....
.L_1033:
        /*003c*/ 	.word	0xffffffff


	//   ....[1]....
        /*0040*/ 	.word	0xffffffff


	//   ....[2]....
        /*0044*/ 	.word	0xffffffff


	//   ....[3]....
        /*0048*/ 	.word	0xffffffff


	//   ....[4]....
        /*004c*/ 	.word	0xffffffff


	//   ....[5]....
        /*0050*/ 	.word	0xffffffff


	//   ....[6]....
        /*0054*/ 	.word	0xffffffff


	//   ....[7]....
        /*0058*/ 	.word	0xffffffff


	//   ....[8]....
        /*005c*/ 	.word	0xffffffff


	//----- nvinfo : EIATTR_COOP_GROUP_INSTR_OFFSETS
	.align		4
.L_1034:
        /*0060*/ 	.byte	0x04, 0x28
        /*0062*/ 	.short	(.L_1036 - .L_1035)


	//   ....[0]....
.L_1035:
        /*0064*/ 	.word	0x00000040


	//   ....[1]....
        /*0068*/ 	.word	0x00006800


	//   ....[2]....
        /*006c*/ 	.word	0x00006830


	//   ....[3]....
        /*0070*/ 	.word	0x00006c60


	//   ....[4]....
        /*0074*/ 	.word	0x00006c70


	//   ....[5]....
        /*0078*/ 	.word	0x00006e30


	//   ....[6]....
        /*007c*/ 	.word	0x00006f20


	//   ....[7]....
        /*0080*/ 	.word	0x00007250


	//   ....[8]....
        /*0084*/ 	.word	0x00007260


	//----- nvinfo : EIATTR_EXIT_INSTR_OFFSETS
	.align		4
.L_1036:
        /*0088*/ 	.byte	0x04, 0x1c
        /*008a*/ 	.short	(.L_1038 - .L_1037)


	//   ....[0]....
.L_1037:
        /*008c*/ 	.word	0x00000590


	//   ....[1]....
        /*0090*/ 	.word	0x00006570


	//   ....[2]....
        /*0094*/ 	.word	0x00007270


	//   ....[3]....
        /*0098*/ 	.word	0x00007310


	//----- nvinfo : EIATTR_MAX_THREADS
	.align		4
.L_1038:
        /*009c*/ 	.byte	0x04, 0x05
        /*009e*/ 	.short	(.L_1040 - .L_1039)
.L_1039:
        /*00a0*/ 	.word	0x00000100
        /*00a4*/ 	.word	0x00000001
        /*00a8*/ 	.word	0x00000001


	//----- nvinfo : EIATTR_CRS_STACK_SIZE
	.align		4
.L_1040:
        /*00ac*/ 	.byte	0x04, 0x1e
        /*00ae*/ 	.short	(.L_1042 - .L_1041)
.L_1041:
        /*00b0*/ 	.word	0x00000000
.L_1042:


//--------------------- .nv.info._ZN7cutlass13device_kernelIN5flash22FlashAttnBwdPreprocessIN4cute5tupleIJNS3_1CILi64EEENS5_ILi96EEEEEENS_10bfloat16_tEfNS_4arch4Sm80ELb1ELb0EEEEEvNT_6ParamsE --------------------------
	.section	.nv.info._ZN7cutlass13device_kernelIN5flash22FlashAttnBwdPreprocessIN4cute5tupleIJNS3_1CILi64EEENS5_ILi96EEEEEENS_10bfloat16_tEfNS_4arch4Sm80ELb1ELb0EEEEEvNT_6ParamsE,"",@"SHT_CUDA_INFO"
	.sectionflags	@""
	.align	4


	//----- nvinfo : EIATTR_CUDA_API_VERSION
	.align		4
        /*0000*/ 	.byte	0x04, 0x37
        /*0002*/ 	.short	(.L_1044 - .L_1043)
.L_1043:
        /*0004*/ 	.word	0x00000082


	//----- nvinfo : EIATTR_SW2861232_WAR
	.align		4
.L_1044:
        /*0008*/ 	.byte	0x01, 0x35
	.zero		2


	//----- nvinfo : EIATTR_PARAM_CBANK
	.align		4
        /*000c*/ 	.byte	0x04, 0x0a
        /*000e*/ 	.short	(.L_1046 - .L_1045)
	.align		4
.L_1045:
        /*0010*/ 	.word	index@(.nv.constant0._ZN7cutlass13device_kernelIN5flash22FlashAttnBwdPreprocessIN4cute5tupleIJNS3_1CILi64EEENS5_ILi96EEEEEENS_10bfloat16_tEfNS_4arch4Sm80ELb1ELb0EEEEEvNT_6ParamsE)
        /*0014*/ 	.short	0x0160
        /*0016*/ 	.short	0x00f0


	//----- nvinfo : EIATTR_CBANK_PARAM_SIZE
	.align		4
.L_1046:
        /*0018*/ 	.byte	0x03, 0x19
        /*001a*/ 	.short	0x00f0


	//----- nvinfo : EIATTR_KPARAM_INFO
	.align		4
        /*001c*/ 	.byte	0x04, 0x17
        /*001e*/ 	.short	(.L_1048 - .L_1047)
.L_1047:
        /*0020*/ 	.word	0x00000000
        /*0024*/ 	.short	0x0000
        /*0026*/ 	.short	0x0000
        /*0028*/ 	.byte	0x00, 0xf0, 0xc1, 0x03


	//----- nvinfo : EIATTR_MAXREG_COUNT
	.align		4
.L_1048:
        /*002c*/ 	.byte	0x03, 0x1b
        /*002e*/ 	.short	0x0080


	//----- nvinfo : EIATTR_MERCURY_ISA_VERSION
	.align		4
        /*0030*/ 	.byte	0x03, 0x5f
        /*0032*/ 	.short	0x0000


	//----- nvinfo : EIATTR_COOP_GROUP_MASK_REGIDS
	.align		4
        /*0034*/ 	.byte	0x04, 0x29
        /*0036*/ 	.short	(.L_1050 - .L_1049)


	//   ....[0]....
.L_1049:
        /*0038*/ 	.word	0xffffffff


	//   ....[1]....
        /*003c*/ 	.word	0xffffffff


	//----- nvinfo : EIATTR_COOP_GROUP_INSTR_OFFSETS
	.align		4
.L_1050:
        /*0040*/ 	.byte	0x04, 0x28
        /*0042*/ 	.short	(.L_1052 - .L_1051)


	//   ....[0]....
.L_1051:
        /*0044*/ 	.word	0x00000b30


	//   ....[1]....
        /*0048*/ 	.word	0x00000b70


	//----- nvinfo : EIATTR_EXIT_INSTR_OFFSETS
	.align		4
.L_1052:
        /*004c*/ 	.byte	0x04, 0x1c
        /*004e*/ 	.short	(.L_1054 - .L_1053)


	//   ....[0]....
.L_1053:
        /*0050*/ 	.word	0x00000f80


	//   ....[1]....
        /*0054*/ 	.word	0x00000fe0


	//----- nvinfo : EIATTR_CTAIDZ_USED
	.align		4
.L_1054:
        /*0058*/ 	.byte	0x01, 0x04
	.zero		2


	//----- nvinfo : EIATTR_MAX_THREADS
	.align		4
        /*005c*/ 	.byte	0x04, 0x05
        /*005e*/ 	.short	(.L_1056 - .L_1055)
.L_1055:
        /*0060*/ 	.word	0x00000100
        /*0064*/ 	.word	0x00000001
        /*0068*/ 	.word	0x00000001


	//----- nvinfo : EIATTR_CRS_STACK_SIZE
	.align		4
.L_1056:
        /*006c*/ 	.byte	0x04, 0x1e
        /*006e*/ 	.short	(.L_1058 - .L_1057)
.L_1057:
        /*0070*/ 	.word	0x00000000
.L_1058:


//--------------------- .nv.info._ZN7cutlass13device_kernelIN5flash19enable_sm80_to_sm89INS1_16FlashAttnBwdSm80INS1_25CollectiveMainloopBwdSm80ILi2ELi2EN4cute5tupleIJNS5_1CILi64EEENS7_ILi128EEENS7_ILi96EEEEEENS_10bfloat16_tEfNS_4arch4Sm80ELb1ELb0ELb1ELb1ELb0ELb0ELb0ELb0ELi2ELi2ELi4ELi2ELb0EEENS1_21CollectiveEpilogueBwdISB_SC_SE_Li256ELb1ELb0ELi2EEENS1_25SingleTileBwdLPTSchedulerILb1ELi128ELb0EEEEEEEEEvNT_6ParamsE --------------------------
	.section	.nv.info._ZN7cutlass13device_kernelIN5flash19enable_sm80_to_sm89INS1_16FlashAttnBwdSm80INS1_25CollectiveMainloopBwdSm80ILi2ELi2EN4cute5tupleIJNS5_1CILi64EEENS7_ILi128EEENS7_ILi96EEEEEENS_10bfloat16_tEfNS_4arch4Sm80ELb1ELb0ELb1ELb1ELb0ELb0ELb0ELb0ELi2ELi2ELi4ELi2ELb0EEENS1_21CollectiveEpilogueBwdISB_SC_SE_Li256ELb1ELb0ELi2EEENS1_25SingleTileBwdLPTSchedulerILb1ELi128ELb0EEEEEEEEEvNT_6ParamsE,"",@"SHT_CUDA_INFO"
	.sectionflags	@""
	.align	4


	//----- nvinfo : EIATTR_CUDA_API_VERSION
	.align		4
        /*0000*/ 	.byte	0x04, 0x37
        /*0002*/ 	.short	(.L_1060 - .L_1059)
.L_1059:
        /*0004*/ 	.word	0x00000082


	//----- nvinfo : EIATTR_SW2861232_WAR
	.align		4
.L_1060:
        /*0008*/ 	.byte	0x01, 0x35
	.zero		2


	//----- nvinfo : EIATTR_PARAM_CBANK
	.align		4
        /*000c*/ 	.byte	0x04, 0x0a
        /*000e*/ 	.short	(.L_1062 - .L_1061)
	.align		4
.L_1061:
        /*0010*/ 	.word	index@(.nv.constant0._ZN7cutlass13device_kernelIN5flash19enable_sm80_to_sm89INS1_16FlashAttnBwdSm80INS1_25CollectiveMainloopBwdSm80ILi2ELi2EN4cute5tupleIJNS5_1CILi64EEENS7_ILi128EEENS7_ILi96EEEEEENS_10bfloat16_tEfNS_4arch4Sm80ELb1ELb0ELb1ELb1ELb0ELb0ELb0ELb0ELi2ELi2ELi4ELi2ELb0EEENS1_21CollectiveEpilogueBwdISB_SC_SE_Li256ELb1ELb0ELi2EEENS1_25SingleTileBwdLPTSchedulerILb1ELi128ELb0EEEEEEEEEvNT_6ParamsE)
        /*0014*/ 	.short	0x0160
        /*0016*/ 	.short	0x0288


	//----- nvinfo : EIATTR_CBANK_PARAM_SIZE
	.align		4
.L_1062:
        /*0018*/ 	.byte	0x03, 0x19
        /*001a*/ 	.short	0x0288


	//----- nvinfo : EIATTR_KPARAM_INFO
	.align		4
        /*001c*/ 	.byte	0x04, 0x17
        /*001e*/ 	.short	(.L_1064 - .L_1063)
.L_1063:
        /*0020*/ 	.word	0x00000000
        /*0024*/ 	.short	0x0000
        /*0026*/ 	.short	0x0000
        /*0028*/ 	.byte	0x00, 0xf0, 0x21, 0x0a


	//----- nvinfo : EIATTR_MAXREG_COUNT
	.align		4
.L_1064:
        /*002c*/ 	.byte	0x03, 0x1b
        /*002e*/ 	.short	0x00ff


	//----- nvinfo : EIATTR_NUM_BARRIERS
	.align		4
        /*0030*/ 	.byte	0x02, 0x4c
        /*0032*/ 	.byte	0x02
	.zero		1


	//----- nvinfo : EIATTR_MERCURY_ISA_VERSION
	.align		4
        /*0034*/ 	.byte	0x03, 0x5f
        /*0036*/ 	.short	0x0000


	//----- nvinfo : EIATTR_COOP_GROUP_MASK_REGIDS
	.align		4
        /*0038*/ 	.byte	0x04, 0x29
        /*003a*/ 	.short	(.L_1066 - .L_1065)


	//   ....[0]....
.L_1065:
        /*003c*/ 	.word	0xffffffff


	//----- nvinfo : EIATTR_COOP_GROUP_INSTR_OFFSETS
	.align		4
.L_1066:
        /*0040*/ 	.byte	0x04, 0x28
        /*0042*/ 	.short	(.L_1068 - .L_1067)


	//   ....[0]....
.L_1067:
        /*0044*/ 	.word	0x00000050


	//----- nvinfo : EIATTR_EXIT_INSTR_OFFSETS
	.align		4
.L_1068:
        /*0048*/ 	.byte	0x04, 0x1c
        /*004a*/ 	.short	(.L_1070 - .L_1069)


	//   ....[0]....
.L_1069:
        /*004c*/ 	.word	0x000009c0


	//   ....[1]....
        /*0050*/ 	.word	0x00007ec0


	//   ....[2]....
        /*0054*/ 	.word	0x00007fc0


	//   ....[3]....
        /*0058*/ 	.word	0x00007fe0


	//   ....[4]....
        /*005c*/ 	.word	0x000087d0


	//   ....[5]....
        /*0060*/ 	.word	0x000088c0


	//   ....[6]....
        /*0064*/ 	.word	0x000088e0


	//----- nvinfo : EIATTR_MAX_THREADS
	.align		4
.L_1070:
        /*0068*/ 	.byte	0x04, 0x05
        /*006a*/ 	.short	(.L_1072 - .L_1071)
.L_1071:
        /*006c*/ 	.word	0x00000100
        /*0070*/ 	.word	0x00000001
        /*0074*/ 	.word	0x00000001


	//----- nvinfo : EIATTR_CRS_STACK_SIZE
	.align		4
.L_1072:
        /*0078*/ 	.byte	0x04, 0x1e
        /*007a*/ 	.short	(.L_1074 - .L_1073)
.L_1073:
        /*007c*/ 	.word	0x00000000
.L_1074:


//--------------------- .nv.info._ZN7cutlass13device_kernelIN5flash19enable_sm80_to_sm89INS1_16FlashAttnBwdSm80INS1_25CollectiveMainloopBwdSm80ILi2ELi2EN4cute5tupleIJNS5_1CILi64EEENS7_ILi128EEENS7_ILi96EEEEEENS_10bfloat16_tEfNS_4arch4Sm80ELb1ELb0ELb1ELb1ELb1ELb0ELb0ELb0ELi2ELi2ELi4ELi2ELb0EEENS1_21CollectiveEpilogueBwdISB_SC_SE_Li256ELb1ELb0ELi2EEENS1_25SingleTileBwdLPTSchedulerILb1ELi128ELb1EEEEEEEEEvNT_6ParamsE --------------------------
	.section	.nv.info._ZN7cutlass13device_kernelIN5flash19enable_sm80_to_sm89INS1_16FlashAttnBwdSm80INS1_25CollectiveMainloopBwdSm80ILi2ELi2EN4cute5tupleIJNS5_1CILi64EEENS7_ILi128EEENS7_ILi96EEEEEENS_10bfloat16_tEfNS_4arch4Sm80ELb1ELb0ELb1ELb1ELb1ELb0ELb0ELb0ELi2ELi2ELi4ELi2ELb0EEENS1_21CollectiveEpilogueBwdISB_SC_SE_Li256ELb1ELb0ELi2EEENS1_25SingleTileBwdLPTSchedulerILb1ELi128ELb1EEEEEEEEEvNT_6ParamsE,"",@"SHT_CUDA_INFO"
	.sectionflags	@""
	.align	4


	//----- nvinfo : EIATTR_CUDA_API_VERSION
	.align		4
        /*0000*/ 	.byte	0x04, 0x37
        /*0002*/ 	.short	(.L_1076 - .L_1075)
.L_1075:
        /*0004*/ 	.word	0x00000082


	//----- nvinfo : EIATTR_SW2861232_WAR
	.align		4
.L_1076:
        /*0008*/ 	.byte	0x01, 0x35
	.zero		2


	//----- nvinfo : EIATTR_PARAM_CBANK
	.align		4
        /*000c*/ 	.byte	0x04, 0x0a
        /*000e*/ 	.short	(.L_1078 - .L_1077)
	.align		4
.L_1077:
        /*0010*/ 	.word	index@(.nv.constant0._ZN7cutlass13device_kernelIN5flash19enable_sm80_to_sm89INS1_16FlashAttnBwdSm80INS1_25CollectiveMainloopBwdSm80ILi2ELi2EN4cute5tupleIJNS5_1CILi64EEENS7_ILi128EEENS7_ILi96EEEEEENS_10bfloat16_tEfNS_4arch4Sm80ELb1ELb0ELb1ELb1ELb1ELb0ELb0ELb0ELi2ELi2ELi4ELi2ELb0EEENS1_21CollectiveEpilogueBwdISB_SC_SE_Li256ELb1ELb0ELi2EEENS1_25SingleTileBwdLPTSchedulerILb1ELi128ELb1EEEEEEEEEvNT_6ParamsE)
        /*0014*/ 	.short	0x0160
        /*0016*/ 	.short	0x0288


	//----- nvinfo : EIATTR_CBANK_PARAM_SIZE
	.align		4
.L_1078:
        /*0018*/ 	.byte	0x03, 0x19
        /*001a*/ 	.short	0x0288


	//----- nvinfo : EIATTR_KPARAM_INFO
	.align		4
        /*001c*/ 	.byte	0x04, 0x17
        /*001e*/ 	.short	(.L_1080 - .L_1079)
.L_1079:
        /*0020*/ 	.word	0x00000000
        /*0024*/ 	.short	0x0000
        /*0026*/ 	.short	0x0000
        /*0028*/ 	.byte	0x00, 0xf0, 0x21, 0x0a


	//----- nvinfo : EIATTR_MAXREG_COUNT
	.align		4
.L_1080:
        /*002c*/ 	.byte	0x03, 0x1b
        /*002e*/ 	.short	0x00ff


	//----- nvinfo : EIATTR_NUM_BARRIERS
	.align		4
        /*0030*/ 	.byte	0x02, 0x4c
        /*0032*/ 	.byte	0x02
	.zero		1


	//----- nvinfo : EIATTR_MERCURY_ISA_VERSION
	.align		4
        /*0034*/ 	.byte	0x03, 0x5f
        /*0036*/ 	.short	0x0000


	//----- nvinfo : EIATTR_COOP_GROUP_MASK_REGIDS
	.align		4
        /*0038*/ 	.byte	0x04, 0x29
        /*003a*/ 	.short	(.L_1082 - .L_1081)


	//   ....[0]....
.L_1081:
        /*003c*/ 	.word	0xffffffff


	//----- nvinfo : EIATTR_COOP_GROUP_INSTR_OFFSETS
	.align		4
.L_1082:
        /*0040*/ 	.byte	0x04, 0x28
        /*0042*/ 	.short	(.L_1084 - .L_1083)


	//   ....[0]....
.L_1083:
        /*0044*/ 	.word	0x00000050


	//----- nvinfo : EIATTR_EXIT_INSTR_OFFSETS
	.align		4
.L_1084:
        /*0048*/ 	.byte	0x04, 0x1c
        /*004a*/ 	.short	(.L_1086 - .L_1085)


	//   ....[0]....
.L_1085:
        /*004c*/ 	.word	0x000009e0


	//   ....[1]....
        /*0050*/ 	.word	0x00007e00


	//   ....[2]....
        /*0054*/ 	.word	0x00007f00


	//   ....[3]....
        /*0058*/ 	.word	0x00007f20


	//   ....[4]....
        /*005c*/ 	.word	0x000086e0


	//   ....[5]....
        /*0060*/ 	.word	0x000087d0


	//   ....[6]....
        /*0064*/ 	.word	0x000087f0


	//----- nvinfo : EIATTR_MAX_THREADS
	.align		4
.L_1086:
        /*0068*/ 	.byte	0x04, 0x05
        /*006a*/ 	.short	(.L_1088 - .L_1087)
.L_1087:
        /*006c*/ 	.word	0x00000100
        /*0070*/ 	.word	0x00000001
        /*0074*/ 	.word	0x00000001


	//----- nvinfo : EIATTR_CRS_STACK_SIZE
	.align		4
.L_1088:
        /*0078*/ 	.byte	0x04, 0x1e
        /*007a*/ 	.short	(.L_1090 - .L_1089)
.L_1089:
        /*007c*/ 	.word	0x00000000
.L_1090:


//--------------------- .nv.info._ZN7cutlass13device_kernelIN5flash19enable_sm80_to_sm89INS1_16FlashAttnBwdSm80INS1_25CollectiveMainloopBwdSm80ILi2ELi2EN4cute5tupleIJNS5_1CILi64EEENS7_ILi128EEENS7_ILi96EEEEEENS_10bfloat16_tEfNS_4arch4Sm80ELb1ELb0ELb1ELb1ELb0ELb0ELb0ELb0ELi2ELi2ELi4ELi2ELb0EEENS1_24CollectiveEpilogueBwdGQAISB_fSE_Li256ELb1ELb0EEENS1_25SingleTileBwdLPTSchedulerILb1ELi128ELb0EEEEEEEEEvNT_6ParamsE --------------------------
	.section	.nv.info._ZN7cutlass13device_kernelIN5flash19enable_sm80_to_sm89INS1_16FlashAttnBwdSm80INS1_25CollectiveMainloopBwdSm80ILi2ELi2EN4cute5tupleIJNS5_1CILi64EEENS7_ILi128EEENS7_ILi96EEEEEENS_10bfloat16_tEfNS_4arch4Sm80ELb1ELb0ELb1ELb1ELb0ELb0ELb0ELb0ELi2ELi2ELi4ELi2ELb0EEENS1_24CollectiveEpilogueBwdGQAISB_fSE_Li256ELb1ELb0EEENS1_25SingleTileBwdLPTSchedulerILb1ELi128ELb0EEEEEEEEEvNT_6ParamsE,"",@"SHT_CUDA_INFO"
	.sectionflags	@""
	.align	4


	//----- nvinfo : EIATTR_CUDA_API_VERSION
	.align		4
        /*0000*/ 	.byte	0x04, 0x37
        /*0002*/ 	.short	(.L_1092 - .L_1091)
.L_1091:
        /*0004*/ 	.word	0x00000082


	//----- nvinfo : EIATTR_SW2861232_WAR
	.align		4
.L_1092:
        /*0008*/ 	.byte	0x01, 0x35
	.zero		2


	//----- nvinfo : EIATTR_PARAM_CBANK
	.align		4
        /*000c*/ 	.byte	0x04, 0x0a
        /*000e*/ 	.short	(.L_1094 - .L_1093)
	.align		4
.L_1093:
        /*0010*/ 	.word	index@(.nv.constant0._ZN7cutlass13device_kernelIN5flash19enable_sm80_to_sm89INS1_16FlashAttnBwdSm80INS1_25CollectiveMainloopBwdSm80ILi2ELi2EN4cute5tupleIJNS5_1CILi64EEENS7_ILi128EEENS7_ILi96EEEEEENS_10bfloat16_tEfNS_4arch4Sm80ELb1ELb0ELb1ELb1ELb0ELb0ELb0ELb0ELi2ELi2ELi4ELi2ELb0EEENS1_24CollectiveEpilogueBwdGQAISB_fSE_Li256ELb1ELb0EEENS1_25SingleTileBwdLPTSchedulerILb1ELi128ELb0EEEEEEEEEvNT_6ParamsE)
        /*0014*/ 	.short	0x0160
        /*0016*/ 	.short	0x0290


	//----- nvinfo : EIATTR_CBANK_PARAM_SIZE
	.align		4
.L_1094:
        /*0018*/ 	.byte	0x03, 0x19
        /*001a*/ 	.short	0x0290


	//----- nvinfo : EIATTR_KPARAM_INFO
	.align		4
        /*001c*/ 	.byte	0x04, 0x17
        /*001e*/ 	.short	(.L_1096 - .L_1095)
.L_1095:
        /*0020*/ 	.word	0x00000000
        /*0024*/ 	.short	0x0000
        /*0026*/ 	.short	0x0000
        /*0028*/ 	.byte	0x00, 0xf0, 0x41, 0x0a


	//----- nvinfo : EIATTR_MAXREG_COUNT
	.align		4
.L_1096:
        /*002c*/ 	.byte	0x03, 0x1b
        /*002e*/ 	.short	0x00ff


	//----- nvinfo : EIATTR_NUM_BARRIERS
	.align		4
        /*0030*/ 	.byte	0x02, 0x4c
        /*0032*/ 	.byte	0x02
	.zero		1


	//----- nvinfo : EIATTR_MERCURY_ISA_VERSION
	.align		4
        /*0034*/ 	.byte	0x03, 0x5f
        /*0036*/ 	.short	0x0000


	//----- nvinfo : EIATTR_COOP_GROUP_MASK_REGIDS
	.align		4
        /*0038*/ 	.byte	0x04, 0x29
        /*003a*/ 	.short	(.L_1098 - .L_1097)


	//   ....[0]....
.L_1097:
        /*003c*/ 	.word	0xffffffff


	//----- nvinfo : EIATTR_COOP_GROUP_INSTR_OFFSETS
	.align		4
.L_1098:
        /*0040*/ 	.byte	0x04, 0x28
        /*0042*/ 	.short	(.L_1100 - .L_1099)


	//   ....[0]....
.L_1099:
        /*0044*/ 	.word	0x00000050


	//----- nvinfo : EIATTR_EXIT_INSTR_OFFSETS
	.align		4
.L_1100:
        /*0048*/ 	.byte	0x04, 0x1c
        /*004a*/ 	.short	(.L_1102 - .L_1101)


	//   ....[0]....
.L_1101:
        /*004c*/ 	.word	0x000009c0


	//   ....[1]....
        /*0050*/ 	.word	0x00006bb0


	//   ....[2]....
        /*0054*/ 	.word	0x00007520


	//----- nvinfo : EIATTR_MAX_THREADS
	.align		4
.L_1102:
        /*0058*/ 	.byte	0x04, 0x05
        /*005a*/ 	.short	(.L_1104 - .L_1103)
.L_1103:
        /*005c*/ 	.word	0x00000100
        /*0060*/ 	.word	0x00000001
        /*0064*/ 	.word	0x00000001


	//----- nvinfo : EIATTR_CRS_STACK_SIZE
	.align		4
.L_1104:
        /*0068*/ 	.byte	0x04, 0x1e
        /*006a*/ 	.short	(.L_1106 - .L_1105)
.L_1105:
        /*006c*/ 	.word	0x00000000
.L_1106:


//--------------------- .nv.info._ZN7cutlass13device_kernelIN5flash32FlashAttnBwdPostprocessConvertdQIN4cute5tupleIJNS3_1CILi128EEENS5_ILi96EEEEEENS_10bfloat16_tEfNS_4arch4Sm80ELi256ENS3_8TiledMMAINS3_8MMA_AtomIJNS3_30SM80_16x8x16_F32BF16BF16F32_TNEEEENS3_6LayoutINS4_IJNS5_ILi4EEENS5_ILi2EEENS5_ILi1EEEEEENS4_IJSJ_SH_NS5_ILi0EEEEEEEENS4_IJNS5_ILi64EEENS5_ILi32EEENS5_ILi16EEEEEEEELb0EEEEEvNT_6ParamsE --------------------------
	.section	.nv.info._ZN7cutlass13device_kernelIN5flash32FlashAttnBwdPostprocessConvertdQIN4cute5tupleIJNS3_1CILi128EEENS5_ILi96EEEEEENS_10bfloat16_tEfNS_4arch4Sm80ELi256ENS3_8TiledMMAINS3_8MMA_AtomIJNS3_30SM80_16x8x16_F32BF16BF16F32_TNEEEENS3_6LayoutINS4_IJNS5_ILi4EEENS5_ILi2EEENS5_ILi1EEEEEENS4_IJSJ_SH_NS5_ILi0EEEEEEEENS4_IJNS5_ILi64EEENS5_ILi32EEENS5_ILi16EEEEEEEELb0EEEEEvNT_6ParamsE,"",@"SHT_CUDA_INFO"
	.sectionflags	@""
	.align	4


	//----- nvinfo : EIATTR_CUDA_API_VERSION
	.align		4
        /*0000*/ 	.byte	0x04, 0x37
        /*0002*/ 	.short	(.L_1108 - .L_1107)
.L_1107:
        /*0004*/ 	.word	0x00000082


	//----- nvinfo : EIATTR_SW2861232_WAR
	.align		4
.L_1108:
        /*0008*/ 	.byte	0x01, 0x35
	.zero		2


	//----- nvinfo : EIATTR_PARAM_CBANK
	.align		4
        /*000c*/ 	.byte	0x04, 0x0a
        /*000e*/ 	.short	(.L_1110 - .L_1109)
	.align		4
.L_1109:
        /*0010*/ 	.word	index@(.nv.constant0._ZN7cutlass13device_kernelIN5flash32FlashAttnBwdPostprocessConvertdQIN4cute5tupleIJNS3_1CILi128EEENS5_ILi96EEEEEENS_10bfloat16_tEfNS_4arch4Sm80ELi256ENS3_8TiledMMAINS3_8MMA_AtomIJNS3_30SM80_16x8x16_F32BF16BF16F32_TNEEEENS3_6LayoutINS4_IJNS5_ILi4EEENS5_ILi2EEENS5_ILi1EEEEEENS4_IJSJ_SH_NS5_ILi0EEEEEEEENS4_IJNS5_ILi64EEENS5_ILi32EEENS5_ILi16EEEEEEEELb0EEEEEvNT_6ParamsE)
        /*0014*/ 	.short	0x0160
        /*0016*/ 	.short	0x0070


	//----- nvinfo : EIATTR_CBANK_PARAM_SIZE
	.align		4
.L_1110:
        /*0018*/ 	.byte	0x03, 0x19
        /*001a*/ 	.short	0x0070


	//----- nvinfo : EIATTR_KPARAM_INFO
	.align		4
        /*001c*/ 	.byte	0x04, 0x17
        /*001e*/ 	.short	(.L_1112 - .L_1111)
.L_1111:
        /*0020*/ 	.word	0x00000000
        /*0024*/ 	.short	0x0000
        /*0026*/ 	.short	0x0000
        /*0028*/ 	.byte	0x00, 0xf0, 0xc1, 0x01


	//----- nvinfo : EIATTR_MAXREG_COUNT
	.align		4
.L_1112:
        /*002c*/ 	.byte	0x03, 0x1b
        /*002e*/ 	.short	0x0080


	//----- nvinfo : EIATTR_NUM_BARRIERS
	.align		4
        /*0030*/ 	.byte	0x02, 0x4c
        /*0032*/ 	.byte	0x01
	.zero		1


	//----- nvinfo : EIATTR_MERCURY_ISA_VERSION
	.align		4
        /*0034*/ 	.byte	0x03, 0x5f
        /*0036*/ 	.short	0x0000


	//----- nvinfo : EIATTR_EXIT_INSTR_OFFSETS
	.align		4
        /*0038*/ 	.byte	0x04, 0x1c
        /*003a*/ 	.short	(.L_1114 - .L_1113)


	//   ....[0]....
.L_1113:
        /*003c*/ 	.word	0x00000180


	//   ....[1]....
        /*0040*/ 	.word	0x00001370


	//   ....[2]....
        /*0044*/ 	.word	0x00001530


	//   ....[3]....
        /*0048*/ 	.word	0x00001550


	//----- nvinfo : EIATTR_CTAIDZ_USED
	.align		4
.L_1114:
        /*004c*/ 	.byte	0x01, 0x04
	.zero		2


	//----- nvinfo : EIATTR_MAX_THREADS
	.align		4
        /*0050*/ 	.byte	0x04, 0x05
        /*0052*/ 	.short	(.L_1116 - .L_1115)
.L_1115:
        /*0054*/ 	.word	0x00000100
        /*0058*/ 	.word	0x00000001
        /*005c*/ 	.word	0x00000001


	//----- nvinfo : EIATTR_CRS_STACK_SIZE
	.align		4
.L_1116:
        /*0060*/ 	.byte	0x04, 0x1e
        /*0062*/ 	.short	(.L_1118 - .L_1117)
.L_1117:
        /*0064*/ 	.word	0x00000000
.L_1118:


//--------------------- .nv.info._ZN7cutlass13device_kernelIN5flash32FlashAttnBwdPostprocessConvertdQIN4cute5tupleIJNS3_1CILi64EEENS5_ILi96EEEEEENS_10bfloat16_tEfNS_4arch4Sm80ELi256ENS3_8TiledMMAINS3_8MMA_AtomIJNS3_30SM80_16x8x16_F32BF16BF16F32_TNEEEENS3_6LayoutINS4_IJNS5_ILi2EEENS5_ILi4EEENS5_ILi1EEEEEENS4_IJSJ_SH_NS5_ILi0EEEEEEEENS4_IJNS5_ILi32EEESO_NS5_ILi16EEEEEEEELb0EEEEEvNT_6ParamsE --------------------------
	.section	.nv.info._ZN7cutlass13device_kernelIN5flash32FlashAttnBwdPostprocessConvertdQIN4cute5tupleIJNS3_1CILi64EEENS5_ILi96EEEEEENS_10bfloat16_tEfNS_4arch4Sm80ELi256ENS3_8TiledMMAINS3_8MMA_AtomIJNS3_30SM80_16x8x16_F32BF16BF16F32_TNEEEENS3_6LayoutINS4_IJNS5_ILi2EEENS5_ILi4EEENS5_ILi1EEEEEENS4_IJSJ_SH_NS5_ILi0EEEEEEEENS4_IJNS5_ILi32EEESO_NS5_ILi16EEEEEEEELb0EEEEEvNT_6ParamsE,"",@"SHT_CUDA_INFO"
	.sectionflags	@""
	.align	4


	//----- nvinfo : EIATTR_CUDA_API_VERSION
	.align		4
        /*0000*/ 	.byte	0x04, 0x37
        /*0002*/ 	.short	(.L_1120 - .L_1119)
.L_1119:
        /*0004*/ 	.word	0x00000082


	//----- nvinfo : EIATTR_SW2861232_WAR
	.align		4
.L_1120:
        /*0008*/ 	.byte	0x01, 0x35
	.zero		2


	//----- nvinfo : EIATTR_PARAM_CBANK
	.align		4
        /*000c*/ 	.byte	0x04, 0x0a
        /*000e*/ 	.short	(.L_1122 - .L_1121)
	.align		4
.L_1121:
        /*0010*/ 	.word	index@(.nv.constant0._ZN7cutlass13device_kernelIN5flash32FlashAttnBwdPostprocessConvertdQIN4cute5tupleIJNS3_1CILi64EEENS5_ILi96EEEEEENS_10bfloat16_tEfNS_4arch4Sm80ELi256ENS3_8TiledMMAINS3_8MMA_AtomIJNS3_30SM80_16x8x16_F32BF16BF16F32_TNEEEENS3_6LayoutINS4_IJNS5_ILi2EEENS5_ILi4EEENS5_ILi1EEEEEENS4_IJSJ_SH_NS5_ILi0EEEEEEEENS4_IJNS5_ILi32EEESO_NS5_ILi16EEEEEEEELb0EEEEEvNT_6ParamsE)
        /*0014*/ 	.short	0x0160
        /*0016*/ 	.short	0x0070


	//----- nvinfo : EIATTR_CBANK_PARAM_SIZE
	.align		4
.L_1122:
        /*0018*/ 	.byte	0x03, 0x19
        /*001a*/ 	.short	0x0070


	//----- nvinfo : EIATTR_KPARAM_INFO
	.align		4
        /*001c*/ 	.byte	0x04, 0x17
        /*001e*/ 	.short	(.L_1124 - .L_1123)
.L_1123:
        /*0020*/ 	.word	0x00000000
        /*0024*/ 	.short	0x0000
        /*0026*/ 	.short	0x0000
        /*0028*/ 	.byte	0x00, 0xf0, 0xc1, 0x01


	//----- nvinfo : EIATTR_MAXREG_COUNT
	.align		4
.L_1124:
        /*002c*/ 	.byte	0x03, 0x1b
        /*002e*/ 	.short	0x0080


	//----- nvinfo : EIATTR_NUM_BARRIERS
	.align		4
        /*0030*/ 	.byte	0x02, 0x4c
        /*0032*/ 	.byte	0x01
	.zero		1


	//----- nvinfo : EIATTR_MERCURY_ISA_VERSION
	.align		4
        /*0034*/ 	.byte	0x03, 0x5f
        /*0036*/ 	.short	0x0000


	//----- nvinfo : EIATTR_EXIT_INSTR_OFFSETS
	.align		4
        /*0038*/ 	.byte	0x04, 0x1c
        /*003a*/ 	.short	(.L_1126 - .L_1125)


	//   ....[0]....
.L_1125:
        /*003c*/ 	.word	0x00000180


	//   ....[1]....
        /*0040*/ 	.word	0x00000bf0


	//   ....[2]....
        /*0044*/ 	.word	0x00000e00


	//   ....[3]....
        /*0048*/ 	.word	0x00000e30


	//----- nvinfo : EIATTR_CTAIDZ_USED
	.align		4
.L_1126:
        /*004c*/ 	.byte	0x01, 0x04
	.zero		2


	//----- nvinfo : EIATTR_MAX_THREADS
	.align		4
        /*0050*/ 	.byte	0x04, 0x05
        /*0052*/ 	.short	(.L_1128 - .L_1127)
.L_1127:
        /*0054*/ 	.word	0x00000100
        /*0058*/ 	.word	0x00000001
        /*005c*/ 	.word	0x00000001
.L_1128:


//--------------------- .nv.info._ZN7cutlass13device_kernelIN5flash19enable_sm80_to_sm89INS1_16FlashAttnBwdSm80INS1_25CollectiveMainloopBwdSm80ILi2ELi2EN4cute5tupleIJNS5_1CILi64EEENS7_ILi128EEENS7_ILi96EEEEEENS_10bfloat16_tEfNS_4arch4Sm80ELb1ELb0ELb1ELb1ELb1ELb0ELb0ELb0ELi2ELi2ELi4ELi2ELb0EEENS1_24CollectiveEpilogueBwdGQAISB_fSE_Li256ELb1ELb1EEENS1_25SingleTileBwdLPTSchedulerILb1ELi128ELb1EEEEEEEEEvNT_6ParamsE --------------------------
	.section	.nv.info._ZN7cutlass13device_kernelIN5flash19enable_sm80_to_sm89INS1_16FlashAttnBwdSm80INS1_25CollectiveMainloopBwdSm80ILi2ELi2EN4cute5tupleIJNS5_1CILi64EEENS7_ILi128EEENS7_ILi96EEEEEENS_10bfloat16_tEfNS_4arch4Sm80ELb1ELb0ELb1ELb1ELb1ELb0ELb0ELb0ELi2ELi2ELi4ELi2ELb0EEENS1_24CollectiveEpilogueBwdGQAISB_fSE_Li256ELb1ELb1EEENS1_25SingleTileBwdLPTSchedulerILb1ELi128ELb1EEEEEEEEEvNT_6ParamsE,"",@"SHT_CUDA_INFO"
	.sectionflags	@""
	.align	4


	//----- nvinfo : EIATTR_CUDA_API_VERSION
	.align		4
        /*0000*/ 	.byte	0x04, 0x37
        /*0002*/ 	.short	(.L_1130 - .L_1129)
.L_1129:
        /*0004*/ 	.word	0x00000082


	//----- nvinfo : EIATTR_SW2861232_WAR
	.align		4
.L_1130:
        /*0008*/ 	.byte	0x01, 0x35
	.zero		2


	//----- nvinfo : EIATTR_PARAM_CBANK
	.align		4
        /*000c*/ 	.byte	0x04, 0x0a
        /*000e*/ 	.short	(.L_1132 - .L_1131)
	.align		4
.L_1131:
        /*0010*/ 	.word	index@(.nv.constant0._ZN7cutlass13device_kernelIN5flash19enable_sm80_to_sm89INS1_16FlashAttnBwdSm80INS1_25CollectiveMainloopBwdSm80ILi2ELi2EN4cute5tupleIJNS5_1CILi64EEENS7_ILi128EEENS7_ILi96EEEEEENS_10bfloat16_tEfNS_4arch4Sm80ELb1ELb0ELb1ELb1ELb1ELb0ELb0ELb0ELi2ELi2ELi4ELi2ELb0EEENS1_24CollectiveEpilogueBwdGQAISB_fSE_Li256ELb1ELb1EEENS1_25SingleTileBwdLPTSchedulerILb1ELi128ELb1EEEEEEEEEvNT_6ParamsE)
        /*0014*/ 	.short	0x0160
        /*0016*/ 	.short	0x0290


	//----- nvinfo : EIATTR_CBANK_PARAM_SIZE
	.align		4
.L_1132:
        /*0018*/ 	.byte	0x03, 0x19
        /*001a*/ 	.short	0x0290


	//----- nvinfo : EIATTR_KPARAM_INFO
	.align		4
        /*001c*/ 	.byte	0x04, 0x17
        /*001e*/ 	.short	(.L_1134 - .L_1133)
.L_1133:
        /*0020*/ 	.word	0x00000000
        /*0024*/ 	.short	0x0000
        /*0026*/ 	.short	0x0000
        /*0028*/ 	.byte	0x00, 0xf0, 0x41, 0x0a


	//----- nvinfo : EIATTR_MAXREG_COUNT
	.align		4
.L_1134:
        /*002c*/ 	.byte	0x03, 0x1b
        /*002e*/ 	.short	0x00ff


	//----- nvinfo : EIATTR_NUM_BARRIERS
	.align		4
        /*0030*/ 	.byte	0x02, 0x4c
        /*0032*/ 	.byte	0x02
	.zero		1


	//----- nvinfo : EIATTR_MERCURY_ISA_VERSION
	.align		4
        /*0034*/ 	.byte	0x03, 0x5f
        /*0036*/ 	.short	0x0000


	//----- nvinfo : EIATTR_COOP_GROUP_MASK_REGIDS
	.align		4
        /*0038*/ 	.byte	0x04, 0x29
        /*003a*/ 	.short	(.L_1136 - .L_1135)


	//   ....[0]....
.L_1135:
        /*003c*/ 	.word	0xffffffff


	//   ....[1]....
        /*0040*/ 	.word	0xffffffff


	//   ....[2]....
        /*0044*/ 	.word	0xffffffff


	//   ....[3]....
        /*0048*/ 	.word	0xffffffff


	//   ....[4]....
        /*004c*/ 	.word	0xffffffff


	//   ....[5]....
        /*0050*/ 	.word	0xffffffff


	//   ....[6]....
        /*0054*/ 	.word	0xffffffff


	//   ....[7]....
        /*0058*/ 	.word	0xffffffff


	//   ....[8]....
        /*005c*/ 	.word	0xffffffff


	//----- nvinfo : EIATTR_COOP_GROUP_INSTR_OFFSETS
	.align		4
.L_1136:
        /*0060*/ 	.byte	0x04, 0x28
        /*0062*/ 	.short	(.L_1138 - .L_1137)


	//   ....[0]....
.L_1137:
        /*0064*/ 	.word	0x00000050


	//   ....[1]....
        /*0068*/ 	.word	0x000071b0


	//   ....[2]....
        /*006c*/ 	.word	0x000071e0


	//   ....[3]....
        /*0070*/ 	.word	0x00007640


	//   ....[4]....
        /*0074*/ 	.word	0x00007650


	//   ....[5]....
        /*0078*/ 	.word	0x00007810


	//   ....[6]....
        /*007c*/ 	.word	0x000078f0


	//   ....[7]....
        /*0080*/ 	.word	0x00007c20


	//   ....[8]....
        /*0084*/ 	.word	0x00007c30


	//----- nvinfo : EIATTR_EXIT_INSTR_OFFSETS
	.align		4
.L_1138:
        /*0088*/ 	.byte	0x04, 0x1c
        /*008a*/ 	.short	(.L_1140 - .L_1139)


	//   ....[0]....
.L_1139:
        /*008c*/ 	.word	0x000009c0


	//   ....[1]....
        /*0090*/ 	.word	0x00006db0


	//   ....[2]....
        /*0094*/ 	.word	0x00007c40


	//   ....[3]....
        /*0098*/ 	.word	0x00007ce0


	//----- nvinfo : EIATTR_MAX_THREADS
	.align		4
.L_1140:
        /*009c*/ 	.byte	0x04, 0x05
        /*009e*/ 	.short	(.L_1142 - .L_1141)
.L_1141:
        /*00a0*/ 	.word	0x00000100
        /*00a4*/ 	.word	0x00000001
        /*00a8*/ 	.word	0x00000001


	//----- nvinfo : EIATTR_CRS_STACK_SIZE
	.align		4
.L_1142:
        /*00ac*/ 	.byte	0x04, 0x1e
        /*00ae*/ 	.short	(.L_1144 - .L_1143)
.L_1143:
        /*00b0*/ 	.word	0x00000000
.L_1144:


//--------------------- .nv.info._ZN7cutlass13device_kernelIN5flash22FlashAttnBwdPreprocessIN4cute5tupleIJNS3_1CILi64EEENS5_ILi96EEEEEENS_10bfloat16_tEfNS_4arch4Sm80ELb1ELb1EEEEEvNT_6ParamsE --------------------------
	.section	.nv.info._ZN7cutlass13device_kernelIN5flash22FlashAttnBwdPreprocessIN4cute5tupleIJNS3_1CILi64EEENS5_ILi96EEEEEENS_10bfloat16_tEfNS_4arch4Sm80ELb1ELb1EEEEEvNT_6ParamsE,"",@"SHT_CUDA_INFO"
	.sectionflags	@""
	.align	4


	//----- nvinfo : EIATTR_CUDA_API_VERSION
	.align		4
        /*0000*/ 	.byte	0x04, 0x37
        /*0002*/ 	.short	(.L_1146 - .L_1145)
.L_1145:
        /*0004*/ 	.word	0x00000082


	//----- nvinfo : EIATTR_SW2861232_WAR
	.align		4
.L_1146:
        /*0008*/ 	.byte	0x01, 0x35
	.zero		2


	//----- nvinfo : EIATTR_PARAM_CBANK
	.align		4
        /*000c*/ 	.byte	0x04, 0x0a
        /*000e*/ 	.short	(.L_1148 - .L_1147)
	.align		4
.L_1147:
        /*0010*/ 	.word	index@(.nv.constant0._ZN7cutlass13device_kernelIN5flash22FlashAttnBwdPreprocessIN4cute5tupleIJNS3_1CILi64EEENS5_ILi96EEEEEENS_10bfloat16_tEfNS_4arch4Sm80ELb1ELb1EEEEEvNT_6ParamsE)
        /*0014*/ 	.short	0x0160
        /*0016*/ 	.short	0x00f0


	//----- nvinfo : EIATTR_CBANK_PARAM_SIZE
	.align		4
.L_1148:
        /*0018*/ 	.byte	0x03, 0x19
        /*001a*/ 	.short	0x00f0


	//----- nvinfo : EIATTR_KPARAM_INFO
	.align		4
        /*001c*/ 	.byte	0x04, 0x17
        /*001e*/ 	.short	(.L_1150 - .L_1149)
.L_1149:
        /*0020*/ 	.word	0x00000000
        /*0024*/ 	.short	0x0000
        /*0026*/ 	.short	0x0000
        /*0028*/ 	.byte	0x00, 0xf0, 0xc1, 0x03


	//----- nvinfo : EIATTR_MAXREG_COUNT
	.align		4
.L_1150:
        /*002c*/ 	.byte	0x03, 0x1b
        /*002e*/ 	.short	0x0080


	//----- nvinfo : EIATTR_MERCURY_ISA_VERSION
	.align		4
        /*0030*/ 	.byte	0x03, 0x5f
        /*0032*/ 	.short	0x0000


	//----- nvinfo : EIATTR_COOP_GROUP_MASK_REGIDS
	.align		4
        /*0034*/ 	.byte	0x04, 0x29
        /*0036*/ 	.short	(.L_1152 - .L_1151)


	//   ....[0]....
.L_1151:
        /*0038*/ 	.word	0xffffffff


	//   ....[1]....
        /*003c*/ 	.word	0xffffffff


	//----- nvinfo : EIATTR_COOP_GROUP_INSTR_OFFSETS
	.align		4
.L_1152:
        /*0040*/ 	.byte	0x04, 0x28
        /*0042*/ 	.short	(.L_1154 - .L_1153)


	//   ....[0]....
.L_1153:
        /*0044*/ 	.word	0x00000d10


	//   ....[1]....
        /*0048*/ 	.word	0x00000dd0


	//----- nvinfo : EIATTR_EXIT_INSTR_OFFSETS
	.align		4
.L_1154:
        /*004c*/ 	.byte	0x04, 0x1c
        /*004e*/ 	.short	(.L_1156 - .L_1155)


	//   ....[0]....
.L_1155:
        /*0050*/ 	.word	0x00000180


	//   ....[1]....
        /*0054*/ 	.word	0x00001200


	//   ....[2]....
        /*0058*/ 	.word	0x00001250


	//----- nvinfo : EIATTR_CTAIDZ_USED
	.align		4
.L_1156:
        /*005c*/ 	.byte	0x01, 0x04
	.zero		2


	//----- nvinfo : EIATTR_MAX_THREADS
	.align		4
        /*0060*/ 	.byte	0x04, 0x05
        /*0062*/ 	.short	(.L_1158 - .L_1157)
.L_1157:
        /*0064*/ 	.word	0x00000100
        /*0068*/ 	.word	0x00000001
        /*006c*/ 	.word	0x00000001


	//----- nvinfo : EIATTR_CRS_STACK_SIZE
	.align		4
.L_1158:
        /*0070*/ 	.byte	0x04, 0x1e
        /*0072*/ 	.short	(.L_1160 - .L_1159)
.L_1159:
        /*0074*/ 	.word	0x00000000
.L_1160:


//--------------------- .nv.callgraph             --------------------------
	.section	.nv.callgraph,"",@"SHT_CUDA_CALLGRAPH"
	.align	4
	.sectionentsize	8
	.align		4
        /*0000*/ 	.word	0x00000000
	.align		4
        /*0004*/ 	.word	0xffffffff
	.align		4
        /*0008*/ 	.word	0x00000000
	.align		4
        /*000c*/ 	.word	0xfffffffe
	.align		4
        /*0010*/ 	.word	0x00000000
	.align		4
        /*0014*/ 	.word	0xfffffffd
	.align		4
        /*0018*/ 	.word	0x00000000
	.align		4
        /*001c*/ 	.word	0xfffffffc


//--------------------- .nv.rel.action            --------------------------
	.section	.nv.rel.action,"",@"SHT_CUDA_RELOCINFO"
	.align	8
	.sectionentsize	8
        /*0000*/ 	.byte	0x73, 0x00, 0x00, 0x00, 0x00, 0x00, 0x00, 0x00, 0x00, 0x00, 0x00, 0x11, 0x25, 0x00, 0x05, 0x36


//--------------------- .nv.constant4             --------------------------
	.section	.nv.constant4,"a",@progbits
	.align	8
	.align		8
.nv.constant4:
        /*0000*/ 	.dword	_ZN73_INTERNAL_7cad860e_37_flash_bwd_hdim96_bf16_softcap_sm80_cu_3fbc093a_28864cuda3std3__45__cpo5beginE
	.align		8
        /*0008*/ 	.dword	_ZN73_INTERNAL_7cad860e_37_flash_bwd_hdim96_bf16_softcap_sm80_cu_3fbc093a_28864cuda3std3__45__cpo3endE
	.align		8
        /*0010*/ 	.dword	_ZN73_INTERNAL_7cad860e_37_flash_bwd_hdim96_bf16_softcap_sm80_cu_3fbc093a_28864cuda3std3__45__cpo6cbeginE
	.align		8
        /*0018*/ 	.dword	_ZN73_INTERNAL_7cad860e_37_flash_bwd_hdim96_bf16_softcap_sm80_cu_3fbc093a_28864cuda3std3__45__cpo4cendE
	.align		8
        /*0020*/ 	.dword	_ZN73_INTERNAL_7cad860e_37_flash_bwd_hdim96_bf16_softcap_sm80_cu_3fbc093a_28864cuda3std3__475_GLOBAL__N__7cad860e_37_flash_bwd_hdim96_bf16_softcap_sm80_cu_3fbc093a_28866ignoreE
	.align		8
        /*0028*/ 	.dword	_ZN73_INTERNAL_7cad860e_37_flash_bwd_hdim96_bf16_softcap_sm80_cu_3fbc093a_28864cuda3std3__419piecewise_constructE
	.align		8
        /*0030*/ 	.dword	_ZN73_INTERNAL_7cad860e_37_flash_bwd_hdim96_bf16_softcap_sm80_cu_3fbc093a_28864cuda3std3__48in_placeE
	.align		8
        /*0038*/ 	.dword	_ZN73_INTERNAL_7cad860e_37_flash_bwd_hdim96_bf16_softcap_sm80_cu_3fbc093a_28864cuda3std6ranges3__45__cpo4swapE
	.align		8
        /*0040*/ 	.dword	_ZN73_INTERNAL_7cad860e_37_flash_bwd_hdim96_bf16_softcap_sm80_cu_3fbc093a_28864cuda3std6ranges3__45__cpo9iter_moveE
	.align		8
        /*0048*/ 	.dword	_ZN73_INTERNAL_7cad860e_37_flash_bwd_hdim96_bf16_softcap_sm80_cu_3fbc093a_28864cute7productE
	.align		8
        /*0050*/ 	.dword	_ZN73_INTERNAL_7cad860e_37_flash_bwd_hdim96_bf16_softcap_sm80_cu_3fbc093a_28864cute1_E


//--------------------- .nv.constant0._ZN7cutlass13device_kernelIN5flash19enable_sm80_to_sm89INS1_16FlashAttnBwdSm80INS1_25CollectiveMainloopBwdSm80ILi2ELi1EN4cute5tupleIJNS5_1CILi64EEENS7_ILi128EEENS7_ILi96EEEEEENS_10bfloat16_tEfNS_4arch4Sm80ELb0ELb0ELb1ELb0ELb0ELb0ELb0ELb0ELi2ELi2ELi4ELi2ELb1EEENS1_21CollectiveEpilogueBwdISB_SC_SE_Li256ELb0ELb0ELi2EEENS1_19SingleTileSchedulerILb0ELb0ELb0ELi128EEEEEEEEEvNT_6ParamsE --------------------------
	.section	.nv.constant0._ZN7cutlass13device_kernelIN5flash19enable_sm80_to_sm89INS1_16FlashAttnBwdSm80INS1_25CollectiveMainloopBwdSm80ILi2ELi1EN4cute5tupleIJNS5_1CILi64EEENS7_ILi128EEENS7_ILi96EEEEEENS_10bfloat16_tEfNS_4arch4Sm80ELb0ELb0ELb1ELb0ELb0ELb0ELb0ELb0ELi2ELi2ELi4ELi2ELb1EEENS1_21CollectiveEpilogueBwdISB_SC_SE_Li256ELb0ELb0ELi2EEENS1_19SingleTileSchedulerILb0ELb0ELb0ELi128EEEEEEEEEvNT_6ParamsE,"a",@progbits
	.sectionflags	@""
	.align	4
.nv.constant0._ZN7cutlass13device_kernelIN5flash19enable_sm80_to_sm89INS1_16FlashAttnBwdSm80INS1_25CollectiveMainloopBwdSm80ILi2ELi1EN4cute5tupleIJNS5_1CILi64EEENS7_ILi128EEENS7_ILi96EEEEEENS_10bfloat16_tEfNS_4arch4Sm80ELb0ELb0ELb1ELb0ELb0ELb0ELb0ELb0ELi2ELi2ELi4ELi2ELb1EEENS1_21CollectiveEpilogueBwdISB_SC_SE_Li256ELb0ELb0ELi2EEENS1_19SingleTileSchedulerILb0ELb0ELb0ELi128EEEEEEEEEvNT_6ParamsE:
	.zero		976


//--------------------- .nv.constant0._ZN7cutlass13device_kernelIN5flash19enable_sm80_to_sm89INS1_16FlashAttnBwdSm80INS1_25CollectiveMainloopBwdSm80ILi2ELi1EN4cute5tupleIJNS5_1CILi64EEENS7_ILi128EEENS7_ILi96EEEEEENS_10bfloat16_tEfNS_4arch4Sm80ELb0ELb0ELb1ELb0ELb1ELb0ELb0ELb0ELi2ELi2ELi4ELi2ELb1EEENS1_21CollectiveEpilogueBwdISB_SC_SE_Li256ELb0ELb0ELi2EEENS1_19SingleTileSchedulerILb0ELb0ELb0ELi128EEEEEEEEEvNT_6ParamsE --------------------------
	.section	.nv.constant0._ZN7cutlass13device_kernelIN5flash19enable_sm80_to_sm89INS1_16FlashAttnBwdSm80INS1_25CollectiveMainloopBwdSm80ILi2ELi1EN4cute5tupleIJNS5_1CILi64EEENS7_ILi128EEENS7_ILi96EEEEEENS_10bfloat16_tEfNS_4arch4Sm80ELb0ELb0ELb1ELb0ELb1ELb0ELb0ELb0ELi2ELi2ELi4ELi2ELb1EEENS1_21CollectiveEpilogueBwdISB_SC_SE_Li256ELb0ELb0ELi2EEENS1_19SingleTileSchedulerILb0ELb0ELb0ELi128EEEEEEEEEvNT_6ParamsE,"a",@progbits
	.sectionflags	@""
	.align	4
.nv.constant0._ZN7cutlass13device_kernelIN5flash19enable_sm80_to_sm89INS1_16FlashAttnBwdSm80INS1_25CollectiveMainloopBwdSm80ILi2ELi1EN4cute5tupleIJNS5_1CILi64EEENS7_ILi128EEENS7_ILi96EEEEEENS_10bfloat16_tEfNS_4arch4Sm80ELb0ELb0ELb1ELb0ELb1ELb0ELb0ELb0ELi2ELi2ELi4ELi2ELb1EEENS1_21CollectiveEpilogueBwdISB_SC_SE_Li256ELb0ELb0ELi2EEENS1_19SingleTileSchedulerILb0ELb0ELb0ELi128EEEEEEEEEvNT_6ParamsE:
	.zero		976


//--------------------- .nv.constant0._ZN7cutlass13device_kernelIN5flash19enable_sm80_to_sm89INS1_16FlashAttnBwdSm80INS1_25CollectiveMainloopBwdSm80ILi2ELi1EN4cute5tupleIJNS5_1CILi64EEENS7_ILi128EEENS7_ILi96EEEEEENS_10bfloat16_tEfNS_4arch4Sm80ELb0ELb0ELb1ELb0ELb0ELb0ELb0ELb0ELi2ELi2ELi4ELi2ELb1EEENS1_24CollectiveEpilogueBwdGQAISB_fSE_Li256ELb0ELb0EEENS1_19SingleTileSchedulerILb0ELb0ELb0ELi128EEEEEEEEEvNT_6ParamsE --------------------------
	.section	.nv.constant0._ZN7cutlass13device_kernelIN5flash19enable_sm80_to_sm89INS1_16FlashAttnBwdSm80INS1_25CollectiveMainloopBwdSm80ILi2ELi1EN4cute5tupleIJNS5_1CILi64EEENS7_ILi128EEENS7_ILi96EEEEEENS_10bfloat16_tEfNS_4arch4Sm80ELb0ELb0ELb1ELb0ELb0ELb0ELb0ELb0ELi2ELi2ELi4ELi2ELb1EEENS1_24CollectiveEpilogueBwdGQAISB_fSE_Li256ELb0ELb0EEENS1_19SingleTileSchedulerILb0ELb0ELb0ELi128EEEEEEEEEvNT_6ParamsE,"a",@progbits
	.sectionflags	@""
	.align	4
.nv.constant0._ZN7cutlass13device_kernelIN5flash19enable_sm80_to_sm89INS1_16FlashAttnBwdSm80INS1_25CollectiveMainloopBwdSm80ILi2ELi1EN4cute5tupleIJNS5_1CILi64EEENS7_ILi128EEENS7_ILi96EEEEEENS_10bfloat16_tEfNS_4arch4Sm80ELb0ELb0ELb1ELb0ELb0ELb0ELb0ELb0ELi2ELi2ELi4ELi2ELb1EEENS1_24CollectiveEpilogueBwdGQAISB_fSE_Li256ELb0ELb0EEENS1_19SingleTileSchedulerILb0ELb0ELb0ELi128EEEEEEEEEvNT_6ParamsE:
	.zero		984


//--------------------- .nv.constant0._ZN7cutlass13device_kernelIN5flash19enable_sm80_to_sm89INS1_16FlashAttnBwdSm80INS1_25CollectiveMainloopBwdSm80ILi2ELi1EN4cute5tupleIJNS5_1CILi64EEENS7_ILi128EEENS7_ILi96EEEEEENS_10bfloat16_tEfNS_4arch4Sm80ELb0ELb0ELb1ELb0ELb1ELb0ELb0ELb0ELi2ELi2ELi4ELi2ELb1EEENS1_24CollectiveEpilogueBwdGQAISB_fSE_Li256ELb0ELb1EEENS1_19SingleTileSchedulerILb0ELb0ELb0ELi128EEEEEEEEEvNT_6ParamsE --------------------------
	.section	.nv.constant0._ZN7cutlass13device_kernelIN5flash19enable_sm80_to_sm89INS1_16FlashAttnBwdSm80INS1_25CollectiveMainloopBwdSm80ILi2ELi1EN4cute5tupleIJNS5_1CILi64EEENS7_ILi128EEENS7_ILi96EEEEEENS_10bfloat16_tEfNS_4arch4Sm80ELb0ELb0ELb1ELb0ELb1ELb0ELb0ELb0ELi2ELi2ELi4ELi2ELb1EEENS1_24CollectiveEpilogueBwdGQAISB_fSE_Li256ELb0ELb1EEENS1_19SingleTileSchedulerILb0ELb0ELb0ELi128EEEEEEEEEvNT_6ParamsE,"a",@progbits
	.sectionflags	@""
	.align	4
.nv.constant0._ZN7cutlass13device_kernelIN5flash19enable_sm80_to_sm89INS1_16FlashAttnBwdSm80INS1_25CollectiveMainloopBwdSm80ILi2ELi1EN4cute5tupleIJNS5_1CILi64EEENS7_ILi128EEENS7_ILi96EEEEEENS_10bfloat16_tEfNS_4arch4Sm80ELb0ELb0ELb1ELb0ELb1ELb0ELb0ELb0ELi2ELi2ELi4ELi2ELb1EEENS1_24CollectiveEpilogueBwdGQAISB_fSE_Li256ELb0ELb1EEENS1_19SingleTileSchedulerILb0ELb0ELb0ELi128EEEEEEEEEvNT_6ParamsE:
	.zero		984


//--------------------- .nv.constant0._ZN7cutlass13device_kernelIN5flash19enable_sm80_to_sm89INS1_16FlashAttnBwdSm80INS1_25CollectiveMainloopBwdSm80ILi2ELi1EN4cute5tupleIJNS5_1CILi64EEENS7_ILi128EEENS7_ILi96EEEEEENS_10bfloat16_tEfNS_4arch4Sm80ELb0ELb0ELb1ELb1ELb0ELb0ELb0ELb0ELi2ELi2ELi4ELi2ELb1EEENS1_21CollectiveEpilogueBwdISB_SC_SE_Li256ELb1ELb0ELi2EEENS1_19SingleTileSchedulerILb1ELb0ELb0ELi128EEEEEEEEEvNT_6ParamsE --------------------------
	.section	.nv.constant0._ZN7cutlass13device_kernelIN5flash19enable_sm80_to_sm89INS1_16FlashAttnBwdSm80INS1_25CollectiveMainloopBwdSm80ILi2ELi1EN4cute5tupleIJNS5_1CILi64EEENS7_ILi128EEENS7_ILi96EEEEEENS_10bfloat16_tEfNS_4arch4Sm80ELb0ELb0ELb1ELb1ELb0ELb0ELb0ELb0ELi2ELi2ELi4ELi2ELb1EEENS1_21CollectiveEpilogueBwdISB_SC_SE_Li256ELb1ELb0ELi2EEENS1_19SingleTileSchedulerILb1ELb0ELb0ELi128EEEEEEEEEvNT_6ParamsE,"a",@progbits
	.sectionflags	@""
	.align	4
.nv.constant0._ZN7cutlass13device_kernelIN5flash19enable_sm80_to_sm89INS1_16FlashAttnBwdSm80INS1_25CollectiveMainloopBwdSm80ILi2ELi1EN4cute5tupleIJNS5_1CILi64EEENS7_ILi128EEENS7_ILi96EEEEEENS_10bfloat16_tEfNS_4arch4Sm80ELb0ELb0ELb1ELb1ELb0ELb0ELb0ELb0ELi2ELi2ELi4ELi2ELb1EEENS1_21CollectiveEpilogueBwdISB_SC_SE_Li256ELb1ELb0ELi2EEENS1_19SingleTileSchedulerILb1ELb0ELb0ELi128EEEEEEEEEvNT_6ParamsE:
	.zero		976


//--------------------- .nv.constant0._ZN7cutlass13device_kernelIN5flash19enable_sm80_to_sm89INS1_16FlashAttnBwdSm80INS1_25CollectiveMainloopBwdSm80ILi2ELi1EN4cute5tupleIJNS5_1CILi64EEENS7_ILi128EEENS7_ILi96EEEEEENS_10bfloat16_tEfNS_4arch4Sm80ELb0ELb0ELb1ELb1ELb1ELb0ELb0ELb0ELi2ELi2ELi4ELi2ELb1EEENS1_21CollectiveEpilogueBwdISB_SC_SE_Li256ELb1ELb0ELi2EEENS1_19SingleTileSchedulerILb1ELb0ELb0ELi128EEEEEEEEEvNT_6ParamsE --------------------------
	.section	.nv.constant0._ZN7cutlass13device_kernelIN5flash19enable_sm80_to_sm89INS1_16FlashAttnBwdSm80INS1_25CollectiveMainloopBwdSm80ILi2ELi1EN4cute5tupleIJNS5_1CILi64EEENS7_ILi128EEENS7_ILi96EEEEEENS_10bfloat16_tEfNS_4arch4Sm80ELb0ELb0ELb1ELb1ELb1ELb0ELb0ELb0ELi2ELi2ELi4ELi2ELb1EEENS1_21CollectiveEpilogueBwdISB_SC_SE_Li256ELb1ELb0ELi2EEENS1_19SingleTileSchedulerILb1ELb0ELb0ELi128EEEEEEEEEvNT_6ParamsE,"a",@progbits
	.sectionflags	@""
	.align	4
.nv.constant0._ZN7cutlass13device_kernelIN5flash19enable_sm80_to_sm89INS1_16FlashAttnBwdSm80INS1_25CollectiveMainloopBwdSm80ILi2ELi1EN4cute5tupleIJNS5_1CILi64EEENS7_ILi128EEENS7_ILi96EEEEEENS_10bfloat16_tEfNS_4arch4Sm80ELb0ELb0ELb1ELb1ELb1ELb0ELb0ELb0ELi2ELi2ELi4ELi2ELb1EEENS1_21CollectiveEpilogueBwdISB_SC_SE_Li256ELb1ELb0ELi2EEENS1_19SingleTileSchedulerILb1ELb0ELb0ELi128EEEEEEEEEvNT_6ParamsE:
	.zero		976


//--------------------- .nv.constant0._ZN7cutlass13device_kernelIN5flash19enable_sm80_to_sm89INS1_16FlashAttnBwdSm80INS1_25CollectiveMainloopBwdSm80ILi2ELi1EN4cute5tupleIJNS5_1CILi64EEENS7_ILi128EEENS7_ILi96EEEEEENS_10bfloat16_tEfNS_4arch4Sm80ELb0ELb0ELb1ELb1ELb0ELb0ELb0ELb0ELi2ELi2ELi4ELi2ELb1EEENS1_24CollectiveEpilogueBwdGQAISB_fSE_Li256ELb1ELb0EEENS1_19SingleTileSchedulerILb1ELb0ELb0ELi128EEEEEEEEEvNT_6ParamsE --------------------------
	.section	.nv.constant0._ZN7cutlass13device_kernelIN5flash19enable_sm80_to_sm89INS1_16FlashAttnBwdSm80INS1_25CollectiveMainloopBwdSm80ILi2ELi1EN4cute5tupleIJNS5_1CILi64EEENS7_ILi128EEENS7_ILi96EEEEEENS_10bfloat16_tEfNS_4arch4Sm80ELb0ELb0ELb1ELb1ELb0ELb0ELb0ELb0ELi2ELi2ELi4ELi2ELb1EEENS1_24CollectiveEpilogueBwdGQAISB_fSE_Li256ELb1ELb0EEENS1_19SingleTileSchedulerILb1ELb0ELb0ELi128EEEEEEEEEvNT_6ParamsE,"a",@progbits
	.sectionflags	@""
	.align	4
.nv.constant0._ZN7cutlass13device_kernelIN5flash19enable_sm80_to_sm89INS1_16FlashAttnBwdSm80INS1_25CollectiveMainloopBwdSm80ILi2ELi1EN4cute5tupleIJNS5_1CILi64EEENS7_ILi128EEENS7_ILi96EEEEEENS_10bfloat16_tEfNS_4arch4Sm80ELb0ELb0ELb1ELb1ELb0ELb0ELb0ELb0ELi2ELi2ELi4ELi2ELb1EEENS1_24CollectiveEpilogueBwdGQAISB_fSE_Li256ELb1ELb0EEENS1_19SingleTileSchedulerILb1ELb0ELb0ELi128EEEEEEEEEvNT_6ParamsE:
	.zero		984


//--------------------- .nv.constant0._ZN7cutlass13device_kernelIN5flash19enable_sm80_to_sm89INS1_16FlashAttnBwdSm80INS1_25CollectiveMainloopBwdSm80ILi2ELi1EN4cute5tupleIJNS5_1CILi64EEENS7_ILi128EEENS7_ILi96EEEEEENS_10bfloat16_tEfNS_4arch4Sm80ELb0ELb0ELb1ELb1ELb1ELb0ELb0ELb0ELi2ELi2ELi4ELi2ELb1EEENS1_24CollectiveEpilogueBwdGQAISB_fSE_Li256ELb1ELb1EEENS1_19SingleTileSchedulerILb1ELb0ELb0ELi128EEEEEEEEEvNT_6ParamsE --------------------------
	.section	.nv.constant0._ZN7cutlass13device_kernelIN5flash19enable_sm80_to_sm89INS1_16FlashAttnBwdSm80INS1_25CollectiveMainloopBwdSm80ILi2ELi1EN4cute5tupleIJNS5_1CILi64EEENS7_ILi128EEENS7_ILi96EEEEEENS_10bfloat16_tEfNS_4arch4Sm80ELb0ELb0ELb1ELb1ELb1ELb0ELb0ELb0ELi2ELi2ELi4ELi2ELb1EEENS1_24CollectiveEpilogueBwdGQAISB_fSE_Li256ELb1ELb1EEENS1_19SingleTileSchedulerILb1ELb0ELb0ELi128EEEEEEEEEvNT_6ParamsE,"a",@progbits
	.sectionflags	@""
	.align	4
.nv.constant0._ZN7cutlass13device_kernelIN5flash19enable_sm80_to_sm89INS1_16FlashAttnBwdSm80INS1_25CollectiveMainloopBwdSm80ILi2ELi1EN4cute5tupleIJNS5_1CILi64EEENS7_ILi128EEENS7_ILi96EEEEEENS_10bfloat16_tEfNS_4arch4Sm80ELb0ELb0ELb1ELb1ELb1ELb0ELb0ELb0ELi2ELi2ELi4ELi2ELb1EEENS1_24CollectiveEpilogueBwdGQAISB_fSE_Li256ELb1ELb1EEENS1_19SingleTileSchedulerILb1ELb0ELb0ELi128EEEEEEEEEvNT_6ParamsE:
	.zero		984


//--------------------- .nv.constant0._ZN7cutlass13device_kernelIN5flash19enable_sm80_to_sm89INS1_16FlashAttnBwdSm80INS1_25CollectiveMainloopBwdSm80ILi2ELi1EN4cute5tupleIJNS5_1CILi64EEENS7_ILi128EEENS7_ILi96EEEEEENS_10bfloat16_tEfNS_4arch4Sm80ELb0ELb1ELb1ELb0ELb0ELb0ELb0ELb0ELi2ELi2ELi4ELi2ELb1EEENS1_21CollectiveEpilogueBwdISB_SC_SE_Li256ELb0ELb0ELi2EEENS1_19SingleTileSchedulerILb0ELb0ELb0ELi128EEEEEEEEEvNT_6ParamsE --------------------------
	.section	.nv.constant0._ZN7cutlass13device_kernelIN5flash19enable_sm80_to_sm89INS1_16FlashAttnBwdSm80INS1_25CollectiveMainloopBwdSm80ILi2ELi1EN4cute5tupleIJNS5_1CILi64EEENS7_ILi128EEENS7_ILi96EEEEEENS_10bfloat16_tEfNS_4arch4Sm80ELb0ELb1ELb1ELb0ELb0ELb0ELb0ELb0ELi2ELi2ELi4ELi2ELb1EEENS1_21CollectiveEpilogueBwdISB_SC_SE_Li256ELb0ELb0ELi2EEENS1_19SingleTileSchedulerILb0ELb0ELb0ELi128EEEEEEEEEvNT_6ParamsE,"a",@progbits
	.sectionflags	@""
	.align	4
.nv.constant0._ZN7cutlass13device_kernelIN5flash19enable_sm80_to_sm89INS1_16FlashAttnBwdSm80INS1_25CollectiveMainloopBwdSm80ILi2ELi1EN4cute5tupleIJNS5_1CILi64EEENS7_ILi128EEENS7_ILi96EEEEEENS_10bfloat16_tEfNS_4arch4Sm80ELb0ELb1ELb1ELb0ELb0ELb0ELb0ELb0ELi2ELi2ELi4ELi2ELb1EEENS1_21CollectiveEpilogueBwdISB_SC_SE_Li256ELb0ELb0ELi2EEENS1_19SingleTileSchedulerILb0ELb0ELb0ELi128EEEEEEEEEvNT_6ParamsE:
	.zero		976


//--------------------- .nv.constant0._ZN7cutlass13device_kernelIN5flash19enable_sm80_to_sm89INS1_16FlashAttnBwdSm80INS1_25CollectiveMainloopBwdSm80ILi2ELi1EN4cute5tupleIJNS5_1CILi64EEENS7_ILi128EEENS7_ILi96EEEEEENS_10bfloat16_tEfNS_4arch4Sm80ELb0ELb1ELb1ELb0ELb1ELb0ELb0ELb0ELi2ELi2ELi4ELi2ELb1EEENS1_21CollectiveEpilogueBwdISB_SC_SE_Li256ELb0ELb0ELi2EEENS1_19SingleTileSchedulerILb0ELb0ELb0ELi128EEEEEEEEEvNT_6ParamsE --------------------------
	.section	.nv.constant0._ZN7cutlass13device_kernelIN5flash19enable_sm80_to_sm89INS1_16FlashAttnBwdSm80INS1_25CollectiveMainloopBwdSm80ILi2ELi1EN4cute5tupleIJNS5_1CILi64EEENS7_ILi128EEENS7_ILi96EEEEEENS_10bfloat16_tEfNS_4arch4Sm80ELb0ELb1ELb1ELb0ELb1ELb0ELb0ELb0ELi2ELi2ELi4ELi2ELb1EEENS1_21CollectiveEpilogueBwdISB_SC_SE_Li256ELb0ELb0ELi2EEENS1_19SingleTileSchedulerILb0ELb0ELb0ELi128EEEEEEEEEvNT_6ParamsE,"a",@progbits
	.sectionflags	@""
	.align	4
.nv.constant0._ZN7cutlass13device_kernelIN5flash19enable_sm80_to_sm89INS1_16FlashAttnBwdSm80INS1_25CollectiveMainloopBwdSm80ILi2ELi1EN4cute5tupleIJNS5_1CILi64EEENS7_ILi128EEENS7_ILi96EEEEEENS_10bfloat16_tEfNS_4arch4Sm80ELb0ELb1ELb1ELb0ELb1ELb0ELb0ELb0ELi2ELi2ELi4ELi2ELb1EEENS1_21CollectiveEpilogueBwdISB_SC_SE_Li256ELb0ELb0ELi2EEENS1_19SingleTileSchedulerILb0ELb0ELb0ELi128EEEEEEEEEvNT_6ParamsE:
	.zero		976


//--------------------- .nv.constant0._ZN7cutlass13device_kernelIN5flash19enable_sm80_to_sm89INS1_16FlashAttnBwdSm80INS1_25CollectiveMainloopBwdSm80ILi2ELi1EN4cute5tupleIJNS5_1CILi64EEENS7_ILi128EEENS7_ILi96EEEEEENS_10bfloat16_tEfNS_4arch4Sm80ELb0ELb1ELb1ELb0ELb0ELb0ELb0ELb0ELi2ELi2ELi4ELi2ELb1EEENS1_24CollectiveEpilogueBwdGQAISB_fSE_Li256ELb0ELb0EEENS1_19SingleTileSchedulerILb0ELb0ELb0ELi128EEEEEEEEEvNT_6ParamsE --------------------------
	.section	.nv.constant0._ZN7cutlass13device_kernelIN5flash19enable_sm80_to_sm89INS1_16FlashAttnBwdSm80INS1_25CollectiveMainloopBwdSm80ILi2ELi1EN4cute5tupleIJNS5_1CILi64EEENS7_ILi128EEENS7_ILi96EEEEEENS_10bfloat16_tEfNS_4arch4Sm80ELb0ELb1ELb1ELb0ELb0ELb0ELb0ELb0ELi2ELi2ELi4ELi2ELb1EEENS1_24CollectiveEpilogueBwdGQAISB_fSE_Li256ELb0ELb0EEENS1_19SingleTileSchedulerILb0ELb0ELb0ELi128EEEEEEEEEvNT_6ParamsE,"a",@progbits
	.sectionflags	@""
	.align	4
.nv.constant0._ZN7cutlass13device_kernelIN5flash19enable_sm80_to_sm89INS1_16FlashAttnBwdSm80INS1_25CollectiveMainloopBwdSm80ILi2ELi1EN4cute5tupleIJNS5_1CILi64EEENS7_ILi128EEENS7_ILi96EEEEEENS_10bfloat16_tEfNS_4arch4Sm80ELb0ELb1ELb1ELb0ELb0ELb0ELb0ELb0ELi2ELi2ELi4ELi2ELb1EEENS1_24CollectiveEpilogueBwdGQAISB_fSE_Li256ELb0ELb0EEENS1_19SingleTileSchedulerILb0ELb0ELb0ELi128EEEEEEEEEvNT_6ParamsE:
	.zero		984


//--------------------- .nv.constant0._ZN7cutlass13device_kernelIN5flash19enable_sm80_to_sm89INS1_16FlashAttnBwdSm80INS1_25CollectiveMainloopBwdSm80ILi2ELi1EN4cute5tupleIJNS5_1CILi64EEENS7_ILi128EEENS7_ILi96EEEEEENS_10bfloat16_tEfNS_4arch4Sm80ELb0ELb1ELb1ELb0ELb1ELb0ELb0ELb0ELi2ELi2ELi4ELi2ELb1EEENS1_24CollectiveEpilogueBwdGQAISB_fSE_Li256ELb0ELb1EEENS1_19SingleTileSchedulerILb0ELb0ELb0ELi128EEEEEEEEEvNT_6ParamsE --------------------------
	.section	.nv.constant0._ZN7cutlass13device_kernelIN5flash19enable_sm80_to_sm89INS1_16FlashAttnBwdSm80INS1_25CollectiveMainloopBwdSm80ILi2ELi1EN4cute5tupleIJNS5_1CILi64EEENS7_ILi128EEENS7_ILi96EEEEEENS_10bfloat16_tEfNS_4arch4Sm80ELb0ELb1ELb1ELb0ELb1ELb0ELb0ELb0ELi2ELi2ELi4ELi2ELb1EEENS1_24CollectiveEpilogueBwdGQAISB_fSE_Li256ELb0ELb1EEENS1_19SingleTileSchedulerILb0ELb0ELb0ELi128EEEEEEEEEvNT_6ParamsE,"a",@progbits
	.sectionflags	@""
	.align	4
.nv.constant0._ZN7cutlass13device_kernelIN5flash19enable_sm80_to_sm89INS1_16FlashAttnBwdSm80INS1_25CollectiveMainloopBwdSm80ILi2ELi1EN4cute5tupleIJNS5_1CILi64EEENS7_ILi128EEENS7_ILi96EEEEEENS_10bfloat16_tEfNS_4arch4Sm80ELb0ELb1ELb1ELb0ELb1ELb0ELb0ELb0ELi2ELi2ELi4ELi2ELb1EEENS1_24CollectiveEpilogueBwdGQAISB_fSE_Li256ELb0ELb1EEENS1_19SingleTileSchedulerILb0ELb0ELb0ELi128EEEEEEEEEvNT_6ParamsE:
	.zero		984


//--------------------- .nv.constant0._ZN7cutlass13device_kernelIN5flash19enable_sm80_to_sm89INS1_16FlashAttnBwdSm80INS1_25CollectiveMainloopBwdSm80ILi2ELi1EN4cute5tupleIJNS5_1CILi64EEENS7_ILi128EEENS7_ILi96EEEEEENS_10bfloat16_tEfNS_4arch4Sm80ELb0ELb1ELb1ELb1ELb0ELb0ELb0ELb0ELi2ELi2ELi4ELi2ELb1EEENS1_21CollectiveEpilogueBwdISB_SC_SE_Li256ELb1ELb0ELi2EEENS1_19SingleTileSchedulerILb1ELb0ELb0ELi128EEEEEEEEEvNT_6ParamsE --------------------------
	.section	.nv.constant0._ZN7cutlass13device_kernelIN5flash19enable_sm80_to_sm89INS1_16FlashAttnBwdSm80INS1_25CollectiveMainloopBwdSm80ILi2ELi1EN4cute5tupleIJNS5_1CILi64EEENS7_ILi128EEENS7_ILi96EEEEEENS_10bfloat16_tEfNS_4arch4Sm80ELb0ELb1ELb1ELb1ELb0ELb0ELb0ELb0ELi2ELi2ELi4ELi2ELb1EEENS1_21CollectiveEpilogueBwdISB_SC_SE_Li256ELb1ELb0ELi2EEENS1_19SingleTileSchedulerILb1ELb0ELb0ELi128EEEEEEEEEvNT_6ParamsE,"a",@progbits
	.sectionflags	@""
	.align	4
.nv.constant0._ZN7cutlass13device_kernelIN5flash19enable_sm80_to_sm89INS1_16FlashAttnBwdSm80INS1_25CollectiveMainloopBwdSm80ILi2ELi1EN4cute5tupleIJNS5_1CILi64EEENS7_ILi128EEENS7_ILi96EEEEEENS_10bfloat16_tEfNS_4arch4Sm80ELb0ELb1ELb1ELb1ELb0ELb0ELb0ELb0ELi2ELi2ELi4ELi2ELb1EEENS1_21CollectiveEpilogueBwdISB_SC_SE_Li256ELb1ELb0ELi2EEENS1_19SingleTileSchedulerILb1ELb0ELb0ELi128EEEEEEEEEvNT_6ParamsE:
	.zero		976


//--------------------- .nv.constant0._ZN7cutlass13device_kernelIN5flash19enable_sm80_to_sm89INS1_16FlashAttnBwdSm80INS1_25CollectiveMainloopBwdSm80ILi2ELi1EN4cute5tupleIJNS5_1CILi64EEENS7_ILi128EEENS7_ILi96EEEEEENS_10bfloat16_tEfNS_4arch4Sm80ELb0ELb1ELb1ELb1ELb1ELb0ELb0ELb0ELi2ELi2ELi4ELi2ELb1EEENS1_21CollectiveEpilogueBwdISB_SC_SE_Li256ELb1ELb0ELi2EEENS1_19SingleTileSchedulerILb1ELb0ELb0ELi128EEEEEEEEEvNT_6ParamsE --------------------------
	.section	.nv.constant0._ZN7cutlass13device_kernelIN5flash19enable_sm80_to_sm89INS1_16FlashAttnBwdSm80INS1_25CollectiveMainloopBwdSm80ILi2ELi1EN4cute5tupleIJNS5_1CILi64EEENS7_ILi128EEENS7_ILi96EEEEEENS_10bfloat16_tEfNS_4arch4Sm80ELb0ELb1ELb1ELb1ELb1ELb0ELb0ELb0ELi2ELi2ELi4ELi2ELb1EEENS1_21CollectiveEpilogueBwdISB_SC_SE_Li256ELb1ELb0ELi2EEENS1_19SingleTileSchedulerILb1ELb0ELb0ELi128EEEEEEEEEvNT_6ParamsE,"a",@progbits
	.sectionflags	@""
	.align	4
.nv.constant0._ZN7cutlass13device_kernelIN5flash19enable_sm80_to_sm89INS1_16FlashAttnBwdSm80INS1_25CollectiveMainloopBwdSm80ILi2ELi1EN4cute5tupleIJNS5_1CILi64EEENS7_ILi128EEENS7_ILi96EEEEEENS_10bfloat16_tEfNS_4arch4Sm80ELb0ELb1ELb1ELb1ELb1ELb0ELb0ELb0ELi2ELi2ELi4ELi2ELb1EEENS1_21CollectiveEpilogueBwdISB_SC_SE_Li256ELb1ELb0ELi2EEENS1_19SingleTileSchedulerILb1ELb0ELb0ELi128EEEEEEEEEvNT_6ParamsE:
	.zero		976


//--------------------- .nv.constant0._ZN7cutlass13device_kernelIN5flash19enable_sm80_to_sm89INS1_16FlashAttnBwdSm80INS1_25CollectiveMainloopBwdSm80ILi2ELi1EN4cute5tupleIJNS5_1CILi64EEENS7_ILi128EEENS7_ILi96EEEEEENS_10bfloat16_tEfNS_4arch4Sm80ELb0ELb1ELb1ELb1ELb0ELb0ELb0ELb0ELi2ELi2ELi4ELi2ELb1EEENS1_24CollectiveEpilogueBwdGQAISB_fSE_Li256ELb1ELb0EEENS1_19SingleTileSchedulerILb1ELb0ELb0ELi128EEEEEEEEEvNT_6ParamsE --------------------------
	.section	.nv.constant0._ZN7cutlass13device_kernelIN5flash19enable_sm80_to_sm89INS1_16FlashAttnBwdSm80INS1_25CollectiveMainloopBwdSm80ILi2ELi1EN4cute5tupleIJNS5_1CILi64EEENS7_ILi128EEENS7_ILi96EEEEEENS_10bfloat16_tEfNS_4arch4Sm80ELb0ELb1ELb1ELb1ELb0ELb0ELb0ELb0ELi2ELi2ELi4ELi2ELb1EEENS1_24CollectiveEpilogueBwdGQAISB_fSE_Li256ELb1ELb0EEENS1_19SingleTileSchedulerILb1ELb0ELb0ELi128EEEEEEEEEvNT_6ParamsE,"a",@progbits
	.sectionflags	@""
	.align	4
.nv.constant0._ZN7cutlass13device_kernelIN5flash19enable_sm80_to_sm89INS1_16FlashAttnBwdSm80INS1_25CollectiveMainloopBwdSm80ILi2ELi1EN4cute5tupleIJNS5_1CILi64EEENS7_ILi128EEENS7_ILi96EEEEEENS_10bfloat16_tEfNS_4arch4Sm80ELb0ELb1ELb1ELb1ELb0ELb0ELb0ELb0ELi2ELi2ELi4ELi2ELb1EEENS1_24CollectiveEpilogueBwdGQAISB_fSE_Li256ELb1ELb0EEENS1_19SingleTileSchedulerILb1ELb0ELb0ELi128EEEEEEEEEvNT_6ParamsE:
	.zero		984


//--------------------- .nv.constant0._ZN7cutlass13device_kernelIN5flash19enable_sm80_to_sm89INS1_16FlashAttnBwdSm80INS1_25CollectiveMainloopBwdSm80ILi2ELi1EN4cute5tupleIJNS5_1CILi64EEENS7_ILi128EEENS7_ILi96EEEEEENS_10bfloat16_tEfNS_4arch4Sm80ELb0ELb1ELb1ELb1ELb1ELb0ELb0ELb0ELi2ELi2ELi4ELi2ELb1EEENS1_24CollectiveEpilogueBwdGQAISB_fSE_Li256ELb1ELb1EEENS1_19SingleTileSchedulerILb1ELb0ELb0ELi128EEEEEEEEEvNT_6ParamsE --------------------------
	.section	.nv.constant0._ZN7cutlass13device_kernelIN5flash19enable_sm80_to_sm89INS1_16FlashAttnBwdSm80INS1_25CollectiveMainloopBwdSm80ILi2ELi1EN4cute5tupleIJNS5_1CILi64EEENS7_ILi128EEENS7_ILi96EEEEEENS_10bfloat16_tEfNS_4arch4Sm80ELb0ELb1ELb1ELb1ELb1ELb0ELb0ELb0ELi2ELi2ELi4ELi2ELb1EEENS1_24CollectiveEpilogueBwdGQAISB_fSE_Li256ELb1ELb1EEENS1_19SingleTileSchedulerILb1ELb0ELb0ELi128EEEEEEEEEvNT_6ParamsE,"a",@progbits
	.sectionflags	@""
	.align	4
.nv.constant0._ZN7cutlass13device_kernelIN5flash19enable_sm80_to_sm89INS1_16FlashAttnBwdSm80INS1_25CollectiveMainloopBwdSm80ILi2ELi1EN4cute5tupleIJNS5_1CILi64EEENS7_ILi128EEENS7_ILi96EEEEEENS_10bfloat16_tEfNS_4arch4Sm80ELb0ELb1ELb1ELb1ELb1ELb0ELb0ELb0ELi2ELi2ELi4ELi2ELb1EEENS1_24CollectiveEpilogueBwdGQAISB_fSE_Li256ELb1ELb1EEENS1_19SingleTileSchedulerILb1ELb0ELb0ELi128EEEEEEEEEvNT_6ParamsE:
	.zero		984


//--------------------- .nv.constant0._ZN7cutlass13device_kernelIN5flash19enable_sm80_to_sm89INS1_16FlashAttnBwdSm80INS1_25CollectiveMainloopBwdSm80ILi2ELi1EN4cute5tupleIJNS5_1CILi64EEENS7_ILi128EEENS7_ILi96EEEEEENS_10bfloat16_tEfNS_4arch4Sm80ELb1ELb0ELb1ELb0ELb0ELb0ELb0ELb0ELi2ELi2ELi4ELi2ELb1EEENS1_21CollectiveEpilogueBwdISB_SC_SE_Li256ELb0ELb0ELi2EEENS1_25SingleTileBwdLPTSchedulerILb0ELi128ELb0EEEEEEEEEvNT_6ParamsE --------------------------
	.section	.nv.constant0._ZN7cutlass13device_kernelIN5flash19enable_sm80_to_sm89INS1_16FlashAttnBwdSm80INS1_25CollectiveMainloopBwdSm80ILi2ELi1EN4cute5tupleIJNS5_1CILi64EEENS7_ILi128EEENS7_ILi96EEEEEENS_10bfloat16_tEfNS_4arch4Sm80ELb1ELb0ELb1ELb0ELb0ELb0ELb0ELb0ELi2ELi2ELi4ELi2ELb1EEENS1_21CollectiveEpilogueBwdISB_SC_SE_Li256ELb0ELb0ELi2EEENS1_25SingleTileBwdLPTSchedulerILb0ELi128ELb0EEEEEEEEEvNT_6ParamsE,"a",@progbits
	.sectionflags	@""
	.align	4
.nv.constant0._ZN7cutlass13device_kernelIN5flash19enable_sm80_to_sm89INS1_16FlashAttnBwdSm80INS1_25CollectiveMainloopBwdSm80ILi2ELi1EN4cute5tupleIJNS5_1CILi64EEENS7_ILi128EEENS7_ILi96EEEEEENS_10bfloat16_tEfNS_4arch4Sm80ELb1ELb0ELb1ELb0ELb0ELb0ELb0ELb0ELi2ELi2ELi4ELi2ELb1EEENS1_21CollectiveEpilogueBwdISB_SC_SE_Li256ELb0ELb0ELi2EEENS1_25SingleTileBwdLPTSchedulerILb0ELi128ELb0EEEEEEEEEvNT_6ParamsE:
	.zero		1000


//--------------------- .nv.constant0._ZN7cutlass13device_kernelIN5flash19enable_sm80_to_sm89INS1_16FlashAttnBwdSm80INS1_25CollectiveMainloopBwdSm80ILi2ELi1EN4cute5tupleIJNS5_1CILi64EEENS7_ILi128EEENS7_ILi96EEEEEENS_10bfloat16_tEfNS_4arch4Sm80ELb1ELb0ELb1ELb0ELb1ELb0ELb0ELb0ELi2ELi2ELi4ELi2ELb1EEENS1_21CollectiveEpilogueBwdISB_SC_SE_Li256ELb0ELb0ELi2EEENS1_25SingleTileBwdLPTSchedulerILb0ELi128ELb1EEEEEEEEEvNT_6ParamsE --------------------------
	.section	.nv.constant0._ZN7cutlass13device_kernelIN5flash19enable_sm80_to_sm89INS1_16FlashAttnBwdSm80INS1_25CollectiveMainloopBwdSm80ILi2ELi1EN4cute5tupleIJNS5_1CILi64EEENS7_ILi128EEENS7_ILi96EEEEEENS_10bfloat16_tEfNS_4arch4Sm80ELb1ELb0ELb1ELb0ELb1ELb0ELb0ELb0ELi2ELi2ELi4ELi2ELb1EEENS1_21CollectiveEpilogueBwdISB_SC_SE_Li256ELb0ELb0ELi2EEENS1_25SingleTileBwdLPTSchedulerILb0ELi128ELb1EEEEEEEEEvNT_6ParamsE,"a",@progbits
	.sectionflags	@""
	.align	4
.nv.constant0._ZN7cutlass13device_kernelIN5flash19enable_sm80_to_sm89INS1_16FlashAttnBwdSm80INS1_25CollectiveMainloopBwdSm80ILi2ELi1EN4cute5tupleIJNS5_1CILi64EEENS7_ILi128EEENS7_ILi96EEEEEENS_10bfloat16_tEfNS_4arch4Sm80ELb1ELb0ELb1ELb0ELb1ELb0ELb0ELb0ELi2ELi2ELi4ELi2ELb1EEENS1_21CollectiveEpilogueBwdISB_SC_SE_Li256ELb0ELb0ELi2EEENS1_25SingleTileBwdLPTSchedulerILb0ELi128ELb1EEEEEEEEEvNT_6ParamsE:
	.zero		1000


//--------------------- .nv.constant0._ZN7cutlass13device_kernelIN5flash19enable_sm80_to_sm89INS1_16FlashAttnBwdSm80INS1_25CollectiveMainloopBwdSm80ILi2ELi1EN4cute5tupleIJNS5_1CILi64EEENS7_ILi128EEENS7_ILi96EEEEEENS_10bfloat16_tEfNS_4arch4Sm80ELb1ELb0ELb1ELb0ELb0ELb0ELb0ELb0ELi2ELi2ELi4ELi2ELb1EEENS1_24CollectiveEpilogueBwdGQAISB_fSE_Li256ELb0ELb0EEENS1_25SingleTileBwdLPTSchedulerILb0ELi128ELb0EEEEEEEEEvNT_6ParamsE --------------------------
	.section	.nv.constant0._ZN7cutlass13device_kernelIN5flash19enable_sm80_to_sm89INS1_16FlashAttnBwdSm80INS1_25CollectiveMainloopBwdSm80ILi2ELi1EN4cute5tupleIJNS5_1CILi64EEENS7_ILi128EEENS7_ILi96EEEEEENS_10bfloat16_tEfNS_4arch4Sm80ELb1ELb0ELb1ELb0ELb0ELb0ELb0ELb0ELi2ELi2ELi4ELi2ELb1EEENS1_24CollectiveEpilogueBwdGQAISB_fSE_Li256ELb0ELb0EEENS1_25SingleTileBwdLPTSchedulerILb0ELi128ELb0EEEEEEEEEvNT_6ParamsE,"a",@progbits
	.sectionflags	@""
	.align	4
.nv.constant0._ZN7cutlass13device_kernelIN5flash19enable_sm80_to_sm89INS1_16FlashAttnBwdSm80INS1_25CollectiveMainloopBwdSm80ILi2ELi1EN4cute5tupleIJNS5_1CILi64EEENS7_ILi128EEENS7_ILi96EEEEEENS_10bfloat16_tEfNS_4arch4Sm80ELb1ELb0ELb1ELb0ELb0ELb0ELb0ELb0ELi2ELi2ELi4ELi2ELb1EEENS1_24CollectiveEpilogueBwdGQAISB_fSE_Li256ELb0ELb0EEENS1_25SingleTileBwdLPTSchedulerILb0ELi128ELb0EEEEEEEEEvNT_6ParamsE:
	.zero		1008


//--------------------- .nv.constant0._ZN7cutlass13device_kernelIN5flash19enable_sm80_to_sm89INS1_16FlashAttnBwdSm80INS1_25CollectiveMainloopBwdSm80ILi2ELi1EN4cute5tupleIJNS5_1CILi64EEENS7_ILi128EEENS7_ILi96EEEEEENS_10bfloat16_tEfNS_4arch4Sm80ELb1ELb0ELb1ELb0ELb1ELb0ELb0ELb0ELi2ELi2ELi4ELi2ELb1EEENS1_24CollectiveEpilogueBwdGQAISB_fSE_Li256ELb0ELb1EEENS1_25SingleTileBwdLPTSchedulerILb0ELi128ELb1EEEEEEEEEvNT_6ParamsE --------------------------
	.section	.nv.constant0._ZN7cutlass13device_kernelIN5flash19enable_sm80_to_sm89INS1_16FlashAttnBwdSm80INS1_25CollectiveMainloopBwdSm80ILi2ELi1EN4cute5tupleIJNS5_1CILi64EEENS7_ILi128EEENS7_ILi96EEEEEENS_10bfloat16_tEfNS_4arch4Sm80ELb1ELb0ELb1ELb0ELb1ELb0ELb0ELb0ELi2ELi2ELi4ELi2ELb1EEENS1_24CollectiveEpilogueBwdGQAISB_fSE_Li256ELb0ELb1EEENS1_25SingleTileBwdLPTSchedulerILb0ELi128ELb1EEEEEEEEEvNT_6ParamsE,"a",@progbits
	.sectionflags	@""
	.align	4
.nv.constant0._ZN7cutlass13device_kernelIN5flash19enable_sm80_to_sm89INS1_16FlashAttnBwdSm80INS1_25CollectiveMainloopBwdSm80ILi2ELi1EN4cute5tupleIJNS5_1CILi64EEENS7_ILi128EEENS7_ILi96EEEEEENS_10bfloat16_tEfNS_4arch4Sm80ELb1ELb0ELb1ELb0ELb1ELb0ELb0ELb0ELi2ELi2ELi4ELi2ELb1EEENS1_24CollectiveEpilogueBwdGQAISB_fSE_Li256ELb0ELb1EEENS1_25SingleTileBwdLPTSchedulerILb0ELi128ELb1EEEEEEEEEvNT_6ParamsE:
	.zero		1008


//--------------------- .nv.constant0._ZN7cutlass13device_kernelIN5flash19enable_sm80_to_sm89INS1_16FlashAttnBwdSm80INS1_25CollectiveMainloopBwdSm80ILi2ELi1EN4cute5tupleIJNS5_1CILi64EEENS7_ILi128EEENS7_ILi96EEEEEENS_10bfloat16_tEfNS_4arch4Sm80ELb1ELb0ELb1ELb1ELb0ELb0ELb0ELb0ELi2ELi2ELi4ELi2ELb1EEENS1_21CollectiveEpilogueBwdISB_SC_SE_Li256ELb1ELb0ELi2EEENS1_25SingleTileBwdLPTSchedulerILb1ELi128ELb0EEEEEEEEEvNT_6ParamsE --------------------------
	.section	.nv.constant0._ZN7cutlass13device_kernelIN5flash19enable_sm80_to_sm89INS1_16FlashAttnBwdSm80INS1_25CollectiveMainloopBwdSm80ILi2ELi1EN4cute5tupleIJNS5_1CILi64EEENS7_ILi128EEENS7_ILi96EEEEEENS_10bfloat16_tEfNS_4arch4Sm80ELb1ELb0ELb1ELb1ELb0ELb0ELb0ELb0ELi2ELi2ELi4ELi2ELb1EEENS1_21CollectiveEpilogueBwdISB_SC_SE_Li256ELb1ELb0ELi2EEENS1_25SingleTileBwdLPTSchedulerILb1ELi128ELb0EEEEEEEEEvNT_6ParamsE,"a",@progbits
	.sectionflags	@""
	.align	4
.nv.constant0._ZN7cutlass13device_kernelIN5flash19enable_sm80_to_sm89INS1_16FlashAttnBwdSm80INS1_25CollectiveMainloopBwdSm80ILi2ELi1EN4cute5tupleIJNS5_1CILi64EEENS7_ILi128EEENS7_ILi96EEEEEENS_10bfloat16_tEfNS_4arch4Sm80ELb1ELb0ELb1ELb1ELb0ELb0ELb0ELb0ELi2ELi2ELi4ELi2ELb1EEENS1_21CollectiveEpilogueBwdISB_SC_SE_Li256ELb1ELb0ELi2EEENS1_25SingleTileBwdLPTSchedulerILb1ELi128ELb0EEEEEEEEEvNT_6ParamsE:
	.zero		1000


//--------------------- .nv.constant0._ZN7cutlass13device_kernelIN5flash19enable_sm80_to_sm89INS1_16FlashAttnBwdSm80INS1_25CollectiveMainloopBwdSm80ILi2ELi1EN4cute5tupleIJNS5_1CILi64EEENS7_ILi128EEENS7_ILi96EEEEEENS_10bfloat16_tEfNS_4arch4Sm80ELb1ELb0ELb1ELb1ELb1ELb0ELb0ELb0ELi2ELi2ELi4ELi2ELb1EEENS1_21CollectiveEpilogueBwdISB_SC_SE_Li256ELb1ELb0ELi2EEENS1_25SingleTileBwdLPTSchedulerILb1ELi128ELb1EEEEEEEEEvNT_6ParamsE --------------------------
	.section	.nv.constant0._ZN7cutlass13device_kernelIN5flash19enable_sm80_to_sm89INS1_16FlashAttnBwdSm80INS1_25CollectiveMainloopBwdSm80ILi2ELi1EN4cute5tupleIJNS5_1CILi64EEENS7_ILi128EEENS7_ILi96EEEEEENS_10bfloat16_tEfNS_4arch4Sm80ELb1ELb0ELb1ELb1ELb1ELb0ELb0ELb0ELi2ELi2ELi4ELi2ELb1EEENS1_21CollectiveEpilogueBwdISB_SC_SE_Li256ELb1ELb0ELi2EEENS1_25SingleTileBwdLPTSchedulerILb1ELi128ELb1EEEEEEEEEvNT_6ParamsE,"a",@progbits
	.sectionflags	@""
	.align	4
.nv.constant0._ZN7cutlass13device_kernelIN5flash19enable_sm80_to_sm89INS1_16FlashAttnBwdSm80INS1_25CollectiveMainloopBwdSm80ILi2ELi1EN4cute5tupleIJNS5_1CILi64EEENS7_ILi128EEENS7_ILi96EEEEEENS_10bfloat16_tEfNS_4arch4Sm80ELb1ELb0ELb1ELb1ELb1ELb0ELb0ELb0ELi2ELi2ELi4ELi2ELb1EEENS1_21CollectiveEpilogueBwdISB_SC_SE_Li256ELb1ELb0ELi2EEENS1_25SingleTileBwdLPTSchedulerILb1ELi128ELb1EEEEEEEEEvNT_6ParamsE:
	.zero		1000


//--------------------- .nv.constant0._ZN7cutlass13device_kernelIN5flash19enable_sm80_to_sm89INS1_16FlashAttnBwdSm80INS1_25CollectiveMainloopBwdSm80ILi2ELi1EN4cute5tupleIJNS5_1CILi64EEENS7_ILi128EEENS7_ILi96EEEEEENS_10bfloat16_tEfNS_4arch4Sm80ELb1ELb0ELb1ELb1ELb0ELb0ELb0ELb0ELi2ELi2ELi4ELi2ELb1EEENS1_24CollectiveEpilogueBwdGQAISB_fSE_Li256ELb1ELb0EEENS1_25SingleTileBwdLPTSchedulerILb1ELi128ELb0EEEEEEEEEvNT_6ParamsE --------------------------
	.section	.nv.constant0._ZN7cutlass13device_kernelIN5flash19enable_sm80_to_sm89INS1_16FlashAttnBwdSm80INS1_25CollectiveMainloopBwdSm80ILi2ELi1EN4cute5tupleIJNS5_1CILi64EEENS7_ILi128EEENS7_ILi96EEEEEENS_10bfloat16_tEfNS_4arch4Sm80ELb1ELb0ELb1ELb1ELb0ELb0ELb0ELb0ELi2ELi2ELi4ELi2ELb1EEENS1_24CollectiveEpilogueBwdGQAISB_fSE_Li256ELb1ELb0EEENS1_25SingleTileBwdLPTSchedulerILb1ELi128ELb0EEEEEEEEEvNT_6ParamsE,"a",@progbits
	.sectionflags	@""
	.align	4
.nv.constant0._ZN7cutlass13device_kernelIN5flash19enable_sm80_to_sm89INS1_16FlashAttnBwdSm80INS1_25CollectiveMainloopBwdSm80ILi2ELi1EN4cute5tupleIJNS5_1CILi64EEENS7_ILi128EEENS7_ILi96EEEEEENS_10bfloat16_tEfNS_4arch4Sm80ELb1ELb0ELb1ELb1ELb0ELb0ELb0ELb0ELi2ELi2ELi4ELi2ELb1EEENS1_24CollectiveEpilogueBwdGQAISB_fSE_Li256ELb1ELb0EEENS1_25SingleTileBwdLPTSchedulerILb1ELi128ELb0EEEEEEEEEvNT_6ParamsE:
	.zero		1008


//--------------------- .nv.constant0._ZN7cutlass13device_kernelIN5flash19enable_sm80_to_sm89INS1_16FlashAttnBwdSm80INS1_25CollectiveMainloopBwdSm80ILi2ELi1EN4cute5tupleIJNS5_1CILi64EEENS7_ILi128EEENS7_ILi96EEEEEENS_10bfloat16_tEfNS_4arch4Sm80ELb1ELb0ELb1ELb1ELb1ELb0ELb0ELb0ELi2ELi2ELi4ELi2ELb1EEENS1_24CollectiveEpilogueBwdGQAISB_fSE_Li256ELb1ELb1EEENS1_25SingleTileBwdLPTSchedulerILb1ELi128ELb1EEEEEEEEEvNT_6ParamsE --------------------------
	.section	.nv.constant0._ZN7cutlass13device_kernelIN5flash19enable_sm80_to_sm89INS1_16FlashAttnBwdSm80INS1_25CollectiveMainloopBwdSm80ILi2ELi1EN4cute5tupleIJNS5_1CILi64EEENS7_ILi128EEENS7_ILi96EEEEEENS_10bfloat16_tEfNS_4arch4Sm80ELb1ELb0ELb1ELb1ELb1ELb0ELb0ELb0ELi2ELi2ELi4ELi2ELb1EEENS1_24CollectiveEpilogueBwdGQAISB_fSE_Li256ELb1ELb1EEENS1_25SingleTileBwdLPTSchedulerILb1ELi128ELb1EEEEEEEEEvNT_6ParamsE,"a",@progbits
	.sectionflags	@""
	.align	4
.nv.constant0._ZN7cutlass13device_kernelIN5flash19enable_sm80_to_sm89INS1_16FlashAttnBwdSm80INS1_25CollectiveMainloopBwdSm80ILi2ELi1EN4cute5tupleIJNS5_1CILi64EEENS7_ILi128EEENS7_ILi96EEEEEENS_10bfloat16_tEfNS_4arch4Sm80ELb1ELb0ELb1ELb1ELb1ELb0ELb0ELb0ELi2ELi2ELi4ELi2ELb1EEENS1_24CollectiveEpilogueBwdGQAISB_fSE_Li256ELb1ELb1EEENS1_25SingleTileBwdLPTSchedulerILb1ELi128ELb1EEEEEEEEEvNT_6ParamsE:
	.zero		1008


//--------------------- .nv.constant0._ZN7cutlass13device_kernelIN5flash19enable_sm80_to_sm89INS1_16FlashAttnBwdSm80INS1_25CollectiveMainloopBwdSm80ILi2ELi2EN4cute5tupleIJNS5_1CILi64EEENS7_ILi128EEENS7_ILi96EEEEEENS_10bfloat16_tEfNS_4arch4Sm80ELb0ELb0ELb1ELb0ELb0ELb0ELb0ELb0ELi2ELi2ELi4ELi2ELb0EEENS1_21CollectiveEpilogueBwdISB_SC_SE_Li256ELb0ELb0ELi2EEENS1_19SingleTileSchedulerILb0ELb0ELb0ELi128EEEEEEEEEvNT_6ParamsE --------------------------
	.section	.nv.constant0._ZN7cutlass13device_kernelIN5flash19enable_sm80_to_sm89INS1_16FlashAttnBwdSm80INS1_25CollectiveMainloopBwdSm80ILi2ELi2EN4cute5tupleIJNS5_1CILi64EEENS7_ILi128EEENS7_ILi96EEEEEENS_10bfloat16_tEfNS_4arch4Sm80ELb0ELb0ELb1ELb0ELb0ELb0ELb0ELb0ELi2ELi2ELi4ELi2ELb0EEENS1_21CollectiveEpilogueBwdISB_SC_SE_Li256ELb0ELb0ELi2EEENS1_19SingleTileSchedulerILb0ELb0ELb0ELi128EEEEEEEEEvNT_6ParamsE,"a",@progbits
	.sectionflags	@""
	.align	4
.nv.constant0._ZN7cutlass13device_kernelIN5flash19enable_sm80_to_sm89INS1_16FlashAttnBwdSm80INS1_25CollectiveMainloopBwdSm80ILi2ELi2EN4cute5tupleIJNS5_1CILi64EEENS7_ILi128EEENS7_ILi96EEEEEENS_10bfloat16_tEfNS_4arch4Sm80ELb0ELb0ELb1ELb0ELb0ELb0ELb0ELb0ELi2ELi2ELi4ELi2ELb0EEENS1_21CollectiveEpilogueBwdISB_SC_SE_Li256ELb0ELb0ELi2EEENS1_19SingleTileSchedulerILb0ELb0ELb0ELi128EEEEEEEEEvNT_6ParamsE:
	.zero		976


//--------------------- .nv.constant0._ZN7cutlass13device_kernelIN5flash19enable_sm80_to_sm89INS1_16FlashAttnBwdSm80INS1_25CollectiveMainloopBwdSm80ILi2ELi2EN4cute5tupleIJNS5_1CILi64EEENS7_ILi128EEENS7_ILi96EEEEEENS_10bfloat16_tEfNS_4arch4Sm80ELb0ELb0ELb1ELb0ELb1ELb0ELb0ELb0ELi2ELi2ELi4ELi2ELb0EEENS1_21CollectiveEpilogueBwdISB_SC_SE_Li256ELb0ELb0ELi2EEENS1_19SingleTileSchedulerILb0ELb0ELb0ELi128EEEEEEEEEvNT_6ParamsE --------------------------
	.section	.nv.constant0._ZN7cutlass13device_kernelIN5flash19enable_sm80_to_sm89INS1_16FlashAttnBwdSm80INS1_25CollectiveMainloopBwdSm80ILi2ELi2EN4cute5tupleIJNS5_1CILi64EEENS7_ILi128EEENS7_ILi96EEEEEENS_10bfloat16_tEfNS_4arch4Sm80ELb0ELb0ELb1ELb0ELb1ELb0ELb0ELb0ELi2ELi2ELi4ELi2ELb0EEENS1_21CollectiveEpilogueBwdISB_SC_SE_Li256ELb0ELb0ELi2EEENS1_19SingleTileSchedulerILb0ELb0ELb0ELi128EEEEEEEEEvNT_6ParamsE,"a",@progbits
	.sectionflags	@""
	.align	4
.nv.constant0._ZN7cutlass13device_kernelIN5flash19enable_sm80_to_sm89INS1_16FlashAttnBwdSm80INS1_25CollectiveMainloopBwdSm80ILi2ELi2EN4cute5tupleIJNS5_1CILi64EEENS7_ILi128EEENS7_ILi96EEEEEENS_10bfloat16_tEfNS_4arch4Sm80ELb0ELb0ELb1ELb0ELb1ELb0ELb0ELb0ELi2ELi2ELi4ELi2ELb0EEENS1_21CollectiveEpilogueBwdISB_SC_SE_Li256ELb0ELb0ELi2EEENS1_19SingleTileSchedulerILb0ELb0ELb0ELi128EEEEEEEEEvNT_6ParamsE:
	.zero		976


//--------------------- .nv.constant0._ZN7cutlass13device_kernelIN5flash19enable_sm80_to_sm89INS1_16FlashAttnBwdSm80INS1_25CollectiveMainloopBwdSm80ILi2ELi2EN4cute5tupleIJNS5_1CILi64EEENS7_ILi128EEENS7_ILi96EEEEEENS_10bfloat16_tEfNS_4arch4Sm80ELb0ELb0ELb1ELb0ELb0ELb0ELb0ELb0ELi2ELi2ELi4ELi2ELb0EEENS1_24CollectiveEpilogueBwdGQAISB_fSE_Li256ELb0ELb0EEENS1_19SingleTileSchedulerILb0ELb0ELb0ELi128EEEEEEEEEvNT_6ParamsE --------------------------
	.section	.nv.constant0._ZN7cutlass13device_kernelIN5flash19enable_sm80_to_sm89INS1_16FlashAttnBwdSm80INS1_25CollectiveMainloopBwdSm80ILi2ELi2EN4cute5tupleIJNS5_1CILi64EEENS7_ILi128EEENS7_ILi96EEEEEENS_10bfloat16_tEfNS_4arch4Sm80ELb0ELb0ELb1ELb0ELb0ELb0ELb0ELb0ELi2ELi2ELi4ELi2ELb0EEENS1_24CollectiveEpilogueBwdGQAISB_fSE_Li256ELb0ELb0EEENS1_19SingleTileSchedulerILb0ELb0ELb0ELi128EEEEEEEEEvNT_6ParamsE,"a",@progbits
	.sectionflags	@""
	.align	4
.nv.constant0._ZN7cutlass13device_kernelIN5flash19enable_sm80_to_sm89INS1_16FlashAttnBwdSm80INS1_25CollectiveMainloopBwdSm80ILi2ELi2EN4cute5tupleIJNS5_1CILi64EEENS7_ILi128EEENS7_ILi96EEEEEENS_10bfloat16_tEfNS_4arch4Sm80ELb0ELb0ELb1ELb0ELb0ELb0ELb0ELb0ELi2ELi2ELi4ELi2ELb0EEENS1_24CollectiveEpilogueBwdGQAISB_fSE_Li256ELb0ELb0EEENS1_19SingleTileSchedulerILb0ELb0ELb0ELi128EEEEEEEEEvNT_6ParamsE:
	.zero		984


//--------------------- .nv.constant0._ZN7cutlass13device_kernelIN5flash19enable_sm80_to_sm89INS1_16FlashAttnBwdSm80INS1_25CollectiveMainloopBwdSm80ILi2ELi2EN4cute5tupleIJNS5_1CILi64EEENS7_ILi128EEENS7_ILi96EEEEEENS_10bfloat16_tEfNS_4arch4Sm80ELb0ELb0ELb1ELb0ELb1ELb0ELb0ELb0ELi2ELi2ELi4ELi2ELb0EEENS1_24CollectiveEpilogueBwdGQAISB_fSE_Li256ELb0ELb1EEENS1_19SingleTileSchedulerILb0ELb0ELb0ELi128EEEEEEEEEvNT_6ParamsE --------------------------
	.section	.nv.constant0._ZN7cutlass13device_kernelIN5flash19enable_sm80_to_sm89INS1_16FlashAttnBwdSm80INS1_25CollectiveMainloopBwdSm80ILi2ELi2EN4cute5tupleIJNS5_1CILi64EEENS7_ILi128EEENS7_ILi96EEEEEENS_10bfloat16_tEfNS_4arch4Sm80ELb0ELb0ELb1ELb0ELb1ELb0ELb0ELb0ELi2ELi2ELi4ELi2ELb0EEENS1_24CollectiveEpilogueBwdGQAISB_fSE_Li256ELb0ELb1EEENS1_19SingleTileSchedulerILb0ELb0ELb0ELi128EEEEEEEEEvNT_6ParamsE,"a",@progbits
	.sectionflags	@""
	.align	4
.nv.constant0._ZN7cutlass13device_kernelIN5flash19enable_sm80_to_sm89INS1_16FlashAttnBwdSm80INS1_25CollectiveMainloopBwdSm80ILi2ELi2EN4cute5tupleIJNS5_1CILi64EEENS7_ILi128EEENS7_ILi96EEEEEENS_10bfloat16_tEfNS_4arch4Sm80ELb0ELb0ELb1ELb0ELb1ELb0ELb0ELb0ELi2ELi2ELi4ELi2ELb0EEENS1_24CollectiveEpilogueBwdGQAISB_fSE_Li256ELb0ELb1EEENS1_19SingleTileSchedulerILb0ELb0ELb0ELi128EEEEEEEEEvNT_6ParamsE:
	.zero		984


//--------------------- .nv.constant0._ZN7cutlass13device_kernelIN5flash19enable_sm80_to_sm89INS1_16FlashAttnBwdSm80INS1_25CollectiveMainloopBwdSm80ILi2ELi2EN4cute5tupleIJNS5_1CILi64EEENS7_ILi128EEENS7_ILi96EEEEEENS_10bfloat16_tEfNS_4arch4Sm80ELb0ELb0ELb1ELb1ELb0ELb0ELb0ELb0ELi2ELi2ELi4ELi2ELb0EEENS1_21CollectiveEpilogueBwdISB_SC_SE_Li256ELb1ELb0ELi2EEENS1_19SingleTileSchedulerILb1ELb0ELb0ELi128EEEEEEEEEvNT_6ParamsE --------------------------
	.section	.nv.constant0._ZN7cutlass13device_kernelIN5flash19enable_sm80_to_sm89INS1_16FlashAttnBwdSm80INS1_25CollectiveMainloopBwdSm80ILi2ELi2EN4cute5tupleIJNS5_1CILi64EEENS7_ILi128EEENS7_ILi96EEEEEENS_10bfloat16_tEfNS_4arch4Sm80ELb0ELb0ELb1ELb1ELb0ELb0ELb0ELb0ELi2ELi2ELi4ELi2ELb0EEENS1_21CollectiveEpilogueBwdISB_SC_SE_Li256ELb1ELb0ELi2EEENS1_19SingleTileSchedulerILb1ELb0ELb0ELi128EEEEEEEEEvNT_6ParamsE,"a",@progbits
	.sectionflags	@""
	.align	4
.nv.constant0._ZN7cutlass13device_kernelIN5flash19enable_sm80_to_sm89INS1_16FlashAttnBwdSm80INS1_25CollectiveMainloopBwdSm80ILi2ELi2EN4cute5tupleIJNS5_1CILi64EEENS7_ILi128EEENS7_ILi96EEEEEENS_10bfloat16_tEfNS_4arch4Sm80ELb0ELb0ELb1ELb1ELb0ELb0ELb0ELb0ELi2ELi2ELi4ELi2ELb0EEENS1_21CollectiveEpilogueBwdISB_SC_SE_Li256ELb1ELb0ELi2EEENS1_19SingleTileSchedulerILb1ELb0ELb0ELi128EEEEEEEEEvNT_6ParamsE:
	.zero		976


//--------------------- .nv.constant0._ZN7cutlass13device_kernelIN5flash19enable_sm80_to_sm89INS1_16FlashAttnBwdSm80INS1_25CollectiveMainloopBwdSm80ILi2ELi2EN4cute5tupleIJNS5_1CILi64EEENS7_ILi128EEENS7_ILi96EEEEEENS_10bfloat16_tEfNS_4arch4Sm80ELb0ELb0ELb1ELb1ELb1ELb0ELb0ELb0ELi2ELi2ELi4ELi2ELb0EEENS1_21CollectiveEpilogueBwdISB_SC_SE_Li256ELb1ELb0ELi2EEENS1_19SingleTileSchedulerILb1ELb0ELb0ELi128EEEEEEEEEvNT_6ParamsE --------------------------
	.section	.nv.constant0._ZN7cutlass13device_kernelIN5flash19enable_sm80_to_sm89INS1_16FlashAttnBwdSm80INS1_25CollectiveMainloopBwdSm80ILi2ELi2EN4cute5tupleIJNS5_1CILi64EEENS7_ILi128EEENS7_ILi96EEEEEENS_10bfloat16_tEfNS_4arch4Sm80ELb0ELb0ELb1ELb1ELb1ELb0ELb0ELb0ELi2ELi2ELi4ELi2ELb0EEENS1_21CollectiveEpilogueBwdISB_SC_SE_Li256ELb1ELb0ELi2EEENS1_19SingleTileSchedulerILb1ELb0ELb0ELi128EEEEEEEEEvNT_6ParamsE,"a",@progbits
	.sectionflags	@""
	.align	4
.nv.constant0._ZN7cutlass13device_kernelIN5flash19enable_sm80_to_sm89INS1_16FlashAttnBwdSm80INS1_25CollectiveMainloopBwdSm80ILi2ELi2EN4cute5tupleIJNS5_1CILi64EEENS7_ILi128EEENS7_ILi96EEEEEENS_10bfloat16_tEfNS_4arch4Sm80ELb0ELb0ELb1ELb1ELb1ELb0ELb0ELb0ELi2ELi2ELi4ELi2ELb0EEENS1_21CollectiveEpilogueBwdISB_SC_SE_Li256ELb1ELb0ELi2EEENS1_19SingleTileSchedulerILb1ELb0ELb0ELi128EEEEEEEEEvNT_6ParamsE:
	.zero		976


//--------------------- .nv.constant0._ZN7cutlass13device_kernelIN5flash19enable_sm80_to_sm89INS1_16FlashAttnBwdSm80INS1_25CollectiveMainloopBwdSm80ILi2ELi2EN4cute5tupleIJNS5_1CILi64EEENS7_ILi128EEENS7_ILi96EEEEEENS_10bfloat16_tEfNS_4arch4Sm80ELb0ELb0ELb1ELb1ELb0ELb0ELb0ELb0ELi2ELi2ELi4ELi2ELb0EEENS1_24CollectiveEpilogueBwdGQAISB_fSE_Li256ELb1ELb0EEENS1_19SingleTileSchedulerILb1ELb0ELb0ELi128EEEEEEEEEvNT_6ParamsE --------------------------
	.section	.nv.constant0._ZN7cutlass13device_kernelIN5flash19enable_sm80_to_sm89INS1_16FlashAttnBwdSm80INS1_25CollectiveMainloopBwdSm80ILi2ELi2EN4cute5tupleIJNS5_1CILi64EEENS7_ILi128EEENS7_ILi96EEEEEENS_10bfloat16_tEfNS_4arch4Sm80ELb0ELb0ELb1ELb1ELb0ELb0ELb0ELb0ELi2ELi2ELi4ELi2ELb0EEENS1_24CollectiveEpilogueBwdGQAISB_fSE_Li256ELb1ELb0EEENS1_19SingleTileSchedulerILb1ELb0ELb0ELi128EEEEEEEEEvNT_6ParamsE,"a",@progbits
	.sectionflags	@""
	.align	4
.nv.constant0._ZN7cutlass13device_kernelIN5flash19enable_sm80_to_sm89INS1_16FlashAttnBwdSm80INS1_25CollectiveMainloopBwdSm80ILi2ELi2EN4cute5tupleIJNS5_1CILi64EEENS7_ILi128EEENS7_ILi96EEEEEENS_10bfloat16_tEfNS_4arch4Sm80ELb0ELb0ELb1ELb1ELb0ELb0ELb0ELb0ELi2ELi2ELi4ELi2ELb0EEENS1_24CollectiveEpilogueBwdGQAISB_fSE_Li256ELb1ELb0EEENS1_19SingleTileSchedulerILb1ELb0ELb0ELi128EEEEEEEEEvNT_6ParamsE:
	.zero		984


//--------------------- .nv.constant0._ZN7cutlass13device_kernelIN5flash19enable_sm80_to_sm89INS1_16FlashAttnBwdSm80INS1_25CollectiveMainloopBwdSm80ILi2ELi2EN4cute5tupleIJNS5_1CILi64EEENS7_ILi128EEENS7_ILi96EEEEEENS_10bfloat16_tEfNS_4arch4Sm80ELb0ELb0ELb1ELb1ELb1ELb0ELb0ELb0ELi2ELi2ELi4ELi2ELb0EEENS1_24CollectiveEpilogueBwdGQAISB_fSE_Li256ELb1ELb1EEENS1_19SingleTileSchedulerILb1ELb0ELb0ELi128EEEEEEEEEvNT_6ParamsE --------------------------
	.section	.nv.constant0._ZN7cutlass13device_kernelIN5flash19enable_sm80_to_sm89INS1_16FlashAttnBwdSm80INS1_25CollectiveMainloopBwdSm80ILi2ELi2EN4cute5tupleIJNS5_1CILi64EEENS7_ILi128EEENS7_ILi96EEEEEENS_10bfloat16_tEfNS_4arch4Sm80ELb0ELb0ELb1ELb1ELb1ELb0ELb0ELb0ELi2ELi2ELi4ELi2ELb0EEENS1_24CollectiveEpilogueBwdGQAISB_fSE_Li256ELb1ELb1EEENS1_19SingleTileSchedulerILb1ELb0ELb0ELi128EEEEEEEEEvNT_6ParamsE,"a",@progbits
	.sectionflags	@""
	.align	4
.nv.constant0._ZN7cutlass13device_kernelIN5flash19enable_sm80_to_sm89INS1_16FlashAttnBwdSm80INS1_25CollectiveMainloopBwdSm80ILi2ELi2EN4cute5tupleIJNS5_1CILi64EEENS7_ILi128EEENS7_ILi96EEEEEENS_10bfloat16_tEfNS_4arch4Sm80ELb0ELb0ELb1ELb1ELb1ELb0ELb0ELb0ELi2ELi2ELi4ELi2ELb0EEENS1_24CollectiveEpilogueBwdGQAISB_fSE_Li256ELb1ELb1EEENS1_19SingleTileSchedulerILb1ELb0ELb0ELi128EEEEEEEEEvNT_6ParamsE:
	.zero		984


//--------------------- .nv.constant0._ZN7cutlass13device_kernelIN5flash19enable_sm80_to_sm89INS1_16FlashAttnBwdSm80INS1_25CollectiveMainloopBwdSm80ILi2ELi2EN4cute5tupleIJNS5_1CILi64EEENS7_ILi128EEENS7_ILi96EEEEEENS_10bfloat16_tEfNS_4arch4Sm80ELb0ELb1ELb1ELb0ELb0ELb0ELb0ELb0ELi2ELi2ELi4ELi2ELb0EEENS1_21CollectiveEpilogueBwdISB_SC_SE_Li256ELb0ELb0ELi2EEENS1_19SingleTileSchedulerILb0ELb0ELb0ELi128EEEEEEEEEvNT_6ParamsE --------------------------
	.section	.nv.constant0._ZN7cutlass13device_kernelIN5flash19enable_sm80_to_sm89INS1_16FlashAttnBwdSm80INS1_25CollectiveMainloopBwdSm80ILi2ELi2EN4cute5tupleIJNS5_1CILi64EEENS7_ILi128EEENS7_ILi96EEEEEENS_10bfloat16_tEfNS_4arch4Sm80ELb0ELb1ELb1ELb0ELb0ELb0ELb0ELb0ELi2ELi2ELi4ELi2ELb0EEENS1_21CollectiveEpilogueBwdISB_SC_SE_Li256ELb0ELb0ELi2EEENS1_19SingleTileSchedulerILb0ELb0ELb0ELi128EEEEEEEEEvNT_6ParamsE,"a",@progbits
	.sectionflags	@""
	.align	4
.nv.constant0._ZN7cutlass13device_kernelIN5flash19enable_sm80_to_sm89INS1_16FlashAttnBwdSm80INS1_25CollectiveMainloopBwdSm80ILi2ELi2EN4cute5tupleIJNS5_1CILi64EEENS7_ILi128EEENS7_ILi96EEEEEENS_10bfloat16_tEfNS_4arch4Sm80ELb0ELb1ELb1ELb0ELb0ELb0ELb0ELb0ELi2ELi2ELi4ELi2ELb0EEENS1_21CollectiveEpilogueBwdISB_SC_SE_Li256ELb0ELb0ELi2EEENS1_19SingleTileSchedulerILb0ELb0ELb0ELi128EEEEEEEEEvNT_6ParamsE:
	.zero		976


//--------------------- .nv.constant0._ZN7cutlass13device_kernelIN5flash19enable_sm80_to_sm89INS1_16FlashAttnBwdSm80INS1_25CollectiveMainloopBwdSm80ILi2ELi2EN4cute5tupleIJNS5_1CILi64EEENS7_ILi128EEENS7_ILi96EEEEEENS_10bfloat16_tEfNS_4arch4Sm80ELb0ELb1ELb1ELb0ELb1ELb0ELb0ELb0ELi2ELi2ELi4ELi2ELb0EEENS1_21CollectiveEpilogueBwdISB_SC_SE_Li256ELb0ELb0ELi2EEENS1_19SingleTileSchedulerILb0ELb0ELb0ELi128EEEEEEEEEvNT_6ParamsE --------------------------
	.section	.nv.constant0._ZN7cutlass13device_kernelIN5flash19enable_sm80_to_sm89INS1_16FlashAttnBwdSm80INS1_25CollectiveMainloopBwdSm80ILi2ELi2EN4cute5tupleIJNS5_1CILi64EEENS7_ILi128EEENS7_ILi96EEEEEENS_10bfloat16_tEfNS_4arch4Sm80ELb0ELb1ELb1ELb0ELb1ELb0ELb0ELb0ELi2ELi2ELi4ELi2ELb0EEENS1_21CollectiveEpilogueBwdISB_SC_SE_Li256ELb0ELb0ELi2EEENS1_19SingleTileSchedulerILb0ELb0ELb0ELi128EEEEEEEEEvNT_6ParamsE,"a",@progbits
	.sectionflags	@""
	.align	4
.nv.constant0._ZN7cutlass13device_kernelIN5flash19enable_sm80_to_sm89INS1_16FlashAttnBwdSm80INS1_25CollectiveMainloopBwdSm80ILi2ELi2EN4cute5tupleIJNS5_1CILi64EEENS7_ILi128EEENS7_ILi96EEEEEENS_10bfloat16_tEfNS_4arch4Sm80ELb0ELb1ELb1ELb0ELb1ELb0ELb0ELb0ELi2ELi2ELi4ELi2ELb0EEENS1_21CollectiveEpilogueBwdISB_SC_SE_Li256ELb0ELb0ELi2EEENS1_19SingleTileSchedulerILb0ELb0ELb0ELi128EEEEEEEEEvNT_6ParamsE:
	.zero		976


//--------------------- .nv.constant0._ZN7cutlass13device_kernelIN5flash19enable_sm80_to_sm89INS1_16FlashAttnBwdSm80INS1_25CollectiveMainloopBwdSm80ILi2ELi2EN4cute5tupleIJNS5_1CILi64EEENS7_ILi128EEENS7_ILi96EEEEEENS_10bfloat16_tEfNS_4arch4Sm80ELb0ELb1ELb1ELb0ELb0ELb0ELb0ELb0ELi2ELi2ELi4ELi2ELb0EEENS1_24CollectiveEpilogueBwdGQAISB_fSE_Li256ELb0ELb0EEENS1_19SingleTileSchedulerILb0ELb0ELb0ELi128EEEEEEEEEvNT_6ParamsE --------------------------
	.section	.nv.constant0._ZN7cutlass13device_kernelIN5flash19enable_sm80_to_sm89INS1_16FlashAttnBwdSm80INS1_25CollectiveMainloopBwdSm80ILi2ELi2EN4cute5tupleIJNS5_1CILi64EEENS7_ILi128EEENS7_ILi96EEEEEENS_10bfloat16_tEfNS_4arch4Sm80ELb0ELb1ELb1ELb0ELb0ELb0ELb0ELb0ELi2ELi2ELi4ELi2ELb0EEENS1_24CollectiveEpilogueBwdGQAISB_fSE_Li256ELb0ELb0EEENS1_19SingleTileSchedulerILb0ELb0ELb0ELi128EEEEEEEEEvNT_6ParamsE,"a",@progbits
	.sectionflags	@""
	.align	4
.nv.constant0._ZN7cutlass13device_kernelIN5flash19enable_sm80_to_sm89INS1_16FlashAttnBwdSm80INS1_25CollectiveMainloopBwdSm80ILi2ELi2EN4cute5tupleIJNS5_1CILi64EEENS7_ILi128EEENS7_ILi96EEEEEENS_10bfloat16_tEfNS_4arch4Sm80ELb0ELb1ELb1ELb0ELb0ELb0ELb0ELb0ELi2ELi2ELi4ELi2ELb0EEENS1_24CollectiveEpilogueBwdGQAISB_fSE_Li256ELb0ELb0EEENS1_19SingleTileSchedulerILb0ELb0ELb0ELi128EEEEEEEEEvNT_6ParamsE:
	.zero		984


//--------------------- .nv.constant0._ZN7cutlass13device_kernelIN5flash19enable_sm80_to_sm89INS1_16FlashAttnBwdSm80INS1_25CollectiveMainloopBwdSm80ILi2ELi2EN4cute5tupleIJNS5_1CILi64EEENS7_ILi128EEENS7_ILi96EEEEEENS_10bfloat16_tEfNS_4arch4Sm80ELb0ELb1ELb1ELb0ELb1ELb0ELb0ELb0ELi2ELi2ELi4ELi2ELb0EEENS1_24CollectiveEpilogueBwdGQAISB_fSE_Li256ELb0ELb1EEENS1_19SingleTileSchedulerILb0ELb0ELb0ELi128EEEEEEEEEvNT_6ParamsE --------------------------
	.section	.nv.constant0._ZN7cutlass13device_kernelIN5flash19enable_sm80_to_sm89INS1_16FlashAttnBwdSm80INS1_25CollectiveMainloopBwdSm80ILi2ELi2EN4cute5tupleIJNS5_1CILi64EEENS7_ILi128EEENS7_ILi96EEEEEENS_10bfloat16_tEfNS_4arch4Sm80ELb0ELb1ELb1ELb0ELb1ELb0ELb0ELb0ELi2ELi2ELi4ELi2ELb0EEENS1_24CollectiveEpilogueBwdGQAISB_fSE_Li256ELb0ELb1EEENS1_19SingleTileSchedulerILb0ELb0ELb0ELi128EEEEEEEEEvNT_6ParamsE,"a",@progbits
	.sectionflags	@""
	.align	4
.nv.constant0._ZN7cutlass13device_kernelIN5flash19enable_sm80_to_sm89INS1_16FlashAttnBwdSm80INS1_25CollectiveMainloopBwdSm80ILi2ELi2EN4cute5tupleIJNS5_1CILi64EEENS7_ILi128EEENS7_ILi96EEEEEENS_10bfloat16_tEfNS_4arch4Sm80ELb0ELb1ELb1ELb0ELb1ELb0ELb0ELb0ELi2ELi2ELi4ELi2ELb0EEENS1_24CollectiveEpilogueBwdGQAISB_fSE_Li256ELb0ELb1EEENS1_19SingleTileSchedulerILb0ELb0ELb0ELi128EEEEEEEEEvNT_6ParamsE:
	.zero		984


//--------------------- .nv.constant0._ZN7cutlass13device_kernelIN5flash19enable_sm80_to_sm89INS1_16FlashAttnBwdSm80INS1_25CollectiveMainloopBwdSm80ILi2ELi2EN4cute5tupleIJNS5_1CILi64EEENS7_ILi128EEENS7_ILi96EEEEEENS_10bfloat16_tEfNS_4arch4Sm80ELb0ELb1ELb1ELb1ELb0ELb0ELb0ELb0ELi2ELi2ELi4ELi2ELb0EEENS1_21CollectiveEpilogueBwdISB_SC_SE_Li256ELb1ELb0ELi2EEENS1_19SingleTileSchedulerILb1ELb0ELb0ELi128EEEEEEEEEvNT_6ParamsE --------------------------
	.section	.nv.constant0._ZN7cutlass13device_kernelIN5flash19enable_sm80_to_sm89INS1_16FlashAttnBwdSm80INS1_25CollectiveMainloopBwdSm80ILi2ELi2EN4cute5tupleIJNS5_1CILi64EEENS7_ILi128EEENS7_ILi96EEEEEENS_10bfloat16_tEfNS_4arch4Sm80ELb0ELb1ELb1ELb1ELb0ELb0ELb0ELb0ELi2ELi2ELi4ELi2ELb0EEENS1_21CollectiveEpilogueBwdISB_SC_SE_Li256ELb1ELb0ELi2EEENS1_19SingleTileSchedulerILb1ELb0ELb0ELi128EEEEEEEEEvNT_6ParamsE,"a",@progbits
	.sectionflags	@""
	.align	4
.nv.constant0._ZN7cutlass13device_kernelIN5flash19enable_sm80_to_sm89INS1_16FlashAttnBwdSm80INS1_25CollectiveMainloopBwdSm80ILi2ELi2EN4cute5tupleIJNS5_1CILi64EEENS7_ILi128EEENS7_ILi96EEEEEENS_10bfloat16_tEfNS_4arch4Sm80ELb0ELb1ELb1ELb1ELb0ELb0ELb0ELb0ELi2ELi2ELi4ELi2ELb0EEENS1_21CollectiveEpilogueBwdISB_SC_SE_Li256ELb1ELb0ELi2EEENS1_19SingleTileSchedulerILb1ELb0ELb0ELi128EEEEEEEEEvNT_6ParamsE:
	.zero		976


//--------------------- .nv.constant0._ZN7cutlass13device_kernelIN5flash19enable_sm80_to_sm89INS1_16FlashAttnBwdSm80INS1_25CollectiveMainloopBwdSm80ILi2ELi2EN4cute5tupleIJNS5_1CILi64EEENS7_ILi128EEENS7_ILi96EEEEEENS_10bfloat16_tEfNS_4arch4Sm80ELb0ELb1ELb1ELb1ELb1ELb0ELb0ELb0ELi2ELi2ELi4ELi2ELb0EEENS1_21CollectiveEpilogueBwdISB_SC_SE_Li256ELb1ELb0ELi2EEENS1_19SingleTileSchedulerILb1ELb0ELb0ELi128EEEEEEEEEvNT_6ParamsE --------------------------
	.section	.nv.constant0._ZN7cutlass13device_kernelIN5flash19enable_sm80_to_sm89INS1_16FlashAttnBwdSm80INS1_25CollectiveMainloopBwdSm80ILi2ELi2EN4cute5tupleIJNS5_1CILi64EEENS7_ILi128EEENS7_ILi96EEEEEENS_10bfloat16_tEfNS_4arch4Sm80ELb0ELb1ELb1ELb1ELb1ELb0ELb0ELb0ELi2ELi2ELi4ELi2ELb0EEENS1_21CollectiveEpilogueBwdISB_SC_SE_Li256ELb1ELb0ELi2EEENS1_19SingleTileSchedulerILb1ELb0ELb0ELi128EEEEEEEEEvNT_6ParamsE,"a",@progbits
	.sectionflags	@""
	.align	4
.nv.constant0._ZN7cutlass13device_kernelIN5flash19enable_sm80_to_sm89INS1_16FlashAttnBwdSm80INS1_25CollectiveMainloopBwdSm80ILi2ELi2EN4cute5tupleIJNS5_1CILi64EEENS7_ILi128EEENS7_ILi96EEEEEENS_10bfloat16_tEfNS_4arch4Sm80ELb0ELb1ELb1ELb1ELb1ELb0ELb0ELb0ELi2ELi2ELi4ELi2ELb0EEENS1_21CollectiveEpilogueBwdISB_SC_SE_Li256ELb1ELb0ELi2EEENS1_19SingleTileSchedulerILb1ELb0ELb0ELi128EEEEEEEEEvNT_6ParamsE:
	.zero		976


//--------------------- .nv.constant0._ZN7cutlass13device_kernelIN5flash19enable_sm80_to_sm89INS1_16FlashAttnBwdSm80INS1_25CollectiveMainloopBwdSm80ILi2ELi2EN4cute5tupleIJNS5_1CILi64EEENS7_ILi128EEENS7_ILi96EEEEEENS_10bfloat16_tEfNS_4arch4Sm80ELb0ELb1ELb1ELb1ELb0ELb0ELb0ELb0ELi2ELi2ELi4ELi2ELb0EEENS1_24CollectiveEpilogueBwdGQAISB_fSE_Li256ELb1ELb0EEENS1_19SingleTileSchedulerILb1ELb0ELb0ELi128EEEEEEEEEvNT_6ParamsE --------------------------
	.section	.nv.constant0._ZN7cutlass13device_kernelIN5flash19enable_sm80_to_sm89INS1_16FlashAttnBwdSm80INS1_25CollectiveMainloopBwdSm80ILi2ELi2EN4cute5tupleIJNS5_1CILi64EEENS7_ILi128EEENS7_ILi96EEEEEENS_10bfloat16_tEfNS_4arch4Sm80ELb0ELb1ELb1ELb1ELb0ELb0ELb0ELb0ELi2ELi2ELi4ELi2ELb0EEENS1_24CollectiveEpilogueBwdGQAISB_fSE_Li256ELb1ELb0EEENS1_19SingleTileSchedulerILb1ELb0ELb0ELi128EEEEEEEEEvNT_6ParamsE,"a",@progbits
	.sectionflags	@""
	.align	4
.nv.constant0._ZN7cutlass13device_kernelIN5flash19enable_sm80_to_sm89INS1_16FlashAttnBwdSm80INS1_25CollectiveMainloopBwdSm80ILi2ELi2EN4cute5tupleIJNS5_1CILi64EEENS7_ILi128EEENS7_ILi96EEEEEENS_10bfloat16_tEfNS_4arch4Sm80ELb0ELb1ELb1ELb1ELb0ELb0ELb0ELb0ELi2ELi2ELi4ELi2ELb0EEENS1_24CollectiveEpilogueBwdGQAISB_fSE_Li256ELb1ELb0EEENS1_19SingleTileSchedulerILb1ELb0ELb0ELi128EEEEEEEEEvNT_6ParamsE:
	.zero		984


//--------------------- .nv.constant0._ZN7cutlass13device_kernelIN5flash19enable_sm80_to_sm89INS1_16FlashAttnBwdSm80INS1_25CollectiveMainloopBwdSm80ILi2ELi2EN4cute5tupleIJNS5_1CILi64EEENS7_ILi128EEENS7_ILi96EEEEEENS_10bfloat16_tEfNS_4arch4Sm80ELb0ELb1ELb1ELb1ELb1ELb0ELb0ELb0ELi2ELi2ELi4ELi2ELb0EEENS1_24CollectiveEpilogueBwdGQAISB_fSE_Li256ELb1ELb1EEENS1_19SingleTileSchedulerILb1ELb0ELb0ELi128EEEEEEEEEvNT_6ParamsE --------------------------
	.section	.nv.constant0._ZN7cutlass13device_kernelIN5flash19enable_sm80_to_sm89INS1_16FlashAttnBwdSm80INS1_25CollectiveMainloopBwdSm80ILi2ELi2EN4cute5tupleIJNS5_1CILi64EEENS7_ILi128EEENS7_ILi96EEEEEENS_10bfloat16_tEfNS_4arch4Sm80ELb0ELb1ELb1ELb1ELb1ELb0ELb0ELb0ELi2ELi2ELi4ELi2ELb0EEENS1_24CollectiveEpilogueBwdGQAISB_fSE_Li256ELb1ELb1EEENS1_19SingleTileSchedulerILb1ELb0ELb0ELi128EEEEEEEEEvNT_6ParamsE,"a",@progbits
	.sectionflags	@""
	.align	4
.nv.constant0._ZN7cutlass13device_kernelIN5flash19enable_sm80_to_sm89INS1_16FlashAttnBwdSm80INS1_25CollectiveMainloopBwdSm80ILi2ELi2EN4cute5tupleIJNS5_1CILi64EEENS7_ILi128EEENS7_ILi96EEEEEENS_10bfloat16_tEfNS_4arch4Sm80ELb0ELb1ELb1ELb1ELb1ELb0ELb0ELb0ELi2ELi2ELi4ELi2ELb0EEENS1_24CollectiveEpilogueBwdGQAISB_fSE_Li256ELb1ELb1EEENS1_19SingleTileSchedulerILb1ELb0ELb0ELi128EEEEEEEEEvNT_6ParamsE:
	.zero		984


//--------------------- .nv.constant0._ZN7cutlass13device_kernelIN5flash19enable_sm80_to_sm89INS1_16FlashAttnBwdSm80INS1_25CollectiveMainloopBwdSm80ILi2ELi2EN4cute5tupleIJNS5_1CILi64EEENS7_ILi128EEENS7_ILi96EEEEEENS_10bfloat16_tEfNS_4arch4Sm80ELb1ELb0ELb1ELb0ELb0ELb0ELb0ELb0ELi2ELi2ELi4ELi2ELb0EEENS1_21CollectiveEpilogueBwdISB_SC_SE_Li256ELb0ELb0ELi2EEENS1_25SingleTileBwdLPTSchedulerILb0ELi128ELb0EEEEEEEEEvNT_6ParamsE --------------------------
	.section	.nv.constant0._ZN7cutlass13device_kernelIN5flash19enable_sm80_to_sm89INS1_16FlashAttnBwdSm80INS1_25CollectiveMainloopBwdSm80ILi2ELi2EN4cute5tupleIJNS5_1CILi64EEENS7_ILi128EEENS7_ILi96EEEEEENS_10bfloat16_tEfNS_4arch4Sm80ELb1ELb0ELb1ELb0ELb0ELb0ELb0ELb0ELi2ELi2ELi4ELi2ELb0EEENS1_21CollectiveEpilogueBwdISB_SC_SE_Li256ELb0ELb0ELi2EEENS1_25SingleTileBwdLPTSchedulerILb0ELi128ELb0EEEEEEEEEvNT_6ParamsE,"a",@progbits
	.sectionflags	@""
	.align	4
.nv.constant0._ZN7cutlass13device_kernelIN5flash19enable_sm80_to_sm89INS1_16FlashAttnBwdSm80INS1_25CollectiveMainloopBwdSm80ILi2ELi2EN4cute5tupleIJNS5_1CILi64EEENS7_ILi128EEENS7_ILi96EEEEEENS_10bfloat16_tEfNS_4arch4Sm80ELb1ELb0ELb1ELb0ELb0ELb0ELb0ELb0ELi2ELi2ELi4ELi2ELb0EEENS1_21CollectiveEpilogueBwdISB_SC_SE_Li256ELb0ELb0ELi2EEENS1_25SingleTileBwdLPTSchedulerILb0ELi128ELb0EEEEEEEEEvNT_6ParamsE:
	.zero		1000


//--------------------- .nv.constant0._ZN7cutlass13device_kernelIN5flash19enable_sm80_to_sm89INS1_16FlashAttnBwdSm80INS1_25CollectiveMainloopBwdSm80ILi2ELi2EN4cute5tupleIJNS5_1CILi64EEENS7_ILi128EEENS7_ILi96EEEEEENS_10bfloat16_tEfNS_4arch4Sm80ELb1ELb0ELb1ELb0ELb1ELb0ELb0ELb0ELi2ELi2ELi4ELi2ELb0EEENS1_21CollectiveEpilogueBwdISB_SC_SE_Li256ELb0ELb0ELi2EEENS1_25SingleTileBwdLPTSchedulerILb0ELi128ELb1EEEEEEEEEvNT_6ParamsE --------------------------
	.section	.nv.constant0._ZN7cutlass13device_kernelIN5flash19enable_sm80_to_sm89INS1_16FlashAttnBwdSm80INS1_25CollectiveMainloopBwdSm80ILi2ELi2EN4cute5tupleIJNS5_1CILi64EEENS7_ILi128EEENS7_ILi96EEEEEENS_10bfloat16_tEfNS_4arch4Sm80ELb1ELb0ELb1ELb0ELb1ELb0ELb0ELb0ELi2ELi2ELi4ELi2ELb0EEENS1_21CollectiveEpilogueBwdISB_SC_SE_Li256ELb0ELb0ELi2EEENS1_25SingleTileBwdLPTSchedulerILb0ELi128ELb1EEEEEEEEEvNT_6ParamsE,"a",@progbits
	.sectionflags	@""
	.align	4
.nv.constant0._ZN7cutlass13device_kernelIN5flash19enable_sm80_to_sm89INS1_16FlashAttnBwdSm80INS1_25CollectiveMainloopBwdSm80ILi2ELi2EN4cute5tupleIJNS5_1CILi64EEENS7_ILi128EEENS7_ILi96EEEEEENS_10bfloat16_tEfNS_4arch4Sm80ELb1ELb0ELb1ELb0ELb1ELb0ELb0ELb0ELi2ELi2ELi4ELi2ELb0EEENS1_21CollectiveEpilogueBwdISB_SC_SE_Li256ELb0ELb0ELi2EEENS1_25SingleTileBwdLPTSchedulerILb0ELi128ELb1EEEEEEEEEvNT_6ParamsE:
	.zero		1000


//--------------------- .nv.constant0._ZN7cutlass13device_kernelIN5flash19enable_sm80_to_sm89INS1_16FlashAttnBwdSm80INS1_25CollectiveMainloopBwdSm80ILi2ELi2EN4cute5tupleIJNS5_1CILi64EEENS7_ILi128EEENS7_ILi96EEEEEENS_10bfloat16_tEfNS_4arch4Sm80ELb1ELb0ELb1ELb0ELb0ELb0ELb0ELb0ELi2ELi2ELi4ELi2ELb0EEENS1_24CollectiveEpilogueBwdGQAISB_fSE_Li256ELb0ELb0EEENS1_25SingleTileBwdLPTSchedulerILb0ELi128ELb0EEEEEEEEEvNT_6ParamsE --------------------------
	.section	.nv.constant0._ZN7cutlass13device_kernelIN5flash19enable_sm80_to_sm89INS1_16FlashAttnBwdSm80INS1_25CollectiveMainloopBwdSm80ILi2ELi2EN4cute5tupleIJNS5_1CILi64EEENS7_ILi128EEENS7_ILi96EEEEEENS_10bfloat16_tEfNS_4arch4Sm80ELb1ELb0ELb1ELb0ELb0ELb0ELb0ELb0ELi2ELi2ELi4ELi2ELb0EEENS1_24CollectiveEpilogueBwdGQAISB_fSE_Li256ELb0ELb0EEENS1_25SingleTileBwdLPTSchedulerILb0ELi128ELb0EEEEEEEEEvNT_6ParamsE,"a",@progbits
	.sectionflags	@""
	.align	4
.nv.constant0._ZN7cutlass13device_kernelIN5flash19enable_sm80_to_sm89INS1_16FlashAttnBwdSm80INS1_25CollectiveMainloopBwdSm80ILi2ELi2EN4cute5tupleIJNS5_1CILi64EEENS7_ILi128EEENS7_ILi96EEEEEENS_10bfloat16_tEfNS_4arch4Sm80ELb1ELb0ELb1ELb0ELb0ELb0ELb0ELb0ELi2ELi2ELi4ELi2ELb0EEENS1_24CollectiveEpilogueBwdGQAISB_fSE_Li256ELb0ELb0EEENS1_25SingleTileBwdLPTSchedulerILb0ELi128ELb0EEEEEEEEEvNT_6ParamsE:
	.zero		1008


//--------------------- .nv.constant0._ZN7cutlass13device_kernelIN5flash19enable_sm80_to_sm89INS1_16FlashAttnBwdSm80INS1_25CollectiveMainloopBwdSm80ILi2ELi2EN4cute5tupleIJNS5_1CILi64EEENS7_ILi128EEENS7_ILi96EEEEEENS_10bfloat16_tEfNS_4arch4Sm80ELb1ELb0ELb1ELb0ELb1ELb0ELb0ELb0ELi2ELi2ELi4ELi2ELb0EEENS1_24CollectiveEpilogueBwdGQAISB_fSE_Li256ELb0ELb1EEENS1_25SingleTileBwdLPTSchedulerILb0ELi128ELb1EEEEEEEEEvNT_6ParamsE --------------------------
	.section	.nv.constant0._ZN7cutlass13device_kernelIN5flash19enable_sm80_to_sm89INS1_16FlashAttnBwdSm80INS1_25CollectiveMainloopBwdSm80ILi2ELi2EN4cute5tupleIJNS5_1CILi64EEENS7_ILi128EEENS7_ILi96EEEEEENS_10bfloat16_tEfNS_4arch4Sm80ELb1ELb0ELb1ELb0ELb1ELb0ELb0ELb0ELi2ELi2ELi4ELi2ELb0EEENS1_24CollectiveEpilogueBwdGQAISB_fSE_Li256ELb0ELb1EEENS1_25SingleTileBwdLPTSchedulerILb0ELi128ELb1EEEEEEEEEvNT_6ParamsE,"a",@progbits
	.sectionflags	@""
	.align	4
.nv.constant0._ZN7cutlass13device_kernelIN5flash19enable_sm80_to_sm89INS1_16FlashAttnBwdSm80INS1_25CollectiveMainloopBwdSm80ILi2ELi2EN4cute5tupleIJNS5_1CILi64EEENS7_ILi128EEENS7_ILi96EEEEEENS_10bfloat16_tEfNS_4arch4Sm80ELb1ELb0ELb1ELb0ELb1ELb0ELb0ELb0ELi2ELi2ELi4ELi2ELb0EEENS1_24CollectiveEpilogueBwdGQAISB_fSE_Li256ELb0ELb1EEENS1_25SingleTileBwdLPTSchedulerILb0ELi128ELb1EEEEEEEEEvNT_6ParamsE:
	.zero		1008


//--------------------- .nv.constant0._ZN7cutlass13device_kernelIN5flash22FlashAttnBwdPreprocessIN4cute5tupleIJNS3_1CILi64EEENS5_ILi96EEEEEENS_10bfloat16_tEfNS_4arch4Sm80ELb1ELb0EEEEEvNT_6ParamsE --------------------------
	.section	.nv.constant0._ZN7cutlass13device_kernelIN5flash22FlashAttnBwdPreprocessIN4cute5tupleIJNS3_1CILi64EEENS5_ILi96EEEEEENS_10bfloat16_tEfNS_4arch4Sm80ELb1ELb0EEEEEvNT_6ParamsE,"a",@progbits
	.sectionflags	@""
	.align	4
.nv.constant0._ZN7cutlass13device_kernelIN5flash22FlashAttnBwdPreprocessIN4cute5tupleIJNS3_1CILi64EEENS5_ILi96EEEEEENS_10bfloat16_tEfNS_4arch4Sm80ELb1ELb0EEEEEvNT_6ParamsE:
	.zero		592


//--------------------- .nv.constant0._ZN7cutlass13device_kernelIN5flash19enable_sm80_to_sm89INS1_16FlashAttnBwdSm80INS1_25CollectiveMainloopBwdSm80ILi2ELi2EN4cute5tupleIJNS5_1CILi64EEENS7_ILi128EEENS7_ILi96EEEEEENS_10bfloat16_tEfNS_4arch4Sm80ELb1ELb0ELb1ELb1ELb0ELb0ELb0ELb0ELi2ELi2ELi4ELi2ELb0EEENS1_21CollectiveEpilogueBwdISB_SC_SE_Li256ELb1ELb0ELi2EEENS1_25SingleTileBwdLPTSchedulerILb1ELi128ELb0EEEEEEEEEvNT_6ParamsE --------------------------
	.section	.nv.constant0._ZN7cutlass13device_kernelIN5flash19enable_sm80_to_sm89INS1_16FlashAttnBwdSm80INS1_25CollectiveMainloopBwdSm80ILi2ELi2EN4cute5tupleIJNS5_1CILi64EEENS7_ILi128EEENS7_ILi96EEEEEENS_10bfloat16_tEfNS_4arch4Sm80ELb1ELb0ELb1ELb1ELb0ELb0ELb0ELb0ELi2ELi2ELi4ELi2ELb0EEENS1_21CollectiveEpilogueBwdISB_SC_SE_Li256ELb1ELb0ELi2EEENS1_25SingleTileBwdLPTSchedulerILb1ELi128ELb0EEEEEEEEEvNT_6ParamsE,"a",@progbits
	.sectionflags	@""
	.align	4
.nv.constant0._ZN7cutlass13device_kernelIN5flash19enable_sm80_to_sm89INS1_16FlashAttnBwdSm80INS1_25CollectiveMainloopBwdSm80ILi2ELi2EN4cute5tupleIJNS5_1CILi64EEENS7_ILi128EEENS7_ILi96EEEEEENS_10bfloat16_tEfNS_4arch4Sm80ELb1ELb0ELb1ELb1ELb0ELb0ELb0ELb0ELi2ELi2ELi4ELi2ELb0EEENS1_21CollectiveEpilogueBwdISB_SC_SE_Li256ELb1ELb0ELi2EEENS1_25SingleTileBwdLPTSchedulerILb1ELi128ELb0EEEEEEEEEvNT_6ParamsE:
	.zero		1000


//--------------------- .nv.constant0._ZN7cutlass13device_kernelIN5flash19enable_sm80_to_sm89INS1_16FlashAttnBwdSm80INS1_25CollectiveMainloopBwdSm80ILi2ELi2EN4cute5tupleIJNS5_1CILi64EEENS7_ILi128EEENS7_ILi96EEEEEENS_10bfloat16_tEfNS_4arch4Sm80ELb1ELb0ELb1ELb1ELb1ELb0ELb0ELb0ELi2ELi2ELi4ELi2ELb0EEENS1_21CollectiveEpilogueBwdISB_SC_SE_Li256ELb1ELb0ELi2EEENS1_25SingleTileBwdLPTSchedulerILb1ELi128ELb1EEEEEEEEEvNT_6ParamsE --------------------------
	.section	.nv.constant0._ZN7cutlass13device_kernelIN5flash19enable_sm80_to_sm89INS1_16FlashAttnBwdSm80INS1_25CollectiveMainloopBwdSm80ILi2ELi2EN4cute5tupleIJNS5_1CILi64EEENS7_ILi128EEENS7_ILi96EEEEEENS_10bfloat16_tEfNS_4arch4Sm80ELb1ELb0ELb1ELb1ELb1ELb0ELb0ELb0ELi2ELi2ELi4ELi2ELb0EEENS1_21CollectiveEpilogueBwdISB_SC_SE_Li256ELb1ELb0ELi2EEENS1_25SingleTileBwdLPTSchedulerILb1ELi128ELb1EEEEEEEEEvNT_6ParamsE,"a",@progbits
	.sectionflags	@""
	.align	4
.nv.constant0._ZN7cutlass13device_kernelIN5flash19enable_sm80_to_sm89INS1_16FlashAttnBwdSm80INS1_25CollectiveMainloopBwdSm80ILi2ELi2EN4cute5tupleIJNS5_1CILi64EEENS7_ILi128EEENS7_ILi96EEEEEENS_10bfloat16_tEfNS_4arch4Sm80ELb1ELb0ELb1ELb1ELb1ELb0ELb0ELb0ELi2ELi2ELi4ELi2ELb0EEENS1_21CollectiveEpilogueBwdISB_SC_SE_Li256ELb1ELb0ELi2EEENS1_25SingleTileBwdLPTSchedulerILb1ELi128ELb1EEEEEEEEEvNT_6ParamsE:
	.zero		1000


//--------------------- .nv.constant0._ZN7cutlass13device_kernelIN5flash19enable_sm80_to_sm89INS1_16FlashAttnBwdSm80INS1_25CollectiveMainloopBwdSm80ILi2ELi2EN4cute5tupleIJNS5_1CILi64EEENS7_ILi128EEENS7_ILi96EEEEEENS_10bfloat16_tEfNS_4arch4Sm80ELb1ELb0ELb1ELb1ELb0ELb0ELb0ELb0ELi2ELi2ELi4ELi2ELb0EEENS1_24CollectiveEpilogueBwdGQAISB_fSE_Li256ELb1ELb0EEENS1_25SingleTileBwdLPTSchedulerILb1ELi128ELb0EEEEEEEEEvNT_6ParamsE --------------------------
	.section	.nv.constant0._ZN7cutlass13device_kernelIN5flash19enable_sm80_to_sm89INS1_16FlashAttnBwdSm80INS1_25CollectiveMainloopBwdSm80ILi2ELi2EN4cute5tupleIJNS5_1CILi64EEENS7_ILi128EEENS7_ILi96EEEEEENS_10bfloat16_tEfNS_4arch4Sm80ELb1ELb0ELb1ELb1ELb0ELb0ELb0ELb0ELi2ELi2ELi4ELi2ELb0EEENS1_24CollectiveEpilogueBwdGQAISB_fSE_Li256ELb1ELb0EEENS1_25SingleTileBwdLPTSchedulerILb1ELi128ELb0EEEEEEEEEvNT_6ParamsE,"a",@progbits
	.sectionflags	@""
	.align	4
.nv.constant0._ZN7cutlass13device_kernelIN5flash19enable_sm80_to_sm89INS1_16FlashAttnBwdSm80INS1_25CollectiveMainloopBwdSm80ILi2ELi2EN4cute5tupleIJNS5_1CILi64EEENS7_ILi128EEENS7_ILi96EEEEEENS_10bfloat16_tEfNS_4arch4Sm80ELb1ELb0ELb1ELb1ELb0ELb0ELb0ELb0ELi2ELi2ELi4ELi2ELb0EEENS1_24CollectiveEpilogueBwdGQAISB_fSE_Li256ELb1ELb0EEENS1_25SingleTileBwdLPTSchedulerILb1ELi128ELb0EEEEEEEEEvNT_6ParamsE:
	.zero		1008


//--------------------- .nv.constant0._ZN7cutlass13device_kernelIN5flash32FlashAttnBwdPostprocessConvertdQIN4cute5tupleIJNS3_1CILi128EEENS5_ILi96EEEEEENS_10bfloat16_tEfNS_4arch4Sm80ELi256ENS3_8TiledMMAINS3_8MMA_AtomIJNS3_30SM80_16x8x16_F32BF16BF16F32_TNEEEENS3_6LayoutINS4_IJNS5_ILi4EEENS5_ILi2EEENS5_ILi1EEEEEENS4_IJSJ_SH_NS5_ILi0EEEEEEEENS4_IJNS5_ILi64EEENS5_ILi32EEENS5_ILi16EEEEEEEELb0EEEEEvNT_6ParamsE --------------------------
	.section	.nv.constant0._ZN7cutlass13device_kernelIN5flash32FlashAttnBwdPostprocessConvertdQIN4cute5tupleIJNS3_1CILi128EEENS5_ILi96EEEEEENS_10bfloat16_tEfNS_4arch4Sm80ELi256ENS3_8TiledMMAINS3_8MMA_AtomIJNS3_30SM80_16x8x16_F32BF16BF16F32_TNEEEENS3_6LayoutINS4_IJNS5_ILi4EEENS5_ILi2EEENS5_ILi1EEEEEENS4_IJSJ_SH_NS5_ILi0EEEEEEEENS4_IJNS5_ILi64EEENS5_ILi32EEENS5_ILi16EEEEEEEELb0EEEEEvNT_6ParamsE,"a",@progbits
	.sectionflags	@""
	.align	4
.nv.constant0._ZN7cutlass13device_kernelIN5flash32FlashAttnBwdPostprocessConvertdQIN4cute5tupleIJNS3_1CILi128EEENS5_ILi96EEEEEENS_10bfloat16_tEfNS_4arch4Sm80ELi256ENS3_8TiledMMAINS3_8MMA_AtomIJNS3_30SM80_16x8x16_F32BF16BF16F32_TNEEEENS3_6LayoutINS4_IJNS5_ILi4EEENS5_ILi2EEENS5_ILi1EEEEEENS4_IJSJ_SH_NS5_ILi0EEEEEEEENS4_IJNS5_ILi64EEENS5_ILi32EEENS5_ILi16EEEEEEEELb0EEEEEvNT_6ParamsE:
	.zero		464


//--------------------- .nv.constant0._ZN7cutlass13device_kernelIN5flash32FlashAttnBwdPostprocessConvertdQIN4cute5tupleIJNS3_1CILi64EEENS5_ILi96EEEEEENS_10bfloat16_tEfNS_4arch4Sm80ELi256ENS3_8TiledMMAINS3_8MMA_AtomIJNS3_30SM80_16x8x16_F32BF16BF16F32_TNEEEENS3_6LayoutINS4_IJNS5_ILi2EEENS5_ILi4EEENS5_ILi1EEEEEENS4_IJSJ_SH_NS5_ILi0EEEEEEEENS4_IJNS5_ILi32EEESO_NS5_ILi16EEEEEEEELb0EEEEEvNT_6ParamsE --------------------------
	.section	.nv.constant0._ZN7cutlass13device_kernelIN5flash32FlashAttnBwdPostprocessConvertdQIN4cute5tupleIJNS3_1CILi64EEENS5_ILi96EEEEEENS_10bfloat16_tEfNS_4arch4Sm80ELi256ENS3_8TiledMMAINS3_8MMA_AtomIJNS3_30SM80_16x8x16_F32BF16BF16F32_TNEEEENS3_6LayoutINS4_IJNS5_ILi2EEENS5_ILi4EEENS5_ILi1EEEEEENS4_IJSJ_SH_NS5_ILi0EEEEEEEENS4_IJNS5_ILi32EEESO_NS5_ILi16EEEEEEEELb0EEEEEvNT_6ParamsE,"a",@progbits
	.sectionflags	@""
	.align	4
.nv.constant0._ZN7cutlass13device_kernelIN5flash32FlashAttnBwdPostprocessConvertdQIN4cute5tupleIJNS3_1CILi64EEENS5_ILi96EEEEEENS_10bfloat16_tEfNS_4arch4Sm80ELi256ENS3_8TiledMMAINS3_8MMA_AtomIJNS3_30SM80_16x8x16_F32BF16BF16F32_TNEEEENS3_6LayoutINS4_IJNS5_ILi2EEENS5_ILi4EEENS5_ILi1EEEEEENS4_IJSJ_SH_NS5_ILi0EEEEEEEENS4_IJNS5_ILi32EEESO_NS5_ILi16EEEEEEEELb0EEEEEvNT_6ParamsE:
	.zero		464


//--------------------- .nv.constant0._ZN7cutlass13device_kernelIN5flash19enable_sm80_to_sm89INS1_16FlashAttnBwdSm80INS1_25CollectiveMainloopBwdSm80ILi2ELi2EN4cute5tupleIJNS5_1CILi64EEENS7_ILi128EEENS7_ILi96EEEEEENS_10bfloat16_tEfNS_4arch4Sm80ELb1ELb0ELb1ELb1ELb1ELb0ELb0ELb0ELi2ELi2ELi4ELi2ELb0EEENS1_24CollectiveEpilogueBwdGQAISB_fSE_Li256ELb1ELb1EEENS1_25SingleTileBwdLPTSchedulerILb1ELi128ELb1EEEEEEEEEvNT_6ParamsE --------------------------
	.section	.nv.constant0._ZN7cutlass13device_kernelIN5flash19enable_sm80_to_sm89INS1_16FlashAttnBwdSm80INS1_25CollectiveMainloopBwdSm80ILi2ELi2EN4cute5tupleIJNS5_1CILi64EEENS7_ILi128EEENS7_ILi96EEEEEENS_10bfloat16_tEfNS_4arch4Sm80ELb1ELb0ELb1ELb1ELb1ELb0ELb0ELb0ELi2ELi2ELi4ELi2ELb0EEENS1_24CollectiveEpilogueBwdGQAISB_fSE_Li256ELb1ELb1EEENS1_25SingleTileBwdLPTSchedulerILb1ELi128ELb1EEEEEEEEEvNT_6ParamsE,"a",@progbits
	.sectionflags	@""
	.align	4
.nv.constant0._ZN7cutlass13device_kernelIN5flash19enable_sm80_to_sm89INS1_16FlashAttnBwdSm80INS1_25CollectiveMainloopBwdSm80ILi2ELi2EN4cute5tupleIJNS5_1CILi64EEENS7_ILi128EEENS7_ILi96EEEEEENS_10bfloat16_tEfNS_4arch4Sm80ELb1ELb0ELb1ELb1ELb1ELb0ELb0ELb0ELi2ELi2ELi4ELi2ELb0EEENS1_24CollectiveEpilogueBwdGQAISB_fSE_Li256ELb1ELb1EEENS1_25SingleTileBwdLPTSchedulerILb1ELi128ELb1EEEEEEEEEvNT_6ParamsE:
	.zero		1008


//--------------------- .nv.constant0._ZN7cutlass13device_kernelIN5flash22FlashAttnBwdPreprocessIN4cute5tupleIJNS3_1CILi64EEENS5_ILi96EEEEEENS_10bfloat16_tEfNS_4arch4Sm80ELb1ELb1EEEEEvNT_6ParamsE --------------------------
	.section	.nv.constant0._ZN7cutlass13device_kernelIN5flash22FlashAttnBwdPreprocessIN4cute5tupleIJNS3_1CILi64EEENS5_ILi96EEEEEENS_10bfloat16_tEfNS_4arch4Sm80ELb1ELb1EEEEEvNT_6ParamsE,"a",@progbits
	.sectionflags	@""
	.align	4
.nv.constant0._ZN7cutlass13device_kernelIN5flash22FlashAttnBwdPreprocessIN4cute5tupleIJNS3_1CILi64EEENS5_ILi96EEEEEENS_10bfloat16_tEfNS_4arch4Sm80ELb1ELb1EEEEEvNT_6ParamsE:
	.zero		592


//--------------------- .text._ZN7cutlass13device_kernelIN5flash19enable_sm80_to_sm89INS1_16FlashAttnBwdSm80INS1_25CollectiveMainloopBwdSm80ILi2ELi1EN4cute5tupleIJNS5_1CILi64EEENS7_ILi128EEENS7_ILi96EEEEEENS_10bfloat16_tEfNS_4arch4Sm80ELb0ELb0ELb1ELb0ELb0ELb0ELb0ELb0ELi2ELi2ELi4ELi2ELb1EEENS1_21CollectiveEpilogueBwdISB_SC_SE_Li256ELb0ELb0ELi2EEENS1_19SingleTileSchedulerILb0ELb0ELb0ELi128EEEEEEEEEvNT_6ParamsE --------------------------
	.section	.text._ZN7cutlass13device_kernelIN5flash19enable_sm80_to_sm89INS1_16FlashAttnBwdSm80INS1_25CollectiveMainloopBwdSm80ILi2ELi1EN4cute5tupleIJNS5_1CILi64EEENS7_ILi128EEENS7_ILi96EEEEEENS_10bfloat16_tEfNS_4arch4Sm80ELb0ELb0ELb1ELb0ELb0ELb0ELb0ELb0ELi2ELi2ELi4ELi2ELb1EEENS1_21CollectiveEpilogueBwdISB_SC_SE_Li256ELb0ELb0ELi2EEENS1_19SingleTileSchedulerILb0ELb0ELb0ELi128EEEEEEEEEvNT_6ParamsE,"ax",@progbits
	.sectioninfo	@"SHI_REGISTERS=255"
	.align	128
.text._ZN7cutlass13device_kernelIN5flash19enable_sm80_to_sm89INS1_16FlashAttnBwdSm80INS1_25CollectiveMainloopBwdSm80ILi2ELi1EN4cute5tupleIJNS5_1CILi64EEENS7_ILi128EEENS7_ILi96EEEEEENS_10bfloat16_tEfNS_4arch4Sm80ELb0ELb0ELb1ELb0ELb0ELb0ELb0ELb0ELi2ELi2ELi4ELi2ELb1EEENS1_21CollectiveEpilogueBwdISB_SC_SE_Li256ELb0ELb0ELi2EEENS1_19SingleTileSchedulerILb0ELb0ELb0ELi128EEEEEEEEEvNT_6ParamsE:
        .type           _ZN7cutlass13device_kernelIN5flash19enable_sm80_to_sm89INS1_16FlashAttnBwdSm80INS1_25CollectiveMainloopBwdSm80ILi2ELi1EN4cute5tupleIJNS5_1CILi64EEENS7_ILi128EEENS7_ILi96EEEEEENS_10bfloat16_tEfNS_4arch4Sm80ELb0ELb0ELb1ELb0ELb0ELb0ELb0ELb0ELi2ELi2ELi4ELi2ELb1EEENS1_21CollectiveEpilogueBwdISB_SC_SE_Li256ELb0ELb0ELi2EEENS1_19SingleTileSchedulerILb0ELb0ELb0ELi128EEEEEEEEEvNT_6ParamsE,@function
        .size           _ZN7cutlass13device_kernelIN5flash19enable_sm80_to_sm89INS1_16FlashAttnBwdSm80INS1_25CollectiveMainloopBwdSm80ILi2ELi1EN4cute5tupleIJNS5_1CILi64EEENS7_ILi128EEENS7_ILi96EEEEEENS_10bfloat16_tEfNS_4arch4Sm80ELb0ELb0ELb1ELb0ELb0ELb0ELb0ELb0ELi2ELi2ELi4ELi2ELb1EEENS1_21CollectiveEpilogueBwdISB_SC_SE_Li256ELb0ELb0ELi2EEENS1_19SingleTileSchedulerILb0ELb0ELb0ELi128EEEEEEEEEvNT_6ParamsE,(.L_x_1381 - _ZN7cutlass13device_kernelIN5flash19enable_sm80_to_sm89INS1_16FlashAttnBwdSm80INS1_25CollectiveMainloopBwdSm80ILi2ELi1EN4cute5tupleIJNS5_1CILi64EEENS7_ILi128EEENS7_ILi96EEEEEENS_10bfloat16_tEfNS_4arch4Sm80ELb0ELb0ELb1ELb0ELb0ELb0ELb0ELb0ELi2ELi2ELi4ELi2ELb1EEENS1_21CollectiveEpilogueBwdISB_SC_SE_Li256ELb0ELb0ELi2EEENS1_19SingleTileSchedulerILb0ELb0ELb0ELi128EEEEEEEEEvNT_6ParamsE)
        .other          _ZN7cutlass13device_kernelIN5flash19enable_sm80_to_sm89INS1_16FlashAttnBwdSm80INS1_25CollectiveMainloopBwdSm80ILi2ELi1EN4cute5tupleIJNS5_1CILi64EEENS7_ILi128EEENS7_ILi96EEEEEENS_10bfloat16_tEfNS_4arch4Sm80ELb0ELb0ELb1ELb0ELb0ELb0ELb0ELb0ELi2ELi2ELi4ELi2ELb1EEENS1_21CollectiveEpilogueBwdISB_SC_SE_Li256ELb0ELb0ELi2EEENS1_19SingleTileSchedulerILb0ELb0ELb0ELi128EEEEEEEEEvNT_6ParamsE,@"STO_CUDA_ENTRY STV_DEFAULT"
_ZN7cutlass13device_kernelIN5flash19enable_sm80_to_sm89INS1_16FlashAttnBwdSm80INS1_25CollectiveMainloopBwdSm80ILi2ELi1EN4cute5tupleIJNS5_1CILi64EEENS7_ILi128EEENS7_ILi96EEEEEENS_10bfloat16_tEfNS_4arch4Sm80ELb0ELb0ELb1ELb0ELb0ELb0ELb0ELb0ELi2ELi2ELi4ELi2ELb1EEENS1_21CollectiveEpilogueBwdISB_SC_SE_Li256ELb0ELb0ELi2EEENS1_19SingleTileSchedulerILb0ELb0ELb0ELi128EEEEEEEEEvNT_6ParamsE:
[----:B------:R-:W-:-:S03]  /*0000*/  MOV R1, c[0x0][0x28] ;  /* 0x00000a0000017a02 */ /* 0x000fc60000000f00 */
[----:B------:R-:W1:Y:S01]  /*0010*/  S2UR UR17, SR_CTAID.Z ;  /* 0x00000000001179c3 */ /* 0x000e620000002700 */
[----:B------:R-:W-:Y:S02]  /*0020*/  IADD3 R1, R1, -0x68, RZ ;  /* 0xffffff9801017810 */ /* 0x000fe40007ffe0ff */
[----:B-1----:R-:W-:-:S13]  /*0030*/  ISETP.LE.AND P0, PT, RZ, UR17, PT ;  /* 0x00000011ff007c0c */ /* 0x002fda000bf03270 */
[----:B------:R-:W-:Y:S05]  /*0040*/  @!P0 EXIT ;  /* 0x000000000000894d */ /* 0x000fea0003800000 */
[----:B------:R-:W1:Y:S01]  /*0050*/  S2R R4, SR_TID.X ;  /* 0x0000000000047919 */ /* 0x000e620000002100 */
[----:B------:R-:W-:Y:S01]  /*0060*/  IMAD.MOV.U32 R0, RZ, RZ, c[0x0][0x248] ;  /* 0x00009200ff007624 */ /* 0x000fe200078e00ff */
[----:B------:R-:W-:Y:S01]  /*0070*/  USHF.R.S32.HI UR6, URZ, 0x1f, UR17 ;  /* 0x0000001f3f067899 */ /* 0x000fe20008011411 */
[----:B------:R-:W-:Y:S01]  /*0080*/  IMAD.MOV.U32 R135, RZ, RZ, R5 ;  /* 0x000000ffff877224 */ /* 0x000fe200078e0005 */
[----:B------:R-:W2:Y:S01]  /*0090*/  S2R R34, SR_CTAID.Y ;  /* 0x0000000000227919 */ /* 0x000ea20000002600 */
[----:B------:R-:W-:Y:S01]  /*00a0*/  ULDC.64 UR4, c[0x0][0x278] ;  /* 0x00009e0000047ab9 */ /* 0x000fe20000000a00 */
[----:B------:R-:W-:Y:S01]  /*00b0*/  ISETP.NE.AND P0, PT, R0, 0x1, PT ;  /* 0x000000010000780c */ /* 0x000fe20003f05270 */
[----:B------:R-:W-:Y:S01]  /*00c0*/  UIMAD UR14, UR6, UR4, URZ ;  /* 0x00000004060e72a4 */ /* 0x000fe2000f8e023f */
[----:B------:R-:W3:Y:S01]  /*00d0*/  S2R R28, SR_CTAID.X ;  /* 0x00000000001c7919 */ /* 0x000ee20000002500 */
[----:B------:R-:W-:Y:S01]  /*00e0*/  UIMAD.WIDE.U32 UR20, UR17, UR4, URZ ;  /* 0x00000004111472a5 */ /* 0x000fe2000f8e003f */
[----:B------:R-:W-:Y:S01]  /*00f0*/  IMAD.MOV.U32 R33, RZ, RZ, -0x80 ;  /* 0xffffff80ff217424 */ /* 0x000fe200078e00ff */
[----:B------:R-:W-:Y:S01]  /*0100*/  UIMAD UR14, UR17, UR5, UR14 ;  /* 0x00000005110e72a4 */ /* 0x000fe2000f8e020e */
[----:B------:R-:W-:Y:S01]  /*0110*/  IMAD.MOV.U32 R223, RZ, RZ, 0x20 ;  /* 0x00000020ffdf7424 */ /* 0x000fe200078e00ff */
[----:B------:R-:W-:Y:S01]  /*0120*/  ULDC.64 UR24, c[0x0][0x118] ;  /* 0x0000460000187ab9 */ /* 0x000fe20000000a00 */
[----:B------:R-:W-:Y:S01]  /*0130*/  IMAD.MOV.U32 R225, RZ, RZ, 0x10 ;  /* 0x00000010ffe17424 */ /* 0x000fe200078e00ff */
[----:B------:R-:W-:Y:S01]  /*0140*/  ULDC.64 UR4, c[0x0][0x290] ;  /* 0x0000a40000047ab9 */ /* 0x000fe20000000a00 */
[----:B------:R-:W-:Y:S01]  /*0150*/  CS2R R126, SRZ ;  /* 0x00000000007e7805 */ /* 0x000fe2000001ff00 */
[----:B------:R-:W-:Y:S01]  /*0160*/  UIMAD UR7, UR6, UR4, URZ ;  /* 0x00000004060772a4 */ /* 0x000fe2000f8e023f */
[----:B------:R-:W-:Y:S01]  /*0170*/  CS2R R124, SRZ ;  /* 0x00000000007c7805 */ /* 0x000fe2000001ff00 */
[----:B------:R-:W-:Y:S01]  /*0180*/  UIADD3 UR14, UR21, UR14, URZ ;  /* 0x0000000e150e7290 */ /* 0x000fe2000fffe03f */
[----:B------:R-:W-:Y:S01]  /*0190*/  CS2R R130, SRZ ;  /* 0x0000000000827805 */ /* 0x000fe2000001ff00 */
[----:B------:R-:W-:Y:S01]  /*01a0*/  UIMAD.WIDE.U32 UR8, UR17, UR4, URZ ;  /* 0x00000004110872a5 */ /* 0x000fe2000f8e003f */
[----:B------:R-:W-:Y:S01]  /*01b0*/  CS2R R128, SRZ ;  /* 0x0000000000807805 */ /* 0x000fe2000001ff00 */
[----:B------:R-:W-:Y:S01]  /*01c0*/  UIMAD UR5, UR17, UR5, UR7 ;  /* 0x00000005110572a4 */ /* 0x000fe2000f8e0207 */
[--C-:B-1----:R-:W-:Y:S01]  /*01d0*/  IMAD.MOV.U32 R134, RZ, RZ, R4.reuse ;  /* 0x000000ffff867224 */ /* 0x102fe200078e0004 */
[----:B------:R1:W-:Y:S01]  /*01e0*/  STL [R1+0x20], R4 ;  /* 0x0000200401007387 */ /* 0x0003e20000100800 */
[----:B------:R-:W-:Y:S01]  /*01f0*/  IMAD.MOV.U32 R134, RZ, RZ, R4 ;  /* 0x000000ffff867224 */ /* 0x000fe200078e0004 */
[----:B------:R-:W-:Y:S01]  /*0200*/  UIADD3 UR15, UR9, UR5, URZ ;  /* 0x00000005090f7290 */ /* 0x000fe2000fffe03f */
[----:B--2---:R-:W-:Y:S01]  /*0210*/  @P0 IMAD.HI.U32 R2, R34, c[0x0][0x24c], RZ ;  /* 0x0000930022020a27 */ /* 0x004fe200078e00ff */
[----:B------:R-:W-:Y:S01]  /*0220*/  SHF.R.S32.HI R35, RZ, 0x1f, R34 ;  /* 0x0000001fff237819 */ /* 0x000fe20000011422 */
[----:B------:R-:W-:Y:S01]  /*0230*/  ULDC.64 UR4, c[0x0][0x1e8] ;  /* 0x00007a0000047ab9 */ /* 0x000fe20000000a00 */
[----:B------:R-:W-:Y:S01]  /*0240*/  SHF.R.S32.HI R32, RZ, 0x1f, R134 ;  /* 0x0000001fff207819 */ /* 0x000fe20000011486 */
[----:B------:R-:W-:Y:S01]  /*0250*/  IMAD.MOV.U32 R0, RZ, RZ, R34 ;  /* 0x000000ffff007224 */ /* 0x000fe200078e0022 */
[----:B------:R-:W-:Y:S01]  /*0260*/  @P0 SHF.R.U32.HI R0, RZ, c[0x0][0x250], R2 ;  /* 0x00009400ff000a19 */ /* 0x000fe20000011602 */
[----:B------:R-:W-:Y:S01]  /*0270*/  IMAD.SHL.U32 R6, R134, 0x4, RZ ;  /* 0x0000000486067824 */ /* 0x000fe200078e00ff */
[-C--:B------:R-:W-:Y:S01]  /*0280*/  LEA.HI R26, R32, R134.reuse, RZ, 0x2 ;  /* 0x00000086201a7211 */ /* 0x080fe200078f10ff */
[C---:B------:R-:W-:Y:S01]  /*0290*/  IMAD R9, R35.reuse, c[0x0][0x270], RZ ;  /* 0x00009c0023097a24 */ /* 0x040fe200078e02ff */
[----:B------:R-:W-:Y:S01]  /*02a0*/  SHF.R.S32.HI R8, RZ, 0x1f, R0 ;  /* 0x0000001fff087819 */ /* 0x000fe20000011400 */
[----:B------:R-:W-:Y:S01]  /*02b0*/  IMAD R10, R35, c[0x0][0x288], RZ ;  /* 0x0000a200230a7a24 */ /* 0x000fe200078e02ff */
[----:B------:R-:W-:Y:S01]  /*02c0*/  LOP3.LUT R2, R26, 0xfffffffc, RZ, 0xc0, !PT ;  /* 0xfffffffc1a027812 */ /* 0x000fe200078ec0ff */
[C---:B------:R-:W-:Y:S01]  /*02d0*/  IMAD R9, R34.reuse, c[0x0][0x274], R9 ;  /* 0x00009d0022097a24 */ /* 0x040fe200078e0209 */
[----:B------:R-:W-:Y:S01]  /*02e0*/  SHF.R.S32.HI R7, RZ, 0x1f, R6 ;  /* 0x0000001fff077819 */ /* 0x000fe20000011406 */
[----:B------:R-:W-:Y:S01]  /*02f0*/  IMAD R10, R34, c[0x0][0x28c], R10 ;  /* 0x0000a300220a7a24 */ /* 0x000fe200078e020a */
[-C--:B------:R-:W-:Y:S01]  /*0300*/  LEA.HI R27, R32, R134.reuse, RZ, 0x3 ;  /* 0x00000086201b7211 */ /* 0x080fe200078f18ff */
[----:B------:R-:W-:Y:S01]  /*0310*/  IMAD.IADD R19, R134, 0x1, -R2 ;  /* 0x0000000186137824 */ /* 0x000fe200078e0a02 */
[-C--:B------:R-:W-:Y:S01]  /*0320*/  LEA.HI R14, R32, R134.reuse, RZ, 0x4 ;  /* 0x00000086200e7211 */ /* 0x080fe200078f20ff */
[----:B------:R-:W-:Y:S01]  /*0330*/  IMAD R2, R8, c[0x0][0x1e0], RZ ;  /* 0x0000780008027a24 */ /* 0x000fe200078e02ff */
[----:B------:R2:W-:Y:S01]  /*0340*/  STL.64 [R1+0x10], R6 ;  /* 0x0000100601007387 */ /* 0x0005e20000100a00 */
[----:B------:R-:W-:Y:S01]  /*0350*/  IMAD.SHL.U32 R40, R19, 0x8, RZ ;  /* 0x0000000813287824 */ /* 0x000fe200078e00ff */
[----:B------:R-:W-:Y:S01]  /*0360*/  UIMAD UR4, UR6, UR4, URZ ;  /* 0x00000004060472a4 */ /* 0x000fe2000f8e023f */
[----:B-1----:R-:W-:Y:S01]  /*0370*/  IMAD.WIDE.U32 R4, R34, c[0x0][0x270], R6 ;  /* 0x00009c0022047a25 */ /* 0x002fe200078e0006 */
[----:B------:R-:W-:Y:S01]  /*0380*/  LEA.HI R25, R32, R134, RZ, 0x5 ;  /* 0x0000008620197211 */ /* 0x000fe200078f28ff */
[----:B------:R-:W-:Y:S01]  /*0390*/  ULDC UR7, c[0x0][0x168] ;  /* 0x00005a0000077ab9 */ /* 0x000fe20000000800 */
[----:B------:R-:W-:Y:S01]  /*03a0*/  SHF.R.S32.HI R41, RZ, 0x1f, R40 ;  /* 0x0000001fff297819 */ /* 0x000fe20000011428 */
[----:B------:R-:W-:Y:S01]  /*03b0*/  UIMAD UR4, UR17, UR5, UR4 ;  /* 0x00000005110472a4 */ /* 0x000fe2000f8e0204 */
[----:B------:R-:W-:Y:S01]  /*03c0*/  IADD3 R15, P1, R4, UR20, RZ ;  /* 0x00000014040f7c10 */ /* 0x000fe2000ff3e0ff */
[C---:B------:R-:W-:Y:S01]  /*03d0*/  IMAD R4, R0.reuse, c[0x0][0x1e4], R2 ;  /* 0x0000790000047a24 */ /* 0x040fe200078e0202 */
[----:B------:R-:W-:Y:S01]  /*03e0*/  SHF.R.S32.HI R38, RZ, 0x2, R26 ;  /* 0x00000002ff267819 */ /* 0x000fe2000001141a */
[----:B------:R-:W-:Y:S01]  /*03f0*/  IMAD.WIDE.U32 R2, R0, c[0x0][0x1e0], R40 ;  /* 0x0000780000027a25 */ /* 0x000fe200078e0028 */
[----:B------:R-:W-:Y:S01]  /*0400*/  IADD3.X R18, R5, UR14, R9, P1, !PT ;  /* 0x0000000e05127c10 */ /* 0x000fe20008ffe409 */
[----:B------:R-:W-:Y:S01]  /*0410*/  STL.64 [R1+0x18], R40 ;  /* 0x0000182801007387 */ /* 0x000fe20000100a00 */
[----:B------:R-:W-:Y:S01]  /*0420*/  SHF.R.S32.HI R9, RZ, 0x4, R14 ;  /* 0x00000004ff097819 */ /* 0x000fe2000001140e */
[----:B------:R-:W-:Y:S01]  /*0430*/  IMAD.IADD R5, R3, 0x1, R4 ;  /* 0x0000000103057824 */ /* 0x000fe200078e0204 */
[----:B------:R-:W-:Y:S01]  /*0440*/  SHF.R.S32.HI R39, RZ, 0x1f, R38 ;  /* 0x0000001fff277819 */ /* 0x000fe20000011426 */
[----:B------:R-:W-:Y:S01]  /*0450*/  IMAD.MOV.U32 R4, RZ, RZ, R2 ;  /* 0x000000ffff047224 */ /* 0x000fe200078e0002 */
[C---:B------:R-:W-:Y:S01]  /*0460*/  LEA R22, P2, R15.reuse, c[0x0][0x258], 0x2 ;  /* 0x000096000f167a11 */ /* 0x040fe200078410ff */
[----:B------:R-:W-:Y:S01]  /*0470*/  IMAD R2, R8, c[0x0][0x1b0], RZ ;  /* 0x00006c0008027a24 */ /* 0x000fe200078e02ff */
[----:B------:R-:W-:Y:S01]  /*0480*/  LEA.HI R8, R14, R9, RZ, 0x1 ;  /* 0x000000090e087211 */ /* 0x000fe200078f08ff */
[----:B---3--:R-:W-:Y:S01]  /*0490*/  IMAD R33, R28, R33, c[0x0][0x198] ;  /* 0x000066001c217624 */ /* 0x008fe200078e0221 */
[----:B------:R-:W-:Y:S01]  /*04a0*/  IADD3 R37, R40, 0x20, RZ ;  /* 0x0000002028257810 */ /* 0x000fe20007ffe0ff */
[----:B------:R-:W-:Y:S01]  /*04b0*/  IMAD.WIDE.U32 R48, R38, c[0x0][0x178], R40 ;  /* 0x00005e0026307a25 */ /* 0x000fe200078e0028 */
[----:B------:R-:W-:Y:S01]  /*04c0*/  LOP3.LUT R8, R8, 0xfffffffe, RZ, 0xc0, !PT ;  /* 0xfffffffe08087812 */ /* 0x000fe200078ec0ff */
[----:B------:R-:W-:Y:S01]  /*04d0*/  STL.64 [R1], R38 ;  /* 0x0000002601007387 */ /* 0x000fe20000100a00 */
[----:B------:R-:W-:Y:S01]  /*04e0*/  IADD3 R36, R40, 0x40, RZ ;  /* 0x0000004028247810 */ /* 0x000fe20007ffe0ff */
[----:B--2---:R-:W-:Y:S01]  /*04f0*/  IMAD.WIDE.U32 R6, R34, c[0x0][0x288], R6 ;  /* 0x0000a20022067a25 */ /* 0x004fe200078e0006 */
[----:B------:R-:W-:Y:S01]  /*0500*/  LEA.HI.X R23, R15, c[0x0][0x25c], R18, 0x2, P2 ;  /* 0x000097000f177a11 */ /* 0x000fe200010f1412 */
[----:B------:R-:W-:Y:S01]  /*0510*/  STL [R1+0x28], R37 ;  /* 0x0000282501007387 */ /* 0x000fe20000100800 */
[----:B------:R-:W-:Y:S01]  /*0520*/  ISETP.GE.AND P3, PT, R40, c[0x0][0x1cc], PT ;  /* 0x0000730028007a0c */ /* 0x000fe20003f66270 */
[----:B------:R-:W-:Y:S01]  /*0530*/  IMAD.IADD R21, R9, 0x1, -R8 ;  /* 0x0000000109157824 */ /* 0x000fe200078e0a08 */
[----:B------:R-:W-:Y:S01]  /*0540*/  IADD3 R16, P0, R6, UR8, RZ ;  /* 0x0000000806107c10 */ /* 0x000fe2000ff1e0ff */
[----:B------:R-:W-:Y:S01]  /*0550*/  IMAD.SHL.U32 R6, R27, 0x8, RZ ;  /* 0x000000081b067824 */ /* 0x000fe200078e00ff */
[----:B------:R-:W-:Y:S01]  /*0560*/  ISETP.GE.AND P2, PT, R37, c[0x0][0x1cc], PT ;  /* 0x0000730025007a0c */ /* 0x000fe20003f46270 */
[----:B------:R-:W-:Y:S01]  /*0570*/  IMAD.WIDE.U32 R44, R38, c[0x0][0x208], R40 ;  /* 0x00008200262c7a25 */ /* 0x000fe200078e0028 */
[----:B------:R-:W-:Y:S01]  /*0580*/  IADD3.X R20, R7, UR15, R10, P0, !PT ;  /* 0x0000000f07147c10 */ /* 0x000fe200087fe40a */
[----:B------:R-:W-:Y:S01]  /*0590*/  STL [R1+0x2c], R36 ;  /* 0x00002c2401007387 */ /* 0x000fe20000100800 */
[----:B------:R-:W-:Y:S01]  /*05a0*/  LOP3.LUT R6, R6, 0xc0, RZ, 0xc0, !PT ;  /* 0x000000c006067812 */ /* 0x000fe200078ec0ff */
[C---:B------:R-:W-:Y:S01]  /*05b0*/  IMAD R7, R0.reuse, c[0x0][0x1b4], R2 ;  /* 0x00006d0000077a24 */ /* 0x040fe200078e0202 */
[----:B------:R-:W-:Y:S01]  /*05c0*/  UISETP.GE.AND UP0, UPT, UR7, 0x1, UPT ;  /* 0x000000010700788c */ /* 0x000fe2000bf06270 */
[----:B------:R-:W-:Y:S01]  /*05d0*/  IMAD.WIDE.U32 R2, R0, c[0x0][0x1b0], R40 ;  /* 0x00006c0000027a25 */ /* 0x000fe200078e0028 */
[----:B------:R-:W-:Y:S01]  /*05e0*/  SHF.R.U32.HI R0, RZ, 0x3, R6 ;  /* 0x00000003ff007819 */ /* 0x000fe20000011606 */
[----:B------:R-:W-:Y:S01]  /*05f0*/  CS2R R122, SRZ ;  /* 0x00000000007a7805 */ /* 0x000fe2000001ff00 */
[----:B------:R-:W-:Y:S01]  /*0600*/  LOP3.LUT R6, R6, 0x18, R40, 0xf8, !PT ;  /* 0x0000001806067812 */ /* 0x000fe200078ef828 */
[----:B------:R-:W-:Y:S01]  /*0610*/  IMAD.U32 R10, RZ, RZ, UR17 ;  /* 0x00000011ff0a7e24 */ /* 0x000fe2000f8e00ff */
[----:B------:R-:W-:Y:S01]  /*0620*/  CS2R R120, SRZ ;  /* 0x0000000000787805 */ /* 0x000fe2000001ff00 */
[----:B------:R-:W-:Y:S01]  /*0630*/  IMAD.IADD R3, R3, 0x1, R7 ;  /* 0x0000000103037824 */ /* 0x000fe200078e0207 */
[----:B------:R-:W-:Y:S01]  /*0640*/  LOP3.LUT R17, R6, R0, RZ, 0x3c, !PT ;  /* 0x0000000006117212 */ /* 0x000fe200078e3cff */
[----:B------:R-:W-:Y:S01]  /*0650*/  IMAD.U32 R7, RZ, RZ, UR17 ;  /* 0x00000011ff077e24 */ /* 0x000fe2000f8e00ff */
[----:B------:R-:W-:Y:S01]  /*0660*/  SHF.R.S32.HI R0, RZ, 0x5, R25 ;  /* 0x00000005ff007819 */ /* 0x000fe20000011419 */
[----:B------:R-:W-:Y:S01]  /*0670*/  IMAD.WIDE.U32 R4, R10, c[0x0][0x1e8], R4 ;  /* 0x00007a000a047a25 */ /* 0x000fe200078e0004 */
[----:B------:R-:W-:Y:S01]  /*0680*/  SHF.R.S32.HI R6, RZ, 0x1f, R25 ;  /* 0x0000001fff067819 */ /* 0x000fe20000011419 */
[----:B------:R-:W-:Y:S01]  /*0690*/  CS2R R118, SRZ ;  /* 0x0000000000767805 */ /* 0x000fe2000001ff00 */
[----:B------:R-:W-:Y:S01]  /*06a0*/  CS2R R116, SRZ ;  /* 0x0000000000747805 */ /* 0x000fe2000001ff00 */
[----:B------:R-:W-:Y:S01]  /*06b0*/  IMAD.WIDE.U32 R8, R7, c[0x0][0x1b8], R2 ;  /* 0x00006e0007087a25 */ /* 0x000fe200078e0002 */
[----:B------:R-:W-:Y:S01]  /*06c0*/  IADD3 R3, R5, UR4, RZ ;  /* 0x0000000405037c10 */ /* 0x000fe2000fffe0ff */
[----:B------:R-:W-:Y:S01]  /*06d0*/  ULDC.64 UR4, c[0x0][0x1b8] ;  /* 0x00006e0000047ab9 */ /* 0x000fe20000000a00 */
[----:B------:R-:W-:Y:S01]  /*06e0*/  LEA.HI R5, R26, R38, RZ, 0x1 ;  /* 0x000000261a057211 */ /* 0x000fe200078f08ff */
[----:B------:R-:W-:Y:S01]  /*06f0*/  IMAD.MOV.U32 R2, RZ, RZ, R4 ;  /* 0x000000ffff027224 */ /* 0x000fe200078e0004 */
[----:B------:R-:W-:Y:S01]  /*0700*/  UIMAD UR4, UR6, UR4, URZ ;  /* 0x00000004060472a4 */ /* 0x000fe2000f8e023f */
[-C--:B------:R-:W-:Y:S01]  /*0710*/  LEA.HI R4, R25, R0.reuse, RZ, 0x1 ;  /* 0x0000000019047211 */ /* 0x080fe200078f08ff */
[----:B------:R-:W-:Y:S01]  /*0720*/  IMAD.WIDE R10, R28, 0x80, R38 ;  /* 0x000000801c0a7825 */ /* 0x000fe200078e0226 */
[----:B------:R-:W-:Y:S01]  /*0730*/  LEA.HI R6, R6, R0, RZ, 0x2 ;  /* 0x0000000006067211 */ /* 0x000fe200078f10ff */
[----:B------:R-:W-:Y:S01]  /*0740*/  UIMAD UR4, UR17, UR5, UR4 ;  /* 0x00000005110472a4 */ /* 0x000fe2000f8e0204 */
[----:B------:R-:W-:Y:S01]  /*0750*/  LOP3.LUT R7, R5, 0x7fffffe, RZ, 0xc0, !PT ;  /* 0x07fffffe05077812 */ /* 0x000fe200078ec0ff */
[----:B------:R-:W-:Y:S01]  /*0760*/  IMAD R13, R11, c[0x0][0x1d8], RZ ;  /* 0x000076000b0d7a24 */ /* 0x000fe200078e02ff */
[----:B------:R-:W-:Y:S01]  /*0770*/  LOP3.LUT R4, R4, 0xfffffffe, RZ, 0xc0, !PT ;  /* 0xfffffffe04047812 */ /* 0x000fe200078ec0ff */
[----:B------:R-:W-:Y:S01]  /*0780*/  IMAD.MOV.U32 R46, RZ, RZ, R48 ;  /* 0x000000ffff2e7224 */ /* 0x000fe200078e0030 */
[----:B------:R-:W-:Y:S01]  /*0790*/  LOP3.LUT R5, R6, 0xfffffffc, RZ, 0xc0, !PT ;  /* 0xfffffffc06057812 */ /* 0x000fe200078ec0ff */
[----:B------:R-:W-:Y:S01]  /*07a0*/  IMAD.IADD R12, R38, 0x1, -R7 ;  /* 0x00000001260c7824 */ /* 0x000fe200078e0a07 */
[----:B------:R-:W-:Y:S01]  /*07b0*/  CS2R R110, SRZ ;  /* 0x00000000006e7805 */ /* 0x000fe2000001ff00 */
[----:B------:R-:W-:Y:S01]  /*07c0*/  IMAD.IADD R24, R0, 0x1, -R4 ;  /* 0x0000000100187824 */ /* 0x000fe200078e0a04 */
[----:B------:R-:W-:Y:S01]  /*07d0*/  CS2R R108, SRZ ;  /* 0x00000000006c7805 */ /* 0x000fe2000001ff00 */
[C---:B------:R-:W-:Y:S01]  /*07e0*/  IMAD.WIDE.U32 R6, R10.reuse, c[0x0][0x1d8], R2 ;  /* 0x000076000a067a25 */ /* 0x040fe200078e0002 */
[----:B------:R-:W-:Y:S01]  /*07f0*/  IADD3 R3, R9, UR4, RZ ;  /* 0x0000000409037c10 */ /* 0x000fe2000fffe0ff */
[----:B------:R-:W-:Y:S01]  /*0800*/  ULDC.64 UR4, c[0x0][0x188] ;  /* 0x0000620000047ab9 */ /* 0x000fe20000000a00 */
[----:B------:R-:W-:Y:S01]  /*0810*/  CS2R R114, SRZ ;  /* 0x0000000000727805 */ /* 0x000fe2000001ff00 */
[----:B------:R-:W-:Y:S01]  /*0820*/  IMAD R4, R10, c[0x0][0x1dc], R13 ;  /* 0x000077000a047a24 */ /* 0x000fe200078e020d */
[----:B------:R-:W-:Y:S01]  /*0830*/  UIMAD UR12, UR6, UR4, URZ ;  /* 0x00000004060c72a4 */ /* 0x000fe2000f8e023f */
[C---:B------:R-:W-:Y:S01]  /*0840*/  IMAD.IADD R31, R0.reuse, 0x1, -R5 ;  /* 0x00000001001f7824 */ /* 0x040fe200078e0a05 */
[----:B------:R-:W-:Y:S01]  /*0850*/  UIMAD.WIDE.U32 UR22, UR17, UR4, URZ ;  /* 0x00000004111672a5 */ /* 0x000fe2000f8e003f */
[----:B------:R-:W-:Y:S01]  /*0860*/  IMAD R12, R0, 0x8, R12 ;  /* 0x00000008000c7824 */ /* 0x000fe200078e020c */
[----:B------:R-:W-:Y:S01]  /*0870*/  UIMAD UR12, UR17, UR5, UR12 ;  /* 0x00000005110c72a4 */ /* 0x000fe2000f8e020c */
[----:B------:R-:W-:Y:S01]  /*0880*/  IMAD R0, R11, c[0x0][0x1a8], RZ ;  /* 0x00006a000b007a24 */ /* 0x000fe200078e02ff */
[----:B------:R-:W-:Y:S01]  /*0890*/  CS2R R112, SRZ ;  /* 0x0000000000707805 */ /* 0x000fe2000001ff00 */
[----:B------:R-:W-:Y:S01]  /*08a0*/  IMAD.MOV.U32 R2, RZ, RZ, R8 ;  /* 0x000000ffff027224 */ /* 0x000fe200078e0008 */
[----:B------:R-:W-:Y:S01]  /*08b0*/  ULDC.64 UR4, c[0x0][0x218] ;  /* 0x0000860000047ab9 */ /* 0x000fe20000000a00 */
[----:B------:R-:W-:Y:S01]  /*08c0*/  IMAD.IADD R5, R7, 0x1, R4 ;  /* 0x0000000107057824 */ /* 0x000fe200078e0204 */
[----:B------:R-:W-:Y:S01]  /*08d0*/  LEA R4, P0, R6, c[0x0][0x1c0], 0x1 ;  /* 0x0000700006047a11 */ /* 0x000fe200078008ff */
[C---:B------:R-:W-:Y:S01]  /*08e0*/  IMAD R0, R10.reuse, c[0x0][0x1ac], R0 ;  /* 0x00006b000a007a24 */ /* 0x040fe200078e0200 */
[----:B------:R-:W-:Y:S01]  /*08f0*/  UIMAD.WIDE.U32 UR8, UR17, UR4, URZ ;  /* 0x00000004110872a5 */ /* 0x000fe2000f8e003f */
[----:B------:R-:W-:Y:S01]  /*0900*/  IMAD.WIDE.U32 R8, R10, c[0x0][0x1a8], R2 ;  /* 0x00006a000a087a25 */ /* 0x000fe200078e0002 */
[----:B------:R-:W-:Y:S01]  /*0910*/  LEA.HI.X R5, R6, c[0x0][0x1c4], R5, 0x1, P0 ;  /* 0x0000710006057a11 */ /* 0x000fe200000f0c05 */
[----:B------:R-:W-:Y:S01]  /*0920*/  UIADD3 UR12, UR23, UR12, URZ ;  /* 0x0000000c170c7290 */ /* 0x000fe2000fffe03f */
[----:B------:R-:W-:Y:S01]  /*0930*/  CS2R R106, SRZ ;  /* 0x00000000006a7805 */ /* 0x000fe2000001ff00 */
[----:B------:R-:W-:Y:S01]  /*0940*/  IMAD.MOV.U32 R7, RZ, RZ, c[0x0][0x1d8] ;  /* 0x00007600ff077624 */ /* 0x000fe200078e00ff */
[C---:B------:R-:W-:Y:S01]  /*0950*/  LEA R2, P0, R8.reuse, c[0x0][0x190], 0x1 ;  /* 0x0000640008027a11 */ /* 0x040fe200078008ff */
[----:B------:R-:W-:Y:S01]  /*0960*/  IMAD.IADD R0, R9, 0x1, R0 ;  /* 0x0000000109007824 */ /* 0x000fe200078e0200 */
[----:B------:R-:W-:Y:S01]  /*0970*/  UIMAD UR4, UR6, UR4, URZ ;  /* 0x00000004060472a4 */ /* 0x000fe2000f8e023f */
[----:B------:R-:W-:Y:S01]  /*0980*/  IMAD.MOV.U32 R10, RZ, RZ, c[0x0][0x1dc] ;  /* 0x00007700ff0a7624 */ /* 0x000fe200078e00ff */
[C---:B------:R-:W-:Y:S01]  /*0990*/  LEA R6, P1, R7.reuse, R4, 0x7 ;  /* 0x0000000407067211 */ /* 0x040fe200078238ff */
[----:B------:R-:W-:Y:S01]  /*09a0*/  IMAD.MOV.U32 R9, RZ, RZ, c[0x0][0x1ac] ;  /* 0x00006b00ff097624 */ /* 0x000fe200078e00ff */
[----:B------:R-:W-:Y:S01]  /*09b0*/  LEA.HI.X R3, R8, c[0x0][0x194], R0, 0x1, P0 ;  /* 0x0000650008037a11 */ /* 0x000fe200000f0c00 */
[----:B------:R-:W-:Y:S01]  /*09c0*/  IMAD.MOV.U32 R0, RZ, RZ, c[0x0][0x1a8] ;  /* 0x00006a00ff007624 */ /* 0x000fe200078e00ff */
[----:B------:R-:W-:Y:S01]  /*09d0*/  LEA.HI.X R7, R7, R5, R10, 0x7, P1 ;  /* 0x0000000507077211 */ /* 0x000fe200008f3c0a */
[----:B------:R-:W-:Y:S01]  /*09e0*/  IMAD.IADD R8, R33, 0x1, -R38 ;  /* 0x0000000121087824 */ /* 0x000fe200078e0a26 */
[----:B------:R-:W-:Y:S01]  /*09f0*/  ISETP.GE.AND P1, PT, R36, c[0x0][0x1cc], PT ;  /* 0x0000730024007a0c */ /* 0x000fe20003f26270 */
[----:B------:R-:W-:Y:S01]  /*0a00*/  IMAD.MOV.U32 R42, RZ, RZ, R44 ;  /* 0x000000ffff2a7224 */ /* 0x000fe200078e002c */
[----:B------:R-:W-:Y:S01]  /*0a10*/  LEA R10, P0, R0, R2, 0x7 ;  /* 0x00000002000a7211 */ /* 0x000fe200078038ff */
[----:B------:R-:W-:Y:S01]  /*0a20*/  UIMAD UR5, UR17, UR5, UR4 ;  /* 0x00000005110572a4 */ /* 0x000fe2000f8e0204 */
[C---:B------:R-:W-:Y:S01]  /*0a30*/  ISETP.LT.OR P6, PT, R8.reuse, 0x1, P3 ;  /* 0x000000010800780c */ /* 0x040fe20001fc1670 */
[----:B------:R-:W-:Y:S01]  /*0a40*/  CS2R R104, SRZ ;  /* 0x0000000000687805 */ /* 0x000fe2000001ff00 */
[C---:B------:R-:W-:Y:S01]  /*0a50*/  ISETP.LT.OR P5, PT, R8.reuse, 0x1, P2 ;  /* 0x000000010800780c */ /* 0x040fe200017a1670 */
[----:B------:R-:W-:Y:S01]  /*0a60*/  UIADD3 UR13, UR9, UR5, URZ ;  /* 0x00000005090d7290 */ /* 0x000fe2000fffe03f */
[----:B------:R-:W-:Y:S01]  /*0a70*/  ISETP.LT.OR P4, PT, R8, 0x1, P1 ;  /* 0x000000010800780c */ /* 0x000fe20000f81670 */
[----:B------:R-:W-:Y:S01]  /*0a80*/  CS2R R102, SRZ ;  /* 0x0000000000667805 */ /* 0x000fe2000001ff00 */
[----:B------:R-:W-:Y:S01]  /*0a90*/  LEA.HI.X R11, R0, R3, R9, 0x7, P0 ;  /* 0x00000003000b7211 */ /* 0x000fe200000f3c09 */
[----:B------:R-:W-:Y:S01]  /*0aa0*/  IMAD.U32 R0, R12, 0x20, R17 ;  /* 0x000000200c007824 */ /* 0x000fe200078e0011 */
[C---:B------:R-:W-:Y:S01]  /*0ab0*/  ISETP.LT.OR P3, PT, R8.reuse, 0x41, P3 ;  /* 0x000000410800780c */ /* 0x040fe20001f61670 */
[----:B------:R-:W-:Y:S01]  /*0ac0*/  CS2R R100, SRZ ;  /* 0x0000000000647805 */ /* 0x000fe2000001ff00 */
[----:B------:R-:W-:Y:S01]  /*0ad0*/  ISETP.LT.OR P2, PT, R8, 0x41, P2 ;  /* 0x000000410800780c */ /* 0x000fe20001741670 */
[----:B------:R-:W-:Y:S01]  /*0ae0*/  IMAD.SHL.U32 R132, R0, 0x2, RZ ;  /* 0x0000000200847824 */ /* 0x000fe200078e00ff */
[----:B------:R-:W-:Y:S01]  /*0af0*/  ISETP.LT.OR P1, PT, R8, 0x41, P1 ;  /* 0x000000410800780c */ /* 0x000fe20000f21670 */
[----:B------:R-:W-:Y:S01]  /*0b00*/  CS2R R94, SRZ ;  /* 0x00000000005e7805 */ /* 0x000fe2000001ff00 */
[----:B------:R-:W-:Y:S01]  /*0b10*/  LOP3.LUT R0, R27, 0xfffffff8, RZ, 0xc0, !PT ;  /* 0xfffffff81b007812 */ /* 0x000fe200078ec0ff */
[----:B------:R-:W-:Y:S01]  /*0b20*/  CS2R R92, SRZ ;  /* 0x00000000005c7805 */ /* 0x000fe2000001ff00 */
[----:B------:R1:W-:Y:S01]  /*0b30*/  LDGSTS.E.BYPASS.LTC128B.128 [R132+0x6080], [R4.64], !P6 ;  /* 0x0608000004847fae */ /* 0x0003e2000f101d58 */
[----:B------:R-:W-:Y:S01]  /*0b40*/  LEA R28, P0, R16, c[0x0][0x280], 0x2 ;  /* 0x0000a000101c7a11 */ /* 0x000fe200078010ff */
[----:B------:R-:W-:Y:S01]  /*0b50*/  CS2R R98, SRZ ;  /* 0x0000000000627805 */ /* 0x000fe2000001ff00 */
[----:B------:R-:W-:Y:S01]  /*0b60*/  IMAD.IADD R18, R134, 0x1, -R0 ;  /* 0x0000000186127824 */ /* 0x000fe200078e0a00 */
[----:B------:R1:W-:Y:S01]  /*0b70*/  LDGSTS.E.BYPASS.LTC128B.128 [R132+0x8080], [R4.64+0x40], !P5 ;  /* 0x0808004004847fae */ /* 0x0003e2000e901d58 */
[----:B------:R-:W-:Y:S01]  /*0b80*/  ISETP.GE.AND P5, PT, R40, c[0x0][0x19c], PT ;  /* 0x0000670028007a0c */ /* 0x000fe20003fa6270 */
[----:B------:R-:W-:Y:S01]  /*0b90*/  CS2R R96, SRZ ;  /* 0x0000000000607805 */ /* 0x000fe2000001ff00 */
[----:B------:R-:W-:Y:S01]  /*0ba0*/  LEA.HI.X R29, R16, c[0x0][0x284], R20, 0x2, P0 ;  /* 0x0000a100101d7a11 */ /* 0x000fe200000f1414 */
[----:B------:R1:W-:Y:S01]  /*0bb0*/  LDGSTS.E.BYPASS.LTC128B.128 [R132+0xa080], [R4.64+0x80], !P4 ;  /* 0x0a08008004847fae */ /* 0x0003e2000e101d58 */
[C---:B------:R-:W-:Y:S01]  /*0bc0*/  ISETP.GE.AND P4, PT, R37.reuse, c[0x0][0x19c], PT ;  /* 0x0000670025007a0c */ /* 0x040fe20003f86270 */
[----:B------:R-:W-:Y:S01]  /*0bd0*/  CS2R R90, SRZ ;  /* 0x00000000005a7805 */ /* 0x000fe2000001ff00 */
[----:B------:R-:W-:Y:S01]  /*0be0*/  LOP3.LUT R0, R14, 0xfffffff0, RZ, 0xc0, !PT ;  /* 0xfffffff00e007812 */ /* 0x000fe200078ec0ff */
[----:B------:R2:W-:Y:S01]  /*0bf0*/  LDGSTS.E.BYPASS.LTC128B.128 [R132+0x7080], [R6.64], !P3 ;  /* 0x0708000006847fae */ /* 0x0005e2000d901d58 */
[----:B------:R-:W-:Y:S01]  /*0c00*/  ISETP.GE.AND P3, PT, R37, c[0x0][0x16c], PT ;  /* 0x00005b0025007a0c */ /* 0x000fe20003f66270 */
[----:B------:R-:W-:Y:S01]  /*0c10*/  CS2R R88, SRZ ;  /* 0x0000000000587805 */ /* 0x000fe2000001ff00 */
[----:B------:R-:W-:Y:S01]  /*0c20*/  ISETP.LT.OR P0, PT, R8, 0x1, P5 ;  /* 0x000000010800780c */ /* 0x000fe20002f01670 */
[----:B------:R2:W-:Y:S01]  /*0c30*/  LDGSTS.E.BYPASS.LTC128B.128 [R132+0x9080], [R6.64+0x40], !P2 ;  /* 0x0908004006847fae */ /* 0x0005e2000d101d58 */
[----:B------:R-:W-:Y:S01]  /*0c40*/  ISETP.GE.AND P2, PT, R40, c[0x0][0x16c], PT ;  /* 0x00005b0028007a0c */ /* 0x000fe20003f46270 */
[----:B------:R-:W-:Y:S01]  /*0c50*/  IMAD.IADD R0, R134, 0x1, -R0 ;  /* 0x0000000186007824 */ /* 0x000fe200078e0a00 */
[----:B------:R-:W-:Y:S01]  /*0c60*/  SEL R14, RZ, 0x2, P3 ;  /* 0x00000002ff0e7807 */ /* 0x000fe20001800000 */
[----:B------:R2:W-:Y:S01]  /*0c70*/  LDGSTS.E.BYPASS.LTC128B.128 [R132+0xb080], [R6.64+0x80], !P1 ;  /* 0x0b08008006847fae */ /* 0x0005e2000c901d58 */
[----:B------:R-:W-:Y:S01]  /*0c80*/  SEL R12, RZ, 0x1, P2 ;  /* 0x00000001ff0c7807 */ /* 0x000fe20001000000 */
[----:B------:R-:W-:Y:S01]  /*0c90*/  CS2R R86, SRZ ;  /* 0x0000000000567805 */ /* 0x000fe2000001ff00 */
[C---:B------:R-:W-:Y:S01]  /*0ca0*/  ISETP.GE.AND P2, PT, R36.reuse, c[0x0][0x16c], PT ;  /* 0x00005b0024007a0c */ /* 0x040fe20003f46270 */
[----:B------:R-:W0:Y:S01]  /*0cb0*/  LDGDEPBAR ;  /* 0x00000000000079af */ /* 0x000e220000000000 */
[----:B------:R-:W-:Y:S01]  /*0cc0*/  ISETP.GE.AND P1, PT, R36, c[0x0][0x19c], PT ;  /* 0x0000670024007a0c */ /* 0x000fe20003f26270 */
[----:B------:R-:W-:Y:S01]  /*0cd0*/  CS2R R84, SRZ ;  /* 0x0000000000547805 */ /* 0x000fe2000001ff00 */
[C---:B------:R-:W-:Y:S01]  /*0ce0*/  ISETP.LT.OR P3, PT, R8.reuse, 0x1, P4 ;  /* 0x000000010800780c */ /* 0x040fe20002761670 */
[----:B------:R3:W-:Y:S01]  /*0cf0*/  LDGSTS.E.BYPASS.LTC128B.128 [R132+0x80], [R2.64], !P0 ;  /* 0x0008000002847fae */ /* 0x0007e2000c101d58 */
[----:B------:R-:W-:Y:S01]  /*0d00*/  SEL R13, RZ, 0x4, P2 ;  /* 0x00000004ff0d7807 */ /* 0x000fe20001000000 */
[----:B------:R-:W-:Y:S01]  /*0d10*/  CS2R R78, SRZ ;  /* 0x00000000004e7805 */ /* 0x000fe2000001ff00 */
[C---:B------:R-:W-:Y:S01]  /*0d20*/  ISETP.LT.OR P2, PT, R8.reuse, 0x1, P1 ;  /* 0x000000010800780c */ /* 0x040fe20000f41670 */
[----:B------:R-:W-:Y:S01]  /*0d30*/  STL [R1+0xc], R132 ;  /* 0x00000c8401007387 */ /* 0x000fe20000100800 */
[----:B------:R-:W-:Y:S01]  /*0d40*/  ISETP.LT.OR P5, PT, R8, 0x41, P5 ;  /* 0x000000410800780c */ /* 0x000fe20002fa1670 */
[----:B------:R-:W-:Y:S01]  /*0d50*/  CS2R R76, SRZ ;  /* 0x00000000004c7805 */ /* 0x000fe2000001ff00 */
[----:B-1----:R-:W-:Y:S01]  /*0d60*/  LEA.HI R4, R32, R134, RZ, 0x6 ;  /* 0x0000008620047211 */ /* 0x002fe200078f30ff */
[----:B------:R-:W-:Y:S01]  /*0d70*/  STL.64 [R1+0x50], R48 ;  /* 0x0000503001007387 */ /* 0x000fe20000100a00 */
[----:B------:R-:W-:Y:S01]  /*0d80*/  ISETP.LT.OR P4, PT, R8, 0x41, P4 ;  /* 0x000000410800780c */ /* 0x000fe20002781670 */
[----:B------:R-:W-:Y:S01]  /*0d90*/  CS2R R82, SRZ ;  /* 0x0000000000527805 */ /* 0x000fe2000001ff00 */
[----:B------:R-:W-:Y:S01]  /*0da0*/  SHF.R.S32.HI R20, RZ, 0x6, R4 ;  /* 0x00000006ff147819 */ /* 0x000fe20000011404 */
[----:B------:R3:W-:Y:S01]  /*0db0*/  LDGSTS.E.BYPASS.LTC128B.128 [R132+0x2080], [R2.64+0x40], !P3 ;  /* 0x0208004002847fae */ /* 0x0007e2000d901d58 */
[----:B------:R-:W-:Y:S01]  /*0dc0*/  LEA.HI R4, R18, R18, RZ, 0x1 ;  /* 0x0000001212047211 */ /* 0x000fe200078f08ff */
[----:B------:R-:W-:Y:S01]  /*0dd0*/  CS2R R80, SRZ ;  /* 0x0000000000507805 */ /* 0x000fe2000001ff00 */
[----:B------:R-:W-:Y:S01]  /*0de0*/  ISETP.LT.OR P1, PT, R8, 0x41, P1 ;  /* 0x000000410800780c */ /* 0x000fe20000f21670 */
[----:B------:R3:W-:Y:S01]  /*0df0*/  LDGSTS.E.BYPASS.LTC128B.128 [R132+0x4080], [R2.64+0x80], !P2 ;  /* 0x0408008002847fae */ /* 0x0007e2000d101d58 */
[----:B------:R-:W-:Y:S01]  /*0e00*/  LOP3.LUT R5, R4, 0x7fffffe, RZ, 0xc0, !PT ;  /* 0x07fffffe04057812 */ /* 0x000fe200078ec0ff */
[----:B------:R-:W-:Y:S01]  /*0e10*/  CS2R R74, SRZ ;  /* 0x00000000004a7805 */ /* 0x000fe2000001ff00 */
[----:B--2---:R-:W-:Y:S01]  /*0e20*/  SHF.R.S32.HI R7, RZ, 0x1f, R0 ;  /* 0x0000001fff077819 */ /* 0x004fe20000011400 */
[----:B------:R1:W-:Y:S01]  /*0e30*/  LDGSTS.E.BYPASS.LTC128B.128 [R132+0x1080], [R10.64], !P5 ;  /* 0x010800000a847fae */ /* 0x0003e2000e901d58 */
[-C--:B------:R-:W-:Y:S01]  /*0e40*/  LEA.HI R17, R0, R0.reuse, RZ, 0x1 ;  /* 0x0000000000117211 */ /* 0x080fe200078f08ff */
[----:B------:R-:W-:Y:S01]  /*0e50*/  IMAD.IADD R6, R18, 0x1, -R5 ;  /* 0x0000000112067824 */ /* 0x000fe200078e0a05 */
[----:B------:R-:W-:Y:S01]  /*0e60*/  SHF.R.S32.HI R4, RZ, 0x1, R4 ;  /* 0x00000001ff047819 */ /* 0x000fe20000011404 */
[----:B------:R-:W-:Y:S01]  /*0e70*/  IMAD R5, R21, 0x4, R20 ;  /* 0x0000000415057824 */ /* 0x000fe200078e0214 */
[----:B------:R1:W-:Y:S01]  /*0e80*/  LDGSTS.E.BYPASS.LTC128B.128 [R132+0x3080], [R10.64+0x40], !P4 ;  /* 0x030800400a847fae */ /* 0x0003e2000e101d58 */
[----:B------:R-:W-:Y:S01]  /*0e90*/  CS2R R72, SRZ ;  /* 0x0000000000487805 */ /* 0x000fe2000001ff00 */
[C---:B------:R-:W-:Y:S01]  /*0ea0*/  LOP3.LUT P0, RZ, R4.reuse, 0x2, RZ, 0xc0, !PT ;  /* 0x0000000204ff7812 */ /* 0x040fe2000780c0ff */
[----:B------:R-:W-:Y:S01]  /*0eb0*/  IMAD R15, R5, 0x8, R6 ;  /* 0x00000008050f7824 */ /* 0x000fe200078e0206 */
[----:B------:R1:W-:Y:S01]  /*0ec0*/  LDGSTS.E.BYPASS.LTC128B.128 [R132+0x5080], [R10.64+0x80], !P1 ;  /* 0x050800800a847fae */ /* 0x0003e2000c901d58 */
[----:B------:R-:W-:Y:S01]  /*0ed0*/  LEA.HI R5, R7, R0, RZ, 0x3 ;  /* 0x0000000007057211 */ /* 0x000fe200078f18ff */
[----:B------:R-:W-:Y:S01]  /*0ee0*/  IMAD.SHL.U32 R8, R4, 0x40, RZ ;  /* 0x0000004004087824 */ /* 0x000fe200078e00ff */
[----:B------:R-:W-:Y:S01]  /*0ef0*/  LOP3.LUT R6, R17, 0x7fffffe, RZ, 0xc0, !PT ;  /* 0x07fffffe11067812 */ /* 0x000fe200078ec0ff */
[----:B------:R-:W0:Y:S01]  /*0f00*/  LDGDEPBAR ;  /* 0x00000000000079af */ /* 0x000e220000000000 */
[----:B------:R-:W-:Y:S01]  /*0f10*/  LOP3.LUT R7, R5, 0xfffffff8, RZ, 0xc0, !PT ;  /* 0xfffffff805077812 */ /* 0x000fe200078ec0ff */
[----:B------:R-:W-:Y:S01]  /*0f20*/  IMAD.SHL.U32 R4, R24, 0x400, RZ ;  /* 0x0000040018047824 */ /* 0x000fe200078e00ff */
[----:B------:R-:W-:Y:S01]  /*0f30*/  CS2R R70, SRZ ;  /* 0x0000000000467805 */ /* 0x000fe2000001ff00 */
[C---:B------:R-:W-:Y:S01]  /*0f40*/  IMAD.IADD R9, R0.reuse, 0x1, -R6 ;  /* 0x0000000100097824 */ /* 0x040fe200078e0a06 */
[----:B------:R-:W-:Y:S01]  /*0f50*/  SHF.R.S32.HI R6, RZ, 0x3, R5 ;  /* 0x00000003ff067819 */ /* 0x000fe20000011405 */
[----:B------:R-:W-:Y:S01]  /*0f60*/  IMAD.IADD R16, R0, 0x1, -R7 ;  /* 0x0000000100107824 */ /* 0x000fe200078e0a07 */
[----:B------:R-:W-:Y:S01]  /*0f70*/  IADD3 R0, R13, R14, R12 ;  /* 0x0000000e0d007210 */ /* 0x000fe20007ffe00c */
[----:B------:R-:W-:Y:S01]  /*0f80*/  IMAD R19, R19, 0x2, R4 ;  /* 0x0000000213137824 */ /* 0x000fe200078e0204 */
[----:B------:R-:W-:Y:S01]  /*0f90*/  LOP3.LUT R5, R8, 0xc0, RZ, 0xc0, !PT ;  /* 0x000000c008057812 */ /* 0x000fe200078ec0ff */
[C---:B---3--:R-:W-:Y:S01]  /*0fa0*/  IMAD R2, R39.reuse, c[0x0][0x178], RZ ;  /* 0x00005e0027027a24 */ /* 0x048fe200078e02ff */
[----:B------:R-:W-:Y:S01]  /*0fb0*/  LOP3.LUT P3, RZ, R0, 0x2, RZ, 0xc0, !PT ;  /* 0x0000000200ff7812 */ /* 0x000fe2000786c0ff */
[----:B------:R-:W-:Y:S01]  /*0fc0*/  IMAD R30, R6, 0x8, R9 ;  /* 0x00000008061e7824 */ /* 0x000fe200078e0209 */
[----:B------:R-:W-:Y:S01]  /*0fd0*/  LOP3.LUT P2, RZ, R0, 0x4, RZ, 0xc0, !PT ;  /* 0x0000000400ff7812 */ /* 0x000fe2000784c0ff */
[----:B------:R-:W-:Y:S01]  /*0fe0*/  IMAD R0, R39, c[0x0][0x208], RZ ;  /* 0x0000820027007a24 */ /* 0x000fe200078e02ff */
[----:B------:R-:W-:Y:S01]  /*0ff0*/  LOP3.LUT R7, R5, 0x8, R27, 0xf8, !PT ;  /* 0x0000000805077812 */ /* 0x000fe200078ef81b */
[C---:B------:R-:W-:Y:S01]  /*1000*/  IMAD R2, R38.reuse, c[0x0][0x17c], R2 ;  /* 0x00005f0026027a24 */ /* 0x040fe200078e0202 */
[----:B------:R-:W-:Y:S01]  /*1010*/  SHF.R.U32.HI R5, RZ, 0x3, R5 ;  /* 0x00000003ff057819 */ /* 0x000fe20000011605 */
[----:B------:R-:W-:Y:S01]  /*1020*/  IMAD R0, R38, c[0x0][0x20c], R0 ;  /* 0x0000830026007a24 */ /* 0x000fe200078e0200 */
[----:B------:R-:W-:Y:S01]  /*1030*/  STL.64 [R1+0x48], R44 ;  /* 0x0000482c01007387 */ /* 0x000fe20000100a00 */
[----:B------:R-:W-:Y:S01]  /*1040*/  IMAD.IADD R47, R49, 0x1, R2 ;  /* 0x00000001312f7824 */ /* 0x000fe200078e0202 */
[----:B------:R-:W-:Y:S01]  /*1050*/  LOP3.LUT R8, R7, R5, RZ, 0x3c, !PT ;  /* 0x0000000507087212 */ /* 0x000fe200078e3cff */
[----:B------:R-:W-:Y:S01]  /*1060*/  IMAD R218, R6, 0x200, R4 ;  /* 0x0000020006da7824 */ /* 0x000fe200078e0204 */
[----:B------:R-:W-:Y:S01]  /*1070*/  LOP3.LUT P6, RZ, R16, 0x2, RZ, 0xc0, !PT ;  /* 0x0000000210ff7812 */ /* 0x000fe200078cc0ff */
[----:B------:R-:W-:Y:S01]  /*1080*/  IMAD.IADD R43, R45, 0x1, R0 ;  /* 0x000000012d2b7824 */ /* 0x000fe200078e0200 */
[----:B------:R-:W-:-:S04]  /*1090*/  DEPBAR.LE SB0, 0x1 ;  /* 0x000080400000791a */ /* 0x000fc80000000000 */
[----:B------:R-:W-:Y:S01]  /*10a0*/  IMAD R6, R35, c[0x0][0x180], RZ ;  /* 0x0000600023067a24 */ /* 0x000fe200078e02ff */
[----:B------:R2:W-:Y:S01]  /*10b0*/  STL.64 [R1+0x38], R46 ;  /* 0x0000382e01007387 */ /* 0x0005e20000100a00 */
[C---:B------:R-:W-:Y:S01]  /*10c0*/  IMAD.WIDE.U32 R4, R34.reuse, c[0x0][0x180], R46 ;  /* 0x0000600022047a25 */ /* 0x040fe200078e002e */
[----:B------:R-:W-:Y:S01]  /*10d0*/  SEL R224, R225, 0xfffffff0, !P6 ;  /* 0xfffffff0e1e07807 */ /* 0x000fe20007000000 */
[----:B------:R-:W-:Y:S01]  /*10e0*/  CS2R R68, SRZ ;  /* 0x0000000000447805 */ /* 0x000fe2000001ff00 */
[----:B------:R3:W-:Y:S01]  /*10f0*/  STL.64 [R1+0x30], R42 ;  /* 0x0000302a01007387 */ /* 0x0007e20000100a00 */
[----:B------:R-:W-:Y:S01]  /*1100*/  IMAD.WIDE.U32 R2, R34, c[0x0][0x210], R42 ;  /* 0x0000840022027a25 */ /* 0x000fe200078e002a */
[----:B------:R-:W-:Y:S01]  /*1110*/  IADD3 R0, P4, R4, UR22, RZ ;  /* 0x0000001604007c10 */ /* 0x000fe2000ff9e0ff */
[----:B------:R-:W-:Y:S01]  /*1120*/  CS2R R62, SRZ ;  /* 0x00000000003e7805 */ /* 0x000fe2000001ff00 */
[----:B------:R-:W-:Y:S01]  /*1130*/  CS2R R60, SRZ ;  /* 0x00000000003c7805 */ /* 0x000fe2000001ff00 */
[----:B------:R-:W-:Y:S01]  /*1140*/  IMAD R6, R34, c[0x0][0x184], R6 ;  /* 0x0000610022067a24 */ /* 0x000fe200078e0206 */
[----:B------:R-:W-:Y:S01]  /*1150*/  IADD3 R4, P1, R2, UR8, RZ ;  /* 0x0000000802047c10 */ /* 0x000fe2000ff3e0ff */
[----:B------:R-:W-:Y:S01]  /*1160*/  IMAD.U32 R2, R15, 0x20, R8 ;  /* 0x000000200f027824 */ /* 0x000fe200078e0008 */
[----:B------:R-:W-:Y:S01]  /*1170*/  CS2R R66, SRZ ;  /* 0x0000000000427805 */ /* 0x000fe2000001ff00 */
[----:B------:R-:W-:Y:S01]  /*1180*/  IMAD R7, R35, c[0x0][0x210], RZ ;  /* 0x0000840023077a24 */ /* 0x000fe200078e02ff */
[----:B------:R-:W-:Y:S01]  /*1190*/  IADD3.X R5, R5, UR12, R6, P4, !PT ;  /* 0x0000000c05057c10 */ /* 0x000fe2000a7fe406 */
[----:B------:R-:W-:Y:S01]  /*11a0*/  IMAD.SHL.U32 R214, R2, 0x2, RZ ;  /* 0x0000000202d67824 */ /* 0x000fe200078e00ff */
[----:B------:R-:W-:Y:S01]  /*11b0*/  BAR.SYNC.DEFER_BLOCKING 0x0 ;  /* 0x0000000000007b1d */ /* 0x000fe20000010000 */
[----:B------:R-:W-:Y:S01]  /*11c0*/  LEA R8, P4, R0, c[0x0][0x160], 0x1 ;  /* 0x0000580000087a11 */ /* 0x000fe200078808ff */
[----:B------:R-:W-:Y:S01]  /*11d0*/  IMAD R7, R34, c[0x0][0x214], R7 ;  /* 0x0000850022077a24 */ /* 0x000fe200078e0207 */
[----:B------:R-:W-:Y:S01]  /*11e0*/  CS2R R64, SRZ ;  /* 0x0000000000407805 */ /* 0x000fe2000001ff00 */
[----:B------:R-:W-:Y:S01]  /*11f0*/  IMAD.SHL.U32 R2, R18, 0x40, RZ ;  /* 0x0000004012027824 */ /* 0x000fe200078e00ff */
[----:B------:R-:W-:Y:S01]  /*1200*/  LEA.HI.X R9, R0, c[0x0][0x164], R5, 0x1, P4 ;  /* 0x0000590000097a11 */ /* 0x000fe200020f0c05 */
[----:B------:R-:W-:Y:S01]  /*1210*/  CS2R R58, SRZ ;  /* 0x00000000003a7805 */ /* 0x000fe2000001ff00 */
[----:B------:R-:W-:Y:S01]  /*1220*/  SEL R0, R223, 0xffffffe0, !P0 ;  /* 0xffffffe0df007807 */ /* 0x000fe20004000000 */
[----:B------:R-:W-:Y:S01]  /*1230*/  CS2R R56, SRZ ;  /* 0x0000000000387805 */ /* 0x000fe2000001ff00 */
[----:B------:R-:W-:Y:S01]  /*1240*/  IADD3.X R3, R3, UR13, R7, P1, !PT ;  /* 0x0000000d03037c10 */ /* 0x000fe20008ffe407 */
[----:B------:R-:W-:Y:S01]  /*1250*/  CS2R R54, SRZ ;  /* 0x0000000000367805 */ /* 0x000fe2000001ff00 */
[----:B------:R-:W-:Y:S01]  /*1260*/  LEA R6, P1, R4, c[0x0][0x1f0], 0x1 ;  /* 0x00007c0004067a11 */ /* 0x000fe200078208ff */
[----:B------:R-:W-:Y:S01]  /*1270*/  IMAD.IADD R215, R214, 0x1, R0 ;  /* 0x00000001d6d77824 */ /* 0x000fe200078e0200 */
[----:B------:R-:W-:Y:S01]  /*1280*/  ISETP.GE.AND P4, PT, R40, c[0x0][0x16c], PT ;  /* 0x00005b0028007a0c */ /* 0x000fe20003f86270 */
[----:B------:R-:W-:Y:S01]  /*1290*/  CS2R R52, SRZ ;  /* 0x0000000000347805 */ /* 0x000fe2000001ff00 */
[----:B------:R-:W-:Y:S01]  /*12a0*/  LEA.HI.X R7, R4, c[0x0][0x1f4], R3, 0x1, P1 ;  /* 0x00007d0004077a11 */ /* 0x000fe200008f0c03 */
[----:B------:R-:W-:Y:S01]  /*12b0*/  IMAD.SHL.U32 R3, R31, 0x10, RZ ;  /* 0x000000101f037824 */ /* 0x000fe200078e00ff */
[C---:B------:R-:W-:Y:S01]  /*12c0*/  ISETP.GE.OR P5, PT, R38.reuse, c[0x0][0x168], P4 ;  /* 0x00005a0026007a0c */ /* 0x040fe200027a6670 */
[----:B--2---:R-:W-:Y:S01]  /*12d0*/  CS2R R46, SRZ ;  /* 0x00000000002e7805 */ /* 0x004fe2000001ff00 */
[C---:B------:R-:W-:Y:S01]  /*12e0*/  ISETP.GE.OR P1, PT, R38.reuse, c[0x0][0x168], !P3 ;  /* 0x00005a0026007a0c */ /* 0x040fe20005f26670 */
[----:B------:R-:W-:Y:S01]  /*12f0*/  CS2R R44, SRZ ;  /* 0x00000000002c7805 */ /* 0x000fe2000001ff00 */
[----:B------:R-:W-:Y:S01]  /*1300*/  ISETP.GE.OR P0, PT, R38, c[0x0][0x168], !P2 ;  /* 0x00005a0026007a0c */ /* 0x000fe20005706670 */
[----:B------:R-:W-:Y:S01]  /*1310*/  CS2R R50, SRZ ;  /* 0x0000000000327805 */ /* 0x000fe2000001ff00 */
[--C-:B------:R-:W-:Y:S01]  /*1320*/  SHF.R.S32.HI R0, RZ, 0x1, R17.reuse ;  /* 0x00000001ff007819 */ /* 0x100fe20000011411 */
[----:B------:R-:W2:Y:S01]  /*1330*/  LDSM.16.M88.4 R164, [R214+0x6080] ;  /* 0x00608000d6a4783b */ /* 0x000ea20000000200 */
[----:B------:R-:W-:Y:S01]  /*1340*/  SHF.R.S32.HI R4, RZ, 0x1f, R17 ;  /* 0x0000001fff047819 */ /* 0x000fe20000011411 */
[----:B------:R-:W-:Y:S01]  /*1350*/  CS2R R48, SRZ ;  /* 0x0000000000307805 */ /* 0x000fe2000001ff00 */
[----:B------:R-:W-:Y:S01]  /*1360*/  LOP3.LUT R2, R2, 0x1c0, RZ, 0xc0, !PT ;  /* 0x000001c002027812 */ /* 0x000fe200078ec0ff */
[----:B------:R-:W4:Y:S01]  /*1370*/  LDSM.16.M88.4 R168, [R214+0x7080] ;  /* 0x00708000d6a8783b */ /* 0x000f220000000200 */
[----:B------:R-:W-:Y:S01]  /*1380*/  LEA.HI R4, R4, R0, RZ, 0x2 ;  /* 0x0000000004047211 */ /* 0x000fe200078f10ff */
[----:B---3--:R-:W-:Y:S01]  /*1390*/  CS2R R42, SRZ ;  /* 0x00000000002a7805 */ /* 0x008fe2000001ff00 */
[----:B------:R-:W-:Y:S01]  /*13a0*/  LOP3.LUT R5, R2, 0x30, R3, 0xf8, !PT ;  /* 0x0000003002057812 */ /* 0x000fe200078ef803 */
[----:B------:R-:W3:Y:S01]  /*13b0*/  LDSM.16.M88.4 R172, [R215+0x6080] ;  /* 0x00608000d7ac783b */ /* 0x000ee20000000200 */
[----:B------:R-:W-:-:S02]  /*13c0*/  LOP3.LUT R3, R4, 0xfffffffc, RZ, 0xc0, !PT ;  /* 0xfffffffc04037812 */ /* 0x000fc400078ec0ff */
[----:B------:R-:W-:Y:S01]  /*13d0*/  SHF.R.U32.HI R213, RZ, 0x3, R2 ;  /* 0x00000003ffd57819 */ /* 0x000fe20000011602 */
[----:B------:R-:W1:Y:S01]  /*13e0*/  LDSM.16.M88.4 R176, [R215+0x7080] ;  /* 0x00708000d7b0783b */ /* 0x000e620000000200 */
[----:B------:R-:W-:Y:S01]  /*13f0*/  LOP3.LUT R2, R25, 0xffffffe0, RZ, 0xc0, !PT ;  /* 0xffffffe019027812 */ /* 0x000fe200078ec0ff */
[----:B------:R-:W-:Y:S02]  /*1400*/  IMAD.IADD R3, R0, 0x1, -R3 ;  /* 0x0000000100037824 */ /* 0x000fe400078e0a03 */
[----:B------:R-:W1:Y:S04]  /*1410*/  LDSM.16.M88.4 R180, [R214+0x8080] ;  /* 0x00808000d6b4783b */ /* 0x000e680000000200 */
[----:B------:R-:W1:Y:S04]  /*1420*/  LDSM.16.M88.4 R184, [R214+0x9080] ;  /* 0x00908000d6b8783b */ /* 0x000e680000000200 */
[----:B------:R-:W1:Y:S04]  /*1430*/  LDSM.16.M88.4 R188, [R215+0x8080] ;  /* 0x00808000d7bc783b */ /* 0x000e680000000200 */
[----:B------:R-:W1:Y:S04]  /*1440*/  LDSM.16.M88.4 R192, [R215+0x9080] ;  /* 0x00908000d7c0783b */ /* 0x000e680000000200 */
[----:B------:R-:W1:Y:S04]  /*1450*/  LDSM.16.M88.4 R196, [R214+0xa080] ;  /* 0x00a08000d6c4783b */ /* 0x000e680000000200 */
[----:B------:R-:W1:Y:S04]  /*1460*/  LDSM.16.M88.4 R200, [R214+0xb080] ;  /* 0x00b08000d6c8783b */ /* 0x000e680000000200 */
[----:B------:R-:W1:Y:S04]  /*1470*/  LDSM.16.M88.4 R204, [R215+0xa080] ;  /* 0x00a08000d7cc783b */ /* 0x000e680000000200 */
[----:B------:R-:W1:Y:S04]  /*1480*/  LDSM.16.M88.4 R208, [R215+0xb080] ;  /* 0x00b08000d7d0783b */ /* 0x000e680000000200 */
[----:B------:R-:W-:Y:S06]  /*1490*/  BAR.SYNC.DEFER_BLOCKING 0x0 ;  /* 0x0000000000007b1d */ /* 0x000fec0000010000 */
[----:B------:R-:W-:Y:S01]  /*14a0*/  @!PT LDS RZ, [RZ] ;  /* 0x00000000fffff984 */ /* 0x000fe20000000800 */
[----:B------:R-:W-:Y:S01]  /*14b0*/  @!PT LDS RZ, [RZ] ;  /* 0x00000000fffff984 */ /* 0x000fe20000000800 */
[----:B------:R-:W-:Y:S01]  /*14c0*/  @!PT LDS RZ, [RZ] ;  /* 0x00000000fffff984 */ /* 0x000fe20000000800 */
[----:B------:R5:W-:Y:S04]  /*14d0*/  LDGSTS.E.BYPASS.LTC128B.128 [R132+0x6080], [R8.64], !P5 ;  /* 0x0608000008847fae */ /* 0x000be8000e901d58 */
[----:B------:R5:W-:Y:S01]  /*14e0*/  LDGSTS.E.BYPASS.LTC128B.128 [R132+0x7080], [R8.64+0x40], !P1 ;  /* 0x0708004008847fae */ /* 0x000be2000c901d58 */
[----:B------:R-:W-:-:S03]  /*14f0*/  ISETP.GT.AND P1, PT, R134, 0xf, PT ;  /* 0x0000000f8600780c */ /* 0x000fc60003f24270 */
[----:B------:R5:W-:Y:S01]  /*1500*/  LDGSTS.E.BYPASS.LTC128B.128 [R132+0x8080], [R8.64+0x80], !P0 ;  /* 0x0808008008847fae */ /* 0x000be2000c101d58 */
[----:B------:R-:W-:-:S04]  /*1510*/  ISETP.GE.AND P0, PT, R38, c[0x0][0x168], PT ;  /* 0x00005a0026007a0c */ /* 0x000fc80003f06270 */
[----:B------:R-:W-:Y:S02]  /*1520*/  ISETP.GE.OR P5, PT, R40, c[0x0][0x1fc], P0 ;  /* 0x00007f0028007a0c */ /* 0x000fe400007a6670 */
[----:B------:R-:W-:-:S03]  /*1530*/  CS2R R40, SRZ ;  /* 0x0000000000287805 */ /* 0x000fc6000001ff00 */
[----:B------:R-:W-:-:S05]  /*1540*/  @!P1 IMAD.SHL.U32 R4, R134, 0x10, RZ ;  /* 0x0000001086049824 */ /* 0x000fca00078e00ff */
[----:B------:R2:W-:Y:S04]  /*1550*/  @!P1 LDGSTS.E.BYPASS.LTC128B.128 [R4+0xf080], [R22.64] ;  /* 0x0f08000016049fae */ /* 0x0005e8000b901d58 */
[----:B------:R-:W0:Y:S04]  /*1560*/  LDGDEPBAR ;  /* 0x00000000000079af */ /* 0x000e280000000000 */
[----:B------:R3:W-:Y:S01]  /*1570*/  LDGSTS.E.BYPASS.LTC128B.128 [R132+0xc080], [R6.64], !P5 ;  /* 0x0c08000006847fae */ /* 0x0007e2000e901d58 */
[----:B------:R-:W-:Y:S02]  /*1580*/  ISETP.GE.OR P5, PT, R37, c[0x0][0x1fc], P0 ;  /* 0x00007f0025007a0c */ /* 0x000fe400007a6670 */
[----:B------:R-:W-:-:S02]  /*1590*/  ISETP.GE.OR P0, PT, R36, c[0x0][0x1fc], P0 ;  /* 0x00007f0024007a0c */ /* 0x000fc40000706670 */
[----:B-----5:R-:W-:Y:S01]  /*15a0*/  SHF.R.S32.HI R8, RZ, 0x1f, R26 ;  /* 0x0000001fff087819 */ /* 0x020fe2000001141a */
[----:B------:R-:W-:Y:S01]  /*15b0*/  CS2R R36, SRZ ;  /* 0x0000000000247805 */ /* 0x000fe2000001ff00 */
[----:B------:R-:W-:Y:S01]  /*15c0*/  LOP3.LUT R9, R5, 0x8, R27, 0xf8, !PT ;  /* 0x0000000805097812 */ /* 0x000fe200078ef81b */
[----:B------:R-:W-:Y:S01]  /*15d0*/  IMAD.SHL.U32 R5, R21, 0x10, RZ ;  /* 0x0000001015057824 */ /* 0x000fe200078e00ff */
[----:B------:R-:W-:Y:S02]  /*15e0*/  LEA.HI R8, R8, R38, RZ, 0x3 ;  /* 0x0000002608087211 */ /* 0x000fe400078f18ff */
[----:B------:R-:W-:Y:S01]  /*15f0*/  LOP3.LUT R213, R9, R213, RZ, 0x3c, !PT ;  /* 0x000000d509d57212 */ /* 0x000fe200078e3cff */
[----:B------:R-:W-:Y:S01]  /*1600*/  IMAD.IADD R9, R134, 0x1, -R2 ;  /* 0x0000000186097824 */ /* 0x000fe200078e0a02 */
[----:B------:R-:W-:Y:S01]  /*1610*/  LOP3.LUT R8, R8, 0xfffffff8, RZ, 0xc0, !PT ;  /* 0xfffffff808087812 */ /* 0x000fe200078ec0ff */
[C---:B------:R-:W-:Y:S01]  /*1620*/  IMAD.SHL.U32 R2, R16.reuse, 0x40, RZ ;  /* 0x0000004010027824 */ /* 0x040fe200078e00ff */
[----:B------:R-:W-:Y:S01]  /*1630*/  LOP3.LUT R5, R5, 0x10, RZ, 0xc0, !PT ;  /* 0x0000001005057812 */ /* 0x000fe200078ec0ff */
[----:B------:R3:W-:Y:S01]  /*1640*/  LDGSTS.E.BYPASS.LTC128B.128 [R132+0xd080], [R6.64+0x40], !P5 ;  /* 0x0d08004006847fae */ /* 0x0007e2000e901d58 */
[----:B------:R-:W-:Y:S01]  /*1650*/  LOP3.LUT P5, RZ, R16, 0x4, RZ, 0xc0, !PT ;  /* 0x0000000410ff7812 */ /* 0x000fe200078ac0ff */
[----:B-1----:R-:W-:Y:S01]  /*1660*/  IMAD.IADD R10, R38, 0x1, -R8 ;  /* 0x00000001260a7824 */ /* 0x002fe200078e0a08 */
[----:B--2---:R-:W-:Y:S01]  /*1670*/  LEA.HI R4, R32, R134, RZ, 0x7 ;  /* 0x0000008620047211 */ /* 0x004fe200078f38ff */
[----:B------:R-:W-:Y:S01]  /*1680*/  IMAD.SHL.U32 R8, R20, 0x8, RZ ;  /* 0x0000000814087824 */ /* 0x000fe200078e00ff */
[----:B------:R-:W-:Y:S01]  /*1690*/  LOP3.LUT R2, R2, 0x1c0, RZ, 0xc0, !PT ;  /* 0x000001c002027812 */ /* 0x000fe200078ec0ff */
[----:B------:R-:W-:Y:S01]  /*16a0*/  IMAD.SHL.U32 R0, R10, 0x40, RZ ;  /* 0x000000400a007824 */ /* 0x000fe200078e00ff */
[----:B------:R1:W-:Y:S01]  /*16b0*/  STL [R1+0x40], R10 ;  /* 0x0000400a01007387 */ /* 0x0003e20000100800 */
[----:B------:R-:W-:Y:S01]  /*16c0*/  SEL R223, R223, 0xffffffe0, !P5 ;  /* 0xffffffe0dfdf7807 */ /* 0x000fe20006800000 */
[----:B------:R-:W-:Y:S01]  /*16d0*/  IMAD R213, R21, 0x200, R213 ;  /* 0x0000020015d57824 */ /* 0x000fe200078e02d5 */
[----:B------:R-:W-:Y:S01]  /*16e0*/  LOP3.LUT R8, R8, 0x18, RZ, 0xc0, !PT ;  /* 0x0000001808087812 */ /* 0x000fe200078ec0ff */
[----:B------:R3:W-:Y:S01]  /*16f0*/  LDGSTS.E.BYPASS.LTC128B.128 [R132+0xe080], [R6.64+0x80], !P0 ;  /* 0x0e08008006847fae */ /* 0x0007e2000c101d58 */
[----:B------:R-:W-:Y:S01]  /*1700*/  LOP3.LUT R0, R0, 0x1c0, RZ, 0xc0, !PT ;  /* 0x000001c000007812 */ /* 0x000fe200078ec0ff */
[----:B------:R-:W-:Y:S01]  /*1710*/  CS2R R38, SRZ ;  /* 0x0000000000267805 */ /* 0x000fe2000001ff00 */
[----:B------:R-:W-:-:S02]  /*1720*/  LOP3.LUT P0, RZ, R3, 0x2, RZ, 0xc0, !PT ;  /* 0x0000000203ff7812 */ /* 0x000fc4000780c0ff */
[----:B------:R-:W-:Y:S02]  /*1730*/  PLOP3.LUT P5, PT, PT, PT, UP0, 0x80, 0x0 ;  /* 0x000000000000781c */ /* 0x000fe40003faf008 */
[----:B------:R-:W-:Y:S02]  /*1740*/  SEL R225, R225, 0xfffffff0, !P0 ;  /* 0xfffffff0e1e17807 */ /* 0x000fe40004000000 */
[----:B-1----:R-:W-:Y:S02]  /*1750*/  SHF.R.U32.HI R10, RZ, 0x4, R4 ;  /* 0x00000004ff0a7819 */ /* 0x002fe40000011604 */
[----:B------:R-:W-:Y:S02]  /*1760*/  SHF.R.U32.HI R4, RZ, 0x3, R0 ;  /* 0x00000003ff047819 */ /* 0x000fe40000011600 */
[----:B------:R-:W-:Y:S01]  /*1770*/  LOP3.LUT R10, R5, 0x8, R10, 0xf8, !PT ;  /* 0x00000008050a7812 */ /* 0x000fe200078ef80a */
[----:B------:R-:W-:Y:S01]  /*1780*/  IMAD.SHL.U32 R5, R3, 0x40, RZ ;  /* 0x0000004003057824 */ /* 0x000fe200078e00ff */
[----:B------:R-:W-:-:S02]  /*1790*/  LOP3.LUT R0, R4, R0, R8, 0x1e, !PT ;  /* 0x0000000004007212 */ /* 0x000fc400078e1e08 */
[----:B------:R-:W-:Y:S02]  /*17a0*/  SHF.R.S32.HI R4, RZ, 0x1f, R9 ;  /* 0x0000001fff047819 */ /* 0x000fe40000011409 */
[----:B------:R-:W-:Y:S01]  /*17b0*/  LOP3.LUT R5, R5, 0xc0, RZ, 0xc0, !PT ;  /* 0x000000c005057812 */ /* 0x000fe200078ec0ff */
[----:B------:R-:W-:Y:S01]  /*17c0*/  IMAD.IADD R19, R19, 0x1, R0 ;  /* 0x0000000113137824 */ /* 0x000fe200078e0200 */
[----:B------:R-:W-:Y:S01]  /*17d0*/  LEA.HI R234, R4, R9, RZ, 0x2 ;  /* 0x0000000904ea7211 */ /* 0x000fe200078f10ff */
[----:B------:R-:W-:Y:S01]  /*17e0*/  IMAD.SHL.U32 R0, R21, 0x8, RZ ;  /* 0x0000000815007824 */ /* 0x000fe200078e00ff */
[----:B---3--:R-:W-:Y:S02]  /*17f0*/  SHF.R.U32.HI R7, RZ, 0x3, R2 ;  /* 0x00000003ff077819 */ /* 0x008fe40000011602 */
[----:B------:R-:W-:Y:S02]  /*1800*/  SHF.R.S32.HI R4, RZ, 0x2, R234 ;  /* 0x00000002ff047819 */ /* 0x000fe400000114ea */
[----:B------:R-:W-:Y:S01]  /*1810*/  LOP3.LUT R3, R0, 0x8, RZ, 0xc0, !PT ;  /* 0x0000000800037812 */ /* 0x000fe200078ec0ff */
[----:B------:R-:W-:Y:S01]  /*1820*/  IMAD.SHL.U32 R0, R30, 0x20, RZ ;  /* 0x000000201e007824 */ /* 0x000fe200078e00ff */
[----:B------:R-:W-:Y:S01]  /*1830*/  SHF.R.U32.HI R6, RZ, 0x3, R5 ;  /* 0x00000003ff067819 */ /* 0x000fe20000011605 */
[C---:B------:R-:W-:Y:S01]  /*1840*/  IMAD R11, R24.reuse, 0x10, R4 ;  /* 0x00000010180b7824 */ /* 0x040fe200078e0204 */
[----:B------:R-:W-:Y:S01]  /*1850*/  LOP3.LUT R7, R7, R2, R3, 0x1e, !PT ;  /* 0x0000000207077212 */ /* 0x000fe200078e1e03 */
[----:B------:R-:W-:Y:S01]  /*1860*/  IMAD R4, R24, 0x200, R0 ;  /* 0x0000020018047824 */ /* 0x000fe200078e0200 */
[----:B------:R-:W-:-:S02]  /*1870*/  LOP3.LUT R2, R6, R10, R5, 0x1e, !PT ;  /* 0x0000000a06027212 */ /* 0x000fc400078e1e05 */
[----:B------:R1:W-:Y:S01]  /*1880*/  STL [R1+0x8], R11 ;  /* 0x0000080b01007387 */ /* 0x0003e20000100800 */
[-C--:B------:R-:W-:Y:S01]  /*1890*/  LOP3.LUT R3, R6, R5.reuse, R3, 0x1e, !PT ;  /* 0x0000000506037212 */ /* 0x080fe200078e1e03 */
[----:B------:R-:W-:Y:S01]  /*18a0*/  IMAD.IADD R218, R218, 0x1, R7 ;  /* 0x00000001dada7824 */ /* 0x000fe200078e0207 */
[----:B------:R-:W-:Y:S01]  /*18b0*/  LOP3.LUT R212, R6, R5, R8, 0x1e, !PT ;  /* 0x0000000506d47212 */ /* 0x000fe200078e1e08 */
[----:B------:R-:W-:Y:S02]  /*18c0*/  @!P1 IMAD.SHL.U32 R5, R134, 0x10, RZ ;  /* 0x0000001086059824 */ /* 0x000fe400078e00ff */
[----:B------:R-:W-:Y:S02]  /*18d0*/  IMAD.IADD R222, R4, 0x1, R3 ;  /* 0x0000000104de7824 */ /* 0x000fe400078e0203 */
[C---:B------:R-:W-:Y:S01]  /*18e0*/  IMAD.IADD R221, R0.reuse, 0x1, R2 ;  /* 0x0000000100dd7824 */ /* 0x040fe200078e0202 */
[----:B------:R1:W-:Y:S01]  /*18f0*/  @!P1 LDGSTS.E.BYPASS.LTC128B.128 [R5+0xf280], [R28.64] ;  /* 0x0f2800001c059fae */ /* 0x0003e2000b901d58 */
[----:B------:R-:W-:-:S03]  /*1900*/  IMAD.IADD R212, R0, 0x1, R212 ;  /* 0x0000000100d47824 */ /* 0x000fc600078e02d4 */
[----:B------:R-:W0:Y:S04]  /*1910*/  LDGDEPBAR ;  /* 0x00000000000079af */ /* 0x000e280000000000 */
[----:B------:R-:W0:Y:S01]  /*1920*/  LDGDEPBAR ;  /* 0x00000000000079af */ /* 0x000e220000000000 */
[----:B------:R-:W-:Y:S05]  /*1930*/  @!P5 BRA `(.L_x_0) ;  /* 0x000042100000d947 */ /* 0x000fea0003800000 */
[----:B----4-:R-:W-:Y:S01]  /*1940*/  SHF.R.S32.HI R0, RZ, 0x1f, R20 ;  /* 0x0000001fff007819 */ /* 0x010fe20000011414 */
[----:B------:R-:W-:Y:S01]  /*1950*/  IMAD R2, R35, c[0x0][0x238], RZ ;  /* 0x00008e0023027a24 */ /* 0x000fe200078e02ff */
[----:B------:R-:W-:Y:S01]  /*1960*/  SHF.R.S32.HI R135, RZ, 0x1f, R134 ;  /* 0x0000001fff877819 */ /* 0x000fe20000011486 */
[----:B------:R-:W-:Y:S01]  /*1970*/  ULDC.64 UR4, c[0x0][0x240] ;  /* 0x0000900000047ab9 */ /* 0x000fe20000000a00 */
[----:B------:R-:W-:Y:S01]  /*1980*/  LEA.HI R0, R0, R20, RZ, 0x2 ;  /* 0x0000001400007211 */ /* 0x000fe200078f10ff */
[----:B------:R-:W-:Y:S01]  /*1990*/  IMAD.SHL.U32 R228, R19, 0x2, RZ ;  /* 0x0000000213e47824 */ /* 0x000fe200078e00ff */
[----:B------:R-:W-:Y:S01]  /*19a0*/  UIMAD UR4, UR6, UR4, URZ ;  /* 0x00000004060472a4 */ /* 0x000fe2000f8e023f */
[----:B------:R-:W-:Y:S01]  /*19b0*/  STL [R1+0x24], R135 ;  /* 0x0000248701007387 */ /* 0x000fe20000100800 */
[----:B------:R-:W-:Y:S01]  /*19c0*/  LOP3.LUT R4, R0, 0xfffffffc, RZ, 0xc0, !PT ;  /* 0xfffffffc00047812 */ /* 0x000fe200078ec0ff */
[C---:B------:R-:W-:Y:S01]  /*19d0*/  IMAD R0, R34.reuse, c[0x0][0x23c], R2 ;  /* 0x00008f0022007a24 */ /* 0x040fe200078e0202 */
[----:B------:R-:W-:Y:S01]  /*19e0*/  UIMAD UR5, UR17, UR5, UR4 ;  /* 0x00000005110572a4 */ /* 0x000fe2000f8e0204 */
[----:B------:R-:W-:Y:S01]  /*19f0*/  IMAD.WIDE.U32 R2, R34, c[0x0][0x238], R134 ;  /* 0x00008e0022027a25 */ /* 0x000fe200078e0086 */
[----:B------:R-:W-:Y:S01]  /*1a00*/  LEA R218, R218, 0x13480, 0x1 ;  /* 0x00013480dada7811 */ /* 0x000fe200078e08ff */
[----:B------:R-:W-:Y:S01]  /*1a10*/  UIADD3 UR7, UR7, 0x3f, URZ ;  /* 0x0000003f07077890 */ /* 0x000fe2000fffe03f */
[----:B------:R-:W-:Y:S01]  /*1a20*/  LOP3.LUT R234, R234, 0xfffffffc, RZ, 0xc0, !PT ;  /* 0xfffffffceaea7812 */ /* 0x000fe200078ec0ff */
[----:B------:R-:W-:Y:S01]  /*1a30*/  IMAD.IADD R3, R3, 0x1, R0 ;  /* 0x0000000103037824 */ /* 0x000fe200078e0200 */
[----:B------:R-:W-:Y:S01]  /*1a40*/  LEA R219, R223, R218, 0x1 ;  /* 0x000000dadfdb7211 */ /* 0x000fe200078e08ff */
[----:B------:R-:W-:Y:S01]  /*1a50*/  IMAD.U32 R0, RZ, RZ, UR17 ;  /* 0x00000011ff007e24 */ /* 0x000fe2000f8e00ff */
[----:B------:R-:W-:Y:S01]  /*1a60*/  IADD3 R234, R9, -R234, RZ ;  /* 0x800000ea09ea7210 */ /* 0x000fe20007ffe0ff */
[----:B------:R-:W-:Y:S01]  /*1a70*/  IMAD.SHL.U32 R216, R222, 0x2, RZ ;  /* 0x00000002ded87824 */ /* 0x000fe200078e00ff */
[----:B------:R-:W-:Y:S01]  /*1a80*/  USHF.R.S32.HI UR6, URZ, 0x1f, UR7 ;  /* 0x0000001f3f067899 */ /* 0x000fe20008011407 */
[----:B------:R-:W-:Y:S01]  /*1a90*/  IMAD.WIDE.U32 R6, R0, c[0x0][0x240], R2 ;  /* 0x0000900000067a25 */ /* 0x000fe200078e0002 */
[----:B------:R-:W-:Y:S01]  /*1aa0*/  IADD3 R0, R132, 0x6080, RZ ;  /* 0x0000608084007810 */ /* 0x000fe20007ffe0ff */
[----:B------:R-:W-:Y:S01]  /*1ab0*/  CS2R R130, SRZ ;  /* 0x0000000000827805 */ /* 0x000fe2000001ff00 */
[----:B------:R-:W-:Y:S01]  /*1ac0*/  IADD3 R217, R216, 0xc080, RZ ;  /* 0x0000c080d8d97810 */ /* 0x000fe20007ffe0ff */
[----:B------:R-:W-:Y:S01]  /*1ad0*/  IMAD.IADD R4, R20, 0x1, -R4 ;  /* 0x0000000114047824 */ /* 0x000fe200078e0a04 */
[----:B------:R-:W-:Y:S01]  /*1ae0*/  STL.64 [R1+0x58], R6 ;  /* 0x0000580601007387 */ /* 0x000fe20000100a00 */
[----:B------:R-:W-:Y:S01]  /*1af0*/  IMAD R220, R224, 0x2, R218 ;  /* 0x00000002e0dc7824 */ /* 0x000fe200078e02da */
[----:B------:R-:W-:Y:S01]  /*1b00*/  ULEA.HI UR6, UR6, UR7, URZ, 0x6 ;  /* 0x0000000706067291 */ /* 0x000fe2000f8f303f */
[----:B------:R-:W-:Y:S01]  /*1b10*/  IMAD R4, R4, -0x8, R33 ;  /* 0xfffffff804047824 */ /* 0x000fe200078e0221 */
[----:B------:R2:W-:Y:S01]  /*1b20*/  STL [R1+0x64], R0 ;  /* 0x0000640001007387 */ /* 0x0005e20000100800 */
[----:B------:R-:W-:Y:S01]  /*1b30*/  SHF.L.U32 R213, R213, 0x1, RZ ;  /* 0x00000001d5d57819 */ /* 0x000fe200000006ff */
[----:B------:R-:W-:Y:S01]  /*1b40*/  CS2R R128, SRZ ;  /* 0x0000000000807805 */ /* 0x000fe2000001ff00 */
[----:B------:R-:W-:Y:S01]  /*1b50*/  IMAD R234, R234, -0x2, R4 ;  /* 0xfffffffeeaea7824 */ /* 0x000fe200078e0204 */
[----:B------:R-:W-:Y:S01]  /*1b60*/  LEA R212, R212, 0x80, 0x1 ;  /* 0x00000080d4d47811 */ /* 0x000fe200078e08ff */
[----:B------:R-:W-:Y:S01]  /*1b70*/  CS2R R126, SRZ ;  /* 0x00000000007e7805 */ /* 0x000fe2000001ff00 */
        /* <DEDUP_REMOVED lines=19> */
[----:B--2---:R-:W-:Y:S01]  /*1cb0*/  IADD3 R0, R228, 0xf480, RZ ;  /* 0x0000f480e4007810 */ /* 0x004fe20007ffe0ff */
[----:B------:R-:W-:Y:S01]  /*1cc0*/  CS2R R86, SRZ ;  /* 0x0000000000567805 */ /* 0x000fe2000001ff00 */
[----:B------:R-:W-:Y:S01]  /*1cd0*/  CS2R R84, SRZ ;  /* 0x0000000000547805 */ /* 0x000fe2000001ff00 */
[----:B------:R-:W-:Y:S01]  /*1ce0*/  CS2R R82, SRZ ;  /* 0x0000000000527805 */ /* 0x000fe2000001ff00 */
[----:B------:R-:W-:Y:S01]  /*1cf0*/  CS2R R80, SRZ ;  /* 0x0000000000507805 */ /* 0x000fe2000001ff00 */
[----:B------:R2:W-:Y:S01]  /*1d00*/  STL [R1+0x60], R0 ;  /* 0x0000600001007387 */ /* 0x0005e20000100800 */
        /* <DEDUP_REMOVED lines=22> */
[----:B------:R-:W-:Y:S01]  /*1e70*/  IMAD R224, R224, 0x2, R219 ;  /* 0x00000002e0e07824 */ /* 0x000fe200078e02db */
[----:B------:R-:W-:Y:S01]  /*1e80*/  LEA R223, R223, R220, 0x1 ;  /* 0x000000dcdfdf7211 */ /* 0x000fe200078e08ff */
[----:B------:R-:W-:Y:S01]  /*1e90*/  IMAD R217, R225, 0x2, R217 ;  /* 0x00000002e1d97824 */ /* 0x000fe200078e02d9 */
[----:B--2---:R-:W-:Y:S01]  /*1ea0*/  IADD3 R0, R7, UR5, RZ ;  /* 0x0000000507007c10 */ /* 0x004fe2000fffe0ff */
[----:B------:R-:W-:Y:S01]  /*1eb0*/  ULDC UR9, c[0x0][0x218] ;  /* 0x0000860000097ab9 */ /* 0x000fe20000000800 */
[----:B------:R-:W-:Y:S01]  /*1ec0*/  IADD3 R226, R222, R225, RZ ;  /* 0x000000e1dee27210 */ /* 0x000fe20007ffe0ff */
[----:B------:R-:W-:-:S02]  /*1ed0*/  ULDC UR8, c[0x0][0x290] ;  /* 0x0000a40000087ab9 */ /* 0x000fc40000000800 */
[----:B------:R2:W-:Y:S01]  /*1ee0*/  STL [R1+0x44], R0 ;  /* 0x0000440001007387 */ /* 0x0005e20000100800 */
[----:B------:R-:W-:Y:S02]  /*1ef0*/  UMOV UR19, 0x1 ;  /* 0x0000000100137882 */ /* 0x000fe40000000000 */
[----:B------:R-:W-:Y:S02]  /*1f00*/  UMOV UR4, URZ ;  /* 0x0000003f00047c82 */ /* 0x000fe40008000000 */
[----:B------:R-:W-:Y:S02]  /*1f10*/  UMOV UR11, URZ ;  /* 0x0000003f000b7c82 */ /* 0x000fe40008000000 */
[----:B------:R-:W-:Y:S02]  /*1f20*/  ULDC UR10, c[0x0][0x168] ;  /* 0x00005a00000a7ab9 */ /* 0x000fe40000000800 */
[----:B------:R-:W-:Y:S02]  /*1f30*/  UIMAD UR9, UR17, UR9, URZ ;  /* 0x00000009110972a4 */ /* 0x000fe4000f8e023f */
[----:B------:R-:W-:-:S02]  /*1f40*/  UIMAD UR8, UR17, UR8, URZ ;  /* 0x00000008110872a4 */ /* 0x000fc4000f8e023f */
[----:B------:R-:W-:Y:S02]  /*1f50*/  USHF.R.S32.HI UR16, URZ, 0x6, UR6 ;  /* 0x000000063f107899 */ /* 0x000fe40008011406 */
[----:B------:R-:W-:Y:S02]  /*1f60*/  ULDC UR5, c[0x0][0x168] ;  /* 0x00005a0000057ab9 */ /* 0x000fe40000000800 */
.L_x_3:
[----:B------:R-:W-:Y:S04]  /*1f70*/  DEPBAR.LE SB0, 0x1 ;  /* 0x000080400000791a */ /* 0x000fe80000000000 */
[----:B------:R-:W-:Y:S01]  /*1f80*/  BAR.SYNC.DEFER_BLOCKING 0x0 ;  /* 0x0000000000007b1d */ /* 0x000fe20000010000 */
[----:B--2---:R-:W-:Y:S01]  /*1f90*/  MOV R0, UR4 ;  /* 0x0000000400007c02 */ /* 0x004fe20008000f00 */
[----:B------:R-:W-:Y:S01]  /*1fa0*/  UIADD3 UR18, UR11, 0x1, URZ ;  /* 0x000000010b127890 */ /* 0x000fe2000fffe03f */
[----:B------:R-:W-:Y:S03]  /*1fb0*/  MOV R2, UR4 ;  /* 0x0000000400027c02 */ /* 0x000fe60008000f00 */
[----:B------:R-:W-:Y:S01]  /*1fc0*/  IMAD R0, R0, 0x1800, R222 ;  /* 0x0000180000007824 */ /* 0x000fe200078e02de */
[----:B------:R-:W-:Y:S01]  /*1fd0*/  UISETP.GE.AND UP0, UPT, UR18, UR16, UPT ;  /* 0x000000101200728c */ /* 0x000fe2000bf06270 */
[----:B------:R-:W-:Y:S03]  /*1fe0*/  IMAD R2, R2, 0x1800, R225 ;  /* 0x0000180002027824 */ /* 0x000fe600078e02e1 */
[----:B------:R-:W-:Y:S02]  /*1ff0*/  SHF.L.U32 R0, R0, 0x1, RZ ;  /* 0x0000000100007819 */ /* 0x000fe400000006ff */
[----:B------:R-:W-:Y:S02]  /*2000*/  IADD3 R2, R222, R2, RZ ;  /* 0x00000002de027210 */ /* 0x000fe40007ffe0ff */
[----:B------:R-:W-:Y:S02]  /*2010*/  PLOP3.LUT P0, PT, PT, PT, UP0, 0x80, 0x0 ;  /* 0x000000000000781c */ /* 0x000fe40003f0f008 */
[----:B------:R-:W-:Y:S02]  /*2020*/  SHF.L.U32 R3, R2, 0x1, RZ ;  /* 0x0000000102037819 */ /* 0x000fe400000006ff */
[----:B------:R-:W-:Y:S01]  /*2030*/  MOV R2, UR4 ;  /* 0x0000000400027c02 */ /* 0x000fe20008000f00 */
[----:B------:R-:W-:Y:S04]  /*2040*/  LDSM.16.M88.4 R16, [R214+0x80] ;  /* 0x00008000d610783b */ /* 0x000fe80000000200 */
[----:B------:R-:W-:Y:S05]  /*2050*/  IMAD R2, R2, 0x1800, R226 ;  /* 0x0000180002027824 */ /* 0x000fea00078e02e2 */
[----:B------:R-:W-:Y:S01]  /*2060*/  SHF.L.U32 R2, R2, 0x1, RZ ;  /* 0x0000000102027819 */ /* 0x000fe200000006ff */
[----:B------:R-:W2:Y:S08]  /*2070*/  LDSM.16.M88.4 R32, [R0+0x6080] ;  /* 0x006080000020783b */ /* 0x000eb00000000200 */
[----:B-1----:R-:W1:Y:S08]  /*2080*/  LDSM.16.M88.4 R28, [R0+0x6880] ;  /* 0x00688000001c783b */ /* 0x002e700000000200 */
[----:B------:R-:W3:Y:S08]  /*2090*/  LDSM.16.M88.4 R132, [R214+0x1080] ;  /* 0x00108000d684783b */ /* 0x000ef00000000200 */
[----:B------:R-:W-:Y:S08]  /*20a0*/  LDSM.16.M88.4 R140, [R215+0x80] ;  /* 0x00008000d78c783b */ /* 0x000ff00000000200 */
[----:B------:R-:W4:Y:S01]  /*20b0*/  LDSM.16.M88.4 R136, [R3+0x6080] ;  /* 0x006080000388783b */ /* 0x000f220000000200 */
[-C--:B--2---:R-:W-:Y:S07]  /*20c0*/  HMMA.16816.F32.BF16 R4, R32, R16.reuse, RZ ;  /* 0x000000102004723c */ /* 0x084fee00000418ff */
[----:B------:R-:W2:Y:S01]  /*20d0*/  LDSM.16.M88.4 R144, [R3+0x6880] ;  /* 0x006880000390783b */ /* 0x000ea20000000200 */
[C---:B-1----:R-:W-:Y:S07]  /*20e0*/  HMMA.16816.F32.BF16 R8, R28.reuse, R16, RZ ;  /* 0x000000101c08723c */ /* 0x042fee00000418ff */
[----:B------:R-:W1:Y:S01]  /*20f0*/  LDSM.16.M88.4 R148, [R215+0x1080] ;  /* 0x00108000d794783b */ /* 0x000e620000000200 */
[-C--:B------:R-:W-:Y:S07]  /*2100*/  HMMA.16816.F32.BF16 R12, R28, R18.reuse, RZ ;  /* 0x000000121c0c723c */ /* 0x080fee00000418ff */
[----:B------:R-:W-:Y:S01]  /*2110*/  LDSM.16.M88.4 R156, [R214+0x2080] ;  /* 0x00208000d69c783b */ /* 0x000fe20000000200 */
[C---:B------:R-:W-:Y:S07]  /*2120*/  HMMA.16816.F32.BF16 R16, R32.reuse, R18, RZ ;  /* 0x000000122010723c */ /* 0x040fee00000418ff */
[----:B------:R-:W5:Y:S01]  /*2130*/  LDSM.16.M88.4 R152, [R0+0x7080] ;  /* 0x007080000098783b */ /* 0x000f620000000200 */
[-C--:B---3--:R-:W-:Y:S07]  /*2140*/  HMMA.16816.F32.BF16 R20, R32, R132.reuse, RZ ;  /* 0x000000842014723c */ /* 0x088fee00000418ff */
[----:B------:R-:W5:Y:S01]  /*2150*/  LDSM.16.M88.4 R160, [R0+0x7880] ;  /* 0x0078800000a0783b */ /* 0x000f620000000200 */
[C---:B------:R-:W-:Y:S07]  /*2160*/  HMMA.16816.F32.BF16 R24, R28.reuse, R132, RZ ;  /* 0x000000841c18723c */ /* 0x040fee00000418ff */
[----:B------:R-:W3:Y:S01]  /*2170*/  LDL R229, [R1+0x8] ;  /* 0x0000080001e57983 */ /* 0x000ee20000100800 */
[-C--:B------:R-:W-:Y:S08]  /*2180*/  HMMA.16816.F32.BF16 R28, R28, R134.reuse, RZ ;  /* 0x000000861c1c723c */ /* 0x080ff000000418ff */
[----:B------:R-:W-:Y:S01]  /*2190*/  HMMA.16816.F32.BF16 R32, R32, R134, RZ ;  /* 0x000000862020723c */ /* 0x000fe200000418ff */
[----:B------:R-:W5:Y:S07]  /*21a0*/  LDSM.16.M88.4 R132, [R214+0x3080] ;  /* 0x00308000d684783b */ /* 0x000f6e0000000200 */
[-C--:B----4-:R-:W-:Y:S08]  /*21b0*/  HMMA.16816.F32.BF16 R4, R136, R140.reuse, R4 ;  /* 0x0000008c8804723c */ /* 0x090ff00000041804 */
[C---:B--2---:R-:W-:Y:S08]  /*21c0*/  HMMA.16816.F32.BF16 R8, R144.reuse, R140, R8 ;  /* 0x0000008c9008723c */ /* 0x044ff00000041808 */
[-C--:B------:R-:W-:Y:S08]  /*21d0*/  HMMA.16816.F32.BF16 R12, R144, R142.reuse, R12 ;  /* 0x0000008e900c723c */ /* 0x080ff0000004180c */
[C---:B------:R-:W-:Y:S01]  /*21e0*/  HMMA.16816.F32.BF16 R16, R136.reuse, R142, R16 ;  /* 0x0000008e8810723c */ /* 0x040fe20000041810 */
[----:B------:R-:W-:Y:S07]  /*21f0*/  LDSM.16.M88.4 R140, [R215+0x2080] ;  /* 0x00208000d78c783b */ /* 0x000fee0000000200 */
[-C--:B-1----:R-:W-:Y:S08]  /*2200*/  HMMA.16816.F32.BF16 R20, R136, R148.reuse, R20 ;  /* 0x000000948814723c */ /* 0x082ff00000041814 */
[C---:B------:R-:W-:Y:S08]  /*2210*/  HMMA.16816.F32.BF16 R24, R144.reuse, R148, R24 ;  /* 0x000000949018723c */ /* 0x040ff00000041818 */
[-C--:B------:R-:W-:Y:S01]  /*2220*/  HMMA.16816.F32.BF16 R28, R144, R150.reuse, R28 ;  /* 0x00000096901c723c */ /* 0x080fe2000004181c */
[----:B------:R-:W-:Y:S07]  /*2230*/  LDSM.16.M88.4 R144, [R3+0x7880] ;  /* 0x007880000390783b */ /* 0x000fee0000000200 */
[----:B------:R-:W-:Y:S01]  /*2240*/  HMMA.16816.F32.BF16 R32, R136, R150, R32 ;  /* 0x000000968820723c */ /* 0x000fe20000041820 */
[----:B------:R-:W1:Y:S07]  /*2250*/  LDSM.16.M88.4 R136, [R2+0x7080] ;  /* 0x007080000288783b */ /* 0x000e6e0000000200 */
[-C--:B-----5:R-:W-:Y:S01]  /*2260*/  HMMA.16816.F32.BF16 R4, R152, R156.reuse, R4 ;  /* 0x0000009c9804723c */ /* 0x0a0fe20000041804 */
[----:B------:R-:W2:Y:S07]  /*2270*/  LDSM.16.M88.4 R148, [R215+0x3080] ;  /* 0x00308000d794783b */ /* 0x000eae0000000200 */
[C---:B------:R-:W-:Y:S08]  /*2280*/  HMMA.16816.F32.BF16 R8, R160.reuse, R156, R8 ;  /* 0x0000009ca008723c */ /* 0x040ff00000041808 */
[-C--:B------:R-:W-:Y:S08]  /*2290*/  HMMA.16816.F32.BF16 R12, R160, R158.reuse, R12 ;  /* 0x0000009ea00c723c */ /* 0x080ff0000004180c */
[C---:B------:R-:W-:Y:S01]  /*22a0*/  HMMA.16816.F32.BF16 R16, R152.reuse, R158, R16 ;  /* 0x0000009e9810723c */ /* 0x040fe20000041810 */
[----:B------:R-:W-:Y:S07]  /*22b0*/  LDSM.16.M88.4 R156, [R0+0x8080] ;  /* 0x00808000009c783b */ /* 0x000fee0000000200 */
[-C--:B------:R-:W-:Y:S08]  /*22c0*/  HMMA.16816.F32.BF16 R20, R152, R132.reuse, R20 ;  /* 0x000000849814723c */ /* 0x080ff00000041814 */
[C---:B------:R-:W-:Y:S08]  /*22d0*/  HMMA.16816.F32.BF16 R24, R160.reuse, R132, R24 ;  /* 0x00000084a018723c */ /* 0x040ff00000041818 */
[-C--:B------:R-:W-:Y:S01]  /*22e0*/  HMMA.16816.F32.BF16 R28, R160, R134.reuse, R28 ;  /* 0x00000086a01c723c */ /* 0x080fe2000004181c */
[----:B------:R-:W4:Y:S07]  /*22f0*/  LDSM.16.M88.4 R160, [R214+0x4080] ;  /* 0x00408000d6a0783b */ /* 0x000f2e0000000200 */
[----:B------:R-:W-:Y:S01]  /*2300*/  HMMA.16816.F32.BF16 R32, R152, R134, R32 ;  /* 0x000000869820723c */ /* 0x000fe20000041820 */
[----:B------:R5:W4:Y:S07]  /*2310*/  LDSM.16.M88.4 R132, [R0+0x8880] ;  /* 0x008880000084783b */ /* 0x000b2e0000000200 */
[-C--:B-1----:R-:W-:Y:S01]  /*2320*/  HMMA.16816.F32.BF16 R4, R136, R140.reuse, R4 ;  /* 0x0000008c8804723c */ /* 0x082fe20000041804 */
[----:B------:R-:W-:Y:S07]  /*2330*/  LDSM.16.M88.4 R152, [R215+0x4080] ;  /* 0x00408000d798783b */ /* 0x000fee0000000200 */
[C---:B------:R-:W-:Y:S08]  /*2340*/  HMMA.16816.F32.BF16 R8, R144.reuse, R140, R8 ;  /* 0x0000008c9008723c */ /* 0x040ff00000041808 */
[-C--:B------:R-:W-:Y:S01]  /*2350*/  HMMA.16816.F32.BF16 R12, R144, R142.reuse, R12 ;  /* 0x0000008e900c723c */ /* 0x080fe2000004180c */
[----:B-----5:R-:W-:Y:S07]  /*2360*/  MOV R0, UR4 ;  /* 0x0000000400007c02 */ /* 0x020fee0008000f00 */
[C---:B------:R-:W-:Y:S01]  /*2370*/  HMMA.16816.F32.BF16 R16, R136.reuse, R142, R16 ;  /* 0x0000008e8810723c */ /* 0x040fe20000041810 */
[----:B------:R-:W1:Y:S07]  /*2380*/  LDSM.16.M88.4 R140, [R214+0x5080] ;  /* 0x00508000d68c783b */ /* 0x000e6e0000000200 */
[-C--:B--2---:R-:W-:Y:S08]  /*2390*/  HMMA.16816.F32.BF16 R20, R136, R148.reuse, R20 ;  /* 0x000000948814723c */ /* 0x084ff00000041814 */
[C---:B------:R-:W-:Y:S08]  /*23a0*/  HMMA.16816.F32.BF16 R24, R144.reuse, R148, R24 ;  /* 0x000000949018723c */ /* 0x040ff00000041818 */
[-C--:B------:R-:W-:Y:S01]  /*23b0*/  HMMA.16816.F32.BF16 R28, R144, R150.reuse, R28 ;  /* 0x00000096901c723c */ /* 0x080fe2000004181c */
[----:B------:R-:W2:Y:S07]  /*23c0*/  LDSM.16.M88.4 R144, [R2+0x8080] ;  /* 0x008080000290783b */ /* 0x000eae0000000200 */
[----:B------:R-:W-:Y:S01]  /*23d0*/  HMMA.16816.F32.BF16 R32, R136, R150, R32 ;  /* 0x000000968820723c */ /* 0x000fe20000041820 */
[----:B------:R-:W5:Y:S07]  /*23e0*/  LDSM.16.M88.4 R136, [R3+0x8880] ;  /* 0x008880000388783b */ /* 0x000f6e0000000200 */
[-C--:B----4-:R-:W-:Y:S08]  /*23f0*/  HMMA.16816.F32.BF16 R4, R156, R160.reuse, R4 ;  /* 0x000000a09c04723c */ /* 0x090ff00000041804 */
[C---:B------:R-:W-:Y:S08]  /*2400*/  HMMA.16816.F32.BF16 R8, R132.reuse, R160, R8 ;  /* 0x000000a08408723c */ /* 0x040ff00000041808 */
[-C--:B------:R-:W-:Y:S08]  /*2410*/  HMMA.16816.F32.BF16 R12, R132, R162.reuse, R12 ;  /* 0x000000a2840c723c */ /* 0x080ff0000004180c */
[C---:B------:R-:W-:Y:S08]  /*2420*/  HMMA.16816.F32.BF16 R16, R156.reuse, R162, R16 ;  /* 0x000000a29c10723c */ /* 0x040ff00000041810 */
[-C--:B-1----:R-:W-:Y:S08]  /*2430*/  HMMA.16816.F32.BF16 R20, R156, R140.reuse, R20 ;  /* 0x0000008c9c14723c */ /* 0x082ff00000041814 */
[C---:B------:R-:W-:Y:S08]  /*2440*/  HMMA.16816.F32.BF16 R24, R132.reuse, R140, R24 ;  /* 0x0000008c8418723c */ /* 0x040ff00000041818 */
[-C--:B------:R-:W-:Y:S08]  /*2450*/  HMMA.16816.F32.BF16 R28, R132, R142.reuse, R28 ;  /* 0x0000008e841c723c */ /* 0x080ff0000004181c */
[----:B------:R-:W-:Y:S08]  /*2460*/  HMMA.16816.F32.BF16 R32, R156, R142, R32 ;  /* 0x0000008e9c20723c */ /* 0x000ff00000041820 */
[-C--:B--2---:R-:W-:Y:S08]  /*2470*/  HMMA.16816.F32.BF16 R4, R144, R152.reuse, R4 ;  /* 0x000000989004723c */ /* 0x084ff00000041804 */
[C---:B-----5:R-:W-:Y:S08]  /*2480*/  HMMA.16816.F32.BF16 R8, R136.reuse, R152, R8 ;  /* 0x000000988808723c */ /* 0x060ff00000041808 */
[-C--:B------:R-:W-:Y:S04]  /*2490*/  HMMA.16816.F32.BF16 R12, R136, R154.reuse, R12 ;  /* 0x0000009a880c723c */ /* 0x080fe8000004180c */
[----:B---3--:R-:W-:Y:S04]  /*24a0*/  LEA R0, R0, R229, 0x6 ;  /* 0x000000e500007211 */ /* 0x008fe800078e30ff */
[----:B------:R-:W-:Y:S01]  /*24b0*/  FMUL.FTZ R4, R4, c[0x0][0x2b4] ;  /* 0x0000ad0004047a20 */ /* 0x000fe20000410000 */
[C---:B------:R-:W-:Y:S03]  /*24c0*/  HMMA.16816.F32.BF16 R16, R144.reuse, R154, R16 ;  /* 0x0000009a9010723c */ /* 0x040fe60000041810 */
[----:B------:R-:W1:Y:S01]  /*24d0*/  MUFU.TANH R236, R4 ;  /* 0x0000000400ec7308 */ /* 0x000e620000002400 */
[----:B------:R-:W-:Y:S02]  /*24e0*/  FMUL.FTZ R5, R5, c[0x0][0x2b4] ;  /* 0x0000ad0005057a20 */ /* 0x000fe40000410000 */
[----:B------:R-:W-:Y:S02]  /*24f0*/  FMUL.FTZ R6, R6, c[0x0][0x2b4] ;  /* 0x0000ad0006067a20 */ /* 0x000fe40000410000 */
[----:B------:R-:W-:Y:S04]  /*2500*/  FMUL.FTZ R7, R7, c[0x0][0x2b4] ;  /* 0x0000ad0007077a20 */ /* 0x000fe80000410000 */
[----:B------:R-:W-:Y:S01]  /*2510*/  FMUL.FTZ R8, R8, c[0x0][0x2b4] ;  /* 0x0000ad0008087a20 */ /* 0x000fe20000410000 */
[----:B------:R-:W2:Y:S01]  /*2520*/  MUFU.TANH R157, R5 ;  /* 0x00000005009d7308 */ /* 0x000ea20000002400 */
[----:B------:R-:W-:Y:S02]  /*2530*/  FMUL.FTZ R9, R9, c[0x0][0x2b4] ;  /* 0x0000ad0009097a20 */ /* 0x000fe40000410000 */
[----:B------:R-:W-:Y:S02]  /*2540*/  FMUL.FTZ R10, R10, c[0x0][0x2b4] ;  /* 0x0000ad000a0a7a20 */ /* 0x000fe40000410000 */
[----:B------:R-:W-:Y:S02]  /*2550*/  FMUL.FTZ R11, R11, c[0x0][0x2b4] ;  /* 0x0000ad000b0b7a20 */ /* 0x000fe40000410000 */
[----:B------:R-:W-:Y:S02]  /*2560*/  FMUL.FTZ R12, R12, c[0x0][0x2b4] ;  /* 0x0000ad000c0c7a20 */ /* 0x000fe40000410000 */
[----:B------:R-:W-:Y:S01]  /*2570*/  FMUL.FTZ R13, R13, c[0x0][0x2b4] ;  /* 0x0000ad000d0d7a20 */ /* 0x000fe20000410000 */
[----:B------:R-:W3:Y:S01]  /*2580*/  MUFU.TANH R238, R6 ;  /* 0x0000000600ee7308 */ /* 0x000ee20000002400 */
[----:B------:R-:W-:Y:S02]  /*2590*/  FMUL.FTZ R14, R14, c[0x0][0x2b4] ;  /* 0x0000ad000e0e7a20 */ /* 0x000fe40000410000 */
[----:B------:R-:W-:Y:S02]  /*25a0*/  FMUL.FTZ R15, R15, c[0x0][0x2b4] ;  /* 0x0000ad000f0f7a20 */ /* 0x000fe40000410000 */
[----:B------:R-:W-:Y:S02]  /*25b0*/  FMUL.FTZ R16, R16, c[0x0][0x2b4] ;  /* 0x0000ad0010107a20 */ /* 0x000fe40000410000 */
[----:B------:R-:W-:Y:S02]  /*25c0*/  FMUL.FTZ R17, R17, c[0x0][0x2b4] ;  /* 0x0000ad0011117a20 */ /* 0x000fe40000410000 */
[----:B------:R-:W-:Y:S01]  /*25d0*/  FMUL.FTZ R18, R18, c[0x0][0x2b4] ;  /* 0x0000ad0012127a20 */ /* 0x000fe20000410000 */
[----:B------:R4:W1:Y:S01]  /*25e0*/  MUFU.TANH R162, R7 ;  /* 0x0000000700a27308 */ /* 0x0008620000002400 */
[----:B------:R-:W-:Y:S09]  /*25f0*/  FMUL.FTZ R19, R19, c[0x0][0x2b4] ;  /* 0x0000ad0013137a20 */ /* 0x000ff20000410000 */
[----:B------:R-:W1:Y:S10]  /*2600*/  MUFU.TANH R243, R8 ;  /* 0x0000000800f37308 */ /* 0x000e740000002400 */
[----:B------:R-:W1:Y:S01]  /*2610*/  MUFU.TANH R246, R9 ;  /* 0x0000000900f67308 */ /* 0x000e620000002400 */
[----:B----4-:R-:W4:Y:S09]  /*2620*/  LDSM.16.M88.4 R4, [R215+0x5080] ;  /* 0x00508000d704783b */ /* 0x010f320000000200 */
[----:B------:R-:W1:Y:S10]  /*2630*/  MUFU.TANH R230, R10 ;  /* 0x0000000a00e67308 */ /* 0x000e740000002400 */
[----:B------:R-:W1:Y:S10]  /*2640*/  MUFU.TANH R252, R11 ;  /* 0x0000000b00fc7308 */ /* 0x000e740000002400 */
[----:B------:R-:W1:Y:S10]  /*2650*/  MUFU.TANH R242, R12 ;  /* 0x0000000c00f27308 */ /* 0x000e740000002400 */
[----:B------:R-:W1:Y:S01]  /*2660*/  MUFU.TANH R241, R13 ;  /* 0x0000000d00f17308 */ /* 0x000e620000002400 */
[-C--:B----4-:R-:W-:Y:S09]  /*2670*/  HMMA.16816.F32.BF16 R20, R144, R4.reuse, R20 ;  /* 0x000000049014723c */ /* 0x090ff20000041814 */
[----:B------:R-:W4:Y:S01]  /*2680*/  MUFU.TANH R251, R14 ;  /* 0x0000000e00fb7308 */ /* 0x000f220000002400 */
[C---:B------:R-:W-:Y:S09]  /*2690*/  HMMA.16816.F32.BF16 R24, R136.reuse, R4, R24 ;  /* 0x000000048818723c */ /* 0x040ff20000041818 */
[----:B------:R-:W1:Y:S01]  /*26a0*/  MUFU.TANH R250, R15 ;  /* 0x0000000f00fa7308 */ /* 0x000e620000002400 */
[-C--:B------:R-:W-:Y:S04]  /*26b0*/  HMMA.16816.F32.BF16 R28, R136, R6.reuse, R28 ;  /* 0x00000006881c723c */ /* 0x080fe8000004181c */
[----:B------:R-:W-:Y:S04]  /*26c0*/  FMUL.FTZ R20, R20, c[0x0][0x2b4] ;  /* 0x0000ad0014147a20 */ /* 0x000fe80000410000 */
[----:B------:R-:W-:Y:S01]  /*26d0*/  HMMA.16816.F32.BF16 R32, R144, R6, R32 ;  /* 0x000000069020723c */ /* 0x000fe20000041820 */
[----:B------:R-:W1:Y:S01]  /*26e0*/  MUFU.TANH R149, R16 ;  /* 0x0000001000957308 */ /* 0x000e620000002400 */
[----:B------:R1:W1:Y:S02]  /*26f0*/  LDS R147, [R0.X4+0xf080] ;  /* 0x00f0800000937984 */ /* 0x0002640000004800 */
[----:B------:R-:W-:Y:S02]  /*2700*/  FMUL.FTZ R21, R21, c[0x0][0x2b4] ;  /* 0x0000ad0015157a20 */ /* 0x000fe40000410000 */
[----:B------:R1:W1:Y:S01]  /*2710*/  LDS R146, [R0.X4+0xf0a0] ;  /* 0x00f0a00000927984 */ /* 0x0002620000004800 */
[----:B------:R-:W-:Y:S02]  /*2720*/  FMUL.FTZ R22, R22, c[0x0][0x2b4] ;  /* 0x0000ad0016167a20 */ /* 0x000fe40000410000 */
[----:B------:R-:W-:Y:S01]  /*2730*/  FMUL.FTZ R23, R23, c[0x0][0x2b4] ;  /* 0x0000ad0017177a20 */ /* 0x000fe20000410000 */
[----:B------:R1:W1:Y:S01]  /*2740*/  LDS R145, [R0.X4+0xf100] ;  /* 0x00f1000000917984 */ /* 0x0002620000004800 */
[----:B------:R-:W1:Y:S01]  /*2750*/  MUFU.TANH R152, R17 ;  /* 0x0000001100987308 */ /* 0x000e620000002400 */
[----:B------:R-:W-:Y:S02]  /*2760*/  FMUL.FTZ R24, R24, c[0x0][0x2b4] ;  /* 0x0000ad0018187a20 */ /* 0x000fe40000410000 */
[----:B------:R1:W1:Y:S01]  /*2770*/  LDS R144, [R0.X4+0xf120] ;  /* 0x00f1200000907984 */ /* 0x0002620000004800 */
[----:B------:R-:W-:Y:S04]  /*2780*/  DEPBAR.LE SB0, 0x0 ;  /* 0x000080000000791a */ /* 0x000fe80000000000 */
[----:B------:R-:W-:Y:S02]  /*2790*/  FMUL.FTZ R28, R28, c[0x0][0x2b4] ;  /* 0x0000ad001c1c7a20 */ /* 0x000fe40000410000 */
[----:B------:R-:W1:Y:S01]  /*27a0*/  MUFU.TANH R154, R18 ;  /* 0x00000012009a7308 */ /* 0x000e620000002400 */
[----:B------:R-:W-:Y:S01]  /*27b0*/  BAR.SYNC.DEFER_BLOCKING 0x0 ;  /* 0x0000000000007b1d */ /* 0x000fe20000010000 */
[----:B------:R-:W-:Y:S02]  /*27c0*/  FMUL.FTZ R29, R29, c[0x0][0x2b4] ;  /* 0x0000ad001d1d7a20 */ /* 0x000fe40000410000 */
[----:B------:R-:W-:Y:S02]  /*27d0*/  FMUL.FTZ R30, R30, c[0x0][0x2b4] ;  /* 0x0000ad001e1e7a20 */ /* 0x000fe40000410000 */
[----:B------:R-:W-:Y:S02]  /*27e0*/  FMUL.FTZ R31, R31, c[0x0][0x2b4] ;  /* 0x0000ad001f1f7a20 */ /* 0x000fe40000410000 */
[----:B------:R-:W-:Y:S02]  /*27f0*/  FMUL.FTZ R25, R25, c[0x0][0x2b4] ;  /* 0x0000ad0019197a20 */ /* 0x000fe40000410000 */
[----:B------:R-:W1:Y:S01]  /*2800*/  MUFU.TANH R237, R28 ;  /* 0x0000001c00ed7308 */ /* 0x000e620000002400 */
[----:B------:R-:W-:Y:S02]  /*2810*/  FMUL.FTZ R26, R26, c[0x0][0x2b4] ;  /* 0x0000ad001a1a7a20 */ /* 0x000fe40000410000 */
[----:B------:R-:W-:Y:S02]  /*2820*/  FMUL.FTZ R27, R27, c[0x0][0x2b4] ;  /* 0x0000ad001b1b7a20 */ /* 0x000fe40000410000 */
[----:B------:R-:W-:Y:S02]  /*2830*/  FMUL.FTZ R32, R32, c[0x0][0x2b4] ;  /* 0x0000ad0020207a20 */ /* 0x000fe40000410000 */
[----:B------:R-:W-:Y:S02]  /*2840*/  FMUL.FTZ R33, R33, c[0x0][0x2b4] ;  /* 0x0000ad0021217a20 */ /* 0x000fe40000410000 */
[----:B------:R-:W-:Y:S01]  /*2850*/  FMUL.FTZ R34, R34, c[0x0][0x2b4] ;  /* 0x0000ad0022227a20 */ /* 0x000fe20000410000 */
[----:B------:R-:W1:Y:S01]  /*2860*/  MUFU.TANH R161, R19 ;  /* 0x0000001300a17308 */ /* 0x000e620000002400 */
[----:B------:R-:W-:Y:S01]  /*2870*/  FMUL.FTZ R35, R35, c[0x0][0x2b4] ;  /* 0x0000ad0023237a20 */ /* 0x000fe20000410000 */
[----:B------:R1:W1:Y:S08]  /*2880*/  LDSM.16.M88.4 R132, [R216+0xc080] ;  /* 0x00c08000d884783b */ /* 0x0002700000000200 */
[----:B------:R-:W1:Y:S01]  /*2890*/  MUFU.TANH R235, R29 ;  /* 0x0000001d00eb7308 */ /* 0x000e620000002400 */
[----:B------:R1:W1:Y:S09]  /*28a0*/  LDSM.16.M88.4 R136, [R217] ;  /* 0x00000000d988783b */ /* 0x0002720000000200 */
[----:B------:R-:W1:Y:S01]  /*28b0*/  MUFU.TANH R151, R20 ;  /* 0x0000001400977308 */ /* 0x000e620000002400 */
[----:B------:R1:W1:Y:S09]  /*28c0*/  LDSM.16.M88.4 R140, [R217+0x800] ;  /* 0x00080000d98c783b */ /* 0x0002720000000200 */
[----:B------:R-:W1:Y:S10]  /*28d0*/  MUFU.TANH R245, R30 ;  /* 0x0000001e00f57308 */ /* 0x000e740000002400 */
[----:B------:R-:W1:Y:S10]  /*28e0*/  MUFU.TANH R150, R21 ;  /* 0x0000001500967308 */ /* 0x000e740000002400 */
[----:B------:R5:W1:Y:S10]  /*28f0*/  MUFU.TANH R244, R31 ;  /* 0x0000001f00f47308 */ /* 0x000a740000002400 */
[----:B------:R1:W1:Y:S10]  /*2900*/  MUFU.TANH R158, R22 ;  /* 0x00000016009e7308 */ /* 0x0002740000002400 */
[----:B------:R1:W1:Y:S01]  /*2910*/  MUFU.TANH R159, R23 ;  /* 0x00000017009f7308 */ /* 0x0002620000002400 */
[----:B-----5:R1:W1:Y:S09]  /*2920*/  LDSM.16.M88.4 R28, [R216+0xc880] ;  /* 0x00c88000d81c783b */ /* 0x0202720000000200 */
[----:B------:R1:W1:Y:S10]  /*2930*/  MUFU.TANH R240, R24 ;  /* 0x0000001800f07308 */ /* 0x0002740000002400 */
[----:B------:R1:W1:Y:S10]  /*2940*/  MUFU.TANH R239, R25 ;  /* 0x0000001900ef7308 */ /* 0x0002740000002400 */
[----:B------:R1:W1:Y:S10]  /*2950*/  MUFU.TANH R247, R26 ;  /* 0x0000001a00f77308 */ /* 0x0002740000002400 */
[----:B------:R1:W1:Y:S10]  /*2960*/  MUFU.TANH R248, R27 ;  /* 0x0000001b00f87308 */ /* 0x0002740000002400 */
[----:B------:R1:W1:Y:S10]  /*2970*/  MUFU.TANH R148, R32 ;  /* 0x0000002000947308 */ /* 0x0002740000002400 */
[----:B------:R1:W1:Y:S10]  /*2980*/  MUFU.TANH R232, R33 ;  /* 0x0000002100e87308 */ /* 0x0002740000002400 */
[----:B------:R1:W1:Y:S10]  /*2990*/  MUFU.TANH R156, R34 ;  /* 0x00000022009c7308 */ /* 0x0002740000002400 */
[----:B------:R1:W1:Y:S01]  /*29a0*/  MUFU.TANH R233, R35 ;  /* 0x0000002300e97308 */ /* 0x0002620000002400 */
[----:B------:R-:W-:-:S05]  /*29b0*/  @P0 BRA `(.L_x_1) ;  /* 0x0000036000000947 */ /* 0x000fca0003800000 */
[----:B--234-:R-:W2:Y:S01]  /*29c0*/  LDL.64 R12, [R1+0x38] ;  /* 0x00003800010c7983 */ /* 0x01cea20000100a00 */
[----:B------:R-:W-:Y:S02]  /*29d0*/  ULDC.64 UR6, c[0x0][0x178] ;  /* 0x00005e0000067ab9 */ /* 0x000fe40000000a00 */
[----:B------:R-:W-:Y:S01]  /*29e0*/  UIMAD.WIDE.U32 UR28, UR18, UR6, URZ ;  /* 0x00000006121c72a5 */ /* 0x000fe2000f8e003f */
[----:B------:R-:W3:Y:S01]  /*29f0*/  LDL.64 R2, [R1+0x50] ;  /* 0x0000500001027983 */ /* 0x000ee20000100a00 */
[----:B------:R-:W-:Y:S03]  /*2a00*/  USHF.R.S32.HI UR26, URZ, 0x1f, UR18 ;  /* 0x0000001f3f1a7899 */ /* 0x000fe60008011412 */
[----:B------:R-:W4:Y:S01]  /*2a10*/  LDL.64 R10, [R1+0x10] ;  /* 0x00001000010a7983 */ /* 0x000f220000100a00 */
[----:B------:R-:W-:Y:S02]  /*2a20*/  UIMAD UR26, UR26, UR6, URZ ;  /* 0x000000061a1a72a4 */ /* 0x000fe4000f8e023f */
[----:B------:R-:W-:Y:S01]  /*2a30*/  UIMAD UR6, UR18, -0x40, UR10 ;  /* 0xffffffc0120678a4 */ /* 0x000fe2000f8e020a */
[----:B------:R-:W5:Y:S01]  /*2a40*/  LDL R9, [R1+0x64] ;  /* 0x0000640001097983 */ /* 0x000f620000100800 */
[----:B------:R-:W-:Y:S03]  /*2a50*/  UIMAD UR26, UR18, UR7, UR26 ;  /* 0x00000007121a72a4 */ /* 0x000fe6000f8e021a */
[----:B------:R-:W1:Y:S01]  /*2a60*/  S2R R8, SR_CTAID.Y ;  /* 0x0000000000087919 */ /* 0x000e620000002600 */
[----:B------:R-:W-:Y:S01]  /*2a70*/  UIADD3 UR26, UR29, UR26, URZ ;  /* 0x0000001a1d1a7290 */ /* 0x000fe2000fffe03f */
[----:B--2---:R-:W-:Y:S01]  /*2a80*/  IMAD.MOV.U32 R5, RZ, RZ, R13 ;  /* 0x000000ffff057224 */ /* 0x004fe200078e000d */
[----:B-1----:R-:W-:Y:S01]  /*2a90*/  SHF.R.S32.HI R6, RZ, 0x1f, R8 ;  /* 0x0000001fff067819 */ /* 0x002fe20000011408 */
[----:B------:R-:W2:Y:S01]  /*2aa0*/  LDL.64 R12, [R1] ;  /* 0x00000000010c7983 */ /* 0x000ea20000100a00 */
[----:B---3--:R-:W-:Y:S03]  /*2ab0*/  IMAD.MOV.U32 R4, RZ, RZ, R2 ;  /* 0x000000ffff047224 */ /* 0x008fe600078e0002 */
[----:B------:R-:W-:Y:S01]  /*2ac0*/  IMAD R7, R6, c[0x0][0x180], RZ ;  /* 0x0000600006077a24 */ /* 0x000fe200078e02ff */
[----:B----4-:R-:W-:Y:S01]  /*2ad0*/  @!P1 MOV R3, R11 ;  /* 0x0000000b00039202 */ /* 0x010fe20000000f00 */
[----:B------:R-:W-:Y:S04]  /*2ae0*/  IMAD.WIDE.U32 R4, R8, c[0x0][0x180], R4 ;  /* 0x0000600008047a25 */ /* 0x000fe800078e0004 */
[----:B------:R-:W-:Y:S01]  /*2af0*/  @!P1 IMAD.MOV.U32 R2, RZ, RZ, R10 ;  /* 0x000000ffff029224 */ /* 0x000fe200078e000a */
[----:B------:R-:W-:Y:S01]  /*2b00*/  IADD3 R0, P6, R4, UR22, RZ ;  /* 0x0000001604007c10 */ /* 0x000fe2000ffde0ff */
[----:B------:R-:W-:Y:S02]  /*2b10*/  @!P1 IMAD R6, R6, c[0x0][0x270], RZ ;  /* 0x00009c0006069a24 */ /* 0x000fe400078e02ff */
[C---:B------:R-:W-:Y:S04]  /*2b20*/  @!P1 IMAD.WIDE.U32 R2, R8.reuse, c[0x0][0x270], R2 ;  /* 0x00009c0008029a25 */ /* 0x040fe800078e0002 */
[C---:B------:R-:W-:Y:S02]  /*2b30*/  IMAD R7, R8.reuse, c[0x0][0x184], R7 ;  /* 0x0000610008077a24 */ /* 0x040fe400078e0207 */
[----:B------:R-:W-:Y:S01]  /*2b40*/  @!P1 IMAD R4, R8, c[0x0][0x274], R6 ;  /* 0x00009d0008049a24 */ /* 0x000fe200078e0206 */
[----:B------:R-:W-:Y:S01]  /*2b50*/  @!P1 IADD3 R6, P0, R2, UR20, RZ ;  /* 0x0000001402069c10 */ /* 0x000fe2000ff1e0ff */
[----:B------:R-:W-:Y:S01]  /*2b60*/  IMAD.U32 R8, RZ, RZ, UR28 ;  /* 0x0000001cff087e24 */ /* 0x000fe2000f8e00ff */
[----:B------:R-:W-:Y:S02]  /*2b70*/  LEA R2, P5, R0, c[0x0][0x160], 0x1 ;  /* 0x0000580000027a11 */ /* 0x000fe400078a08ff */
[----:B------:R-:W-:Y:S01]  /*2b80*/  IADD3.X R5, R5, UR12, R7, P6, !PT ;  /* 0x0000000c05057c10 */ /* 0x000fe2000b7fe407 */
[----:B------:R-:W-:Y:S01]  /*2b90*/  IMAD.U32 R7, RZ, RZ, UR26 ;  /* 0x0000001aff077e24 */ /* 0x000fe2000f8e00ff */
[----:B------:R-:W-:Y:S02]  /*2ba0*/  @!P1 IADD3.X R3, R3, UR14, R4, P0, !PT ;  /* 0x0000000e03039c10 */ /* 0x000fe400087fe404 */
[----:B------:R-:W-:Y:S02]  /*2bb0*/  LEA R2, P0, R8, R2, 0x7 ;  /* 0x0000000208027211 */ /* 0x000fe400078038ff */
[----:B------:R-:W-:Y:S02]  /*2bc0*/  LEA.HI.X R0, R0, c[0x0][0x164], R5, 0x1, P5 ;  /* 0x0000590000007a11 */ /* 0x000fe400028f0c05 */
[C---:B------:R-:W-:Y:S04]  /*2bd0*/  @!P1 LEA R4, P5, R6.reuse, c[0x0][0x258], 0x2 ;  /* 0x0000960006049a11 */ /* 0x040fe800078a10ff */
[----:B------:R-:W-:Y:S02]  /*2be0*/  @!P1 LEA.HI.X R5, R6, c[0x0][0x25c], R3, 0x2, P5 ;  /* 0x0000970006059a11 */ /* 0x000fe400028f1403 */
[----:B------:R-:W-:Y:S01]  /*2bf0*/  LEA.HI.X R3, R8, R0, R7, 0x7, P0 ;  /* 0x0000000008037211 */ /* 0x000fe200000f3c07 */
[----:B------:R-:W-:Y:S01]  /*2c00*/  IMAD.U32 R0, RZ, RZ, UR19 ;  /* 0x00000013ff007e24 */ /* 0x000fe2000f8e00ff */
[----:B------:R-:W-:Y:S01]  /*2c10*/  MOV R6, UR11 ;  /* 0x0000000b00067c02 */ /* 0x000fe20008000f00 */
[----:B------:R-:W-:Y:S03]  /*2c20*/  IMAD.U32 R7, RZ, RZ, UR19 ;  /* 0x00000013ff077e24 */ /* 0x000fe6000f8e00ff */
[----:B------:R-:W-:Y:S01]  /*2c30*/  @!P1 LEA R8, R0, R10, 0x6 ;  /* 0x0000000a00089211 */ /* 0x000fe200078e30ff */
[----:B-----5:R-:W-:Y:S01]  /*2c40*/  IMAD R0, R7, 0x3000, R9 ;  /* 0x0000300007007824 */ /* 0x020fe200078e0209 */
[----:B------:R-:W-:Y:S05]  /*2c50*/  @!P1 LEA R6, R6, 0x40, 0x6 ;  /* 0x0000004006069811 */ /* 0x000fea00078e30ff */
[----:B------:R-:W-:Y:S04]  /*2c60*/  @!P1 IMAD.WIDE R4, R6, 0x4, R4 ;  /* 0x0000000406049825 */ /* 0x000fe800078e0204 */
[----:B------:R-:W-:Y:S01]  /*2c70*/  @!P1 IMAD.SHL.U32 R6, R8, 0x4, RZ ;  /* 0x0000000408069824 */ /* 0x000fe200078e00ff */
[C---:B--2---:R-:W-:Y:S02]  /*2c80*/  ISETP.GE.OR P6, PT, R12.reuse, UR6, P4 ;  /* 0x000000060c007c0c */ /* 0x044fe4000a7c6670 */
[C---:B------:R-:W-:Y:S02]  /*2c90*/  ISETP.GE.OR P5, PT, R12.reuse, UR6, !P3 ;  /* 0x000000060c007c0c */ /* 0x040fe4000dfa6670 */
[----:B------:R-:W-:Y:S09]  /*2ca0*/  ISETP.GE.OR P0, PT, R12, UR6, !P2 ;  /* 0x000000060c007c0c */ /* 0x000ff2000d706670 */
[----:B------:R-:W-:Y:S01]  /*2cb0*/  @!PT LDS RZ, [RZ] ;  /* 0x00000000fffff984 */ /* 0x000fe20000000800 */
[----:B------:R-:W-:Y:S01]  /*2cc0*/  @!PT LDS RZ, [RZ] ;  /* 0x00000000fffff984 */ /* 0x000fe20000000800 */
[----:B------:R-:W-:Y:S01]  /*2cd0*/  @!PT LDS RZ, [RZ] ;  /* 0x00000000fffff984 */ /* 0x000fe20000000800 */
[----:B------:R1:W-:Y:S04]  /*2ce0*/  LDGSTS.E.BYPASS.LTC128B.128 [R0], [R2.64], !P6 ;  /* 0x0000000002007fae */ /* 0x0003e8000f101d58 */
[----:B------:R1:W-:Y:S04]  /*2cf0*/  LDGSTS.E.BYPASS.LTC128B.128 [R0+0x1000], [R2.64+0x40], !P5 ;  /* 0x0100004002007fae */ /* 0x0003e8000e901d58 */
[----:B------:R1:W-:Y:S04]  /*2d00*/  LDGSTS.E.BYPASS.LTC128B.128 [R0+0x2000], [R2.64+0x80], !P0 ;  /* 0x0200008002007fae */ /* 0x0003e8000c101d58 */
[----:B------:R1:W-:Y:S02]  /*2d10*/  @!P1 LDGSTS.E.BYPASS.LTC128B.128 [R6+0xf080], [R4.64] ;  /* 0x0f08000004069fae */ /* 0x0003e4000b901d58 */
.L_x_1:
[-C--:B-1234-:R-:W-:Y:S01]  /*2d20*/  HMMA.16816.F32.BF16 R4, R132, R164.reuse, RZ ;  /* 0x000000a48404723c */ /* 0x09efe200000418ff */
[----:B------:R-:W-:Y:S02]  /*2d30*/  LDS R2, [R229.X4+0xf280] ;  /* 0x00f28000e5027984 */ /* 0x000fe40000004800 */
[C---:B------:R-:W-:Y:S02]  /*2d40*/  ISETP.GT.AND P5, PT, R234.reuse, 0x60, PT ;  /* 0x00000060ea00780c */ /* 0x040fe40003fa4270 */
[----:B------:R-:W0:Y:S01]  /*2d50*/  LDGDEPBAR ;  /* 0x00000000000079af */ /* 0x000e220000000000 */
[C---:B------:R-:W-:Y:S02]  /*2d60*/  ISETP.GT.AND P6, PT, R234.reuse, 0x41, PT ;  /* 0x00000041ea00780c */ /* 0x040fe40003fc4270 */
[C---:B------:R-:W-:Y:S02]  /*2d70*/  HMMA.16816.F32.BF16 R8, R28.reuse, R164, RZ ;  /* 0x000000a41c08723c */ /* 0x040fe400000418ff */
[----:B------:R-:W-:Y:S02]  /*2d80*/  ISETP.GT.AND P0, PT, R234, 0x1, PT ;  /* 0x00000001ea00780c */ /* 0x000fe40003f04270 */
[----:B------:R-:W-:Y:S02]  /*2d90*/  FSEL R3, R148, -INF , P5 ;  /* 0xff80000094037808 */ /* 0x000fe40002800000 */
[----:B------:R-:W-:Y:S02]  /*2da0*/  FSEL R153, R246, -INF , P0 ;  /* 0xff800000f6997808 */ /* 0x000fe40000000000 */
[-C--:B------:R-:W-:Y:S01]  /*2db0*/  HMMA.16816.F32.BF16 R12, R28, R166.reuse, RZ ;  /* 0x000000a61c0c723c */ /* 0x080fe200000418ff */
[----:B------:R-:W-:Y:S03]  /*2dc0*/  FSEL R155, R252, -INF , P0 ;  /* 0xff800000fc9b7808 */ /* 0x000fe60000000000 */
[----:B------:R-:W-:Y:S01]  /*2dd0*/  FFMA.FTZ R153, R153, c[0x0][0x29c], -R145 ;  /* 0x0000a70099997a23 */ /* 0x000fe20000010891 */
[----:B------:R-:W-:Y:S03]  /*2de0*/  LOP3.LUT R227, R227, 0xffffff7f, RZ, 0xc0, !PT ;  /* 0xffffff7fe3e37812 */ /* 0x000fe600078ec0ff */
[C---:B------:R-:W-:Y:S04]  /*2df0*/  HMMA.16816.F32.BF16 R16, R132.reuse, R166, RZ ;  /* 0x000000a68410723c */ /* 0x040fe800000418ff */
[----:B------:R-:W-:Y:S02]  /*2e00*/  @P4 LOP3.LUT R227, R227, 0x80, RZ, 0xfc, !PT ;  /* 0x00000080e3e34812 */ /* 0x000fe400078efcff */
[C---:B------:R-:W-:Y:S02]  /*2e10*/  ISETP.GT.AND P4, PT, R234.reuse, RZ, PT ;  /* 0x000000ffea00720c */ /* 0x040fe40003f84270 */
[-C--:B------:R-:W-:Y:S01]  /*2e20*/  HMMA.16816.F32.BF16 R20, R132, R168.reuse, RZ ;  /* 0x000000a88414723c */ /* 0x080fe200000418ff */
[----:B------:R-:W-:Y:S04]  /*2e30*/  LOP3.LUT R227, R227, 0xffffffbf, RZ, 0xc0, !PT ;  /* 0xffffffbfe3e37812 */ /* 0x000fe800078ec0ff */
[----:B------:R-:W-:Y:S02]  /*2e40*/  @P3 LOP3.LUT R227, R227, 0x40, RZ, 0xfc, !PT ;  /* 0x00000040e3e33812 */ /* 0x000fe400078efcff */
[----:B------:R-:W-:Y:S01]  /*2e50*/  ISETP.GT.AND P3, PT, R234, 0x20, PT ;  /* 0x00000020ea00780c */ /* 0x000fe20003f64270 */
[C---:B------:R-:W-:Y:S04]  /*2e60*/  HMMA.16816.F32.BF16 R24, R28.reuse, R168, RZ ;  /* 0x000000a81c18723c */ /* 0x040fe800000418ff */
[----:B------:R-:W-:Y:S02]  /*2e70*/  FSEL R0, R149, -INF , P3 ;  /* 0xff80000095007808 */ /* 0x000fe40001800000 */
[----:B------:R-:W-:Y:S02]  /*2e80*/  LOP3.LUT R227, R227, 0xffffffdf, RZ, 0xc0, !PT ;  /* 0xffffffdfe3e37812 */ /* 0x000fe400078ec0ff */
[-C--:B------:R-:W-:Y:S01]  /*2e90*/  HMMA.16816.F32.BF16 R28, R28, R170.reuse, RZ ;  /* 0x000000aa1c1c723c */ /* 0x080fe200000418ff */
[--C-:B------:R-:W-:Y:S03]  /*2ea0*/  FFMA.FTZ R0, R0, c[0x0][0x29c], -R147.reuse ;  /* 0x0000a70000007a23 */ /* 0x100fe60000010893 */
[----:B------:R-:W-:Y:S02]  /*2eb0*/  @P2 LOP3.LUT R227, R227, 0x20, RZ, 0xfc, !PT ;  /* 0x00000020e3e32812 */ /* 0x000fe400078efcff */
[C---:B------:R-:W-:Y:S02]  /*2ec0*/  ISETP.GT.AND P2, PT, R234.reuse, 0x21, PT ;  /* 0x00000021ea00780c */ /* 0x040fe40003f44270 */
[----:B------:R-:W-:Y:S01]  /*2ed0*/  HMMA.16816.F32.BF16 R32, R132, R170, RZ ;  /* 0x000000aa8420723c */ /* 0x000fe200000418ff */
[----:B------:R-:W1:Y:S03]  /*2ee0*/  LDSM.16.M88.4 R132, [R216+0xd080] ;  /* 0x00d08000d884783b */ /* 0x000e660000000200 */
[----:B------:R-:W-:Y:S04]  /*2ef0*/  LOP3.LUT R227, R227, 0xffffffef, RZ, 0xc0, !PT ;  /* 0xffffffefe3e37812 */ /* 0x000fe800078ec0ff */
[-C--:B------:R-:W-:Y:S05]  /*2f00*/  HMMA.16816.F32.BF16 R4, R136, R172.reuse, R4 ;  /* 0x000000ac8804723c */ /* 0x080fea0000041804 */
[----:B------:R-:W-:Y:S02]  /*2f10*/  @P1 LOP3.LUT R227, R227, 0x10, RZ, 0xfc, !PT ;  /* 0x00000010e3e31812 */ /* 0x000fe400078efcff */
[----:B------:R-:W-:Y:S01]  /*2f20*/  ISETP.GT.AND P1, PT, R234, 0x40, PT ;  /* 0x00000040ea00780c */ /* 0x000fe20003f24270 */
[C---:B------:R-:W-:Y:S08]  /*2f30*/  HMMA.16816.F32.BF16 R8, R140.reuse, R172, R8 ;  /* 0x000000ac8c08723c */ /* 0x040ff00000041808 */
[-C--:B------:R-:W-:Y:S08]  /*2f40*/  HMMA.16816.F32.BF16 R12, R140, R174.reuse, R12 ;  /* 0x000000ae8c0c723c */ /* 0x080ff0000004180c */
[C---:B------:R-:W-:Y:S08]  /*2f50*/  HMMA.16816.F32.BF16 R16, R136.reuse, R174, R16 ;  /* 0x000000ae8810723c */ /* 0x040ff00000041810 */
[-C--:B------:R-:W-:Y:S08]  /*2f60*/  HMMA.16816.F32.BF16 R20, R136, R176.reuse, R20 ;  /* 0x000000b08814723c */ /* 0x080ff00000041814 */
[C---:B------:R-:W-:Y:S08]  /*2f70*/  HMMA.16816.F32.BF16 R24, R140.reuse, R176, R24 ;  /* 0x000000b08c18723c */ /* 0x040ff00000041818 */
[-C--:B------:R-:W-:Y:S01]  /*2f80*/  HMMA.16816.F32.BF16 R28, R140, R178.reuse, R28 ;  /* 0x000000b28c1c723c */ /* 0x080fe2000004181c */
[----:B------:R-:W2:Y:S07]  /*2f90*/  LDSM.16.M88.4 R140, [R216+0xd880] ;  /* 0x00d88000d88c783b */ /* 0x000eae0000000200 */
[----:B------:R-:W-:Y:S01]  /*2fa0*/  HMMA.16816.F32.BF16 R32, R136, R178, R32 ;  /* 0x000000b28820723c */ /* 0x000fe20000041820 */
[----:B------:R-:W3:Y:S07]  /*2fb0*/  LDSM.16.M88.4 R136, [R217+0x1000] ;  /* 0x00100000d988783b */ /* 0x000eee0000000200 */
[-C--:B-1----:R-:W-:Y:S08]  /*2fc0*/  HMMA.16816.F32.BF16 R4, R132, R180.reuse, R4 ;  /* 0x000000b48404723c */ /* 0x082ff00000041804 */
[C---:B--2---:R-:W-:Y:S08]  /*2fd0*/  HMMA.16816.F32.BF16 R8, R140.reuse, R180, R8 ;  /* 0x000000b48c08723c */ /* 0x044ff00000041808 */
[-C--:B------:R-:W-:Y:S08]  /*2fe0*/  HMMA.16816.F32.BF16 R12, R140, R182.reuse, R12 ;  /* 0x000000b68c0c723c */ /* 0x080ff0000004180c */
[C---:B------:R-:W-:Y:S08]  /*2ff0*/  HMMA.16816.F32.BF16 R16, R132.reuse, R182, R16 ;  /* 0x000000b68410723c */ /* 0x040ff00000041810 */
[-C--:B------:R-:W-:Y:S08]  /*3000*/  HMMA.16816.F32.BF16 R20, R132, R184.reuse, R20 ;  /* 0x000000b88414723c */ /* 0x080ff00000041814 */
[C---:B------:R-:W-:Y:S08]  /*3010*/  HMMA.16816.F32.BF16 R24, R140.reuse, R184, R24 ;  /* 0x000000b88c18723c */ /* 0x040ff00000041818 */
[-C--:B------:R-:W-:Y:S01]  /*3020*/  HMMA.16816.F32.BF16 R28, R140, R186.reuse, R28 ;  /* 0x000000ba8c1c723c */ /* 0x080fe2000004181c */
[----:B------:R-:W1:Y:S07]  /*3030*/  LDSM.16.M88.4 R140, [R217+0x1800] ;  /* 0x00180000d98c783b */ /* 0x000e6e0000000200 */
[----:B------:R-:W-:Y:S01]  /*3040*/  HMMA.16816.F32.BF16 R32, R132, R186, R32 ;  /* 0x000000ba8420723c */ /* 0x000fe20000041820 */
[----:B------:R-:W2:Y:S07]  /*3050*/  LDSM.16.M88.4 R132, [R216+0xe080] ;  /* 0x00e08000d884783b */ /* 0x000eae0000000200 */
[-C--:B---3--:R-:W-:Y:S08]  /*3060*/  HMMA.16816.F32.BF16 R4, R136, R188.reuse, R4 ;  /* 0x000000bc8804723c */ /* 0x088ff00000041804 */
[C---:B-1----:R-:W-:Y:S08]  /*3070*/  HMMA.16816.F32.BF16 R8, R140.reuse, R188, R8 ;  /* 0x000000bc8c08723c */ /* 0x042ff00000041808 */
[-C--:B------:R-:W-:Y:S08]  /*3080*/  HMMA.16816.F32.BF16 R12, R140, R190.reuse, R12 ;  /* 0x000000be8c0c723c */ /* 0x080ff0000004180c */
[C---:B------:R-:W-:Y:S08]  /*3090*/  HMMA.16816.F32.BF16 R16, R136.reuse, R190, R16 ;  /* 0x000000be8810723c */ /* 0x040ff00000041810 */
[-C--:B------:R-:W-:Y:S08]  /*30a0*/  HMMA.16816.F32.BF16 R20, R136, R192.reuse, R20 ;  /* 0x000000c08814723c */ /* 0x080ff00000041814 */
[C---:B------:R-:W-:Y:S08]  /*30b0*/  HMMA.16816.F32.BF16 R24, R140.reuse, R192, R24 ;  /* 0x000000c08c18723c */ /* 0x040ff00000041818 */
[-C--:B------:R-:W-:Y:S01]  /*30c0*/  HMMA.16816.F32.BF16 R28, R140, R194.reuse, R28 ;  /* 0x000000c28c1c723c */ /* 0x080fe2000004181c */
[----:B------:R-:W1:Y:S07]  /*30d0*/  LDSM.16.M88.4 R140, [R216+0xe880] ;  /* 0x00e88000d88c783b */ /* 0x000e6e0000000200 */
[----:B------:R-:W-:Y:S01]  /*30e0*/  HMMA.16816.F32.BF16 R32, R136, R194, R32 ;  /* 0x000000c28820723c */ /* 0x000fe20000041820 */
[----:B------:R-:W3:Y:S07]  /*30f0*/  LDSM.16.M88.4 R136, [R217+0x2000] ;  /* 0x00200000d988783b */ /* 0x000eee0000000200 */
[-C--:B--2---:R-:W-:Y:S08]  /*3100*/  HMMA.16816.F32.BF16 R4, R132, R196.reuse, R4 ;  /* 0x000000c48404723c */ /* 0x084ff00000041804 */
[C---:B-1----:R-:W-:Y:S08]  /*3110*/  HMMA.16816.F32.BF16 R8, R140.reuse, R196, R8 ;  /* 0x000000c48c08723c */ /* 0x042ff00000041808 */
[-C--:B------:R-:W-:Y:S08]  /*3120*/  HMMA.16816.F32.BF16 R12, R140, R198.reuse, R12 ;  /* 0x000000c68c0c723c */ /* 0x080ff0000004180c */
[C---:B------:R-:W-:Y:S08]  /*3130*/  HMMA.16816.F32.BF16 R16, R132.reuse, R198, R16 ;  /* 0x000000c68410723c */ /* 0x040ff00000041810 */
[-C--:B------:R-:W-:Y:S08]  /*3140*/  HMMA.16816.F32.BF16 R20, R132, R200.reuse, R20 ;  /* 0x000000c88414723c */ /* 0x080ff00000041814 */
[C---:B------:R-:W-:Y:S08]  /*3150*/  HMMA.16816.F32.BF16 R24, R140.reuse, R200, R24 ;  /* 0x000000c88c18723c */ /* 0x040ff00000041818 */
[-C--:B------:R-:W-:Y:S01]  /*3160*/  HMMA.16816.F32.BF16 R28, R140, R202.reuse, R28 ;  /* 0x000000ca8c1c723c */ /* 0x080fe2000004181c */
[----:B------:R-:W1:Y:S07]  /*3170*/  LDSM.16.M88.4 R140, [R217+0x2800] ;  /* 0x00280000d98c783b */ /* 0x000e6e0000000200 */
[----:B------:R-:W-:Y:S07]  /*3180*/  HMMA.16816.F32.BF16 R32, R132, R202, R32 ;  /* 0x000000ca8420723c */ /* 0x000fee0000041820 */
[--C-:B------:R-:W-:Y:S01]  /*3190*/  FFMA.FTZ R133, R3, c[0x0][0x29c], -R147.reuse ;  /* 0x0000a70003857a23 */ /* 0x100fe20000010893 */
[-C--:B---3--:R-:W-:Y:S05]  /*31a0*/  HMMA.16816.F32.BF16 R4, R136, R204.reuse, R4 ;  /* 0x000000cc8804723c */ /* 0x088fea0000041804 */
[----:B------:R-:W-:Y:S01]  /*31b0*/  MUFU.EX2 R133, R133 ;  /* 0x0000008500857308 */ /* 0x000fe20000000800 */
[----:B------:R-:W-:Y:S02]  /*31c0*/  FSEL R135, R150, -INF , P6 ;  /* 0xff80000096877808 */ /* 0x000fe40003000000 */
[----:B------:R-:W-:Y:S04]  /*31d0*/  FSEL R134, R157, -INF , P0 ;  /* 0xff8000009d867808 */ /* 0x000fe80000000000 */
[--C-:B------:R-:W-:Y:S01]  /*31e0*/  FFMA.FTZ R135, R135, c[0x0][0x29c], -R147.reuse ;  /* 0x0000a70087877a23 */ /* 0x100fe20000010893 */
[----:B------:R-:W-:Y:S01]  /*31f0*/  FSEL R132, R152, -INF , P2 ;  /* 0xff80000098847808 */ /* 0x000fe20001000000 */
[--C-:B------:R-:W-:Y:S04]  /*3200*/  FFMA.FTZ R134, R134, c[0x0][0x29c], -R147.reuse ;  /* 0x0000a70086867a23 */ /* 0x100fe80000010893 */
[----:B------:R-:W-:Y:S01]  /*3210*/  MUFU.EX2 R135, R135 ;  /* 0x0000008700877308 */ /* 0x000fe20000000800 */
[--C-:B------:R-:W-:Y:S05]  /*3220*/  FFMA.FTZ R132, R132, c[0x0][0x29c], -R147.reuse ;  /* 0x0000a70084847a23 */ /* 0x100fea0000010893 */
[--C-:B------:R-:W-:Y:S01]  /*3230*/  FADD.FTZ R5, R5, -R2.reuse ;  /* 0x8000000205057221 */ /* 0x100fe20000010000 */
[C---:B-1----:R-:W-:Y:S03]  /*3240*/  HMMA.16816.F32.BF16 R8, R140.reuse, R204, R8 ;  /* 0x000000cc8c08723c */ /* 0x042fe60000041808 */
[----:B------:R-:W1:Y:S05]  /*3250*/  MUFU.EX2 R134, R134 ;  /* 0x0000008600867308 */ /* 0x000e6a0000000800 */
[-C--:B------:R-:W-:Y:S05]  /*3260*/  HMMA.16816.F32.BF16 R12, R140, R206.reuse, R12 ;  /* 0x000000ce8c0c723c */ /* 0x080fea000004180c */
[----:B------:R-:W-:Y:S03]  /*3270*/  MUFU.EX2 R132, R132 ;  /* 0x0000008400847308 */ /* 0x000fe60000000800 */
[C---:B------:R-:W-:Y:S08]  /*3280*/  HMMA.16816.F32.BF16 R16, R136.reuse, R206, R16 ;  /* 0x000000ce8810723c */ /* 0x040ff00000041810 */
[-C--:B------:R-:W-:Y:S04]  /*3290*/  HMMA.16816.F32.BF16 R20, R136, R208.reuse, R20 ;  /* 0x000000d08814723c */ /* 0x080fe80000041814 */
[----:B-1----:R-:W-:Y:S04]  /*32a0*/  FMUL.FTZ R5, R134, R5 ;  /* 0x0000000586057220 */ /* 0x002fe80000410000 */
[C---:B------:R-:W-:Y:S08]  /*32b0*/  HMMA.16816.F32.BF16 R24, R140.reuse, R208, R24 ;  /* 0x000000d08c18723c */ /* 0x040ff00000041818 */
[-C--:B------:R-:W-:Y:S01]  /*32c0*/  HMMA.16816.F32.BF16 R28, R140, R210.reuse, R28 ;  /* 0x000000d28c1c723c */ /* 0x080fe2000004181c */
[----:B------:R-:W1:Y:S03]  /*32d0*/  MUFU.EX2 R140, R0 ;  /* 0x00000000008c7308 */ /* 0x000e660000000800 */
[--C-:B------:R-:W-:Y:S03]  /*32e0*/  FADD.FTZ R3, R16, -R2.reuse ;  /* 0x8000000210037221 */ /* 0x100fe60000010000 */
[----:B------:R-:W-:Y:S01]  /*32f0*/  FSEL R141, R162, -INF , P0 ;  /* 0xff800000a28d7808 */ /* 0x000fe20000000000 */
[----:B------:R-:W-:Y:S04]  /*3300*/  HMMA.16816.F32.BF16 R32, R136, R210, R32 ;  /* 0x000000d28820723c */ /* 0x000fe80000041820 */
[----:B------:R-:W-:Y:S01]  /*3310*/  ISETP.GT.AND P0, PT, R234, 0x61, PT ;  /* 0x00000061ea00780c */ /* 0x000fe20003f04270 */
[--C-:B------:R-:W-:Y:S02]  /*3320*/  FADD.FTZ R21, R21, -R2.reuse ;  /* 0x8000000215157221 */ /* 0x100fe40000010000 */
[----:B------:R-:W-:Y:S01]  /*3330*/  FFMA.FTZ R138, -R149, R149, 1 ;  /* 0x3f800000958a7423 */ /* 0x000fe20000010195 */
[----:B------:R-:W-:Y:S01]  /*3340*/  FSEL R137, R236, -INF , P4 ;  /* 0xff800000ec897808 */ /* 0x000fe20002000000 */
[----:B------:R-:W-:Y:S03]  /*3350*/  FFMA.FTZ R139, -R157, R157, 1 ;  /* 0x3f8000009d8b7423 */ /* 0x000fe6000001019d */
[----:B------:R-:W-:Y:S01]  /*3360*/  FSEL R16, R232, -INF , P0 ;  /* 0xff800000e8107808 */ /* 0x000fe20000000000 */
[--C-:B------:R-:W-:Y:S01]  /*3370*/  FFMA.FTZ R163, R137, c[0x0][0x29c], -R147.reuse ;  /* 0x0000a70089a37a23 */ /* 0x100fe20000010893 */
[----:B------:R-:W-:Y:S01]  /*3380*/  MOV R149, R230 ;  /* 0x000000e600957202 */ /* 0x000fe20000000f00 */
[----:B------:R-:W-:Y:S02]  /*3390*/  FADD.FTZ R20, R20, -R2 ;  /* 0x8000000214147221 */ /* 0x000fe40000010000 */
[----:B-1----:R-:W-:Y:S01]  /*33a0*/  FMUL.FTZ R3, R140, R3 ;  /* 0x000000038c037220 */ /* 0x002fe20000410000 */
[----:B------:R-:W-:Y:S01]  /*33b0*/  FSEL R0, R151, -INF , P1 ;  /* 0xff80000097007808 */ /* 0x000fe20000800000 */
[----:B------:R-:W-:Y:S02]  /*33c0*/  FMUL.FTZ R231, R5, R139 ;  /* 0x0000008b05e77220 */ /* 0x000fe40000410000 */
[----:B------:R-:W-:Y:S02]  /*33d0*/  FMUL.FTZ R142, R3, R138 ;  /* 0x0000008a038e7220 */ /* 0x000fe40000410000 */
[----:B------:R-:W-:Y:S02]  /*33e0*/  FFMA.FTZ R3, R141, c[0x0][0x29c], -R146 ;  /* 0x0000a7008d037a23 */ /* 0x000fe40000010892 */
[--C-:B------:R-:W-:Y:S02]  /*33f0*/  FFMA.FTZ R136, R0, c[0x0][0x29c], -R147.reuse ;  /* 0x0000a70000887a23 */ /* 0x100fe40000010893 */
[----:B------:R-:W1:Y:S01]  /*3400*/  LDS R0, [R229.X4+0xf2a0] ;  /* 0x00f2a000e5007984 */ /* 0x000e620000004800 */
[----:B------:R2:W-:Y:S01]  /*3410*/  MUFU.EX2 R160, R3 ;  /* 0x0000000300a07308 */ /* 0x0005e20000000800 */
[----:B------:R-:W-:Y:S01]  /*3420*/  FFMA.FTZ R147, R16, c[0x0][0x29c], -R147 ;  /* 0x0000a70010937a23 */ /* 0x000fe20000010893 */
[----:B------:R-:W-:Y:S01]  /*3430*/  FSEL R16, R154, -INF , P3 ;  /* 0xff8000009a107808 */ /* 0x000fe20001800000 */
[----:B------:R-:W-:Y:S02]  /*3440*/  FADD.FTZ R5, R17, -R2 ;  /* 0x8000000211057221 */ /* 0x000fe40000010000 */
[----:B------:R-:W-:Y:S01]  /*3450*/  FFMA.FTZ R138, -R151, R151, 1 ;  /* 0x3f800000978a7423 */ /* 0x000fe20000010197 */
[----:B------:R-:W-:Y:S01]  /*3460*/  MOV R151, R229 ;  /* 0x000000e500977202 */ /* 0x000fe20000000f00 */
[----:B------:R-:W-:Y:S02]  /*3470*/  FFMA.FTZ R16, R16, c[0x0][0x29c], -R146 ;  /* 0x0000a70010107a23 */ /* 0x000fe40000010892 */
[----:B------:R-:W-:Y:S01]  /*3480*/  FMUL.FTZ R5, R132, R5 ;  /* 0x0000000584057220 */ /* 0x000fe20000410000 */
[----:B------:R-:W3:Y:S01]  /*3490*/  MUFU.EX2 R136, R136 ;  /* 0x0000008800887308 */ /* 0x000ee20000000800 */
[----:B------:R-:W-:Y:S01]  /*34a0*/  FFMA.FTZ R17, -R150, R150, 1 ;  /* 0x3f80000096117423 */ /* 0x000fe20000010196 */
[----:B------:R-:W-:Y:S01]  /*34b0*/  MOV R150, R142 ;  /* 0x0000008e00967202 */ /* 0x000fe20000000f00 */
[----:B------:R-:W-:Y:S02]  /*34c0*/  FFMA.FTZ R137, -R152, R152, 1 ;  /* 0x3f80000098897423 */ /* 0x000fe40000010198 */
[----:B------:R-:W-:Y:S02]  /*34d0*/  FADD.FTZ R32, R32, -R2 ;  /* 0x8000000220207221 */ /* 0x000fe40000010000 */
[----:B------:R-:W-:Y:S01]  /*34e0*/  FMUL.FTZ R249, R5, R137 ;  /* 0x0000008905f97220 */ /* 0x000fe20000410000 */
[----:B------:R-:W-:Y:S02]  /*34f0*/  FSEL R5, R156, -INF , P5 ;  /* 0xff8000009c057808 */ /* 0x000fe40002800000 */
[----:B------:R-:W-:Y:S01]  /*3500*/  FSEL R137, R238, -INF , P4 ;  /* 0xff800000ee897808 */ /* 0x000fe20002000000 */
[----:B------:R-:W-:Y:S02]  /*3510*/  MUFU.EX2 R147, R147 ;  /* 0x0000009300937308 */ /* 0x000fe40000000800 */
[--C-:B------:R-:W-:Y:S02]  /*3520*/  FFMA.FTZ R142, R5, c[0x0][0x29c], -R146.reuse ;  /* 0x0000a700058e7a23 */ /* 0x100fe40000010892 */
[----:B--2---:R-:W-:Y:S02]  /*3530*/  FMUL.FTZ R3, R135, R21 ;  /* 0x0000001587037220 */ /* 0x004fe40000410000 */
[--C-:B------:R-:W-:Y:S02]  /*3540*/  FFMA.FTZ R157, R137, c[0x0][0x29c], -R146.reuse ;  /* 0x0000a700899d7a23 */ /* 0x100fe40000010892 */
[----:B------:R-:W-:Y:S01]  /*3550*/  FMUL.FTZ R230, R3, R17 ;  /* 0x0000001103e67220 */ /* 0x000fe20000410000 */
[----:B------:R-:W-:Y:S01]  /*3560*/  FSEL R3, R233, -INF , P0 ;  /* 0xff800000e9037808 */ /* 0x000fe20000000000 */
[----:B------:R2:W4:Y:S01]  /*3570*/  MUFU.EX2 R21, R16 ;  /* 0x0000001000157308 */ /* 0x0005220000000800 */
[----:B------:R-:W-:Y:S01]  /*3580*/  FSEL R17, R158, -INF , P1 ;  /* 0xff8000009e117808 */ /* 0x000fe20000800000 */
[----:B------:R-:W-:Y:S02]  /*3590*/  FFMA.FTZ R5, -R154, R154, 1 ;  /* 0x3f8000009a057423 */ /* 0x000fe4000001019a */
[----:B---3--:R-:W-:Y:S02]  /*35a0*/  FMUL.FTZ R20, R136, R20 ;  /* 0x0000001488147220 */ /* 0x008fe40000410000 */
[----:B------:R-:W-:Y:S02]  /*35b0*/  FFMA.FTZ R139, R17, c[0x0][0x29c], -R146 ;  /* 0x0000a700118b7a23 */ /* 0x000fe40000010892 */
[----:B------:R-:W-:Y:S01]  /*35c0*/  FMUL.FTZ R143, R20, R138 ;  /* 0x0000008a148f7220 */ /* 0x000fe20000410000 */
[----:B------:R-:W-:Y:S01]  /*35d0*/  FSEL R20, R161, -INF , P2 ;  /* 0xff800000a1147808 */ /* 0x000fe20001000000 */
[----:B-1----:R-:W-:Y:S02]  /*35e0*/  FADD.FTZ R7, R7, -R0 ;  /* 0x8000000007077221 */ /* 0x002fe40000010000 */
[----:B------:R-:W-:Y:S02]  /*35f0*/  FFMA.FTZ R17, -R148, R148, 1 ;  /* 0x3f80000094117423 */ /* 0x000fe40000010194 */
[----:B------:R-:W-:Y:S01]  /*3600*/  FFMA.FTZ R138, R20, c[0x0][0x29c], -R146 ;  /* 0x0000a700148a7a23 */ /* 0x000fe20000010892 */
[----:B------:R-:W-:Y:S01]  /*3610*/  FSEL R20, R251, -INF , P3 ;  /* 0xff800000fb147808 */ /* 0x000fe20001800000 */
[--C-:B------:R-:W-:Y:S02]  /*3620*/  FADD.FTZ R154, R4, -R2.reuse ;  /* 0x80000002049a7221 */ /* 0x100fe40000010000 */
[----:B------:R-:W-:Y:S02]  /*3630*/  FMUL.FTZ R4, R133, R32 ;  /* 0x0000002085047220 */ /* 0x000fe40000410000 */
[----:B------:R-:W-:Y:S02]  /*3640*/  FMUL.FTZ R7, R160, R7 ;  /* 0x00000007a0077220 */ /* 0x000fe40000410000 */
[----:B------:R-:W-:Y:S01]  /*3650*/  FADD.FTZ R137, R33, -R2 ;  /* 0x8000000221897221 */ /* 0x000fe20000010000 */
[----:B------:R-:W-:Y:S02]  /*3660*/  FSEL R2, R235, -INF , P0 ;  /* 0xff800000eb027808 */ /* 0x000fe40000000000 */
[----:B--2---:R-:W-:Y:S05]  /*3670*/  FSEL R16, R159, -INF , P6 ;  /* 0xff8000009f107808 */ /* 0x004fea0003000000 */
[--C-:B------:R-:W-:Y:S02]  /*3680*/  FFMA.FTZ R141, R16, c[0x0][0x29c], -R146.reuse ;  /* 0x0000a700108d7a23 */ /* 0x100fe40000010892 */
[----:B------:R-:W-:Y:S02]  /*3690*/  FFMA.FTZ R146, R3, c[0x0][0x29c], -R146 ;  /* 0x0000a70003927a23 */ /* 0x000fe40000010892 */
[--C-:B------:R-:W-:Y:S02]  /*36a0*/  FADD.FTZ R3, R18, -R0.reuse ;  /* 0x8000000012037221 */ /* 0x100fe40000010000 */
[----:B------:R1:W2:Y:S01]  /*36b0*/  MUFU.EX2 R18, R138 ;  /* 0x0000008a00127308 */ /* 0x0002a20000000800 */
[----:B------:R-:W-:Y:S02]  /*36c0*/  FFMA.FTZ R16, -R162, R162, 1 ;  /* 0x3f800000a2107423 */ /* 0x000fe400000101a2 */
[----:B----4-:R-:W-:Y:S02]  /*36d0*/  FMUL.FTZ R3, R21, R3 ;  /* 0x0000000315037220 */ /* 0x010fe40000410000 */
[----:B------:R-:W-:Y:S01]  /*36e0*/  FMUL.FTZ R162, R4, R17 ;  /* 0x0000001104a27220 */ /* 0x000fe20000410000 */
[----:B------:R-:W-:Y:S01]  /*36f0*/  FSEL R4, R239, -INF , P6 ;  /* 0xff800000ef047808 */ /* 0x000fe20003000000 */
[----:B------:R-:W-:Y:S01]  /*3700*/  FMUL.FTZ R229, R7, R16 ;  /* 0x0000001007e57220 */ /* 0x000fe20000410000 */
[----:B------:R-:W-:Y:S01]  /*3710*/  FSEL R7, R241, -INF , P2 ;  /* 0xff800000f1077808 */ /* 0x000fe20001000000 */
[----:B------:R-:W-:Y:S01]  /*3720*/  FMUL.FTZ R32, R3, R5 ;  /* 0x0000000503207220 */ /* 0x000fe20000410000 */
[----:B------:R-:W-:Y:S01]  /*3730*/  FSEL R5, R240, -INF , P1 ;  /* 0xff800000f0057808 */ /* 0x000fe20000800000 */
[----:B------:R-:W-:Y:S01]  /*3740*/  MUFU.EX2 R146, R146 ;  /* 0x0000009200927308 */ /* 0x000fe20000000800 */
[----:B------:R-:W-:Y:S02]  /*3750*/  FSEL R3, R237, -INF , P5 ;  /* 0xff800000ed037808 */ /* 0x000fe40002800000 */
[----:B------:R-:W-:Y:S02]  /*3760*/  FSEL R16, R242, -INF , P3 ;  /* 0xff800000f2107808 */ /* 0x000fe40001800000 */
[----:B------:R-:W-:Y:S01]  /*3770*/  FSEL R17, R243, -INF , P4 ;  /* 0xff800000f3117808 */ /* 0x000fe20002000000 */
[--C-:B------:R-:W-:Y:S01]  /*3780*/  FFMA.FTZ R148, R3, c[0x0][0x29c], -R145.reuse ;  /* 0x0000a70003947a23 */ /* 0x100fe20000010891 */
[----:B------:R-:W-:Y:S01]  /*3790*/  LOP3.LUT P3, RZ, R227, 0x40, RZ, 0xc0, !PT ;  /* 0x00000040e3ff7812 */ /* 0x000fe2000786c0ff */
[--C-:B------:R-:W-:Y:S01]  /*37a0*/  FFMA.FTZ R152, R16, c[0x0][0x29c], -R145.reuse ;  /* 0x0000a70010987a23 */ /* 0x100fe20000010891 */
[----:B------:R-:W-:Y:S01]  /*37b0*/  MOV R16, R151 ;  /* 0x0000009700107202 */ /* 0x000fe20000000f00 */
[--C-:B------:R-:W-:Y:S01]  /*37c0*/  FFMA.FTZ R151, R7, c[0x0][0x29c], -R145.reuse ;  /* 0x0000a70007977a23 */ /* 0x100fe20000010891 */
[----:B------:R-:W-:Y:S01]  /*37d0*/  MOV R7, R150 ;  /* 0x0000009600077202 */ /* 0x000fe20000000f00 */
[--C-:B------:R-:W-:Y:S01]  /*37e0*/  FFMA.FTZ R150, R5, c[0x0][0x29c], -R145.reuse ;  /* 0x0000a70005967a23 */ /* 0x100fe20000010891 */
[----:B------:R-:W-:Y:S01]  /*37f0*/  MOV R5, R149 ;  /* 0x0000009500057202 */ /* 0x000fe20000000f00 */
[--C-:B------:R-:W-:Y:S01]  /*3800*/  FFMA.FTZ R149, R4, c[0x0][0x29c], -R145.reuse ;  /* 0x0000a70004957a23 */ /* 0x100fe20000010891 */
[----:B------:R-:W-:Y:S01]  /*3810*/  MOV R4, R143 ;  /* 0x0000008f00047202 */ /* 0x000fe20000000f00 */
[--C-:B------:R-:W-:Y:S01]  /*3820*/  FFMA.FTZ R143, R2, c[0x0][0x29c], -R145.reuse ;  /* 0x0000a700028f7a23 */ /* 0x100fe20000010891 */
[----:B------:R-:W-:Y:S01]  /*3830*/  FSEL R33, R5, -INF , P4 ;  /* 0xff80000005217808 */ /* 0x000fe20002000000 */
[----:B------:R-:W-:Y:S01]  /*3840*/  FFMA.FTZ R145, R17, c[0x0][0x29c], -R145 ;  /* 0x0000a70011917a23 */ /* 0x000fe20000010891 */
[----:B-1----:R-:W-:Y:S01]  /*3850*/  MOV R138, R16 ;  /* 0x00000010008a7202 */ /* 0x002fe20000000f00 */
[----:B------:R-:W-:Y:S01]  /*3860*/  FADD.FTZ R2, R19, -R0 ;  /* 0x8000000013027221 */ /* 0x000fe20000010000 */
[----:B------:R-:W1:Y:S01]  /*3870*/  MUFU.EX2 R17, R139 ;  /* 0x0000008b00117308 */ /* 0x000e620000000800 */
[----:B------:R-:W-:Y:S01]  /*3880*/  FFMA.FTZ R3, -R161, R161, 1 ;  /* 0x3f800000a1037423 */ /* 0x000fe200000101a1 */
[----:B------:R-:W-:Y:S01]  /*3890*/  MOV R19, R249 ;  /* 0x000000f900137202 */ /* 0x000fe20000000f00 */
[----:B--2---:R-:W-:Y:S01]  /*38a0*/  FMUL.FTZ R2, R18, R2 ;  /* 0x0000000212027220 */ /* 0x004fe20000410000 */
[----:B------:R-:W-:Y:S01]  /*38b0*/  FSEL R16, R250, -INF , P2 ;  /* 0xff800000fa107808 */ /* 0x000fe20001000000 */
[----:B------:R-:W-:Y:S01]  /*38c0*/  FFMA.FTZ R33, R33, c[0x0][0x29c], -R144 ;  /* 0x0000a70021217a23 */ /* 0x000fe20000010890 */
[C---:B------:R-:W-:Y:S01]  /*38d0*/  LOP3.LUT P4, RZ, R227.reuse, 0x80, RZ, 0xc0, !PT ;  /* 0x00000080e3ff7812 */ /* 0x040fe2000788c0ff */
[----:B------:R-:W-:Y:S01]  /*38e0*/  FMUL.FTZ R249, R2, R3 ;  /* 0x0000000302f97220 */ /* 0x000fe20000410000 */
[----:B------:R-:W-:Y:S01]  /*38f0*/  LOP3.LUT P2, RZ, R227, 0x20, RZ, 0xc0, !PT ;  /* 0x00000020e3ff7812 */ /* 0x000fe2000784c0ff */
[--C-:B------:R-:W-:Y:S01]  /*3900*/  FADD.FTZ R2, R22, -R0.reuse ;  /* 0x8000000016027221 */ /* 0x100fe20000010000 */
[----:B------:R-:W-:Y:S01]  /*3910*/  MOV R22, R7 ;  /* 0x0000000700167202 */ /* 0x000fe20000000f00 */
[----:B------:R-:W-:Y:S01]  /*3920*/  FFMA.FTZ R3, -R158, R158, 1 ;  /* 0x3f8000009e037423 */ /* 0x000fe2000001019e */
[----:B------:R2:W3:Y:S10]  /*3930*/  MUFU.EX2 R7, R141 ;  /* 0x0000008d00077308 */ /* 0x0004f40000000800 */
[----:B------:R-:W-:Y:S01]  /*3940*/  MUFU.EX2 R145, R145 ;  /* 0x0000009100917308 */ /* 0x000fe20000000800 */
[----:B-1----:R-:W-:Y:S01]  /*3950*/  FMUL.FTZ R2, R17, R2 ;  /* 0x0000000211027220 */ /* 0x002fe20000410000 */
[----:B------:R-:W-:Y:S02]  /*3960*/  MOV R139, R4 ;  /* 0x00000004008b7202 */ /* 0x000fe40000000f00 */
[----:B------:R-:W-:Y:S01]  /*3970*/  FSEL R4, R247, -INF , P1 ;  /* 0xff800000f7047808 */ /* 0x000fe20000800000 */
[----:B------:R-:W-:Y:S01]  /*3980*/  FMUL.FTZ R161, R2, R3 ;  /* 0x0000000302a17220 */ /* 0x000fe20000410000 */
[----:B------:R-:W-:Y:S01]  /*3990*/  LOP3.LUT P1, RZ, R227, 0x10, RZ, 0xc0, !PT ;  /* 0x00000010e3ff7812 */ /* 0x000fe2000782c0ff */
[--C-:B------:R-:W-:Y:S01]  /*39a0*/  FADD.FTZ R2, R23, -R0.reuse ;  /* 0x8000000017027221 */ /* 0x100fe20000010000 */
[----:B------:R-:W-:Y:S01]  /*39b0*/  MOV R23, R5 ;  /* 0x0000000500177202 */ /* 0x000fe20000000f00 */
[----:B------:R-:W-:Y:S02]  /*39c0*/  FADD.FTZ R5, R6, -R0 ;  /* 0x8000000006057221 */ /* 0x000fe40000010000 */
[----:B------:R-:W1:Y:S01]  /*39d0*/  MUFU.EX2 R6, R142 ;  /* 0x0000008e00067308 */ /* 0x000e620000000800 */
[----:B------:R-:W-:Y:S01]  /*39e0*/  FFMA.FTZ R3, -R159, R159, 1 ;  /* 0x3f8000009f037423 */ /* 0x000fe2000001019f */
[----:B--2---:R-:W-:Y:S01]  /*39f0*/  MOV R141, R139 ;  /* 0x0000008b008d7202 */ /* 0x004fe20000000f00 */
[----:B---3--:R-:W-:Y:S02]  /*3a00*/  FMUL.FTZ R2, R7, R2 ;  /* 0x0000000207027220 */ /* 0x008fe40000410000 */
[----:B------:R-:W-:Y:S01]  /*3a10*/  FFMA.FTZ R139, R20, c[0x0][0x29c], -R144 ;  /* 0x0000a700148b7a23 */ /* 0x000fe20000010890 */
[----:B------:R-:W-:Y:S01]  /*3a20*/  MOV R20, R161 ;  /* 0x000000a100147202 */ /* 0x000fe20000000f00 */
[----:B------:R-:W-:Y:S01]  /*3a30*/  FMUL.FTZ R158, R2, R3 ;  /* 0x00000003029e7220 */ /* 0x000fe20000410000 */
[----:B------:R-:W-:Y:S01]  /*3a40*/  FSEL R3, R248, -INF , P6 ;  /* 0xff800000f8037808 */ /* 0x000fe20003000000 */
[--C-:B------:R-:W-:Y:S01]  /*3a50*/  FADD.FTZ R2, R34, -R0.reuse ;  /* 0x8000000022027221 */ /* 0x100fe20000010000 */
[----:B------:R-:W-:Y:S01]  /*3a60*/  MOV R34, R138 ;  /* 0x0000008a00227202 */ /* 0x000fe20000000f00 */
[----:B------:R-:W-:Y:S01]  /*3a70*/  FADD.FTZ R138, R35, -R0 ;  /* 0x80000000238a7221 */ /* 0x000fe20000010000 */
[----:B------:R-:W-:Y:S01]  /*3a80*/  MOV R35, R32 ;  /* 0x0000002000237202 */ /* 0x000fe20000000f00 */
[--C-:B------:R-:W-:Y:S02]  /*3a90*/  FFMA.FTZ R32, R155, c[0x0][0x29c], -R144.reuse ;  /* 0x0000a7009b207a23 */ /* 0x100fe40000010890 */
[--C-:B------:R-:W-:Y:S02]  /*3aa0*/  FFMA.FTZ R155, R4, c[0x0][0x29c], -R144.reuse ;  /* 0x0000a700049b7a23 */ /* 0x100fe40000010890 */
[----:B------:R-:W2:Y:S01]  /*3ab0*/  MUFU.EX2 R4, R163 ;  /* 0x000000a300047308 */ /* 0x000ea20000000800 */
[----:B------:R-:W-:Y:S02]  /*3ac0*/  FFMA.FTZ R0, -R156, R156, 1 ;  /* 0x3f8000009c007423 */ /* 0x000fe4000001019c */
[--C-:B------:R-:W-:Y:S02]  /*3ad0*/  FFMA.FTZ R159, R3, c[0x0][0x29c], -R144.reuse ;  /* 0x0000a700039f7a23 */ /* 0x100fe40000010890 */
[----:B-1----:R-:W-:Y:S02]  /*3ae0*/  FMUL.FTZ R2, R6, R2 ;  /* 0x0000000206027220 */ /* 0x002fe40000410000 */
[--C-:B------:R-:W-:Y:S03]  /*3af0*/  FFMA.FTZ R142, R16, c[0x0][0x29c], -R144.reuse ;  /* 0x0000a700108e7a23 */ /* 0x100fe60000010890 */
[----:B------:R-:W1:Y:S01]  /*3b00*/  MUFU.EX2 R3, R157 ;  /* 0x0000009d00037308 */ /* 0x000e620000000800 */
[----:B------:R-:W-:Y:S01]  /*3b10*/  FMUL.FTZ R156, R2, R0 ;  /* 0x00000000029c7220 */ /* 0x000fe20000410000 */
[----:B------:R-:W-:Y:S02]  /*3b20*/  FSEL R0, R244, -INF , P0 ;  /* 0xff800000f4007808 */ /* 0x000fe40000000000 */
[----:B------:R-:W-:Y:S05]  /*3b30*/  FSEL R2, R245, -INF , P5 ;  /* 0xff800000f5027808 */ /* 0x000fea0002800000 */
[--C-:B------:R-:W-:Y:S01]  /*3b40*/  FFMA.FTZ R161, R2, c[0x0][0x29c], -R144.reuse ;  /* 0x0000a70002a17a23 */ /* 0x100fe20000010890 */
[----:B------:R-:W-:Y:S01]  /*3b50*/  MUFU.EX2 R16, R150 ;  /* 0x0000009600107308 */ /* 0x000fe20000000800 */
[----:B------:R-:W-:Y:S02]  /*3b60*/  FFMA.FTZ R144, R0, c[0x0][0x29c], -R144 ;  /* 0x0000a70000907a23 */ /* 0x000fe40000010890 */
[----:B------:R-:W-:Y:S01]  /*3b70*/  FFMA.FTZ R0, -R236, R236, 1 ;  /* 0x3f800000ec007423 */ /* 0x000fe200000101ec */
[----:B------:R-:W-:Y:S01]  /*3b80*/  MOV R236, R34 ;  /* 0x0000002200ec7202 */ /* 0x000fe20000000f00 */
[----:B--2---:R-:W-:Y:S01]  /*3b90*/  FMUL.FTZ R154, R4, R154 ;  /* 0x0000009a049a7220 */ /* 0x004fe20000410000 */
[----:B------:R-:W-:Y:S01]  /*3ba0*/  MOV R163, R23 ;  /* 0x0000001700a37202 */ /* 0x000fe20000000f00 */
[----:B------:R-:W-:Y:S01]  /*3bb0*/  FMUL.FTZ R2, R147, R137 ;  /* 0x0000008993027220 */ /* 0x000fe20000410000 */
[----:B------:R-:W-:Y:S01]  /*3bc0*/  F2FP.BF16.PACK_AB R134, R134, R4 ;  /* 0x000000048686723e */ /* 0x000fe200000010ff */
[----:B------:R-:W-:Y:S01]  /*3bd0*/  FMUL.FTZ R34, R154, R0 ;  /* 0x000000009a227220 */ /* 0x000fe20000410000 */
[----:B------:R2:W-:Y:S01]  /*3be0*/  MUFU.EX2 R137, R153 ;  /* 0x0000009900897308 */ /* 0x0005e20000000800 */
[----:B------:R-:W-:Y:S01]  /*3bf0*/  FFMA.FTZ R0, -R232, R232, 1 ;  /* 0x3f800000e8007423 */ /* 0x000fe200000101e8 */
[----:B------:R-:W-:Y:S02]  /*3c00*/  MOV R232, R20 ;  /* 0x0000001400e87202 */ /* 0x000fe40000000f00 */
[----:B-1----:R-:W-:Y:S01]  /*3c10*/  F2FP.BF16.PACK_AB R4, R160, R3 ;  /* 0x00000003a004723e */ /* 0x002fe200000010ff */
[----:B------:R-:W-:Y:S01]  /*3c20*/  FMUL.FTZ R23, R2, R0 ;  /* 0x0000000002177220 */ /* 0x000fe20000410000 */
[----:B------:R-:W-:Y:S01]  /*3c30*/  MOV R157, R35 ;  /* 0x00000023009d7202 */ /* 0x000fe20000000f00 */
[----:B------:R-:W-:Y:S01]  /*3c40*/  FFMA.FTZ R0, -R238, R238, 1 ;  /* 0x3f800000ee007423 */ /* 0x000fe200000101ee */
[----:B------:R-:W-:Y:S01]  /*3c50*/  MOV R238, R141 ;  /* 0x0000008d00ee7202 */ /* 0x000fe20000000f00 */
[----:B------:R-:W-:Y:S01]  /*3c60*/  FMUL.FTZ R5, R3, R5 ;  /* 0x0000000503057220 */ /* 0x000fe20000410000 */
[----:B------:R1:W-:Y:S01]  /*3c70*/  MUFU.EX2 R2, R152 ;  /* 0x0000009800027308 */ /* 0x0003e20000000800 */
[----:B------:R-:W-:Y:S02]  /*3c80*/  F2FP.BF16.PACK_AB R3, R132, R140 ;  /* 0x0000008c8403723e */ /* 0x000fe400000010ff */
[----:B------:R-:W-:Y:S01]  /*3c90*/  F2FP.BF16.PACK_AB R132, R18, R21 ;  /* 0x000000151284723e */ /* 0x000fe200000010ff */
[----:B------:R-:W-:Y:S01]  /*3ca0*/  FMUL.FTZ R154, R5, R0 ;  /* 0x00000000059a7220 */ /* 0x000fe20000410000 */
[C---:B------:R-:W-:Y:S01]  /*3cb0*/  F2FP.BF16.PACK_AB R21, R146.reuse, R6 ;  /* 0x000000069215723e */ /* 0x040fe200000010ff */
[----:B------:R-:W3:Y:S01]  /*3cc0*/  LDS R0, [R236.X4+0xf300] ;  /* 0x00f30000ec007984 */ /* 0x000ee20000004800 */
[----:B------:R-:W-:Y:S01]  /*3cd0*/  FMUL.FTZ R146, R146, R138 ;  /* 0x0000008a92927220 */ /* 0x000fe20000410000 */
[----:B------:R-:W-:Y:S01]  /*3ce0*/  F2FP.BF16.PACK_AB R35, R135, R136 ;  /* 0x000000888723723e */ /* 0x000fe200000010ff */
[----:B------:R-:W-:Y:S01]  /*3cf0*/  FFMA.FTZ R6, -R233, R233, 1 ;  /* 0x3f800000e9067423 */ /* 0x000fe200000101e9 */
[----:B------:R4:W-:Y:S01]  /*3d00*/  MUFU.EX2 R141, R32 ;  /* 0x00000020008d7308 */ /* 0x0009e20000000800 */
[----:B------:R-:W-:Y:S02]  /*3d10*/  F2FP.BF16.PACK_AB R147, R147, R133 ;  /* 0x000000859393723e */ /* 0x000fe400000010ff */
[----:B------:R-:W-:Y:S02]  /*3d20*/  F2FP.BF16.PACK_AB R34, R231, R34 ;  /* 0x00000022e722723e */ /* 0x000fe400000010ff */
[----:B--2---:R-:W-:Y:S02]  /*3d30*/  MOV R153, R22 ;  /* 0x0000001600997202 */ /* 0x004fe40000000f00 */
[----:B------:R-:W-:Y:S02]  /*3d40*/  F2FP.BF16.PACK_AB R135, R23, R162 ;  /* 0x000000a21787723e */ /* 0x000fe400000010ff */
[----:B------:R-:W-:Y:S01]  /*3d50*/  F2FP.BF16.PACK_AB R23, R229, R154 ;  /* 0x0000009ae517723e */ /* 0x000fe200000010ff */
[----:B------:R-:W2:Y:S01]  /*3d60*/  MUFU.EX2 R5, R151 ;  /* 0x0000009700057308 */ /* 0x000ea20000000800 */
[----:B------:R-:W-:Y:S02]  /*3d70*/  F2FP.BF16.PACK_AB R136, R230, R238 ;  /* 0x000000eee688723e */ /* 0x000fe400000010ff */
[----:B-1----:R-:W-:Y:S04]  /*3d80*/  MOV R152, R19 ;  /* 0x0000001300987202 */ /* 0x002fe80000000f00 */
[----:B------:R-:W-:Y:S03]  /*3d90*/  F2FP.BF16.PACK_AB R133, R152, R153 ;  /* 0x000000999885723e */ /* 0x000fe600000010ff */
[----:B------:R1:W-:Y:S01]  /*3da0*/  MUFU.EX2 R19, R148 ;  /* 0x0000009400137308 */ /* 0x0003e20000000800 */
[----:B----4-:R-:W-:Y:S01]  /*3db0*/  F2FP.BF16.PACK_AB R32, R7, R17 ;  /* 0x000000110720723e */ /* 0x010fe200000010ff */
[----:B------:R-:W-:Y:S02]  /*3dc0*/  FMUL.FTZ R17, R146, R6 ;  /* 0x0000000692117220 */ /* 0x000fe40000410000 */
[----:B------:R-:W4:Y:S01]  /*3dd0*/  LDL R146, [R1+0x60] ;  /* 0x0000600001927983 */ /* 0x000f220000100800 */
[----:B------:R-:W-:Y:S05]  /*3de0*/  FFMA.FTZ R6, -R246, R246, 1 ;  /* 0x3f800000f6067423 */ /* 0x000fea00000101f6 */
[----:B------:R-:W-:Y:S01]  /*3df0*/  MUFU.EX2 R140, R139 ;  /* 0x0000008b008c7308 */ /* 0x000fe20000000800 */
[----:B------:R-:W-:Y:S02]  /*3e00*/  F2FP.BF16.PACK_AB R17, R17, R156 ;  /* 0x0000009c1111723e */ /* 0x000fe400000010ff */
[----:B--2---:R-:W-:Y:S01]  /*3e10*/  F2FP.BF16.PACK_AB R7, R5, R2 ;  /* 0x000000020507723e */ /* 0x004fe200000010ff */
[--C-:B---3--:R-:W-:Y:S02]  /*3e20*/  FADD.FTZ R8, R8, -R0.reuse ;  /* 0x8000000008087221 */ /* 0x108fe40000010000 */
[--C-:B------:R-:W-:Y:S04]  /*3e30*/  FADD.FTZ R9, R9, -R0.reuse ;  /* 0x8000000009097221 */ /* 0x100fe80000010000 */
[----:B------:R-:W2:Y:S01]  /*3e40*/  MUFU.EX2 R22, R143 ;  /* 0x0000008f00167308 */ /* 0x000ea20000000800 */
[----:B------:R-:W-:Y:S01]  /*3e50*/  FMUL.FTZ R18, R145, R8 ;  /* 0x0000000891127220 */ /* 0x000fe20000410000 */
[C---:B------:R-:W-:Y:S01]  /*3e60*/  F2FP.BF16.PACK_AB R145, R137.reuse, R145 ;  /* 0x000000918991723e */ /* 0x040fe200000010ff */
[----:B------:R-:W-:Y:S01]  /*3e70*/  FMUL.FTZ R9, R137, R9 ;  /* 0x0000000989097220 */ /* 0x000fe20000410000 */
[----:B-1----:R-:W3:Y:S01]  /*3e80*/  LDL R148, [R1+0x40] ;  /* 0x0000400001947983 */ /* 0x002ee20000100800 */
[----:B------:R-:W-:Y:S02]  /*3e90*/  FFMA.FTZ R8, -R243, R243, 1 ;  /* 0x3f800000f3087423 */ /* 0x000fe400000101f3 */
[--C-:B------:R-:W-:Y:S02]  /*3ea0*/  FADD.FTZ R12, R12, -R0.reuse ;  /* 0x800000000c0c7221 */ /* 0x100fe40000010000 */
[--C-:B------:R-:W-:Y:S01]  /*3eb0*/  FADD.FTZ R13, R13, -R0.reuse ;  /* 0x800000000d0d7221 */ /* 0x100fe20000010000 */
[----:B------:R-:W1:Y:S01]  /*3ec0*/  MUFU.EX2 R20, R149 ;  /* 0x0000009500147308 */ /* 0x000e620000000800 */
[----:B------:R-:W-:Y:S01]  /*3ed0*/  FMUL.FTZ R8, R18, R8 ;  /* 0x0000000812087220 */ /* 0x000fe20000410000 */
[----:B------:R-:W-:Y:S01]  /*3ee0*/  F2FP.BF16.PACK_AB R18, R158, R232 ;  /* 0x000000e89e12723e */ /* 0x000fe200000010ff */
[----:B------:R-:W-:Y:S02]  /*3ef0*/  FMUL.FTZ R6, R9, R6 ;  /* 0x0000000609067220 */ /* 0x000fe40000410000 */
[--C-:B------:R-:W-:Y:S02]  /*3f00*/  FADD.FTZ R24, R24, -R0.reuse ;  /* 0x8000000018187221 */ /* 0x100fe40000010000 */
[--C-:B------:R-:W-:Y:S02]  /*3f10*/  FADD.FTZ R29, R29, -R0.reuse ;  /* 0x800000001d1d7221 */ /* 0x100fe40000010000 */
[----:B------:R-:W-:Y:S01]  /*3f20*/  FMUL.FTZ R12, R2, R12 ;  /* 0x0000000c020c7220 */ /* 0x000fe20000410000 */
[----:B------:R5:W5:Y:S01]  /*3f30*/  MUFU.EX2 R143, R33 ;  /* 0x00000021008f7308 */ /* 0x000b620000000800 */
[----:B------:R-:W-:Y:S02]  /*3f40*/  FMUL.FTZ R13, R5, R13 ;  /* 0x0000000d050d7220 */ /* 0x000fe40000410000 */
[----:B------:R-:W-:Y:S02]  /*3f50*/  FFMA.FTZ R5, -R242, R242, 1 ;  /* 0x3f800000f2057423 */ /* 0x000fe400000101f2 */
[----:B------:R-:W-:Y:S02]  /*3f60*/  FFMA.FTZ R2, -R241, R241, 1 ;  /* 0x3f800000f1027423 */ /* 0x000fe400000101f1 */
[----:B------:R-:W-:Y:S02]  /*3f70*/  FMUL.FTZ R138, R12, R5 ;  /* 0x000000050c8a7220 */ /* 0x000fe40000410000 */
[----:B------:R-:W-:Y:S01]  /*3f80*/  FMUL.FTZ R137, R13, R2 ;  /* 0x000000020d897220 */ /* 0x000fe20000410000 */
[----:B------:R-:W-:Y:S01]  /*3f90*/  F2FP.BF16.PACK_AB R13, R6, R8 ;  /* 0x00000008060d723e */ /* 0x000fe200000010ff */
[--C-:B------:R-:W-:Y:S01]  /*3fa0*/  FADD.FTZ R25, R25, -R0.reuse ;  /* 0x8000000019197221 */ /* 0x100fe20000010000 */
[----:B--2---:R-:W-:Y:S01]  /*3fb0*/  F2FP.BF16.PACK_AB R6, R22, R19 ;  /* 0x000000131606723e */ /* 0x004fe200000010ff */
[----:B------:R-:W-:Y:S01]  /*3fc0*/  FADD.FTZ R28, R28, -R0 ;  /* 0x800000001c1c7221 */ /* 0x000fe20000010000 */
[----:B-1----:R-:W-:Y:S01]  /*3fd0*/  F2FP.BF16.PACK_AB R5, R20, R16 ;  /* 0x000000101405723e */ /* 0x002fe200000010ff */
[----:B------:R-:W-:Y:S01]  /*3fe0*/  FMUL.FTZ R139, R16, R24 ;  /* 0x00000018108b7220 */ /* 0x000fe20000410000 */
[----:B------:R-:W1:Y:S01]  /*3ff0*/  LDS R0, [R236.X4+0xf320] ;  /* 0x00f32000ec007984 */ /* 0x000e620000004800 */
[----:B------:R-:W-:Y:S01]  /*4000*/  FMUL.FTZ R22, R22, R29 ;  /* 0x0000001d16167220 */ /* 0x000fe20000410000 */
[----:B------:R-:W2:Y:S01]  /*4010*/  MUFU.EX2 R142, R142 ;  /* 0x0000008e008e7308 */ /* 0x000ea20000000800 */
[----:B------:R-:W-:Y:S01]  /*4020*/  FFMA.FTZ R12, -R240, R240, 1 ;  /* 0x3f800000f00c7423 */ /* 0x000fe200000101f0 */
[----:B------:R-:W-:Y:S01]  /*4030*/  STS [R228+0xf480], R134 ;  /* 0x00f48086e4007388 */ /* 0x000fe20000000800 */
[----:B------:R-:W-:Y:S02]  /*4040*/  FFMA.FTZ R2, -R235, R235, 1 ;  /* 0x3f800000eb027423 */ /* 0x000fe400000101eb */
[----:B------:R-:W-:Y:S01]  /*4050*/  FMUL.FTZ R20, R20, R25 ;  /* 0x0000001914147220 */ /* 0x000fe20000410000 */
[----:B------:R2:W-:Y:S01]  /*4060*/  STS [R228+0xf880], R4 ;  /* 0x00f88004e4007388 */ /* 0x0005e20000000800 */
[----:B------:R-:W-:Y:S01]  /*4070*/  FMUL.FTZ R25, R139, R12 ;  /* 0x0000000c8b197220 */ /* 0x000fe20000410000 */
[----:B-----5:R-:W-:Y:S01]  /*4080*/  F2FP.BF16.PACK_AB R33, R249, R157 ;  /* 0x0000009df921723e */ /* 0x020fe200000010ff */
[----:B------:R-:W-:Y:S01]  /*4090*/  FMUL.FTZ R12, R22, R2 ;  /* 0x00000002160c7220 */ /* 0x000fe20000410000 */
[----:B------:R-:W-:Y:S01]  /*40a0*/  IADD3 R2, R228, 0xf4c0, RZ ;  /* 0x0000f4c0e4027810 */ /* 0x000fe20007ffe0ff */
[----:B------:R-:W-:Y:S01]  /*40b0*/  MUFU.EX2 R24, R159 ;  /* 0x0000009f00187308 */ /* 0x000fe20000000800 */
[----:B------:R-:W-:Y:S02]  /*40c0*/  FMUL.FTZ R16, R19, R28 ;  /* 0x0000001c13107220 */ /* 0x000fe40000410000 */
[----:B------:R-:W-:Y:S02]  /*40d0*/  FFMA.FTZ R9, -R239, R239, 1 ;  /* 0x3f800000ef097423 */ /* 0x000fe400000101ef */
[----:B------:R-:W-:Y:S02]  /*40e0*/  FFMA.FTZ R8, -R237, R237, 1 ;  /* 0x3f800000ed087423 */ /* 0x000fe400000101ed */
[----:B------:R-:W-:Y:S01]  /*40f0*/  FMUL.FTZ R20, R20, R9 ;  /* 0x0000000914147220 */ /* 0x000fe20000410000 */
[----:B------:R-:W-:Y:S01]  /*4100*/  F2FP.BF16.PACK_AB R9, R137, R138 ;  /* 0x0000008a8909723e */ /* 0x000fe200000010ff */
[----:B------:R-:W-:Y:S01]  /*4110*/  FMUL.FTZ R16, R16, R8 ;  /* 0x0000000810107220 */ /* 0x000fe20000410000 */
[----:B------:R-:W-:Y:S02]  /*4120*/  MUFU.EX2 R155, R155 ;  /* 0x0000009b009b7308 */ /* 0x000fe40000000800 */
[----:B------:R-:W-:Y:S02]  /*4130*/  F2FP.BF16.PACK_AB R8, R20, R25 ;  /* 0x000000191408723e */ /* 0x000fe400000010ff */
[----:B------:R-:W-:Y:S02]  /*4140*/  F2FP.BF16.PACK_AB R12, R12, R16 ;  /* 0x000000100c0c723e */ /* 0x000fe400000010ff */
[----:B--2---:R-:W-:Y:S04]  /*4150*/  F2FP.BF16.PACK_AB R4, R141, R143 ;  /* 0x0000008f8d04723e */ /* 0x004fe800000010ff */
[----:B------:R-:W2:Y:S01]  /*4160*/  MUFU.EX2 R19, R161 ;  /* 0x000000a100137308 */ /* 0x000ea20000000800 */
[--C-:B-1----:R-:W-:Y:S02]  /*4170*/  FADD.FTZ R10, R10, -R0.reuse ;  /* 0x800000000a0a7221 */ /* 0x102fe40000010000 */
[--C-:B------:R-:W-:Y:S07]  /*4180*/  FADD.FTZ R11, R11, -R0.reuse ;  /* 0x800000000b0b7221 */ /* 0x100fee0000010000 */
[----:B------:R-:W1:Y:S01]  /*4190*/  MUFU.EX2 R144, R144 ;  /* 0x0000009000907308 */ /* 0x000e620000000800 */
[----:B------:R-:W-:Y:S02]  /*41a0*/  FMUL.FTZ R10, R143, R10 ;  /* 0x0000000a8f0a7220 */ /* 0x000fe40000410000 */
[--C-:B------:R-:W-:Y:S02]  /*41b0*/  FADD.FTZ R14, R14, -R0.reuse ;  /* 0x800000000e0e7221 */ /* 0x100fe40000010000 */
[--C-:B------:R-:W-:Y:S02]  /*41c0*/  FADD.FTZ R15, R15, -R0.reuse ;  /* 0x800000000f0f7221 */ /* 0x100fe40000010000 */
[----:B------:R-:W-:Y:S02]  /*41d0*/  FMUL.FTZ R14, R140, R14 ;  /* 0x0000000e8c0e7220 */ /* 0x000fe40000410000 */
[----:B------:R-:W-:Y:S02]  /*41e0*/  FMUL.FTZ R15, R142, R15 ;  /* 0x0000000f8e0f7220 */ /* 0x000fe40000410000 */
[--C-:B------:R-:W-:Y:S02]  /*41f0*/  FADD.FTZ R26, R26, -R0.reuse ;  /* 0x800000001a1a7221 */ /* 0x100fe40000010000 */
[--C-:B------:R-:W-:Y:S02]  /*4200*/  FADD.FTZ R27, R27, -R0.reuse ;  /* 0x800000001b1b7221 */ /* 0x100fe40000010000 */
[--C-:B------:R-:W-:Y:S02]  /*4210*/  FADD.FTZ R30, R30, -R0.reuse ;  /* 0x800000001e1e7221 */ /* 0x100fe40000010000 */
[----:B------:R-:W-:Y:S02]  /*4220*/  FADD.FTZ R31, R31, -R0 ;  /* 0x800000001f1f7221 */ /* 0x000fe40000010000 */
[----:B------:R-:W-:Y:S02]  /*4230*/  FFMA.FTZ R0, -R247, R247, 1 ;  /* 0x3f800000f7007423 */ /* 0x000fe400000101f7 */
[----:B--2---:R-:W-:Y:S02]  /*4240*/  FMUL.FTZ R30, R19, R30 ;  /* 0x0000001e131e7220 */ /* 0x004fe40000410000 */
[----:B-1----:R-:W-:Y:S01]  /*4250*/  FMUL.FTZ R31, R144, R31 ;  /* 0x0000001f901f7220 */ /* 0x002fe20000410000 */
[----:B---3--:R-:W-:Y:S11]  /*4260*/  LOP3.LUT P0, RZ, R148, 0x4, RZ, 0xc0, !PT ;  /* 0x0000000494ff7812 */ /* 0x008ff6000780c0ff */
[----:B------:R-:W-:Y:S02]  /*4270*/  @!UPT UIADD3 URZ, URZ, URZ, URZ ;  /* 0x0000003f3f3ff290 */ /* 0x000fe4000fffe03f */
[----:B----4-:R-:W-:Y:S02]  /*4280*/  @P0 IADD3 R2, R146, -0x40, RZ ;  /* 0xffffffc092020810 */ /* 0x010fe40007ffe0ff */
[----:B------:R-:W-:Y:S03]  /*4290*/  PLOP3.LUT P0, PT, PT, PT, UP0, 0x80, 0x0 ;  /* 0x000000000000781c */ /* 0x000fe60003f0f008 */
[----:B------:R1:W-:Y:S04]  /*42a0*/  STS [R2], R3 ;  /* 0x0000000302007388 */ /* 0x0003e80000000800 */
[----:B------:R-:W-:Y:S04]  /*42b0*/  STS [R2+0x400], R132 ;  /* 0x0004008402007388 */ /* 0x000fe80000000800 */
[----:B------:R-:W-:Y:S04]  /*42c0*/  STS [R228+0x10480], R145 ;  /* 0x01048091e4007388 */ /* 0x000fe80000000800 */
[----:B------:R2:W-:Y:S04]  /*42d0*/  STS [R228+0x10880], R4 ;  /* 0x01088004e4007388 */ /* 0x0005e80000000800 */
[----:B------:R3:W-:Y:S01]  /*42e0*/  STS [R2+0x1000], R7 ;  /* 0x0010000702007388 */ /* 0x0007e20000000800 */
[----:B-1----:R-:W-:Y:S05]  /*42f0*/  F2FP.BF16.PACK_AB R3, R142, R140 ;  /* 0x0000008c8e03723e */ /* 0x002fea00000010ff */
[----:B------:R1:W-:Y:S04]  /*4300*/  STS [R2+0x1400], R3 ;  /* 0x0014000302007388 */ /* 0x0003e80000000800 */
[----:B------:R-:W-:Y:S01]  /*4310*/  STS [R228+0x11480], R35 ;  /* 0x01148023e4007388 */ /* 0x000fe20000000800 */
[----:B--2---:R-:W-:Y:S03]  /*4320*/  FFMA.FTZ R4, -R252, R252, 1 ;  /* 0x3f800000fc047423 */ /* 0x004fe600000101fc */
[----:B------:R-:W-:Y:S01]  /*4330*/  STS [R228+0x11880], R32 ;  /* 0x01188020e4007388 */ /* 0x000fe20000000800 */
[----:B---3--:R-:W-:Y:S03]  /*4340*/  FMUL.FTZ R7, R141, R11 ;  /* 0x0000000b8d077220 */ /* 0x008fe60000410000 */
[----:B------:R-:W-:Y:S01]  /*4350*/  STS [R2+0x2000], R147 ;  /* 0x0020009302007388 */ /* 0x000fe20000000800 */
[----:B------:R-:W-:Y:S03]  /*4360*/  FMUL.FTZ R7, R7, R4 ;  /* 0x0000000407077220 */ /* 0x000fe60000410000 */
[----:B------:R-:W-:Y:S01]  /*4370*/  STS [R2+0x2400], R21 ;  /* 0x0024001502007388 */ /* 0x000fe20000000800 */
[----:B------:R-:W-:Y:S03]  /*4380*/  FFMA.FTZ R4, -R250, R250, 1 ;  /* 0x3f800000fa047423 */ /* 0x000fe600000101fa */
[----:B------:R2:W-:Y:S01]  /*4390*/  STS [R228+0x12480], R5 ;  /* 0x01248005e4007388 */ /* 0x0005e20000000800 */
[----:B------:R-:W-:Y:S01]  /*43a0*/  FMUL.FTZ R4, R15, R4 ;  /* 0x000000040f047220 */ /* 0x000fe20000410000 */
[----:B-1----:R-:W-:Y:S05]  /*43b0*/  F2FP.BF16.PACK_AB R3, R24, R155 ;  /* 0x0000009b1803723e */ /* 0x002fea00000010ff */
[----:B------:R1:W-:Y:S04]  /*43c0*/  STS [R228+0x12880], R3 ;  /* 0x01288003e4007388 */ /* 0x0003e80000000800 */
[----:B------:R3:W-:Y:S01]  /*43d0*/  STS [R2+0x3000], R6 ;  /* 0x0030000602007388 */ /* 0x0007e20000000800 */
[----:B--2---:R-:W-:Y:S04]  /*43e0*/  FFMA.FTZ R5, -R251, R251, 1 ;  /* 0x3f800000fb057423 */ /* 0x004fe800000101fb */
[----:B------:R-:W-:Y:S05]  /*43f0*/  FMUL.FTZ R5, R14, R5 ;  /* 0x000000050e057220 */ /* 0x000fea0000410000 */
[----:B------:R-:W-:Y:S01]  /*4400*/  F2FP.BF16.PACK_AB R5, R4, R5 ;  /* 0x000000050405723e */ /* 0x000fe200000010ff */
[----:B-1----:R-:W-:Y:S02]  /*4410*/  FFMA.FTZ R3, -R163, R163, 1 ;  /* 0x3f800000a3037423 */ /* 0x002fe400000101a3 */
[----:B------:R-:W-:Y:S02]  /*4420*/  FFMA.FTZ R4, -R245, R245, 1 ;  /* 0x3f800000f5047423 */ /* 0x000fe400000101f5 */
[----:B------:R-:W-:Y:S01]  /*4430*/  FMUL.FTZ R10, R10, R3 ;  /* 0x000000030a0a7220 */ /* 0x000fe20000410000 */
[----:B------:R-:W-:Y:S01]  /*4440*/  F2FP.BF16.PACK_AB R3, R144, R19 ;  /* 0x000000139003723e */ /* 0x000fe200000010ff */
[----:B---3--:R-:W-:Y:S04]  /*4450*/  FFMA.FTZ R6, -R248, R248, 1 ;  /* 0x3f800000f8067423 */ /* 0x008fe800000101f8 */
[----:B------:R1:W-:Y:S04]  /*4460*/  STS [R2+0x3400], R3 ;  /* 0x0034000302007388 */ /* 0x0003e80000000800 */
[----:B------:R-:W-:Y:S01]  /*4470*/  BAR.SYNC.DEFER_BLOCKING 0x0 ;  /* 0x0000000000007b1d */ /* 0x000fe20000010000 */
[----:B-1----:R-:W-:Y:S01]  /*4480*/  F2FP.BF16.PACK_AB R3, R7, R10 ;  /* 0x0000000a0703723e */ /* 0x002fe200000010ff */
[----:B------:R-:W-:Y:S06]  /*4490*/  FMUL.FTZ R10, R155, R26 ;  /* 0x0000001a9b0a7220 */ /* 0x000fec0000410000 */
[----:B------:R-:W-:Y:S01]  /*44a0*/  STS [R228+0x13480], R34 ;  /* 0x01348022e4007388 */ /* 0x000fe20000000800 */
[----:B------:R-:W-:Y:S02]  /*44b0*/  FMUL.FTZ R7, R24, R27 ;  /* 0x0000001b18077220 */ /* 0x000fe40000410000 */
[----:B------:R-:W-:Y:S01]  /*44c0*/  FMUL.FTZ R10, R10, R0 ;  /* 0x000000000a0a7220 */ /* 0x000fe20000410000 */
[----:B------:R-:W-:Y:S01]  /*44d0*/  STS [R228+0x13880], R23 ;  /* 0x01388017e4007388 */ /* 0x000fe20000000800 */
[----:B------:R-:W-:Y:S02]  /*44e0*/  FMUL.FTZ R7, R7, R6 ;  /* 0x0000000607077220 */ /* 0x000fe40000410000 */
[----:B------:R-:W-:Y:S01]  /*44f0*/  FFMA.FTZ R0, -R244, R244, 1 ;  /* 0x3f800000f4007423 */ /* 0x000fe200000101f4 */
[----:B------:R-:W-:Y:S01]  /*4500*/  STS [R2+0x4000], R133 ;  /* 0x0040008502007388 */ /* 0x000fe20000000800 */
[----:B------:R-:W-:Y:S01]  /*4510*/  FMUL.FTZ R6, R30, R4 ;  /* 0x000000041e067220 */ /* 0x000fe20000410000 */
[----:B------:R-:W-:Y:S01]  /*4520*/  F2FP.BF16.PACK_AB R4, R7, R10 ;  /* 0x0000000a0704723e */ /* 0x000fe200000010ff */
[----:B------:R-:W-:Y:S01]  /*4530*/  FMUL.FTZ R0, R31, R0 ;  /* 0x000000001f007220 */ /* 0x000fe20000410000 */
[----:B------:R-:W-:Y:S04]  /*4540*/  STS [R2+0x4400], R33 ;  /* 0x0044002102007388 */ /* 0x000fe80000000800 */
[----:B------:R1:W-:Y:S04]  /*4550*/  STS [R228+0x14880], R3 ;  /* 0x01488003e4007388 */ /* 0x0003e80000000800 */
[----:B------:R-:W-:Y:S04]  /*4560*/  STS [R228+0x14480], R13 ;  /* 0x0144800de4007388 */ /* 0x000fe80000000800 */
[----:B------:R-:W-:Y:S04]  /*4570*/  STS [R2+0x5000], R9 ;  /* 0x0050000902007388 */ /* 0x000fe80000000800 */
[----:B------:R-:W-:Y:S04]  /*4580*/  STS [R2+0x5400], R5 ;  /* 0x0054000502007388 */ /* 0x000fe80000000800 */
[----:B------:R-:W-:Y:S04]  /*4590*/  STS [R228+0x15480], R136 ;  /* 0x01548088e4007388 */ /* 0x000fe80000000800 */
[----:B------:R-:W-:Y:S04]  /*45a0*/  STS [R228+0x15880], R18 ;  /* 0x01588012e4007388 */ /* 0x000fe80000000800 */
[----:B------:R-:W-:Y:S01]  /*45b0*/  STS [R2+0x6000], R135 ;  /* 0x0060008702007388 */ /* 0x000fe20000000800 */
[----:B-1----:R-:W-:Y:S02]  /*45c0*/  F2FP.BF16.PACK_AB R3, R0, R6 ;  /* 0x000000060003723e */ /* 0x002fe400000010ff */
[----:B------:R-:W-:Y:S01]  /*45d0*/  SHF.L.U32 R0, R221, 0x1, RZ ;  /* 0x00000001dd007819 */ /* 0x000fe200000006ff */
[----:B------:R-:W-:Y:S04]  /*45e0*/  STS [R2+0x6400], R17 ;  /* 0x0064001102007388 */ /* 0x000fe80000000800 */
[----:B------:R-:W-:Y:S04]  /*45f0*/  STS [R228+0x16480], R8 ;  /* 0x01648008e4007388 */ /* 0x000fe80000000800 */
[----:B------:R-:W-:Y:S04]  /*4600*/  STS [R228+0x16880], R4 ;  /* 0x01688004e4007388 */ /* 0x000fe80000000800 */
[----:B------:R-:W-:Y:S04]  /*4610*/  STS [R2+0x7000], R12 ;  /* 0x0070000c02007388 */ /* 0x000fe80000000800 */
[----:B------:R-:W-:Y:S04]  /*4620*/  STS [R2+0x7400], R3 ;  /* 0x0074000302007388 */ /* 0x000fe80000000800 */
[----:B------:R-:W-:Y:S08]  /*4630*/  LDSM.16.MT88.4 R4, [R213+0xf480] ;  /* 0x00f48000d504783b */ /* 0x000ff00000004200 */
[----:B------:R-:W1:Y:S08]  /*4640*/  LDSM.16.MT88.4 R8, [R0+0xc080] ;  /* 0x00c080000008783b */ /* 0x000e700000004200 */
[----:B------:R-:W2:Y:S08]  /*4650*/  LDSM.16.MT88.4 R12, [R213+0x11480] ;  /* 0x01148000d50c783b */ /* 0x000eb00000004200 */
[----:B------:R-:W3:Y:S08]  /*4660*/  LDSM.16.MT88.4 R16, [R0+0xd080] ;  /* 0x00d080000010783b */ /* 0x000ef00000004200 */
[----:B------:R-:W4:Y:S08]  /*4670*/  LDSM.16.MT88.4 R20, [R0+0xe080] ;  /* 0x00e080000014783b */ /* 0x000f300000004200 */
[----:B------:R-:W-:Y:S01]  /*4680*/  LDSM.16.MT88.4 R24, [R213+0xfc80] ;  /* 0x00fc8000d518783b */ /* 0x000fe20000004200 */
[-C--:B-1----:R-:W-:Y:S07]  /*4690*/  HMMA.16816.F32.BF16 R36, R4, R8.reuse, R36 ;  /* 0x000000080424723c */ /* 0x082fee0000041824 */
[----:B------:R-:W1:Y:S01]  /*46a0*/  LDSM.16.MT88.4 R28, [R0+0xc480] ;  /* 0x00c48000001c783b */ /* 0x000e620000004200 */
[C---:B--2---:R-:W-:Y:S07]  /*46b0*/  HMMA.16816.F32.BF16 R40, R12.reuse, R8, R40 ;  /* 0x000000080c28723c */ /* 0x044fee0000041828 */
[----:B------:R-:W2:Y:S01]  /*46c0*/  LDSM.16.MT88.4 R32, [R213+0x11c80] ;  /* 0x011c8000d520783b */ /* 0x000ea20000004200 */
[-C--:B------:R-:W-:Y:S07]  /*46d0*/  HMMA.16816.F32.BF16 R44, R12, R10.reuse, R44 ;  /* 0x0000000a0c2c723c */ /* 0x080fee000004182c */
[----:B------:R-:W5:Y:S01]  /*46e0*/  LDSM.16.MT88.4 R132, [R0+0xd480] ;  /* 0x00d480000084783b */ /* 0x000f620000004200 */
[C---:B------:R-:W-:Y:S07]  /*46f0*/  HMMA.16816.F32.BF16 R48, R4.reuse, R10, R48 ;  /* 0x0000000a0430723c */ /* 0x040fee0000041830 */
[----:B------:R-:W1:Y:S01]  /*4700*/  LDSM.16.MT88.4 R8, [R0+0xe480] ;  /* 0x00e480000008783b */ /* 0x000e620000004200 */
[-C--:B---3--:R-:W-:Y:S07]  /*4710*/  HMMA.16816.F32.BF16 R52, R4, R16.reuse, R52 ;  /* 0x000000100434723c */ /* 0x088fee0000041834 */
[----:B------:R-:W-:Y:S01]  /*4720*/  LDSM.16.MT88.4 R136, [R213+0x10c80] ;  /* 0x010c8000d588783b */ /* 0x000fe20000004200 */
[C---:B------:R-:W-:Y:S07]  /*4730*/  HMMA.16816.F32.BF16 R56, R12.reuse, R16, R56 ;  /* 0x000000100c38723c */ /* 0x040fee0000041838 */
[----:B------:R-:W-:Y:S01]  /*4740*/  LDSM.16.MT88.4 R140, [R0+0xcc80] ;  /* 0x00cc8000008c783b */ /* 0x000fe20000004200 */
[-C--:B------:R-:W-:Y:S08]  /*4750*/  HMMA.16816.F32.BF16 R60, R12, R18.reuse, R60 ;  /* 0x000000120c3c723c */ /* 0x080ff0000004183c */
[C---:B------:R-:W-:Y:S01]  /*4760*/  HMMA.16816.F32.BF16 R64, R4.reuse, R18, R64 ;  /* 0x000000120440723c */ /* 0x040fe20000041840 */
[----:B------:R-:W-:Y:S07]  /*4770*/  LDSM.16.MT88.4 R16, [R0+0xc880] ;  /* 0x00c880000010783b */ /* 0x000fee0000004200 */
[-C--:B----4-:R-:W-:Y:S08]  /*4780*/  HMMA.16816.F32.BF16 R68, R4, R20.reuse, R68 ;  /* 0x000000140444723c */ /* 0x090ff00000041844 */
[C---:B------:R-:W-:Y:S08]  /*4790*/  HMMA.16816.F32.BF16 R72, R12.reuse, R20, R72 ;  /* 0x000000140c48723c */ /* 0x040ff00000041848 */
[-C--:B------:R-:W-:Y:S01]  /*47a0*/  HMMA.16816.F32.BF16 R76, R12, R22.reuse, R76 ;  /* 0x000000160c4c723c */ /* 0x080fe2000004184c */
[----:B------:R-:W3:Y:S07]  /*47b0*/  LDSM.16.MT88.4 R12, [R213+0x10480] ;  /* 0x01048000d50c783b */ /* 0x000eee0000004200 */
[----:B------:R-:W-:Y:S01]  /*47c0*/  HMMA.16816.F32.BF16 R80, R4, R22, R80 ;  /* 0x000000160450723c */ /* 0x000fe20000041850 */
[----:B------:R-:W4:Y:S07]  /*47d0*/  LDSM.16.MT88.4 R4, [R213+0x12480] ;  /* 0x01248000d504783b */ /* 0x000f2e0000004200 */
[-C--:B-1----:R-:W-:Y:S01]  /*47e0*/  HMMA.16816.F32.BF16 R36, R24, R28.reuse, R36 ;  /* 0x0000001c1824723c */ /* 0x082fe20000041824 */
[----:B------:R-:W1:Y:S07]  /*47f0*/  LDSM.16.MT88.4 R20, [R0+0xd880] ;  /* 0x00d880000014783b */ /* 0x000e6e0000004200 */
[C---:B--2---:R-:W-:Y:S08]  /*4800*/  HMMA.16816.F32.BF16 R40, R32.reuse, R28, R40 ;  /* 0x0000001c2028723c */ /* 0x044ff00000041828 */
[-C--:B------:R-:W-:Y:S08]  /*4810*/  HMMA.16816.F32.BF16 R44, R32, R30.reuse, R44 ;  /* 0x0000001e202c723c */ /* 0x080ff0000004182c */
[C---:B------:R-:W-:Y:S01]  /*4820*/  HMMA.16816.F32.BF16 R48, R24.reuse, R30, R48 ;  /* 0x0000001e1830723c */ /* 0x040fe20000041830 */
[----:B------:R-:W2:Y:S07]  /*4830*/  LDSM.16.MT88.4 R28, [R0+0xe880] ;  /* 0x00e88000001c783b */ /* 0x000eae0000004200 */
[-C--:B-----5:R-:W-:Y:S08]  /*4840*/  HMMA.16816.F32.BF16 R52, R24, R132.reuse, R52 ;  /* 0x000000841834723c */ /* 0x0a0ff00000041834 */
[C---:B------:R-:W-:Y:S08]  /*4850*/  HMMA.16816.F32.BF16 R56, R32.reuse, R132, R56 ;  /* 0x000000842038723c */ /* 0x040ff00000041838 */
[-C--:B------:R-:W-:Y:S08]  /*4860*/  HMMA.16816.F32.BF16 R60, R32, R134.reuse, R60 ;  /* 0x00000086203c723c */ /* 0x080ff0000004183c */
[C---:B------:R-:W-:Y:S01]  /*4870*/  HMMA.16816.F32.BF16 R64, R24.reuse, R134, R64 ;  /* 0x000000861840723c */ /* 0x040fe20000041840 */
[----:B------:R-:W5:Y:S07]  /*4880*/  LDSM.16.MT88.4 R132, [R213+0x12c80] ;  /* 0x012c8000d584783b */ /* 0x000f6e0000004200 */
[-C--:B------:R-:W-:Y:S08]  /*4890*/  HMMA.16816.F32.BF16 R68, R24, R8.reuse, R68 ;  /* 0x000000081844723c */ /* 0x080ff00000041844 */
[C---:B------:R-:W-:Y:S08]  /*48a0*/  HMMA.16816.F32.BF16 R72, R32.reuse, R8, R72 ;  /* 0x000000082048723c */ /* 0x040ff00000041848 */
[-C--:B------:R-:W-:Y:S08]  /*48b0*/  HMMA.16816.F32.BF16 R76, R32, R10.reuse, R76 ;  /* 0x0000000a204c723c */ /* 0x080ff0000004184c */
[----:B------:R-:W-:Y:S01]  /*48c0*/  HMMA.16816.F32.BF16 R80, R24, R10, R80 ;  /* 0x0000000a1850723c */ /* 0x000fe20000041850 */
[----:B------:R-:W2:Y:S07]  /*48d0*/  LDSM.16.MT88.4 R8, [R0+0xdc80] ;  /* 0x00dc80000008783b */ /* 0x000eae0000004200 */
[-C--:B---3--:R-:W-:Y:S08]  /*48e0*/  HMMA.16816.F32.BF16 R36, R12, R16.reuse, R36 ;  /* 0x000000100c24723c */ /* 0x088ff00000041824 */
[C---:B----4-:R-:W-:Y:S08]  /*48f0*/  HMMA.16816.F32.BF16 R40, R4.reuse, R16, R40 ;  /* 0x000000100428723c */ /* 0x050ff00000041828 */
[-C--:B------:R-:W-:Y:S08]  /*4900*/  HMMA.16816.F32.BF16 R44, R4, R18.reuse, R44 ;  /* 0x00000012042c723c */ /* 0x080ff0000004182c */
[C---:B------:R-:W-:Y:S01]  /*4910*/  HMMA.16816.F32.BF16 R48, R12.reuse, R18, R48 ;  /* 0x000000120c30723c */ /* 0x040fe20000041830 */
[----:B------:R-:W3:Y:S07]  /*4920*/  LDSM.16.MT88.4 R16, [R0+0xec80] ;  /* 0x00ec80000010783b */ /* 0x000eee0000004200 */
[-C--:B-1----:R-:W-:Y:S01]  /*4930*/  HMMA.16816.F32.BF16 R52, R12, R20.reuse, R52 ;  /* 0x000000140c34723c */ /* 0x082fe20000041834 */
[----:B------:R-:W-:Y:S07]  /*4940*/  BAR.SYNC.DEFER_BLOCKING 0x0 ;  /* 0x0000000000007b1d */ /* 0x000fee0000010000 */
[C---:B------:R-:W-:Y:S08]  /*4950*/  HMMA.16816.F32.BF16 R56, R4.reuse, R20, R56 ;  /* 0x000000140438723c */ /* 0x040ff00000041838 */
[-C--:B------:R-:W-:Y:S08]  /*4960*/  HMMA.16816.F32.BF16 R60, R4, R22.reuse, R60 ;  /* 0x00000016043c723c */ /* 0x080ff0000004183c */
[C---:B------:R-:W-:Y:S01]  /*4970*/  HMMA.16816.F32.BF16 R64, R12.reuse, R22, R64 ;  /* 0x000000160c40723c */ /* 0x040fe20000041840 */
[----:B------:R1:W4:Y:S06]  /*4980*/  LDSM.16.MT88.2 R2, [R212] ;  /* 0x00000000d402783b */ /* 0x00032c0000004100 */
[----:B------:R1:W1:Y:S01]  /*4990*/  LDSM.16.MT88.2 R148, [R212+0x2400] ;  /* 0x00240000d494783b */ /* 0x0002620000004100 */
[-C--:B--2---:R-:W-:Y:S05]  /*49a0*/  HMMA.16816.F32.BF16 R68, R12, R28.reuse, R68 ;  /* 0x0000001c0c44723c */ /* 0x084fea0000041844 */
[----:B------:R2:W1:Y:S03]  /*49b0*/  LDSM.16.MT88.2 R150, [R212+0x4400] ;  /* 0x00440000d496783b */ /* 0x0004660000004100 */
[C---:B------:R-:W-:Y:S03]  /*49c0*/  HMMA.16816.F32.BF16 R72, R4.reuse, R28, R72 ;  /* 0x0000001c0448723c */ /* 0x040fe60000041848 */
[----:B------:R2:W1:Y:S05]  /*49d0*/  LDSM.16.MT88.2 R28, [R212+0x2000] ;  /* 0x00200000d41c783b */ /* 0x00046a0000004100 */
[-C--:B------:R-:W-:Y:S01]  /*49e0*/  HMMA.16816.F32.BF16 R76, R4, R30.reuse, R76 ;  /* 0x0000001e044c723c */ /* 0x080fe2000004184c */
[----:B------:R2:W1:Y:S07]  /*49f0*/  LDSM.16.M88.4 R20, [R218] ;  /* 0x00000000da14783b */ /* 0x00046e0000000200 */
[----:B------:R-:W-:Y:S01]  /*4a00*/  HMMA.16816.F32.BF16 R80, R12, R30, R80 ;  /* 0x0000001e0c50723c */ /* 0x000fe20000041850 */
[----:B------:R2:W1:Y:S06]  /*4a10*/  LDSM.16.MT88.2 R30, [R212+0x4000] ;  /* 0x00400000d41e783b */ /* 0x00046c0000004100 */
[----:B------:R2:W1:Y:S01]  /*4a20*/  LDSM.16.M88.4 R24, [R218+0x1000] ;  /* 0x00100000da18783b */ /* 0x0004620000000200 */
[-C--:B------:R-:W-:Y:S07]  /*4a30*/  HMMA.16816.F32.BF16 R36, R136, R140.reuse, R36 ;  /* 0x0000008c8824723c */ /* 0x080fee0000041824 */
[----:B------:R2:W1:Y:S01]  /*4a40*/  LDSM.16.M88.4 R32, [R220] ;  /* 0x00000000dc20783b */ /* 0x0004620000000200 */
[C---:B-----5:R-:W-:Y:S07]  /*4a50*/  HMMA.16816.F32.BF16 R40, R132.reuse, R140, R40 ;  /* 0x0000008c8428723c */ /* 0x060fee0000041828 */
[----:B------:R2:W1:Y:S01]  /*4a60*/  LDSM.16.MT88.2 R140, [R212+0x400] ;  /* 0x00040000d48c783b */ /* 0x0004620000004100 */
[-C--:B------:R-:W-:Y:S05]  /*4a70*/  HMMA.16816.F32.BF16 R44, R132, R142.reuse, R44 ;  /* 0x0000008e842c723c */ /* 0x080fea000004182c */
[----:B------:R2:W1:Y:S03]  /*4a80*/  LDSM.16.M88.4 R144, [R220+0x1000] ;  /* 0x00100000dc90783b */ /* 0x0004660000000200 */
[C---:B------:R-:W-:Y:S08]  /*4a90*/  HMMA.16816.F32.BF16 R48, R136.reuse, R142, R48 ;  /* 0x0000008e8830723c */ /* 0x040ff00000041830 */
[-C--:B------:R-:W-:Y:S08]  /*4aa0*/  HMMA.16816.F32.BF16 R52, R136, R8.reuse, R52 ;  /* 0x000000088834723c */ /* 0x080ff00000041834 */
[C---:B------:R-:W-:Y:S08]  /*4ab0*/  HMMA.16816.F32.BF16 R56, R132.reuse, R8, R56 ;  /* 0x000000088438723c */ /* 0x040ff00000041838 */
[-C--:B------:R-:W-:Y:S08]  /*4ac0*/  HMMA.16816.F32.BF16 R60, R132, R10.reuse, R60 ;  /* 0x0000000a843c723c */ /* 0x080ff0000004183c */
[C---:B------:R-:W-:Y:S08]  /*4ad0*/  HMMA.16816.F32.BF16 R64, R136.reuse, R10, R64 ;  /* 0x0000000a8840723c */ /* 0x040ff00000041840 */
[-C--:B---3--:R-:W-:Y:S08]  /*4ae0*/  HMMA.16816.F32.BF16 R68, R136, R16.reuse, R68 ;  /* 0x000000108844723c */ /* 0x088ff00000041844 */
[C---:B------:R-:W-:Y:S08]  /*4af0*/  HMMA.16816.F32.BF16 R72, R132.reuse, R16, R72 ;  /* 0x000000108448723c */ /* 0x040ff00000041848 */
[-C--:B------:R-:W-:Y:S08]  /*4b00*/  HMMA.16816.F32.BF16 R76, R132, R18.reuse, R76 ;  /* 0x00000012844c723c */ /* 0x080ff0000004184c */
[----:B------:R-:W-:Y:S01]  /*4b10*/  HMMA.16816.F32.BF16 R80, R136, R18, R80 ;  /* 0x000000128850723c */ /* 0x000fe20000041850 */
[----:B------:R-:W-:-:S07]  /*4b20*/  @P0 BRA `(.L_x_2) ;  /* 0x0000042000000947 */ /* 0x000fce0003800000 */
[----:B-12-4-:R-:W2:Y:S01]  /*4b30*/  LDL.64 R152, [R1+0x48] ;  /* 0x0000480001987983 */ /* 0x016ea20000100a00 */
[----:B------:R-:W-:Y:S02]  /*4b40*/  ULDC.64 UR6, c[0x0][0x208] ;  /* 0x0000820000067ab9 */ /* 0x000fe40000000a00 */
[----:B------:R-:W-:Y:S01]  /*4b50*/  UIMAD.WIDE.U32 UR28, UR18, UR6, URZ ;  /* 0x00000006121c72a5 */ /* 0x000fe2000f8e003f */
[----:B------:R-:W3:Y:S01]  /*4b60*/  LDL.64 R230, [R1+0x10] ;  /* 0x0000100001e67983 */ /* 0x000ee20000100a00 */
[----:B------:R-:W-:Y:S03]  /*4b70*/  USHF.R.S32.HI UR26, URZ, 0x1f, UR18 ;  /* 0x0000001f3f1a7899 */ /* 0x000fe60008011412 */
[----:B------:R-:W4:Y:S01]  /*4b80*/  LDL.64 R158, [R1+0x30] ;  /* 0x00003000019e7983 */ /* 0x000f220000100a00 */
[----:B------:R-:W-:Y:S01]  /*4b90*/  UIMAD UR26, UR26, UR6, URZ ;  /* 0x000000061a1a72a4 */ /* 0x000fe2000f8e023f */
[----:B------:R-:W-:Y:S02]  /*4ba0*/  IMAD.U32 R11, RZ, RZ, UR28 ;  /* 0x0000001cff0b7e24 */ /* 0x000fe4000f8e00ff */
[----:B------:R-:W5:Y:S01]  /*4bb0*/  LDL R156, [R1+0x28] ;  /* 0x00002800019c7983 */ /* 0x000f620000100800 */
[----:B------:R-:W-:Y:S02]  /*4bc0*/  UIMAD UR7, UR18, UR7, UR26 ;  /* 0x00000007120772a4 */ /* 0x000fe4000f8e021a */
[----:B------:R-:W-:Y:S01]  /*4bd0*/  USHF.L.U32 UR26, UR18, 0x6, URZ ;  /* 0x00000006121a7899 */ /* 0x000fe2000800063f */
[----:B------:R-:W5:Y:S01]  /*4be0*/  LDL R154, [R1+0x2c] ;  /* 0x00002c00019a7983 */ /* 0x000f620000100800 */
[----:B------:R-:W-:Y:S02]  /*4bf0*/  UIADD3 UR7, UR29, UR7, URZ ;  /* 0x000000071d077290 */ /* 0x000fe4000fffe03f */
[----:B------:R-:W-:Y:S01]  /*4c00*/  UIADD3 UR6, -UR26, UR5, URZ ;  /* 0x000000051a067290 */ /* 0x000fe2000fffe13f */
[----:B------:R-:W5:Y:S01]  /*4c10*/  LDL.64 R18, [R1+0x18] ;  /* 0x0000180001127983 */ /* 0x000f620000100a00 */
[----:B------:R-:W-:Y:S02]  /*4c20*/  IMAD.U32 R12, RZ, RZ, UR26 ;  /* 0x0000001aff0c7e24 */ /* 0x000fe4000f8e00ff */
[----:B------:R-:W-:Y:S01]  /*4c30*/  IMAD.U32 R13, RZ, RZ, UR26 ;  /* 0x0000001aff0d7e24 */ /* 0x000fe2000f8e00ff */
[----:B------:R-:W5:Y:S04]  /*4c40*/  LDL R14, [R1+0xc] ;  /* 0x00000c00010e7983 */ /* 0x000f680000100800 */
[----:B------:R-:W5:Y:S04]  /*4c50*/  LDL.64 R16, [R1+0x20] ;  /* 0x0000200001107983 */ /* 0x000f680000100a00 */
[----:B------:R-:W1:Y:S02]  /*4c60*/  S2R R8, SR_CTAID.Y ;  /* 0x0000000000087919 */ /* 0x000e640000002600 */
[----:B-1----:R-:W-:Y:S05]  /*4c70*/  SHF.R.S32.HI R10, RZ, 0x1f, R8 ;  /* 0x0000001fff0a7819 */ /* 0x002fea0000011408 */
[C---:B------:R-:W-:Y:S02]  /*4c80*/  IMAD R9, R10.reuse, c[0x0][0x288], RZ ;  /* 0x0000a2000a097a24 */ /* 0x040fe400078e02ff */
[----:B------:R-:W-:Y:S02]  /*4c90*/  IMAD R10, R10, c[0x0][0x210], RZ ;  /* 0x000084000a0a7a24 */ /* 0x000fe400078e02ff */
[C---:B------:R-:W-:Y:S02]  /*4ca0*/  IMAD R9, R8.reuse, c[0x0][0x28c], R9 ;  /* 0x0000a30008097a24 */ /* 0x040fe400078e0209 */
[C---:B------:R-:W-:Y:S02]  /*4cb0*/  IMAD R10, R8.reuse, c[0x0][0x214], R10 ;  /* 0x00008500080a7a24 */ /* 0x040fe400078e020a */
[----:B--2---:R-:W-:Y:S02]  /*4cc0*/  IMAD.MOV.U32 R6, RZ, RZ, R152 ;  /* 0x000000ffff067224 */ /* 0x004fe400078e0098 */
[----:B------:R-:W2:Y:S01]  /*4cd0*/  LDL.64 R152, [R1] ;  /* 0x0000000001987983 */ /* 0x000ea20000100a00 */
[----:B---3--:R-:W-:Y:S02]  /*4ce0*/  IMAD.MOV.U32 R4, RZ, RZ, R230 ;  /* 0x000000ffff047224 */ /* 0x008fe400078e00e6 */
[----:B------:R-:W-:Y:S02]  /*4cf0*/  IMAD.MOV.U32 R5, RZ, RZ, R231 ;  /* 0x000000ffff057224 */ /* 0x000fe400078e00e7 */
[----:B----4-:R-:W-:Y:S02]  /*4d00*/  IMAD.MOV.U32 R7, RZ, RZ, R159 ;  /* 0x000000ffff077224 */ /* 0x010fe400078e009f */
[C---:B------:R-:W-:Y:S04]  /*4d10*/  IMAD.WIDE.U32 R4, R8.reuse, c[0x0][0x288], R4 ;  /* 0x0000a20008047a25 */ /* 0x040fe800078e0004 */
[----:B------:R-:W-:Y:S01]  /*4d20*/  IMAD.WIDE.U32 R6, R8, c[0x0][0x210], R6 ;  /* 0x0000840008067a25 */ /* 0x000fe200078e0006 */
[----:B------:R-:W-:Y:S04]  /*4d30*/  IADD3 R0, P0, R4, UR8, RZ ;  /* 0x0000000804007c10 */ /* 0x000fe8000ff1e0ff */
[----:B------:R-:W-:Y:S02]  /*4d40*/  IADD3 R8, P6, R6, UR9, RZ ;  /* 0x0000000906087c10 */ /* 0x000fe4000ffde0ff */
[----:B------:R-:W-:Y:S02]  /*4d50*/  IADD3.X R9, R5, UR15, R9, P0, !PT ;  /* 0x0000000f05097c10 */ /* 0x000fe400087fe409 */
[----:B------:R-:W-:Y:S02]  /*4d60*/  LEA R6, P0, R0, c[0x0][0x280], 0x2 ;  /* 0x0000a00000067a11 */ /* 0x000fe400078010ff */
[----:B------:R-:W-:Y:S02]  /*4d70*/  LEA R4, P5, R8, c[0x0][0x1f0], 0x1 ;  /* 0x00007c0008047a11 */ /* 0x000fe400078a08ff */
[----:B------:R-:W-:Y:S01]  /*4d80*/  IADD3.X R5, R7, UR13, R10, P6, !PT ;  /* 0x0000000d07057c10 */ /* 0x000fe2000b7fe40a */
[----:B------:R-:W-:Y:S01]  /*4d90*/  IMAD.U32 R10, RZ, RZ, UR7 ;  /* 0x00000007ff0a7e24 */ /* 0x000fe2000f8e00ff */
[----:B------:R-:W-:Y:S02]  /*4da0*/  LEA.HI.X R7, R0, c[0x0][0x284], R9, 0x2, P0 ;  /* 0x0000a10000077a11 */ /* 0x000fe400000f1409 */
[----:B-----5:R-:W-:Y:S02]  /*4db0*/  ISETP.GE.AND P0, PT, R156, c[0x0][0x1fc], PT ;  /* 0x00007f009c007a0c */ /* 0x020fe40003f06270 */
[----:B------:R-:W-:Y:S02]  /*4dc0*/  LEA.HI.X R9, R8, c[0x0][0x1f4], R5, 0x1, P5 ;  /* 0x00007d0008097a11 */ /* 0x000fe400028f0c05 */
[----:B------:R-:W-:Y:S02]  /*4dd0*/  ISETP.GE.AND P5, PT, R154, c[0x0][0x1fc], PT ;  /* 0x00007f009a007a0c */ /* 0x000fe40003fa6270 */
[----:B------:R-:W-:Y:S02]  /*4de0*/  SEL R8, RZ, 0x2, P0 ;  /* 0x00000002ff087807 */ /* 0x000fe40000000000 */
[----:B------:R-:W-:Y:S02]  /*4df0*/  ISETP.GE.AND P0, PT, R18, c[0x0][0x1fc], PT ;  /* 0x00007f0012007a0c */ /* 0x000fe40003f06270 */
[----:B------:R-:W-:Y:S02]  /*4e00*/  SEL R5, RZ, 0x4, P5 ;  /* 0x00000004ff057807 */ /* 0x000fe40002800000 */
[----:B------:R-:W-:Y:S02]  /*4e10*/  SEL R0, RZ, 0x1, P0 ;  /* 0x00000001ff007807 */ /* 0x000fe40000000000 */
[----:B------:R-:W-:Y:S02]  /*4e20*/  LEA R6, P0, R12, R6, 0x2 ;  /* 0x000000060c067211 */ /* 0x000fe400078010ff */
[----:B------:R-:W-:Y:S02]  /*4e30*/  IADD3 R0, R5, R8, R0 ;  /* 0x0000000805007210 */ /* 0x000fe40007ffe000 */
[----:B------:R-:W-:Y:S02]  /*4e40*/  LEA R4, P6, R11, R4, 0x7 ;  /* 0x000000040b047211 */ /* 0x000fe400078c38ff */
[----:B------:R-:W-:Y:S02]  /*4e50*/  LEA.HI.X.SX32 R7, R13, R7, 0x2, P0 ;  /* 0x000000070d077211 */ /* 0x000fe400000f16ff */
[C---:B------:R-:W-:Y:S02]  /*4e60*/  LOP3.LUT P0, RZ, R0.reuse, 0x2, RZ, 0xc0, !PT ;  /* 0x0000000200ff7812 */ /* 0x040fe4000780c0ff */
[----:B------:R-:W-:Y:S02]  /*4e70*/  LEA.HI.X R5, R11, R9, R10, 0x7, P6 ;  /* 0x000000090b057211 */ /* 0x000fe400030f3c0a */
[----:B------:R-:W-:Y:S01]  /*4e80*/  LOP3.LUT P6, RZ, R0, 0x4, RZ, 0xc0, !PT ;  /* 0x0000000400ff7812 */ /* 0x000fe200078cc0ff */
[----:B------:R-:W-:Y:S01]  /*4e90*/  @!P1 IMAD.SHL.U32 R0, R16, 0x10, RZ ;  /* 0x0000001010009824 */ /* 0x000fe200078e00ff */
[C---:B--2---:R-:W-:Y:S02]  /*4ea0*/  ISETP.LT.AND P5, PT, R152.reuse, UR6, PT ;  /* 0x0000000698007c0c */ /* 0x044fe4000bfa1270 */
[----:B------:R-:W-:Y:S02]  /*4eb0*/  ISETP.GE.OR P0, PT, R152, UR6, !P0 ;  /* 0x0000000698007c0c */ /* 0x000fe4000c706670 */
[----:B------:R-:W-:Y:S02]  /*4ec0*/  ISETP.GE.OR P5, PT, R18, c[0x0][0x1fc], !P5 ;  /* 0x00007f0012007a0c */ /* 0x000fe40006fa6670 */
[----:B------:R-:W-:Y:S11]  /*4ed0*/  ISETP.GE.OR P6, PT, R152, UR6, !P6 ;  /* 0x0000000698007c0c */ /* 0x000ff6000f7c6670 */
[----:B------:R-:W-:Y:S01]  /*4ee0*/  @!PT LDS RZ, [RZ] ;  /* 0x00000000fffff984 */ /* 0x000fe20000000800 */
[----:B------:R-:W-:Y:S01]  /*4ef0*/  @!PT LDS RZ, [RZ] ;  /* 0x00000000fffff984 */ /* 0x000fe20000000800 */
[----:B------:R-:W-:Y:S01]  /*4f00*/  @!PT LDS RZ, [RZ] ;  /* 0x00000000fffff984 */ /* 0x000fe20000000800 */
[----:B------:R1:W-:Y:S04]  /*4f10*/  LDGSTS.E.BYPASS.LTC128B.128 [R14+0xc080], [R4.64], !P5 ;  /* 0x0c080000040e7fae */ /* 0x0003e8000e901d58 */
[----:B------:R1:W-:Y:S04]  /*4f20*/  LDGSTS.E.BYPASS.LTC128B.128 [R14+0xd080], [R4.64+0x40], !P0 ;  /* 0x0d080040040e7fae */ /* 0x0003e8000c101d58 */
[----:B------:R1:W-:Y:S04]  /*4f30*/  LDGSTS.E.BYPASS.LTC128B.128 [R14+0xe080], [R4.64+0x80], !P6 ;  /* 0x0e080080040e7fae */ /* 0x0003e8000f101d58 */
[----:B------:R1:W-:Y:S02]  /*4f40*/  @!P1 LDGSTS.E.BYPASS.LTC128B.128 [R0+0xf280], [R6.64] ;  /* 0x0f28000006009fae */ /* 0x0003e4000b901d58 */
.L_x_2:
[-C--:B-12-4-:R-:W-:Y:S01]  /*4f50*/  HMMA.16816.F32.BF16 R4, R20, R2.reuse, RZ ;  /* 0x000000021404723c */ /* 0x096fe200000418ff */
[----:B------:R-:W2:Y:S01]  /*4f60*/  LDL.64 R162, [R1+0x58] ;  /* 0x0000580001a27983 */ /* 0x000ea20000100a00 */
[----:B------:R-:W-:Y:S02]  /*4f70*/  UIMAD UR11, UR11, 0x1800, URZ ;  /* 0x000018000b0b78a4 */ /* 0x000fe4000f8e023f */
[----:B------:R-:W-:Y:S01]  /*4f80*/  UISETP.GE.AND UP0, UPT, UR18, UR16, UPT ;  /* 0x000000101200728c */ /* 0x000fe2000bf06270 */
[----:B------:R-:W3:Y:S01]  /*4f90*/  LDL R160, [R1+0x44] ;  /* 0x0000440001a07983 */ /* 0x000ee20000100800 */
[----:B------:R-:W-:Y:S02]  /*4fa0*/  UIADD3 UR7, UR4, 0x1, URZ ;  /* 0x0000000104077890 */ /* 0x000fe4000fffe03f */
[C---:B------:R-:W-:Y:S01]  /*4fb0*/  HMMA.16816.F32.BF16 R8, R24.reuse, R2, RZ ;  /* 0x000000021808723c */ /* 0x040fe200000418ff */
[----:B------:R-:W-:Y:S01]  /*4fc0*/  LDSM.16.MT88.2 R2, [R212+0x800] ;  /* 0x00080000d402783b */ /* 0x000fe20000004100 */
[----:B------:R-:W-:Y:S02]  /*4fd0*/  UISETP.GE.AND UP2, UPT, UR4, 0x1, UPT ;  /* 0x000000010400788c */ /* 0x000fe4000bf46270 */
[----:B------:R-:W-:Y:S01]  /*4fe0*/  UIADD3 UR6, UR19, 0x1, URZ ;  /* 0x0000000113067890 */ /* 0x000fe2000fffe03f */
[----:B------:R-:W1:Y:S01]  /*4ff0*/  LDSM.16.M88.4 R132, [R219] ;  /* 0x00000000db84783b */ /* 0x000e620000000200 */
[----:B------:R-:W-:Y:S02]  /*5000*/  UISETP.GE.AND UP1, UPT, UR19, 0x1, UPT ;  /* 0x000000011300788c */ /* 0x000fe4000bf26270 */
[-C--:B------:R-:W-:Y:S01]  /*5010*/  HMMA.16816.F32.BF16 R12, R24, R28.reuse, RZ ;  /* 0x0000001c180c723c */ /* 0x080fe200000418ff */
[----:B------:R-:W4:Y:S01]  /*5020*/  LDSM.16.M88.4 R136, [R219+0x1000] ;  /* 0x00100000db88783b */ /* 0x000f220000000200 */
[----:B------:R-:W-:Y:S03]  /*5030*/  USEL UR19, UR6, URZ, !UP1 ;  /* 0x0000003f06137287 */ /* 0x000fe6000c800000 */
[----:B------:R-:W-:Y:S03]  /*5040*/  LDSM.16.M88.4 R152, [R224+0x1000] ;  /* 0x00100000e098783b */ /* 0x000fe60000000200 */
[C---:B------:R-:W-:Y:S01]  /*5050*/  HMMA.16816.F32.BF16 R16, R20.reuse, R28, RZ ;  /* 0x0000001c1410723c */ /* 0x040fe200000418ff */
[----:B------:R-:W5:Y:S04]  /*5060*/  LDSM.16.MT88.2 R28, [R212+0x2800] ;  /* 0x00280000d41c783b */ /* 0x000f680000004100 */
[----:B------:R-:W-:Y:S03]  /*5070*/  LDSM.16.MT88.2 R156, [R212+0x2c00] ;  /* 0x002c0000d49c783b */ /* 0x000fe60000004100 */
[-C--:B------:R-:W-:Y:S01]  /*5080*/  HMMA.16816.F32.BF16 R20, R20, R30.reuse, RZ ;  /* 0x0000001e1414723c */ /* 0x080fe200000418ff */
[----:B------:R-:W0:Y:S07]  /*5090*/  LDGDEPBAR ;  /* 0x00000000000079af */ /* 0x000e2e0000000000 */
[----:B------:R-:W-:Y:S01]  /*50a0*/  HMMA.16816.F32.BF16 R24, R24, R30, RZ ;  /* 0x0000001e1818723c */ /* 0x000fe200000418ff */
[----:B------:R-:W1:Y:S07]  /*50b0*/  LDSM.16.MT88.2 R30, [R212+0x4800] ;  /* 0x00480000d41e783b */ /* 0x000e6e0000004100 */
[-C--:B------:R-:W-:Y:S08]  /*50c0*/  HMMA.16816.F32.BF16 R4, R32, R140.reuse, R4 ;  /* 0x0000008c2004723c */ /* 0x080ff00000041804 */
[C---:B------:R-:W-:Y:S01]  /*50d0*/  HMMA.16816.F32.BF16 R8, R144.reuse, R140, R8 ;  /* 0x0000008c9008723c */ /* 0x040fe20000041808 */
[----:B------:R-:W-:Y:S07]  /*50e0*/  LDSM.16.M88.4 R140, [R224] ;  /* 0x00000000e08c783b */ /* 0x000fee0000000200 */
[-C--:B------:R-:W-:Y:S08]  /*50f0*/  HMMA.16816.F32.BF16 R12, R144, R148.reuse, R12 ;  /* 0x00000094900c723c */ /* 0x080ff0000004180c */
[C---:B------:R-:W-:Y:S01]  /*5100*/  HMMA.16816.F32.BF16 R16, R32.reuse, R148, R16 ;  /* 0x000000942010723c */ /* 0x040fe20000041810 */
[----:B------:R-:W5:Y:S07]  /*5110*/  LDSM.16.MT88.2 R148, [R212+0xc00] ;  /* 0x000c0000d494783b */ /* 0x000f6e0000004100 */
[-C--:B------:R-:W-:Y:S01]  /*5120*/  HMMA.16816.F32.BF16 R20, R32, R150.reuse, R20 ;  /* 0x000000962014723c */ /* 0x080fe20000041814 */
[----:B------:R-:W-:Y:S07]  /*5130*/  LDSM.16.M88.4 R32, [R218+0x2000] ;  /* 0x00200000da20783b */ /* 0x000fee0000000200 */
[----:B------:R-:W-:Y:S01]  /*5140*/  HMMA.16816.F32.BF16 R24, R144, R150, R24 ;  /* 0x000000969018723c */ /* 0x000fe20000041818 */
[----:B------:R-:W-:Y:S04]  /*5150*/  LDSM.16.M88.4 R144, [R218+0x3000] ;  /* 0x00300000da90783b */ /* 0x000fe80000000200 */
[----:B------:R-:W-:Y:S03]  /*5160*/  LDSM.16.MT88.2 R150, [R212+0x3000] ;  /* 0x00300000d496783b */ /* 0x000fe60000004100 */
[-C--:B-1----:R-:W-:Y:S08]  /*5170*/  HMMA.16816.F32.BF16 R4, R132, R2.reuse, R4 ;  /* 0x000000028404723c */ /* 0x082ff00000041804 */
[C---:B----4-:R-:W-:Y:S01]  /*5180*/  HMMA.16816.F32.BF16 R8, R136.reuse, R2, R8 ;  /* 0x000000028808723c */ /* 0x050fe20000041808 */
[----:B------:R-:W1:Y:S07]  /*5190*/  LDSM.16.MT88.2 R2, [R212+0x4c00] ;  /* 0x004c0000d402783b */ /* 0x000e6e0000004100 */
[-C--:B-----5:R-:W-:Y:S08]  /*51a0*/  HMMA.16816.F32.BF16 R12, R136, R28.reuse, R12 ;  /* 0x0000001c880c723c */ /* 0x0a0ff0000004180c */
[C---:B------:R-:W-:Y:S01]  /*51b0*/  HMMA.16816.F32.BF16 R16, R132.reuse, R28, R16 ;  /* 0x0000001c8410723c */ /* 0x040fe20000041810 */
[----:B------:R-:W4:Y:S07]  /*51c0*/  LDSM.16.MT88.2 R28, [R212+0x1000] ;  /* 0x00100000d41c783b */ /* 0x000f2e0000004100 */
[-C--:B------:R-:W-:Y:S01]  /*51d0*/  HMMA.16816.F32.BF16 R20, R132, R30.reuse, R20 ;  /* 0x0000001e8414723c */ /* 0x080fe20000041814 */
[----:B------:R-:W-:Y:S07]  /*51e0*/  LDSM.16.M88.4 R132, [R220+0x2000] ;  /* 0x00200000dc84783b */ /* 0x000fee0000000200 */
[----:B------:R-:W-:Y:S01]  /*51f0*/  HMMA.16816.F32.BF16 R24, R136, R30, R24 ;  /* 0x0000001e8818723c */ /* 0x000fe20000041818 */
[----:B------:R-:W5:Y:S04]  /*5200*/  LDSM.16.MT88.2 R30, [R212+0x5000] ;  /* 0x00500000d41e783b */ /* 0x000f680000004100 */
[----:B------:R-:W4:Y:S03]  /*5210*/  LDSM.16.MT88.2 R136, [R212+0x1400] ;  /* 0x00140000d488783b */ /* 0x000f260000004100 */
[-C--:B------:R-:W-:Y:S01]  /*5220*/  HMMA.16816.F32.BF16 R4, R140, R148.reuse, R4 ;  /* 0x000000948c04723c */ /* 0x080fe20000041804 */
[----:B------:R-:W-:Y:S07]  /*5230*/  LDSM.16.MT88.2 R138, [R212+0x3400] ;  /* 0x00340000d48a783b */ /* 0x000fee0000004100 */
[C---:B------:R-:W-:Y:S08]  /*5240*/  HMMA.16816.F32.BF16 R8, R152.reuse, R148, R8 ;  /* 0x000000949808723c */ /* 0x040ff00000041808 */
[-C--:B------:R-:W-:Y:S08]  /*5250*/  HMMA.16816.F32.BF16 R12, R152, R156.reuse, R12 ;  /* 0x0000009c980c723c */ /* 0x080ff0000004180c */
[C---:B------:R-:W-:Y:S01]  /*5260*/  HMMA.16816.F32.BF16 R16, R140.reuse, R156, R16 ;  /* 0x0000009c8c10723c */ /* 0x040fe20000041810 */
[----:B------:R-:W5:Y:S07]  /*5270*/  LDSM.16.M88.4 R156, [R220+0x3000] ;  /* 0x00300000dc9c783b */ /* 0x000f6e0000000200 */
[-C--:B-1----:R-:W-:Y:S01]  /*5280*/  HMMA.16816.F32.BF16 R20, R140, R2.reuse, R20 ;  /* 0x000000028c14723c */ /* 0x082fe20000041814 */
[----:B------:R-:W-:Y:S07]  /*5290*/  LDSM.16.M88.4 R140, [R219+0x2000] ;  /* 0x00200000db8c783b */ /* 0x000fee0000000200 */
[----:B------:R-:W-:Y:S01]  /*52a0*/  HMMA.16816.F32.BF16 R24, R152, R2, R24 ;  /* 0x000000029818723c */ /* 0x000fe20000041818 */
[----:B------:R-:W1:Y:S04]  /*52b0*/  LDSM.16.MT88.2 R2, [R212+0x5400] ;  /* 0x00540000d402783b */ /* 0x000e680000004100 */
[----:B------:R-:W-:Y:S03]  /*52c0*/  LDSM.16.MT88.2 R152, [R212+0x3800] ;  /* 0x00380000d498783b */ /* 0x000fe60000004100 */
[-C--:B----4-:R-:W-:Y:S08]  /*52d0*/  HMMA.16816.F32.BF16 R4, R32, R28.reuse, R4 ;  /* 0x0000001c2004723c */ /* 0x090ff00000041804 */
[C---:B------:R-:W-:Y:S01]  /*52e0*/  HMMA.16816.F32.BF16 R8, R144.reuse, R28, R8 ;  /* 0x0000001c9008723c */ /* 0x040fe20000041808 */
[----:B------:R-:W4:Y:S07]  /*52f0*/  LDSM.16.MT88.2 R28, [R212+0x1800] ;  /* 0x00180000d41c783b */ /* 0x000f2e0000004100 */
[-C--:B------:R-:W-:Y:S08]  /*5300*/  HMMA.16816.F32.BF16 R12, R144, R150.reuse, R12 ;  /* 0x00000096900c723c */ /* 0x080ff0000004180c */
[C---:B------:R-:W-:Y:S01]  /*5310*/  HMMA.16816.F32.BF16 R16, R32.reuse, R150, R16 ;  /* 0x000000962010723c */ /* 0x040fe20000041810 */
[----:B------:R-:W1:Y:S07]  /*5320*/  LDSM.16.M88.4 R148, [R219+0x3000] ;  /* 0x00300000db94783b */ /* 0x000e6e0000000200 */
[-C--:B-----5:R-:W-:Y:S01]  /*5330*/  HMMA.16816.F32.BF16 R20, R32, R30.reuse, R20 ;  /* 0x0000001e2014723c */ /* 0x0a0fe20000041814 */
[----:B------:R-:W-:Y:S07]  /*5340*/  LDSM.16.M88.4 R32, [R223+0x2000] ;  /* 0x00200000df20783b */ /* 0x000fee0000000200 */
[----:B------:R-:W-:Y:S01]  /*5350*/  HMMA.16816.F32.BF16 R24, R144, R30, R24 ;  /* 0x0000001e9018723c */ /* 0x000fe20000041818 */
[----:B------:R-:W5:Y:S04]  /*5360*/  LDSM.16.MT88.2 R30, [R212+0x5800] ;  /* 0x00580000d41e783b */ /* 0x000f680000004100 */
[----:B------:R-:W-:Y:S03]  /*5370*/  LDSM.16.M88.4 R144, [R223+0x3000] ;  /* 0x00300000df90783b */ /* 0x000fe60000000200 */
[-C--:B------:R-:W-:Y:S08]  /*5380*/  HMMA.16816.F32.BF16 R4, R132, R136.reuse, R4 ;  /* 0x000000888404723c */ /* 0x080ff00000041804 */
[C---:B------:R-:W-:Y:S01]  /*5390*/  HMMA.16816.F32.BF16 R8, R156.reuse, R136, R8 ;  /* 0x000000889c08723c */ /* 0x040fe20000041808 */
[----:B------:R-:W2:Y:S07]  /*53a0*/  LDSM.16.MT88.2 R136, [R212+0x1c00] ;  /* 0x001c0000d488783b */ /* 0x000eae0000004100 */
[-C--:B------:R-:W-:Y:S08]  /*53b0*/  HMMA.16816.F32.BF16 R12, R156, R138.reuse, R12 ;  /* 0x0000008a9c0c723c */ /* 0x080ff0000004180c */
[C---:B------:R-:W-:Y:S01]  /*53c0*/  HMMA.16816.F32.BF16 R16, R132.reuse, R138, R16 ;  /* 0x0000008a8410723c */ /* 0x040fe20000041810 */
[----:B------:R-:W3:Y:S07]  /*53d0*/  LDSM.16.MT88.2 R138, [R212+0x3c00] ;  /* 0x003c0000d48a783b */ /* 0x000eee0000004100 */
[-C--:B-1----:R-:W-:Y:S08]  /*53e0*/  HMMA.16816.F32.BF16 R20, R132, R2.reuse, R20 ;  /* 0x000000028414723c */ /* 0x082ff00000041814 */
[----:B------:R-:W-:Y:S01]  /*53f0*/  HMMA.16816.F32.BF16 R24, R156, R2, R24 ;  /* 0x000000029c18723c */ /* 0x000fe20000041818 */
[----:B------:R-:W1:Y:S07]  /*5400*/  LDSM.16.MT88.2 R2, [R212+0x5c00] ;  /* 0x005c0000d402783b */ /* 0x000e6e0000004100 */
[-C--:B----4-:R-:W-:Y:S08]  /*5410*/  HMMA.16816.F32.BF16 R4, R140, R28.reuse, R4 ;  /* 0x0000001c8c04723c */ /* 0x090ff00000041804 */
[C---:B------:R-:W-:Y:S04]  /*5420*/  HMMA.16816.F32.BF16 R8, R148.reuse, R28, R8 ;  /* 0x0000001c9408723c */ /* 0x040fe80000041808 */
[----:B--2---:R-:W-:Y:S03]  /*5430*/  IADD3 R0, P0, R162, UR11, RZ ;  /* 0x0000000ba2007c10 */ /* 0x004fe6000ff1e0ff */
[----:B------:R-:W-:Y:S01]  /*5440*/  IMAD.U32 R29, RZ, RZ, UR11 ;  /* 0x0000000bff1d7e24 */ /* 0x000fe2000f8e00ff */
[-C--:B------:R-:W-:Y:S01]  /*5450*/  HMMA.16816.F32.BF16 R12, R148, R152.reuse, R12 ;  /* 0x00000098940c723c */ /* 0x080fe2000004180c */
[----:B------:R-:W-:Y:S03]  /*5460*/  UMOV UR11, UR18 ;  /* 0x00000012000b7c82 */ /* 0x000fe60008000000 */
[----:B---3--:R-:W-:Y:S02]  /*5470*/  LEA.HI.X.SX32 R29, R29, R160, 0x1, P0 ;  /* 0x000000a01d1d7211 */ /* 0x008fe400000f0eff */
[C---:B------:R-:W-:Y:S02]  /*5480*/  LEA R28, P0, R0.reuse, c[0x0][0x220], 0x2 ;  /* 0x00008800001c7a11 */ /* 0x040fe400078010ff */
[C---:B------:R-:W-:Y:S04]  /*5490*/  HMMA.16816.F32.BF16 R16, R140.reuse, R152, R16 ;  /* 0x000000988c10723c */ /* 0x040fe80000041810 */
[----:B------:R-:W-:Y:S01]  /*54a0*/  LEA.HI.X R29, R0, c[0x0][0x224], R29, 0x2, P0 ;  /* 0x00008900001d7a11 */ /* 0x000fe200000f141d */
[----:B------:R-:W-:Y:S01]  /*54b0*/  IMAD.U32 R0, RZ, RZ, UR4 ;  /* 0x00000004ff007e24 */ /* 0x000fe2000f8e00ff */
[----:B------:R-:W-:Y:S01]  /*54c0*/  PLOP3.LUT P0, PT, PT, PT, UP0, 0x80, 0x0 ;  /* 0x000000000000781c */ /* 0x000fe20003f0f008 */
[----:B------:R-:W-:Y:S01]  /*54d0*/  USEL UR4, UR7, URZ, !UP2 ;  /* 0x0000003f07047287 */ /* 0x000fe2000d000000 */
[-C--:B-----5:R-:W-:Y:S04]  /*54e0*/  HMMA.16816.F32.BF16 R20, R140, R30.reuse, R20 ;  /* 0x0000001e8c14723c */ /* 0x0a0fe80000041814 */
[----:B------:R-:W-:Y:S04]  /*54f0*/  IMAD R0, R0, 0x1800, R221 ;  /* 0x0000180000007824 */ /* 0x000fe800078e02dd */
[----:B------:R-:W-:Y:S04]  /*5500*/  HMMA.16816.F32.BF16 R24, R148, R30, R24 ;  /* 0x0000001e9418723c */ /* 0x000fe80000041818 */
[----:B------:R-:W-:Y:S04]  /*5510*/  IMAD.SHL.U32 R0, R0, 0x2, RZ ;  /* 0x0000000200007824 */ /* 0x000fe800078e00ff */
[-C--:B------:R-:W-:Y:S01]  /*5520*/  HMMA.16816.F32.BF16 R4, R32, R136.reuse, R4 ;  /* 0x000000882004723c */ /* 0x080fe20000041804 */
[----:B------:R-:W-:Y:S07]  /*5530*/  LDSM.16.MT88.4 R132, [R0+0x7480] ;  /* 0x007480000084783b */ /* 0x000fee0000004200 */
[C---:B------:R-:W-:Y:S08]  /*5540*/  HMMA.16816.F32.BF16 R8, R144.reuse, R136, R8 ;  /* 0x000000889008723c */ /* 0x040ff00000041808 */
[-C--:B------:R-:W-:Y:S07]  /*5550*/  HMMA.16816.F32.BF16 R12, R144, R138.reuse, R12 ;  /* 0x0000008a900c723c */ /* 0x080fee000004180c */
[----:B------:R-:W-:Y:S01]  /*5560*/  RED.E.ADD.F32.FTZ.RN.STRONG.GPU [R28.64], R4 ;  /* 0x000000041c00798e */ /* 0x000fe2000c10e798 */
[C---:B------:R-:W-:Y:S03]  /*5570*/  HMMA.16816.F32.BF16 R16, R32.reuse, R138, R16 ;  /* 0x0000008a2010723c */ /* 0x040fe60000041810 */
[----:B------:R-:W-:Y:S04]  /*5580*/  RED.E.ADD.F32.FTZ.RN.STRONG.GPU [R28.64+0x400], R5 ;  /* 0x000400051c00798e */ /* 0x000fe8000c10e798 */
[----:B------:R-:W-:Y:S01]  /*5590*/  RED.E.ADD.F32.FTZ.RN.STRONG.GPU [R28.64+0x800], R6 ;  /* 0x000800061c00798e */ /* 0x000fe2000c10e798 */
[-C--:B-1----:R-:W-:Y:S03]  /*55a0*/  HMMA.16816.F32.BF16 R20, R32, R2.reuse, R20 ;  /* 0x000000022014723c */ /* 0x082fe60000041814 */
[----:B------:R-:W-:Y:S04]  /*55b0*/  RED.E.ADD.F32.FTZ.RN.STRONG.GPU [R28.64+0xc00], R7 ;  /* 0x000c00071c00798e */ /* 0x000fe8000c10e798 */
[----:B------:R-:W-:Y:S01]  /*55c0*/  RED.E.ADD.F32.FTZ.RN.STRONG.GPU [R28.64+0x1000], R8 ;  /* 0x001000081c00798e */ /* 0x000fe2000c10e798 */
[----:B------:R-:W-:Y:S03]  /*55d0*/  HMMA.16816.F32.BF16 R24, R144, R2, R24 ;  /* 0x000000029018723c */ /* 0x000fe60000041818 */
[----:B------:R-:W-:Y:S04]  /*55e0*/  RED.E.ADD.F32.FTZ.RN.STRONG.GPU [R28.64+0x1400], R9 ;  /* 0x001400091c00798e */ /* 0x000fe8000c10e798 */
[----:B------:R-:W-:Y:S04]  /*55f0*/  RED.E.ADD.F32.FTZ.RN.STRONG.GPU [R28.64+0x1800], R10 ;  /* 0x0018000a1c00798e */ /* 0x000fe8000c10e798 */
[----:B------:R-:W-:Y:S04]  /*5600*/  RED.E.ADD.F32.FTZ.RN.STRONG.GPU [R28.64+0x1c00], R11 ;  /* 0x001c000b1c00798e */ /* 0x000fe8000c10e798 */
[----:B------:R-:W-:Y:S04]  /*5610*/  RED.E.ADD.F32.FTZ.RN.STRONG.GPU [R28.64+0x2000], R16 ;  /* 0x002000101c00798e */ /* 0x000fe8000c10e798 */
[----:B------:R-:W-:Y:S04]  /*5620*/  RED.E.ADD.F32.FTZ.RN.STRONG.GPU [R28.64+0x2400], R17 ;  /* 0x002400111c00798e */ /* 0x000fe8000c10e798 */
[----:B------:R-:W-:Y:S04]  /*5630*/  RED.E.ADD.F32.FTZ.RN.STRONG.GPU [R28.64+0x2800], R18 ;  /* 0x002800121c00798e */ /* 0x000fe8000c10e798 */
[----:B------:R-:W-:Y:S04]  /*5640*/  RED.E.ADD.F32.FTZ.RN.STRONG.GPU [R28.64+0x2c00], R19 ;  /* 0x002c00131c00798e */ /* 0x000fe8000c10e798 */
[----:B------:R-:W-:Y:S04]  /*5650*/  RED.E.ADD.F32.FTZ.RN.STRONG.GPU [R28.64+0x3000], R12 ;  /* 0x0030000c1c00798e */ /* 0x000fe8000c10e798 */
[----:B------:R-:W-:Y:S04]  /*5660*/  LDSM.16.MT88.4 R4, [R213+0x13480] ;  /* 0x01348000d504783b */ /* 0x000fe80000004200 */
[----:B------:R-:W1:Y:S04]  /*5670*/  LDSM.16.MT88.4 R8, [R0+0x6080] ;  /* 0x006080000008783b */ /* 0x000e680000004200 */
[----:B------:R-:W-:Y:S04]  /*5680*/  RED.E.ADD.F32.FTZ.RN.STRONG.GPU [R28.64+0x3400], R13 ;  /* 0x0034000d1c00798e */ /* 0x000fe8000c10e798 */
[----:B------:R-:W-:Y:S04]  /*5690*/  RED.E.ADD.F32.FTZ.RN.STRONG.GPU [R28.64+0x3800], R14 ;  /* 0x0038000e1c00798e */ /* 0x000fe8000c10e798 */
[----:B------:R-:W-:Y:S04]  /*56a0*/  RED.E.ADD.F32.FTZ.RN.STRONG.GPU [R28.64+0x3c00], R15 ;  /* 0x003c000f1c00798e */ /* 0x000fe8000c10e798 */
[----:B------:R-:W2:Y:S04]  /*56b0*/  LDSM.16.MT88.4 R12, [R213+0x15480] ;  /* 0x01548000d50c783b */ /* 0x000ea80000004200 */
[----:B------:R-:W3:Y:S04]  /*56c0*/  LDSM.16.MT88.4 R16, [R0+0x7080] ;  /* 0x007080000010783b */ /* 0x000ee80000004200 */
[----:B------:R-:W-:Y:S04]  /*56d0*/  LDSM.16.MT88.4 R32, [R213+0x15c80] ;  /* 0x015c8000d520783b */ /* 0x000fe80000004200 */
[----:B------:R-:W-:Y:S04]  /*56e0*/  LDSM.16.MT88.4 R136, [R213+0x16c80] ;  /* 0x016c8000d588783b */ /* 0x000fe80000004200 */
[----:B------:R-:W-:Y:S04]  /*56f0*/  RED.E.ADD.F32.FTZ.RN.STRONG.GPU [R28.64+0x4000], R20 ;  /* 0x004000141c00798e */ /* 0x000fe8000c10e798 */
[----:B------:R-:W-:Y:S01]  /*5700*/  RED.E.ADD.F32.FTZ.RN.STRONG.GPU [R28.64+0x4400], R21 ;  /* 0x004400151c00798e */ /* 0x000fe2000c10e798 */
[-C--:B-1----:R-:W-:Y:S03]  /*5710*/  HMMA.16816.F32.BF16 R84, R4, R8.reuse, R84 ;  /* 0x000000080454723c */ /* 0x082fe60000041854 */
[----:B------:R-:W-:Y:S04]  /*5720*/  RED.E.ADD.F32.FTZ.RN.STRONG.GPU [R28.64+0x4800], R22 ;  /* 0x004800161c00798e */ /* 0x000fe8000c10e798 */
[----:B------:R-:W-:Y:S04]  /*5730*/  RED.E.ADD.F32.FTZ.RN.STRONG.GPU [R28.64+0x4c00], R23 ;  /* 0x004c00171c00798e */ /* 0x000fe8000c10e798 */
[----:B------:R-:W1:Y:S04]  /*5740*/  LDSM.16.MT88.4 R20, [R0+0x8080] ;  /* 0x008080000014783b */ /* 0x000e680000004200 */
[----:B------:R-:W-:Y:S01]  /*5750*/  RED.E.ADD.F32.FTZ.RN.STRONG.GPU [R28.64+0x5000], R24 ;  /* 0x005000181c00798e */ /* 0x000fe2000c10e798 */
[C---:B--2---:R-:W-:Y:S03]  /*5760*/  HMMA.16816.F32.BF16 R88, R12.reuse, R8, R88 ;  /* 0x000000080c58723c */ /* 0x044fe60000041858 */
[----:B------:R-:W-:Y:S04]  /*5770*/  RED.E.ADD.F32.FTZ.RN.STRONG.GPU [R28.64+0x5400], R25 ;  /* 0x005400191c00798e */ /* 0x000fe8000c10e798 */
[----:B------:R-:W-:Y:S01]  /*5780*/  RED.E.ADD.F32.FTZ.RN.STRONG.GPU [R28.64+0x5800], R26 ;  /* 0x0058001a1c00798e */ /* 0x000fe2000c10e798 */
[-C--:B------:R-:W-:Y:S03]  /*5790*/  HMMA.16816.F32.BF16 R92, R12, R10.reuse, R92 ;  /* 0x0000000a0c5c723c */ /* 0x080fe6000004185c */
[----:B------:R-:W-:Y:S04]  /*57a0*/  RED.E.ADD.F32.FTZ.RN.STRONG.GPU [R28.64+0x5c00], R27 ;  /* 0x005c001b1c00798e */ /* 0x000fe8000c10e798 */
[----:B------:R-:W-:Y:S01]  /*57b0*/  LDSM.16.MT88.4 R28, [R213+0x13c80] ;  /* 0x013c8000d51c783b */ /* 0x000fe20000004200 */
[C---:B------:R-:W-:Y:S03]  /*57c0*/  HMMA.16816.F32.BF16 R96, R4.reuse, R10, R96 ;  /* 0x0000000a0460723c */ /* 0x040fe60000041860 */
[----:B------:R-:W2:Y:S04]  /*57d0*/  LDSM.16.MT88.4 R24, [R0+0x6480] ;  /* 0x006480000018783b */ /* 0x000ea80000004200 */
[----:B------:R-:W4:Y:S01]  /*57e0*/  LDSM.16.MT88.4 R8, [R0+0x8480] ;  /* 0x008480000008783b */ /* 0x000f220000004200 */
[-C--:B---3--:R-:W-:Y:S08]  /*57f0*/  HMMA.16816.F32.BF16 R100, R4, R16.reuse, R100 ;  /* 0x000000100464723c */ /* 0x088ff00000041864 */
[C---:B------:R-:W-:Y:S08]  /*5800*/  HMMA.16816.F32.BF16 R104, R12.reuse, R16, R104 ;  /* 0x000000100c68723c */ /* 0x040ff00000041868 */
[-C--:B------:R-:W-:Y:S08]  /*5810*/  HMMA.16816.F32.BF16 R108, R12, R18.reuse, R108 ;  /* 0x000000120c6c723c */ /* 0x080ff0000004186c */
[C---:B------:R-:W-:Y:S01]  /*5820*/  HMMA.16816.F32.BF16 R112, R4.reuse, R18, R112 ;  /* 0x000000120470723c */ /* 0x040fe20000041870 */
[----:B------:R-:W-:Y:S07]  /*5830*/  LDSM.16.MT88.4 R16, [R213+0x16480] ;  /* 0x01648000d510783b */ /* 0x000fee0000004200 */
[-C--:B-1----:R-:W-:Y:S08]  /*5840*/  HMMA.16816.F32.BF16 R116, R4, R20.reuse, R116 ;  /* 0x000000140474723c */ /* 0x082ff00000041874 */
[C---:B------:R-:W-:Y:S08]  /*5850*/  HMMA.16816.F32.BF16 R120, R12.reuse, R20, R120 ;  /* 0x000000140c78723c */ /* 0x040ff00000041878 */
[-C--:B------:R-:W-:Y:S01]  /*5860*/  HMMA.16816.F32.BF16 R124, R12, R22.reuse, R124 ;  /* 0x000000160c7c723c */ /* 0x080fe2000004187c */
[----:B------:R-:W-:Y:S07]  /*5870*/  LDSM.16.MT88.4 R12, [R0+0x6880] ;  /* 0x00688000000c783b */ /* 0x000fee0000004200 */
[----:B------:R-:W-:Y:S01]  /*5880*/  HMMA.16816.F32.BF16 R128, R4, R22, R128 ;  /* 0x000000160480723c */ /* 0x000fe20000041880 */
[----:B------:R-:W1:Y:S04]  /*5890*/  LDSM.16.MT88.4 R4, [R213+0x14480] ;  /* 0x01448000d504783b */ /* 0x000e680000004200 */
[----:B------:R-:W3:Y:S03]  /*58a0*/  LDSM.16.MT88.4 R20, [R0+0x7880] ;  /* 0x007880000014783b */ /* 0x000ee60000004200 */
[-C--:B--2---:R-:W-:Y:S08]  /*58b0*/  HMMA.16816.F32.BF16 R84, R28, R24.reuse, R84 ;  /* 0x000000181c54723c */ /* 0x084ff00000041854 */
[C---:B------:R-:W-:Y:S08]  /*58c0*/  HMMA.16816.F32.BF16 R88, R32.reuse, R24, R88 ;  /* 0x000000182058723c */ /* 0x040ff00000041858 */
[-C--:B------:R-:W-:Y:S08]  /*58d0*/  HMMA.16816.F32.BF16 R92, R32, R26.reuse, R92 ;  /* 0x0000001a205c723c */ /* 0x080ff0000004185c */
[C---:B------:R-:W-:Y:S01]  /*58e0*/  HMMA.16816.F32.BF16 R96, R28.reuse, R26, R96 ;  /* 0x0000001a1c60723c */ /* 0x040fe20000041860 */
[----:B------:R-:W2:Y:S07]  /*58f0*/  LDSM.16.MT88.4 R24, [R0+0x8880] ;  /* 0x008880000018783b */ /* 0x000eae0000004200 */
[-C--:B------:R-:W-:Y:S08]  /*5900*/  HMMA.16816.F32.BF16 R100, R28, R132.reuse, R100 ;  /* 0x000000841c64723c */ /* 0x080ff00000041864 */
[C---:B------:R-:W-:Y:S08]  /*5910*/  HMMA.16816.F32.BF16 R104, R32.reuse, R132, R104 ;  /* 0x000000842068723c */ /* 0x040ff00000041868 */
[-C--:B------:R-:W-:Y:S08]  /*5920*/  HMMA.16816.F32.BF16 R108, R32, R134.reuse, R108 ;  /* 0x00000086206c723c */ /* 0x080ff0000004186c */
[C---:B------:R-:W-:Y:S01]  /*5930*/  HMMA.16816.F32.BF16 R112, R28.reuse, R134, R112 ;  /* 0x000000861c70723c */ /* 0x040fe20000041870 */
[----:B------:R-:W-:Y:S07]  /*5940*/  LDSM.16.MT88.4 R132, [R0+0x6c80] ;  /* 0x006c80000084783b */ /* 0x000fee0000004200 */
[-C--:B----4-:R-:W-:Y:S08]  /*5950*/  HMMA.16816.F32.BF16 R116, R28, R8.reuse, R116 ;  /* 0x000000081c74723c */ /* 0x090ff00000041874 */
[C---:B------:R-:W-:Y:S08]  /*5960*/  HMMA.16816.F32.BF16 R120, R32.reuse, R8, R120 ;  /* 0x000000082078723c */ /* 0x040ff00000041878 */
[-C--:B------:R-:W-:Y:S01]  /*5970*/  HMMA.16816.F32.BF16 R124, R32, R10.reuse, R124 ;  /* 0x0000000a207c723c */ /* 0x080fe2000004187c */
[----:B------:R-:W4:Y:S07]  /*5980*/  LDSM.16.MT88.4 R32, [R213+0x14c80] ;  /* 0x014c8000d520783b */ /* 0x000f2e0000004200 */
[----:B------:R-:W-:Y:S01]  /*5990*/  HMMA.16816.F32.BF16 R128, R28, R10, R128 ;  /* 0x0000000a1c80723c */ /* 0x000fe20000041880 */
[----:B------:R-:W5:Y:S04]  /*59a0*/  LDSM.16.MT88.4 R8, [R0+0x7c80] ;  /* 0x007c80000008783b */ /* 0x000f680000004200 */
[----:B------:R-:W2:Y:S03]  /*59b0*/  LDSM.16.MT88.4 R28, [R0+0x8c80] ;  /* 0x008c8000001c783b */ /* 0x000ea60000004200 */
[-C--:B-1----:R-:W-:Y:S08]  /*59c0*/  HMMA.16816.F32.BF16 R84, R4, R12.reuse, R84 ;  /* 0x0000000c0454723c */ /* 0x082ff00000041854 */
[C---:B------:R-:W-:Y:S08]  /*59d0*/  HMMA.16816.F32.BF16 R88, R16.reuse, R12, R88 ;  /* 0x0000000c1058723c */ /* 0x040ff00000041858 */
[-C--:B------:R-:W-:Y:S08]  /*59e0*/  HMMA.16816.F32.BF16 R92, R16, R14.reuse, R92 ;  /* 0x0000000e105c723c */ /* 0x080ff0000004185c */
[C---:B------:R-:W-:Y:S08]  /*59f0*/  HMMA.16816.F32.BF16 R96, R4.reuse, R14, R96 ;  /* 0x0000000e0460723c */ /* 0x040ff00000041860 */
[-C--:B---3--:R-:W-:Y:S08]  /*5a00*/  HMMA.16816.F32.BF16 R100, R4, R20.reuse, R100 ;  /* 0x000000140464723c */ /* 0x088ff00000041864 */
[C---:B------:R-:W-:Y:S08]  /*5a10*/  HMMA.16816.F32.BF16 R104, R16.reuse, R20, R104 ;  /* 0x000000141068723c */ /* 0x040ff00000041868 */
[-C--:B------:R-:W-:Y:S08]  /*5a20*/  HMMA.16816.F32.BF16 R108, R16, R22.reuse, R108 ;  /* 0x00000016106c723c */ /* 0x080ff0000004186c */
[C---:B------:R-:W-:Y:S08]  /*5a30*/  HMMA.16816.F32.BF16 R112, R4.reuse, R22, R112 ;  /* 0x000000160470723c */ /* 0x040ff00000041870 */
[-C--:B--2---:R-:W-:Y:S08]  /*5a40*/  HMMA.16816.F32.BF16 R116, R4, R24.reuse, R116 ;  /* 0x000000180474723c */ /* 0x084ff00000041874 */
[C---:B------:R-:W-:Y:S08]  /*5a50*/  HMMA.16816.F32.BF16 R120, R16.reuse, R24, R120 ;  /* 0x000000181078723c */ /* 0x040ff00000041878 */
[-C--:B------:R-:W-:Y:S08]  /*5a60*/  HMMA.16816.F32.BF16 R124, R16, R26.reuse, R124 ;  /* 0x0000001a107c723c */ /* 0x080ff0000004187c */
[----:B------:R-:W-:Y:S08]  /*5a70*/  HMMA.16816.F32.BF16 R128, R4, R26, R128 ;  /* 0x0000001a0480723c */ /* 0x000ff00000041880 */
[-C--:B----4-:R-:W-:Y:S08]  /*5a80*/  HMMA.16816.F32.BF16 R84, R32, R132.reuse, R84 ;  /* 0x000000842054723c */ /* 0x090ff00000041854 */
[C---:B------:R-:W-:Y:S08]  /*5a90*/  HMMA.16816.F32.BF16 R88, R136.reuse, R132, R88 ;  /* 0x000000848858723c */ /* 0x040ff00000041858 */
[-C--:B------:R-:W-:Y:S08]  /*5aa0*/  HMMA.16816.F32.BF16 R92, R136, R134.reuse, R92 ;  /* 0x00000086885c723c */ /* 0x080ff0000004185c */
[C---:B------:R-:W-:Y:S08]  /*5ab0*/  HMMA.16816.F32.BF16 R96, R32.reuse, R134, R96 ;  /* 0x000000862060723c */ /* 0x040ff00000041860 */
[-C--:B-----5:R-:W-:Y:S08]  /*5ac0*/  HMMA.16816.F32.BF16 R100, R32, R8.reuse, R100 ;  /* 0x000000082064723c */ /* 0x0a0ff00000041864 */
[C---:B------:R-:W-:Y:S08]  /*5ad0*/  HMMA.16816.F32.BF16 R104, R136.reuse, R8, R104 ;  /* 0x000000088868723c */ /* 0x040ff00000041868 */
[-C--:B------:R-:W-:Y:S08]  /*5ae0*/  HMMA.16816.F32.BF16 R108, R136, R10.reuse, R108 ;  /* 0x0000000a886c723c */ /* 0x080ff0000004186c */
[C---:B------:R-:W-:Y:S08]  /*5af0*/  HMMA.16816.F32.BF16 R112, R32.reuse, R10, R112 ;  /* 0x0000000a2070723c */ /* 0x040ff00000041870 */
[-C--:B------:R-:W-:Y:S08]  /*5b00*/  HMMA.16816.F32.BF16 R116, R32, R28.reuse, R116 ;  /* 0x0000001c2074723c */ /* 0x080ff00000041874 */
[C---:B------:R-:W-:Y:S08]  /*5b10*/  HMMA.16816.F32.BF16 R120, R136.reuse, R28, R120 ;  /* 0x0000001c8878723c */ /* 0x040ff00000041878 */
[-C--:B------:R-:W-:Y:S08]  /*5b20*/  HMMA.16816.F32.BF16 R124, R136, R30.reuse, R124 ;  /* 0x0000001e887c723c */ /* 0x080ff0000004187c */
[----:B------:R-:W-:Y:S01]  /*5b30*/  HMMA.16816.F32.BF16 R128, R32, R30, R128 ;  /* 0x0000001e2080723c */ /* 0x000fe20000041880 */
[----:B------:R-:W-:-:S07]  /*5b40*/  @!P0 BRA `(.L_x_3) ;  /* 0xffffc42000008947 */ /* 0x000fce000383ffff */
.L_x_0:
[----:B-1--4-:R-:W2:Y:S04]  /*5b50*/  LDL R28, [R1+0xc] ;  /* 0x00000c00011c7983 */ /* 0x012ea80000100800 */
[----:B------:R-:W3:Y:S04]  /*5b60*/  LDL.64 R30, [R1] ;  /* 0x00000000011e7983 */ /* 0x000ee80000100a00 */
[----:B------:R-:W4:Y:S04]  /*5b70*/  LDL.64 R32, [R1+0x18] ;  /* 0x0000180001207983 */ /* 0x000f280000100a00 */
[----:B------:R-:W5:Y:S04]  /*5b80*/  LDL R29, [R1+0x28] ;  /* 0x00002800011d7983 */ /* 0x000f680000100800 */
[----:B------:R-:W5:Y:S01]  /*5b90*/  LDL R34, [R1+0x2c] ;  /* 0x00002c0001227983 */ /* 0x000f620000100800 */
[----:B------:R-:W-:-:S02]  /*5ba0*/  F2FP.BF16.PACK_AB R64, R65, R64 ;  /* 0x000000404140723e */ /* 0x000fc400000010ff */
[----:B------:R-:W-:Y:S01]  /*5bb0*/  F2FP.BF16.PACK_AB R36, R37, R36 ;  /* 0x000000242524723e */ /* 0x000fe200000010ff */
[----:B------:R-:W5:Y:S01]  /*5bc0*/  LDL.LU R35, [R1+0x40] ;  /* 0x0000400001237983 */ /* 0x000f620000300800 */
[----:B------:R-:W-:Y:S02]  /*5bd0*/  F2FP.BF16.PACK_AB R38, R39, R38 ;  /* 0x000000262726723e */ /* 0x000fe400000010ff */
[----:B------:R-:W-:Y:S01]  /*5be0*/  F2FP.BF16.PACK_AB R48, R49, R48 ;  /* 0x000000303130723e */ /* 0x000fe200000010ff */
[----:B------:R-:W5:Y:S01]  /*5bf0*/  LDL.LU.64 R132, [R1+0x20] ;  /* 0x0000200001847983 */ /* 0x000f620000300a00 */
[----:B------:R-:W-:Y:S01]  /*5c00*/  F2FP.BF16.PACK_AB R50, R51, R50 ;  /* 0x000000323332723e */ /* 0x000fe200000010ff */
[----:B------:R-:W-:Y:S01]  /*5c10*/  FMUL.FTZ R84, R84, c[0x0][0x298] ;  /* 0x0000a60054547a20 */ /* 0x000fe20000410000 */
[----:B------:R-:W-:Y:S01]  /*5c20*/  F2FP.BF16.PACK_AB R40, R41, R40 ;  /* 0x000000282928723e */ /* 0x000fe200000010ff */
[----:B------:R-:W1:Y:S01]  /*5c30*/  S2R R65, SR_TID.X ;  /* 0x0000000000417919 */ /* 0x000e620000002100 */
[----:B------:R-:W-:Y:S01]  /*5c40*/  F2FP.BF16.PACK_AB R42, R43, R42 ;  /* 0x0000002a2b2a723e */ /* 0x000fe200000010ff */
[----:B------:R-:W-:Y:S01]  /*5c50*/  FMUL.FTZ R26, R85, c[0x0][0x298] ;  /* 0x0000a600551a7a20 */ /* 0x000fe20000410000 */
        /* <DEDUP_REMOVED lines=22> */
[----:B-1----:R-:W-:Y:S01]  /*5dc0*/  SHF.R.S32.HI R27, RZ, 0x1f, R65 ;  /* 0x0000001fff1b7819 */ /* 0x002fe20000011441 */
[----:B------:R-:W-:Y:S01]  /*5dd0*/  FMUL.FTZ R20, R93, c[0x0][0x298] ;  /* 0x0000a6005d147a20 */ /* 0x000fe20000410000 */
[----:B------:R-:W-:Y:S01]  /*5de0*/  F2FP.BF16.PACK_AB R80, R81, R80 ;  /* 0x000000505150723e */ /* 0x000fe200000010ff */
[----:B------:R-:W-:Y:S01]  /*5df0*/  FMUL.FTZ R94, R94, c[0x0][0x298] ;  /* 0x0000a6005e5e7a20 */ /* 0x000fe20000410000 */
[----:B------:R-:W-:Y:S01]  /*5e00*/  LEA.HI R3, R27, R65, RZ, 0x5 ;  /* 0x000000411b037211 */ /* 0x000fe200078f28ff */
[----:B------:R-:W-:Y:S01]  /*5e10*/  FMUL.FTZ R19, R95, c[0x0][0x298] ;  /* 0x0000a6005f137a20 */ /* 0x000fe20000410000 */
[----:B------:R-:W-:Y:S01]  /*5e20*/  F2FP.BF16.PACK_AB R82, R83, R82 ;  /* 0x000000525352723e */ /* 0x000fe200000010ff */
[----:B------:R-:W-:Y:S01]  /*5e30*/  FMUL.FTZ R100, R100, c[0x0][0x298] ;  /* 0x0000a60064647a20 */ /* 0x000fe20000410000 */
[--C-:B------:R-:W-:Y:S01]  /*5e40*/  SHF.R.S32.HI R6, RZ, 0x5, R3.reuse ;  /* 0x00000005ff067819 */ /* 0x100fe20000011403 */
[----:B------:R-:W-:Y:S01]  /*5e50*/  FMUL.FTZ R18, R101, c[0x0][0x298] ;  /* 0x0000a60065127a20 */ /* 0x000fe20000410000 */
[----:B------:R-:W-:Y:S01]  /*5e60*/  SHF.R.S32.HI R3, RZ, 0x1f, R3 ;  /* 0x0000001fff037819 */ /* 0x000fe20000011403 */
        /* <DEDUP_REMOVED lines=45> */
[----:B------:R-:W1:Y:S01]  /*6140*/  S2UR UR9, SR_CTAID.X ;  /* 0x00000000000979c3 */ /* 0x000e620000002500 */
[----:B------:R-:W-:Y:S01]  /*6150*/  FMUL.FTZ R121, R121, c[0x0][0x298] ;  /* 0x0000a60079797a20 */ /* 0x000fe20000410000 */
[----:B------:R-:W-:Y:S01]  /*6160*/  UMOV UR8, 0xffffff80 ;  /* 0xffffff8000087882 */ /* 0x000fe20000000000 */
[----:B------:R-:W-:Y:S01]  /*6170*/  FMUL.FTZ R122, R122, c[0x0][0x298] ;  /* 0x0000a6007a7a7a20 */ /* 0x000fe20000410000 */
[----:B------:R-:W-:Y:S01]  /*6180*/  ULDC UR7, c[0x0][0x2f0] ;  /* 0x0000bc0000077ab9 */ /* 0x000fe20000000800 */
[----:B------:R-:W-:Y:S01]  /*6190*/  FMUL.FTZ R123, R123, c[0x0][0x298] ;  /* 0x0000a6007b7b7a20 */ /* 0x000fe20000410000 */
[----:B------:R-:W2:Y:S01]  /*61a0*/  S2R R67, SR_CTAID.X ;  /* 0x0000000000437919 */ /* 0x000ea20000002500 */
[----:B------:R-:W-:Y:S01]  /*61b0*/  FMUL.FTZ R124, R124, c[0x0][0x298] ;  /* 0x0000a6007c7c7a20 */ /* 0x000fe20000410000 */
[----:B------:R-:W-:Y:S01]  /*61c0*/  USHF.R.S32.HI UR6, URZ, 0x1f, UR17 ;  /* 0x0000001f3f067899 */ /* 0x000fe20008011411 */
[----:B------:R-:W-:Y:S01]  /*61d0*/  FMUL.FTZ R125, R125, c[0x0][0x298] ;  /* 0x0000a6007d7d7a20 */ /* 0x000fe20000410000 */
[----:B------:R-:W-:Y:S01]  /*61e0*/  ULDC.64 UR4, c[0x0][0x340] ;  /* 0x0000d00000047ab9 */ /* 0x000fe20000000a00 */
[----:B------:R-:W-:Y:S01]  /*61f0*/  FMUL.FTZ R126, R126, c[0x0][0x298] ;  /* 0x0000a6007e7e7a20 */ /* 0x000fe20000410000 */
[----:B------:R-:W-:Y:S01]  /*6200*/  UIMAD UR4, UR6, UR4, URZ ;  /* 0x00000004060472a4 */ /* 0x000fe2000f8e023f */
[----:B------:R-:W-:Y:S01]  /*6210*/  FMUL.FTZ R127, R127, c[0x0][0x298] ;  /* 0x0000a6007f7f7a20 */ /* 0x000fe20000410000 */
[----:B------:R-:W-:Y:S02]  /*6220*/  BSSY B0, `(.L_x_4) ;  /* 0x0000087000007945 */ /* 0x000fe40003800000 */
[----:B------:R-:W-:-:S02]  /*6230*/  UIMAD UR4, UR17, UR5, UR4 ;  /* 0x00000005110472a4 */ /* 0x000fc4000f8e0204 */
[----:B-1----:R-:W-:-:S04]  /*6240*/  UIMAD UR7, UR9, UR8, UR7 ;  /* 0x00000008090772a4 */ /* 0x002fc8000f8e0207 */
[----:B------:R-:W-:-:S04]  /*6250*/  UISETP.LT.AND UP0, UPT, UR7, 0x80, UPT ;  /* 0x000000800700788c */ /* 0x000fc8000bf01270 */
[----:B------:R-:W-:Y:S01]  /*6260*/  USEL UR7, UR7, 0x80, UP0 ;  /* 0x0000008007077887 */ /* 0x000fe20008000000 */
[----:B--2---:R-:W-:Y:S02]  /*6270*/  IMAD.MOV.U32 R138, RZ, RZ, R28 ;  /* 0x000000ffff8a7224 */ /* 0x004fe400078e001c */
[----:B---3--:R-:W-:Y:S02]  /*6280*/  IMAD.MOV.U32 R136, RZ, RZ, R30 ;  /* 0x000000ffff887224 */ /* 0x008fe400078e001e */
[----:B------:R-:W-:Y:S02]  /*6290*/  IMAD.MOV.U32 R137, RZ, RZ, R31 ;  /* 0x000000ffff897224 */ /* 0x000fe400078e001f */
[----:B----4-:R-:W-:Y:S01]  /*62a0*/  IMAD.MOV.U32 R134, RZ, RZ, R32 ;  /* 0x000000ffff867224 */ /* 0x010fe200078e0020 */
[----:B------:R-:W-:Y:S01]  /*62b0*/  BAR.SYNC.DEFER_BLOCKING 0x1, 0x100 ;  /* 0x0044000000007b1d */ /* 0x000fe20000010000 */
[----:B------:R-:W-:Y:S01]  /*62c0*/  IMAD.MOV.U32 R135, RZ, RZ, R33 ;  /* 0x000000ffff877224 */ /* 0x000fe200078e0021 */
[----:B------:R-:W-:-:S02]  /*62d0*/  ISETP.GE.AND P5, PT, R136, UR7, PT ;  /* 0x0000000788007c0c */ /* 0x000fc4000bfa6270 */
[----:B-----5:R-:W-:Y:S02]  /*62e0*/  LEA.HI R2, R35, R35, RZ, 0x1 ;  /* 0x0000002323027211 */ /* 0x020fe400078f08ff */
[----:B------:R-:W-:Y:S01]  /*62f0*/  SHF.R.S32.HI R0, RZ, 0x1f, R132 ;  /* 0x0000001fff007819 */ /* 0x000fe20000011484 */
[----:B------:R-:W-:Y:S01]  /*6300*/  IMAD.MOV.U32 R133, RZ, RZ, R29 ;  /* 0x000000ffff857224 */ /* 0x000fe200078e001d */
[----:B------:R-:W-:Y:S02]  /*6310*/  SHF.R.S32.HI R8, RZ, 0x1, R2 ;  /* 0x00000001ff087819 */ /* 0x000fe40000011402 */
[CC--:B------:R-:W-:Y:S02]  /*6320*/  LEA.HI R4, R0.reuse, R132.reuse, RZ, 0x2 ;  /* 0x0000008400047211 */ /* 0x0c0fe400078f10ff */
[----:B------:R-:W-:Y:S02]  /*6330*/  LEA.HI R5, R0, R132, RZ, 0x7 ;  /* 0x0000008400057211 */ /* 0x000fe400078f38ff */
[----:B------:R-:W-:-:S02]  /*6340*/  LEA.HI R0, R3, R6, RZ, 0x2 ;  /* 0x0000000603007211 */ /* 0x000fc400078f10ff */
[----:B------:R-:W-:Y:S01]  /*6350*/  LOP3.LUT R7, R2, 0x3fffffe, RZ, 0xc0, !PT ;  /* 0x03fffffe02077812 */ /* 0x000fe200078ec0ff */
[----:B------:R-:W-:Y:S01]  /*6360*/  IMAD.SHL.U32 R2, R8, 0x40, RZ ;  /* 0x0000004008027824 */ /* 0x000fe200078e00ff */
[----:B------:R-:W-:Y:S02]  /*6370*/  LOP3.LUT R4, R4, 0xfffffffc, RZ, 0xc0, !PT ;  /* 0xfffffffc04047812 */ /* 0x000fe400078ec0ff */
[----:B------:R-:W-:Y:S02]  /*6380*/  LOP3.LUT R0, R0, 0xfffffffc, RZ, 0xc0, !PT ;  /* 0xfffffffc00007812 */ /* 0x000fe400078ec0ff */
[----:B------:R-:W-:Y:S01]  /*6390*/  SHF.R.U32.HI R3, RZ, 0x4, R5 ;  /* 0x00000004ff037819 */ /* 0x000fe20000011605 */
[----:B------:R-:W-:Y:S01]  /*63a0*/  IMAD.IADD R4, R132, 0x1, -R4 ;  /* 0x0000000184047824 */ /* 0x000fe200078e0a04 */
[----:B------:R-:W-:Y:S01]  /*63b0*/  LOP3.LUT R2, R2, 0xc0, RZ, 0xc0, !PT ;  /* 0x000000c002027812 */ /* 0x000fe200078ec0ff */
[----:B------:R-:W-:Y:S01]  /*63c0*/  IMAD.IADD R0, R6, 0x1, -R0 ;  /* 0x0000000106007824 */ /* 0x000fe200078e0a00 */
[----:B------:R-:W-:Y:S01]  /*63d0*/  LOP3.LUT P0, RZ, R8, 0x2, RZ, 0xc0, !PT ;  /* 0x0000000208ff7812 */ /* 0x000fe2000780c0ff */
[----:B------:R-:W-:Y:S01]  /*63e0*/  IMAD.IADD R5, R35, 0x1, -R7 ;  /* 0x0000000123057824 */ /* 0x000fe200078e0a07 */
[----:B------:R-:W-:Y:S01]  /*63f0*/  LOP3.LUT R3, R2, 0x8, R3, 0xf8, !PT ;  /* 0x0000000802037812 */ /* 0x000fe200078ef803 */
[----:B------:R-:W-:Y:S01]  /*6400*/  IMAD R0, R0, 0x100, R4 ;  /* 0x0000010000007824 */ /* 0x000fe200078e0204 */
[----:B------:R-:W-:Y:S01]  /*6410*/  SHF.R.U32.HI R2, RZ, 0x3, R2 ;  /* 0x00000003ff027819 */ /* 0x000fe20000011602 */
[----:B------:R-:W-:Y:S01]  /*6420*/  IMAD.MOV.U32 R132, RZ, RZ, R34 ;  /* 0x000000ffff847224 */ /* 0x000fe200078e0022 */
[----:B------:R-:W-:Y:S01]  /*6430*/  F2FP.BF16.PACK_AB R6, R129, R128 ;  /* 0x000000808106723e */ /* 0x000fe200000010ff */
[----:B------:R-:W-:Y:S01]  /*6440*/  IMAD R0, R5, 0x10, R0 ;  /* 0x0000001005007824 */ /* 0x000fe200078e0200 */
[----:B------:R-:W-:-:S02]  /*6450*/  LOP3.LUT R2, R3, R2, RZ, 0x3c, !PT ;  /* 0x0000000203027212 */ /* 0x000fc400078e3cff */
[----:B------:R-:W-:Y:S02]  /*6460*/  F2FP.BF16.PACK_AB R5, R131, R130 ;  /* 0x000000828305723e */ /* 0x000fe400000010ff */
[----:B------:R-:W-:Y:S01]  /*6470*/  F2FP.BF16.PACK_AB R8, R121, R120 ;  /* 0x000000787908723e */ /* 0x000fe200000010ff */
[----:B------:R-:W-:Y:S01]  /*6480*/  IMAD.U32 R0, R0, 0x2, R2 ;  /* 0x0000000200007824 */ /* 0x000fe200078e0002 */
[----:B------:R-:W-:Y:S02]  /*6490*/  F2FP.BF16.PACK_AB R7, R123, R122 ;  /* 0x0000007a7b07723e */ /* 0x000fe400000010ff */
[----:B------:R-:W-:Y:S01]  /*64a0*/  F2FP.BF16.PACK_AB R4, R125, R124 ;  /* 0x0000007c7d04723e */ /* 0x000fe200000010ff */
[----:B------:R-:W-:Y:S01]  /*64b0*/  IMAD.SHL.U32 R0, R0, 0x2, RZ ;  /* 0x0000000200007824 */ /* 0x000fe200078e00ff */
[----:B------:R-:W-:-:S04]  /*64c0*/  F2FP.BF16.PACK_AB R3, R127, R126 ;  /* 0x0000007e7f03723e */ /* 0x000fc800000010ff */
[C---:B------:R-:W-:Y:S01]  /*64d0*/  IADD3 R2, R0.reuse, 0x20, RZ ;  /* 0x0000002000027810 */ /* 0x040fe20007ffe0ff */
[----:B------:R-:W-:Y:S01]  /*64e0*/  STS [R0+0x6080], R36 ;  /* 0x0060802400007388 */ /* 0x000fe20000000800 */
[----:B------:R-:W-:-:S03]  /*64f0*/  @P0 IADD3 R2, R0, -0x20, RZ ;  /* 0xffffffe000020810 */ /* 0x000fc60007ffe0ff */
[----:B------:R-:W-:Y:S04]  /*6500*/  STS [R0+0x6280], R38 ;  /* 0x0062802600007388 */ /* 0x000fe80000000800 */
        /* <DEDUP_REMOVED lines=33> */
[----:B------:R1:W-:Y:S04]  /*6720*/  STS [R2+0x2280], R13 ;  /* 0x0022800d02007388 */ /* 0x0003e80000000800 */
[----:B------:R-:W-:Y:S04]  /*6730*/  STS [R0+0x3080], R16 ;  /* 0x0030801000007388 */ /* 0x000fe80000000800 */
[----:B------:R-:W-:Y:S04]  /*6740*/  STS [R0+0x3280], R15 ;  /* 0x0032800f00007388 */ /* 0x000fe80000000800 */
[----:B------:R2:W-:Y:S04]  /*6750*/  STS [R2+0x3080], R12 ;  /* 0x0030800c02007388 */ /* 0x0005e80000000800 */
[----:B------:R-:W-:Y:S04]  /*6760*/  STS [R2+0x3280], R11 ;  /* 0x0032800b02007388 */ /* 0x000fe80000000800 */
[----:B------:R3:W-:Y:S04]  /*6770*/  STS [R0+0x4080], R10 ;  /* 0x0040800a00007388 */ /* 0x0007e80000000800 */
[----:B------:R-:W-:Y:S01]  /*6780*/  STS [R0+0x4280], R9 ;  /* 0x0042800900007388 */ /* 0x000fe20000000800 */
[----:B-1----:R-:W-:-:S03]  /*6790*/  SHF.R.S32.HI R13, RZ, 0x1f, R134 ;  /* 0x0000001fff0d7819 */ /* 0x002fc60000011486 */
[----:B------:R1:W-:Y:S04]  /*67a0*/  STS [R2+0x4080], R6 ;  /* 0x0040800602007388 */ /* 0x0003e80000000800 */
[----:B------:R-:W-:Y:S04]  /*67b0*/  STS [R2+0x4280], R5 ;  /* 0x0042800502007388 */ /* 0x000fe80000000800 */
[----:B------:R-:W-:Y:S01]  /*67c0*/  STS [R0+0x5080], R8 ;  /* 0x0050800800007388 */ /* 0x000fe20000000800 */
[----:B--2---:R-:W-:-:S03]  /*67d0*/  IMAD.MOV.U32 R12, RZ, RZ, R134 ;  /* 0x000000ffff0c7224 */ /* 0x004fc600078e0086 */
[----:B------:R2:W-:Y:S04]  /*67e0*/  STS [R0+0x5280], R7 ;  /* 0x0052800700007388 */ /* 0x0005e80000000800 */
[----:B------:R-:W-:Y:S01]  /*67f0*/  STS [R2+0x5080], R4 ;  /* 0x0050800402007388 */ /* 0x000fe20000000800 */
[----:B---3--:R-:W-:-:S03]  /*6800*/  IMAD.U32 R10, RZ, RZ, UR17 ;  /* 0x00000011ff0a7e24 */ /* 0x008fc6000f8e00ff */
[----:B------:R3:W-:Y:S04]  /*6810*/  STS [R2+0x5280], R3 ;  /* 0x0052800302007388 */ /* 0x0007e80000000800 */
[----:B------:R-:W-:Y:S01]  /*6820*/  BAR.SYNC.DEFER_BLOCKING 0x1, 0x100 ;  /* 0x0044000000007b1d */ /* 0x000fe20000010000 */
[----:B-1----:R-:W-:-:S04]  /*6830*/  LEA.HI R6, R27, R65, RZ, 0x2 ;  /* 0x000000411b067211 */ /* 0x002fc800078f10ff */
[----:B------:R-:W-:Y:S01]  /*6840*/  SHF.R.S32.HI R6, RZ, 0x2, R6 ;  /* 0x00000002ff067819 */ /* 0x000fe20000011406 */
[----:B------:R-:W1:Y:S03]  /*6850*/  S2R R14, SR_CTAID.Y ;  /* 0x00000000000e7919 */ /* 0x000e660000002600 */
[----:B--2---:R-:W-:-:S05]  /*6860*/  SHF.R.S32.HI R7, RZ, 0x1f, R6 ;  /* 0x0000001fff077819 */ /* 0x004fca0000011406 */
[----:B------:R-:W-:Y:S01]  /*6870*/  IMAD.WIDE R6, R67, 0x80, R6 ;  /* 0x0000008043067825 */ /* 0x000fe200078e0206 */
[----:B------:R2:W4:Y:S04]  /*6880*/  LDS.128 R36, [R138+0x7080] ;  /* 0x007080008a247984 */ /* 0x0005280000000c00 */
[----:B------:R2:W2:Y:S01]  /*6890*/  LDS.128 R32, [R138+0x9080] ;  /* 0x009080008a207984 */ /* 0x0004a20000000c00 */
[----:B-1----:R-:W-:Y:S01]  /*68a0*/  SHF.R.S32.HI R15, RZ, 0x1f, R14 ;  /* 0x0000001fff0f7819 */ /* 0x002fe2000001140e */
[----:B---3--:R-:W-:Y:S02]  /*68b0*/  IMAD.WIDE.U32 R2, R14, c[0x0][0x338], R12 ;  /* 0x0000ce000e027a25 */ /* 0x008fe400078e000c */
[----:B------:R1:W3:Y:S02]  /*68c0*/  LDS.128 R28, [R138+0xb080] ;  /* 0x00b080008a1c7984 */ /* 0x0002e40000000c00 */
[----:B------:R-:W-:-:S02]  /*68d0*/  IMAD R0, R15, c[0x0][0x338], RZ ;  /* 0x0000ce000f007a24 */ /* 0x000fc400078e02ff */
[----:B------:R1:W1:Y:S02]  /*68e0*/  LDS.128 R48, [R138+0x80] ;  /* 0x000080008a307984 */ /* 0x0002640000000c00 */
[----:B------:R-:W-:Y:S02]  /*68f0*/  IMAD R0, R14, c[0x0][0x33c], R0 ;  /* 0x0000cf000e007a24 */ /* 0x000fe400078e0200 */
[----:B------:R1:W1:Y:S02]  /*6900*/  LDS.128 R44, [R138+0x2080] ;  /* 0x002080008a2c7984 */ /* 0x0002640000000c00 */
[----:B------:R-:W-:Y:S02]  /*6910*/  IMAD.IADD R3, R3, 0x1, R0 ;  /* 0x0000000103037824 */ /* 0x000fe400078e0200 */
[----:B------:R1:W1:Y:S02]  /*6920*/  LDS.128 R40, [R138+0x4080] ;  /* 0x004080008a287984 */ /* 0x0002640000000c00 */
[----:B------:R-:W-:-:S02]  /*6930*/  IMAD.WIDE.U32 R10, R10, c[0x0][0x340], R2 ;  /* 0x0000d0000a0a7a25 */ /* 0x000fc400078e0002 */
[----:B------:R1:W1:Y:S04]  /*6940*/  LDS.128 R60, [R138+0x1080] ;  /* 0x001080008a3c7984 */ /* 0x0002680000000c00 */
[----:B------:R1:W1:Y:S01]  /*6950*/  LDS.128 R56, [R138+0x3080] ;  /* 0x003080008a387984 */ /* 0x0002620000000c00 */
[----:B------:R-:W-:-:S03]  /*6960*/  IADD3 R3, R11, UR4, RZ ;  /* 0x000000040b037c10 */ /* 0x000fc6000fffe0ff */
[----:B------:R1:W1:Y:S01]  /*6970*/  LDS.128 R52, [R138+0x5080] ;  /* 0x005080008a347984 */ /* 0x0002620000000c00 */
[----:B------:R-:W-:Y:S05]  /*6980*/  @P5 BRA `(.L_x_5) ;  /* 0x0000010000005947 */ /* 0x000fea0003800000 */
[----:B------:R-:W-:Y:S01]  /*6990*/  ISETP.GE.AND P3, PT, R134, c[0x0][0x324], PT ;  /* 0x0000c90086007a0c */ /* 0x000fe20003f66270 */
[----:B------:R-:W5:Y:S01]  /*69a0*/  LDS.128 R24, [R138+0x8080] ;  /* 0x008080008a187984 */ /* 0x000f620000000c00 */
[----:B------:R-:W-:Y:S01]  /*69b0*/  IMAD R0, R7, c[0x0][0x330], RZ ;  /* 0x0000cc0007007a24 */ /* 0x000fe200078e02ff */
[----:B------:R-:W-:Y:S01]  /*69c0*/  ISETP.GE.AND P2, PT, R133, c[0x0][0x324], PT ;  /* 0x0000c90085007a0c */ /* 0x000fe20003f46270 */
[----:B------:R-:W-:Y:S01]  /*69d0*/  IMAD.MOV.U32 R2, RZ, RZ, R10 ;  /* 0x000000ffff027224 */ /* 0x000fe200078e000a */
[----:B------:R-:W4:Y:S01]  /*69e0*/  LDS.128 R20, [R138+0xa080] ;  /* 0x00a080008a147984 */ /* 0x000f220000000c00 */
[----:B------:R-:W-:Y:S01]  /*69f0*/  IMAD R0, R6, c[0x0][0x334], R0 ;  /* 0x0000cd0006007a24 */ /* 0x000fe200078e0200 */
[----:B------:R-:W-:Y:S01]  /*6a00*/  ISETP.GE.AND P1, PT, R132, c[0x0][0x324], PT ;  /* 0x0000c90084007a0c */ /* 0x000fe20003f26270 */
[----:B------:R-:W-:-:S04]  /*6a10*/  IMAD.WIDE.U32 R8, R6, c[0x0][0x330], R2 ;  /* 0x0000cc0006087a25 */ /* 0x000fc800078e0002 */
[----:B------:R-:W-:Y:S01]  /*6a20*/  IMAD.IADD R0, R9, 0x1, R0 ;  /* 0x0000000109007824 */ /* 0x000fe200078e0200 */
[----:B------:R-:W3:Y:S01]  /*6a30*/  @!P3 LDS.128 R16, [R138+0x6080] ;  /* 0x006080008a10b984 */ /* 0x000ee20000000c00 */
[----:B------:R-:W-:-:S04]  /*6a40*/  LEA R4, P0, R8, c[0x0][0x318], 0x1 ;  /* 0x0000c60008047a11 */ /* 0x000fc800078008ff */
[----:B------:R-:W-:-:S05]  /*6a50*/  LEA.HI.X R5, R8, c[0x0][0x31c], R0, 0x1, P0 ;  /* 0x0000c70008057a11 */ /* 0x000fca00000f0c00 */
[----:B-----5:R2:W-:Y:S04]  /*6a60*/  @!P2 STG.E.128 [R4.64+0x40], R24 ;  /* 0x000040180400a986 */ /* 0x0205e8000c101d18 */
[----:B----4-:R2:W-:Y:S04]  /*6a70*/  @!P1 STG.E.128 [R4.64+0x80], R20 ;  /* 0x0000801404009986 */ /* 0x0105e8000c101d18 */
[----:B---3--:R2:W-:Y:S02]  /*6a80*/  @!P3 STG.E.128 [R4.64], R16 ;  /* 0x000000100400b986 */ /* 0x0085e4000c101d18 */
.L_x_5:
[----:B------:R-:W-:Y:S05]  /*6a90*/  BSYNC B0 ;  /* 0x0000000000007941 */ /* 0x000fea0003800000 */
.L_x_4:
[----:B------:R-:W-:Y:S01]  /*6aa0*/  IADD3 R0, R136, 0x40, RZ ;  /* 0x0000004088007810 */ /* 0x000fe20007ffe0ff */
[----:B------:R-:W-:Y:S03]  /*6ab0*/  BSSY B0, `(.L_x_6) ;  /* 0x0000012000007945 */ /* 0x000fe60003800000 */
[----:B------:R-:W-:-:S13]  /*6ac0*/  ISETP.GE.AND P4, PT, R0, UR7, PT ;  /* 0x0000000700007c0c */ /* 0x000fda000bf86270 */
[----:B------:R-:W-:Y:S05]  /*6ad0*/  @P4 BRA `(.L_x_7) ;  /* 0x000000f000004947 */ /* 0x000fea0003800000 */
[----:B------:R-:W-:Y:S02]  /*6ae0*/  IADD3 R0, P0, R6, 0x40, RZ ;  /* 0x0000004006007810 */ /* 0x000fe40007f1e0ff */
[----:B------:R-:W-:Y:S02]  /*6af0*/  ISETP.GE.AND P2, PT, R134, c[0x0][0x324], PT ;  /* 0x0000c90086007a0c */ /* 0x000fe40003f46270 */
[----:B------:R-:W-:Y:S01]  /*6b00*/  ISETP.GE.AND P1, PT, R133, c[0x0][0x324], PT ;  /* 0x0000c90085007a0c */ /* 0x000fe20003f26270 */
[----:B------:R-:W-:Y:S01]  /*6b10*/  IMAD.X R2, RZ, RZ, R7, P0 ;  /* 0x000000ffff027224 */ /* 0x000fe200000e0607 */
[----:B------:R-:W-:-:S03]  /*6b20*/  ISETP.GE.AND P0, PT, R132, c[0x0][0x324], PT ;  /* 0x0000c90084007a0c */ /* 0x000fc60003f06270 */
[----:B------:R-:W-:Y:S02]  /*6b30*/  IMAD R8, R2, c[0x0][0x330], RZ ;  /* 0x0000cc0002087a24 */ /* 0x000fe400078e02ff */
[----:B------:R-:W-:-:S04]  /*6b40*/  IMAD.MOV.U32 R2, RZ, RZ, R10 ;  /* 0x000000ffff027224 */ /* 0x000fc800078e000a */
[----:B--2---:R-:W-:-:S04]  /*6b50*/  IMAD.WIDE.U32 R4, R0, c[0x0][0x330], R2 ;  /* 0x0000cc0000047a25 */ /* 0x004fc800078e0002 */
[----:B------:R-:W-:Y:S01]  /*6b60*/  IMAD R0, R0, c[0x0][0x334], R8 ;  /* 0x0000cd0000007a24 */ /* 0x000fe200078e0208 */
[----:B------:R-:W-:-:S03]  /*6b70*/  LEA R2, P3, R4, c[0x0][0x318], 0x1 ;  /* 0x0000c60004027a11 */ /* 0x000fc600078608ff */
[----:B------:R-:W-:-:S05]  /*6b80*/  IMAD.IADD R0, R5, 0x1, R0 ;  /* 0x0000000105007824 */ /* 0x000fca00078e0200 */
[----:B------:R-:W-:-:S05]  /*6b90*/  LEA.HI.X R3, R4, c[0x0][0x31c], R0, 0x1, P3 ;  /* 0x0000c70004037a11 */ /* 0x000fca00018f0c00 */
[----:B----4-:R2:W-:Y:S04]  /*6ba0*/  @!P2 STG.E.128 [R2.64], R36 ;  /* 0x000000240200a986 */ /* 0x0105e8000c101d18 */
[----:B------:R2:W-:Y:S04]  /*6bb0*/  @!P1 STG.E.128 [R2.64+0x40], R32 ;  /* 0x0000402002009986 */ /* 0x0005e8000c101d18 */
[----:B---3--:R2:W-:Y:S02]  /*6bc0*/  @!P0 STG.E.128 [R2.64+0x80], R28 ;  /* 0x0000801c02008986 */ /* 0x0085e4000c101d18 */
.L_x_7:
[----:B------:R-:W-:Y:S05]  /*6bd0*/  BSYNC B0 ;  /* 0x0000000000007941 */ /* 0x000fea0003800000 */
.L_x_6:
[----:B------:R-:W-:Y:S01]  /*6be0*/  IMAD R0, R15, c[0x0][0x308], RZ ;  /* 0x0000c2000f007a24 */ /* 0x000fe200078e02ff */
[----:B------:R-:W-:Y:S01]  /*6bf0*/  ULDC.64 UR4, c[0x0][0x310] ;  /* 0x0000c40000047ab9 */ /* 0x000fe20000000a00 */
[C---:B--2---:R-:W-:Y:S01]  /*6c00*/  IMAD.WIDE.U32 R2, R14.reuse, c[0x0][0x308], R12 ;  /* 0x0000c2000e027a25 */ /* 0x044fe200078e000c */
[----:B------:R-:W-:Y:S01]  /*6c10*/  UIMAD UR4, UR6, UR4, URZ ;  /* 0x00000004060472a4 */ /* 0x000fe2000f8e023f */
[----:B------:R-:W-:Y:S02]  /*6c20*/  BSSY B0, `(.L_x_8) ;  /* 0x0000015000007945 */ /* 0x000fe40003800000 */
[----:B------:R-:W-:Y:S01]  /*6c30*/  IMAD R0, R14, c[0x0][0x30c], R0 ;  /* 0x0000c3000e007a24 */ /* 0x000fe200078e0200 */
[----:B------:R-:W-:-:S04]  /*6c40*/  UIMAD UR4, UR17, UR5, UR4 ;  /* 0x00000005110472a4 */ /* 0x000fc8000f8e0204 */
[----:B------:R-:W-:Y:S02]  /*6c50*/  IADD3 R3, R3, R0, RZ ;  /* 0x0000000003037210 */ /* 0x000fe40007ffe0ff */
[----:B------:R-:W-:-:S05]  /*6c60*/  MOV R0, UR17 ;  /* 0x0000001100007c02 */ /* 0x000fca0008000f00 */
[----:B------:R-:W-:-:S05]  /*6c70*/  IMAD.WIDE.U32 R10, R0, c[0x0][0x310], R2 ;  /* 0x0000c400000a7a25 */ /* 0x000fca00078e0002 */
[----:B------:R-:W-:Y:S01]  /*6c80*/  IADD3 R3, R11, UR4, RZ ;  /* 0x000000040b037c10 */ /* 0x000fe2000fffe0ff */
[----:B------:R-:W-:Y:S05]  /*6c90*/  @P5 BRA `(.L_x_9) ;  /* 0x000000d000005947 */ /* 0x000fea0003800000 */
[----:B------:R-:W-:Y:S01]  /*6ca0*/  IMAD R0, R7, c[0x0][0x300], RZ ;  /* 0x0000c00007007a24 */ /* 0x000fe200078e02ff */
[----:B------:R-:W-:Y:S01]  /*6cb0*/  ISETP.GE.AND P3, PT, R134, c[0x0][0x2f4], PT ;  /* 0x0000bd0086007a0c */ /* 0x000fe20003f66270 */
[----:B------:R-:W-:Y:S01]  /*6cc0*/  IMAD.MOV.U32 R2, RZ, RZ, R10 ;  /* 0x000000ffff027224 */ /* 0x000fe200078e000a */
[----:B------:R-:W-:Y:S01]  /*6cd0*/  ISETP.GE.AND P2, PT, R133, c[0x0][0x2f4], PT ;  /* 0x0000bd0085007a0c */ /* 0x000fe20003f46270 */
[----:B------:R-:W-:Y:S01]  /*6ce0*/  IMAD R0, R6, c[0x0][0x304], R0 ;  /* 0x0000c10006007a24 */ /* 0x000fe200078e0200 */
[----:B------:R-:W-:Y:S01]  /*6cf0*/  ISETP.GE.AND P1, PT, R132, c[0x0][0x2f4], PT ;  /* 0x0000bd0084007a0c */ /* 0x000fe20003f26270 */
[----:B------:R-:W-:-:S04]  /*6d00*/  IMAD.WIDE.U32 R8, R6, c[0x0][0x300], R2 ;  /* 0x0000c00006087a25 */ /* 0x000fc800078e0002 */
[----:B------:R-:W-:Y:S01]  /*6d10*/  IMAD.IADD R0, R9, 0x1, R0 ;  /* 0x0000000109007824 */ /* 0x000fe200078e0200 */
[----:B------:R-:W-:-:S04]  /*6d20*/  LEA R4, P0, R8, c[0x0][0x2e8], 0x1 ;  /* 0x0000ba0008047a11 */ /* 0x000fc800078008ff */
[----:B------:R-:W-:-:S05]  /*6d30*/  LEA.HI.X R5, R8, c[0x0][0x2ec], R0, 0x1, P0 ;  /* 0x0000bb0008057a11 */ /* 0x000fca00000f0c00 */
[----:B-1----:R1:W-:Y:S04]  /*6d40*/  @!P3 STG.E.128 [R4.64], R48 ;  /* 0x000000300400b986 */ /* 0x0023e8000c101d18 */
[----:B------:R1:W-:Y:S04]  /*6d50*/  @!P2 STG.E.128 [R4.64+0x40], R44 ;  /* 0x0000402c0400a986 */ /* 0x0003e8000c101d18 */
[----:B------:R1:W-:Y:S02]  /*6d60*/  @!P1 STG.E.128 [R4.64+0x80], R40 ;  /* 0x0000802804009986 */ /* 0x0003e4000c101d18 */
.L_x_9:
[----:B------:R-:W-:Y:S05]  /*6d70*/  BSYNC B0 ;  /* 0x0000000000007941 */ /* 0x000fea0003800000 */
.L_x_8:
[----:B------:R-:W-:Y:S05]  /*6d80*/  @P4 EXIT ;  /* 0x000000000000494d */ /* 0x000fea0003800000 */
[----:B------:R-:W-:Y:S01]  /*6d90*/  IADD3 R6, P0, R6, 0x40, RZ ;  /* 0x0000004006067810 */ /* 0x000fe20007f1e0ff */
[----:B------:R-:W-:Y:S01]  /*6da0*/  IMAD.MOV.U32 R2, RZ, RZ, R10 ;  /* 0x000000ffff027224 */ /* 0x000fe200078e000a */
[----:B------:R-:W-:-:S03]  /*6db0*/  ISETP.GE.AND P1, PT, R134, c[0x0][0x2f4], PT ;  /* 0x0000bd0086007a0c */ /* 0x000fc60003f26270 */
[----:B------:R-:W-:Y:S01]  /*6dc0*/  IMAD.X R0, RZ, RZ, R7, P0 ;  /* 0x000000ffff007224 */ /* 0x000fe200000e0607 */
[----:B------:R-:W-:Y:S01]  /*6dd0*/  ISETP.GE.AND P0, PT, R133, c[0x0][0x2f4], PT ;  /* 0x0000bd0085007a0c */ /* 0x000fe20003f06270 */
[----:B-1----:R-:W-:-:S04]  /*6de0*/  IMAD.WIDE.U32 R4, R6, c[0x0][0x300], R2 ;  /* 0x0000c00006047a25 */ /* 0x002fc800078e0002 */
[----:B------:R-:W-:Y:S01]  /*6df0*/  IMAD R0, R0, c[0x0][0x300], RZ ;  /* 0x0000c00000007a24 */ /* 0x000fe200078e02ff */
[----:B------:R-:W-:-:S03]  /*6e00*/  LEA R2, P2, R4, c[0x0][0x2e8], 0x1 ;  /* 0x0000ba0004027a11 */ /* 0x000fc600078408ff */
[----:B------:R-:W-:-:S04]  /*6e10*/  IMAD R0, R6, c[0x0][0x304], R0 ;  /* 0x0000c10006007a24 */ /* 0x000fc800078e0200 */
[----:B------:R-:W-:-:S05]  /*6e20*/  IMAD.IADD R0, R5, 0x1, R0 ;  /* 0x0000000105007824 */ /* 0x000fca00078e0200 */
[----:B------:R-:W-:-:S05]  /*6e30*/  LEA.HI.X R3, R4, c[0x0][0x2ec], R0, 0x1, P2 ;  /* 0x0000bb0004037a11 */ /* 0x000fca00010f0c00 */
[----:B------:R1:W-:Y:S01]  /*6e40*/  @!P0 STG.E.128 [R2.64+0x40], R56 ;  /* 0x0000403802008986 */ /* 0x0003e2000c101d18 */
[----:B------:R-:W-:-:S03]  /*6e50*/  ISETP.GE.AND P0, PT, R132, c[0x0][0x2f4], PT ;  /* 0x0000bd0084007a0c */ /* 0x000fc60003f06270 */
[----:B------:R1:W-:Y:S10]  /*6e60*/  @!P1 STG.E.128 [R2.64], R60 ;  /* 0x0000003c02009986 */ /* 0x0003f4000c101d18 */
[----:B------:R-:W-:Y:S05]  /*6e70*/  @P0 EXIT ;  /* 0x000000000000094d */ /* 0x000fea0003800000 */
[----:B------:R-:W-:Y:S01]  /*6e80*/  STG.E.128 [R2.64+0x80], R52 ;  /* 0x0000803402007986 */ /* 0x000fe2000c101d18 */
[----:B------:R-:W-:Y:S05]  /*6e90*/  EXIT ;  /* 0x000000000000794d */ /* 0x000fea0003800000 */
.L_x_10:
[----:B------:R-:W-:-:S00]  /*6ea0*/  BRA `(.L_x_10) ;  /* 0xfffffff000007947 */ /* 0x000fc0000383ffff */
[----:B------:R-:W-:-:S00]  /*6eb0*/  NOP ;  /* 0x0000000000007918 */ /* 0x000fc00000000000 */
        /* <DEDUP_REMOVED lines=12> */
.L_x_1381:


//--------------------- .text._ZN7cutlass13device_kernelIN5flash19enable_sm80_to_sm89INS1_16FlashAttnBwdSm80INS1_25CollectiveMainloopBwdSm80ILi2ELi1EN4cute5tupleIJNS5_1CILi64EEENS7_ILi128EEENS7_ILi96EEEEEENS_10bfloat16_tEfNS_4arch4Sm80ELb0ELb0ELb1ELb0ELb1ELb0ELb0ELb0ELi2ELi2ELi4ELi2ELb1EEENS1_21CollectiveEpilogueBwdISB_SC_SE_Li256ELb0ELb0ELi2EEENS1_19SingleTileSchedulerILb0ELb0ELb0ELi128EEEEEEEEEvNT_6ParamsE --------------------------
	.section	.text._ZN7cutlass13device_kernelIN5flash19enable_sm80_to_sm89INS1_16FlashAttnBwdSm80INS1_25CollectiveMainloopBwdSm80ILi2ELi1EN4cute5tupleIJNS5_1CILi64EEENS7_ILi128EEENS7_ILi96EEEEEENS_10bfloat16_tEfNS_4arch4Sm80ELb0ELb0ELb1ELb0ELb1ELb0ELb0ELb0ELi2ELi2ELi4ELi2ELb1EEENS1_21CollectiveEpilogueBwdISB_SC_SE_Li256ELb0ELb0ELi2EEENS1_19SingleTileSchedulerILb0ELb0ELb0ELi128EEEEEEEEEvNT_6ParamsE,"ax",@progbits
	.sectioninfo	@"SHI_REGISTERS=255"
	.align	128
.text._ZN7cutlass13device_kernelIN5flash19enable_sm80_to_sm89INS1_16FlashAttnBwdSm80INS1_25CollectiveMainloopBwdSm80ILi2ELi1EN4cute5tupleIJNS5_1CILi64EEENS7_ILi128EEENS7_ILi96EEEEEENS_10bfloat16_tEfNS_4arch4Sm80ELb0ELb0ELb1ELb0ELb1ELb0ELb0ELb0ELi2ELi2ELi4ELi2ELb1EEENS1_21CollectiveEpilogueBwdISB_SC_SE_Li256ELb0ELb0ELi2EEENS1_19SingleTileSchedulerILb0ELb0ELb0ELi128EEEEEEEEEvNT_6ParamsE:
        .type           _ZN7cutlass13device_kernelIN5flash19enable_sm80_to_sm89INS1_16FlashAttnBwdSm80INS1_25CollectiveMainloopBwdSm80ILi2ELi1EN4cute5tupleIJNS5_1CILi64EEENS7_ILi128EEENS7_ILi96EEEEEENS_10bfloat16_tEfNS_4arch4Sm80ELb0ELb0ELb1ELb0ELb1ELb0ELb0ELb0ELi2ELi2ELi4ELi2ELb1EEENS1_21CollectiveEpilogueBwdISB_SC_SE_Li256ELb0ELb0ELi2EEENS1_19SingleTileSchedulerILb0ELb0ELb0ELi128EEEEEEEEEvNT_6ParamsE,@function
        .size           _ZN7cutlass13device_kernelIN5flash19enable_sm80_to_sm89INS1_16FlashAttnBwdSm80INS1_25CollectiveMainloopBwdSm80ILi2ELi1EN4cute5tupleIJNS5_1CILi64EEENS7_ILi128EEENS7_ILi96EEEEEENS_10bfloat16_tEfNS_4arch4Sm80ELb0ELb0ELb1ELb0ELb1ELb0ELb0ELb0ELi2ELi2ELi4ELi2ELb1EEENS1_21CollectiveEpilogueBwdISB_SC_SE_Li256ELb0ELb0ELi2EEENS1_19SingleTileSchedulerILb0ELb0ELb0ELi128EEEEEEEEEvNT_6ParamsE,(.L_x_1382 - _ZN7cutlass13device_kernelIN5flash19enable_sm80_to_sm89INS1_16FlashAttnBwdSm80INS1_25CollectiveMainloopBwdSm80ILi2ELi1EN4cute5tupleIJNS5_1CILi64EEENS7_ILi128EEENS7_ILi96EEEEEENS_10bfloat16_tEfNS_4arch4Sm80ELb0ELb0ELb1ELb0ELb1ELb0ELb0ELb0ELi2ELi2ELi4ELi2ELb1EEENS1_21CollectiveEpilogueBwdISB_SC_SE_Li256ELb0ELb0ELi2EEENS1_19SingleTileSchedulerILb0ELb0ELb0ELi128EEEEEEEEEvNT_6ParamsE)
        .other          _ZN7cutlass13device_kernelIN5flash19enable_sm80_to_sm89INS1_16FlashAttnBwdSm80INS1_25CollectiveMainloopBwdSm80ILi2ELi1EN4cute5tupleIJNS5_1CILi64EEENS7_ILi128EEENS7_ILi96EEEEEENS_10bfloat16_tEfNS_4arch4Sm80ELb0ELb0ELb1ELb0ELb1ELb0ELb0ELb0ELi2ELi2ELi4ELi2ELb1EEENS1_21CollectiveEpilogueBwdISB_SC_SE_Li256ELb0ELb0ELi2EEENS1_19SingleTileSchedulerILb0ELb0ELb0ELi128EEEEEEEEEvNT_6ParamsE,@"STO_CUDA_ENTRY STV_DEFAULT"
_ZN7cutlass13device_kernelIN5flash19enable_sm80_to_sm89INS1_16FlashAttnBwdSm80INS1_25CollectiveMainloopBwdSm80ILi2ELi1EN4cute5tupleIJNS5_1CILi64EEENS7_ILi128EEENS7_ILi96EEEEEENS_10bfloat16_tEfNS_4arch4Sm80ELb0ELb0ELb1ELb0ELb1ELb0ELb0ELb0ELi2ELi2ELi4ELi2ELb1EEENS1_21CollectiveEpilogueBwdISB_SC_SE_Li256ELb0ELb0ELi2EEENS1_19SingleTileSchedulerILb0ELb0ELb0ELi128EEEEEEEEEvNT_6ParamsE:
        /* <DEDUP_REMOVED lines=503> */
.L_x_14:
        /* <DEDUP_REMOVED lines=219> */
.L_x_12:
        /* <DEDUP_REMOVED lines=547> */
.L_x_13:
        /* <DEDUP_REMOVED lines=192> */
.L_x_11:
        /* <DEDUP_REMOVED lines=244> */
.L_x_16:
[----:B------:R-:W-:Y:S05]  /*6a90*/  BSYNC B0 ;  /* 0x0000000000007941 */ /* 0x000fea0003800000 */
.L_x_15:
        /* <DEDUP_REMOVED lines=19> */
.L_x_18:
[----:B------:R-:W-:Y:S05]  /*6bd0*/  BSYNC B0 ;  /* 0x0000000000007941 */ /* 0x000fea0003800000 */
.L_x_17:
        /* <DEDUP_REMOVED lines=25> */
.L_x_20:
[----:B------:R-:W-:Y:S05]  /*6d70*/  BSYNC B0 ;  /* 0x0000000000007941 */ /* 0x000fea0003800000 */
.L_x_19:
        /* <DEDUP_REMOVED lines=18> */
.L_x_21:
        /* <DEDUP_REMOVED lines=14> */
.L_x_1382:


//--------------------- .text._ZN7cutlass13device_kernelIN5flash19enable_sm80_to_sm89INS1_16FlashAttnBwdSm80INS1_25CollectiveMainloopBwdSm80ILi2ELi1EN4cute5tupleIJNS5_1CILi64EEENS7_ILi128EEENS7_ILi96EEEEEENS_10bfloat16_tEfNS_4arch4Sm80ELb0ELb0ELb1ELb0ELb0ELb0ELb0ELb0ELi2ELi2ELi4ELi2ELb1EEENS1_24CollectiveEpilogueBwdGQAISB_fSE_Li256ELb0ELb0EEENS1_19SingleTileSchedulerILb0ELb0ELb0ELi128EEEEEEEEEvNT_6ParamsE --------------------------
	.section	.text._ZN7cutlass13device_kernelIN5flash19enable_sm80_to_sm89INS1_16FlashAttnBwdSm80INS1_25CollectiveMainloopBwdSm80ILi2ELi1EN4cute5tupleIJNS5_1CILi64EEENS7_ILi128EEENS7_ILi96EEEEEENS_10bfloat16_tEfNS_4arch4Sm80ELb0ELb0ELb1ELb0ELb0ELb0ELb0ELb0ELi2ELi2ELi4ELi2ELb1EEENS1_24CollectiveEpilogueBwdGQAISB_fSE_Li256ELb0ELb0EEENS1_19SingleTileSchedulerILb0ELb0ELb0ELi128EEEEEEEEEvNT_6ParamsE,"ax",@progbits
	.sectioninfo	@"SHI_REGISTERS=255"
	.align	128
.text._ZN7cutlass13device_kernelIN5flash19enable_sm80_to_sm89INS1_16FlashAttnBwdSm80INS1_25CollectiveMainloopBwdSm80ILi2ELi1EN4cute5tupleIJNS5_1CILi64EEENS7_ILi128EEENS7_ILi96EEEEEENS_10bfloat16_tEfNS_4arch4Sm80ELb0ELb0ELb1ELb0ELb0ELb0ELb0ELb0ELi2ELi2ELi4ELi2ELb1EEENS1_24CollectiveEpilogueBwdGQAISB_fSE_Li256ELb0ELb0EEENS1_19SingleTileSchedulerILb0ELb0ELb0ELi128EEEEEEEEEvNT_6ParamsE:
        .type           _ZN7cutlass13device_kernelIN5flash19enable_sm80_to_sm89INS1_16FlashAttnBwdSm80INS1_25CollectiveMainloopBwdSm80ILi2ELi1EN4cute5tupleIJNS5_1CILi64EEENS7_ILi128EEENS7_ILi96EEEEEENS_10bfloat16_tEfNS_4arch4Sm80ELb0ELb0ELb1ELb0ELb0ELb0ELb0ELb0ELi2ELi2ELi4ELi2ELb1EEENS1_24CollectiveEpilogueBwdGQAISB_fSE_Li256ELb0ELb0EEENS1_19SingleTileSchedulerILb0ELb0ELb0ELi128EEEEEEEEEvNT_6ParamsE,@function
        .size           _ZN7cutlass13device_kernelIN5flash19enable_sm80_to_sm89INS1_16FlashAttnBwdSm80INS1_25CollectiveMainloopBwdSm80ILi2ELi1EN4cute5tupleIJNS5_1CILi64EEENS7_ILi128EEENS7_ILi96EEEEEENS_10bfloat16_tEfNS_4arch4Sm80ELb0ELb0ELb1ELb0ELb0ELb0ELb0ELb0ELi2ELi2ELi4ELi2ELb1EEENS1_24CollectiveEpilogueBwdGQAISB_fSE_Li256ELb0ELb0EEENS1_19SingleTileSchedulerILb0ELb0ELb0ELi128EEEEEEEEEvNT_6ParamsE,(.L_x_1383 - _ZN7cutlass13device_kernelIN5flash19enable_sm80_to_sm89INS1_16FlashAttnBwdSm80INS1_25CollectiveMainloopBwdSm80ILi2ELi1EN4cute5tupleIJNS5_1CILi64EEENS7_ILi128EEENS7_ILi96EEEEEENS_10bfloat16_tEfNS_4arch4Sm80ELb0ELb0ELb1ELb0ELb0ELb0ELb0ELb0ELi2ELi2ELi4ELi2ELb1EEENS1_24CollectiveEpilogueBwdGQAISB_fSE_Li256ELb0ELb0EEENS1_19SingleTileSchedulerILb0ELb0ELb0ELi128EEEEEEEEEvNT_6ParamsE)
        .other          _ZN7cutlass13device_kernelIN5flash19enable_sm80_to_sm89INS1_16FlashAttnBwdSm80INS1_25CollectiveMainloopBwdSm80ILi2ELi1EN4cute5tupleIJNS5_1CILi64EEENS7_ILi128EEENS7_ILi96EEEEEENS_10bfloat16_tEfNS_4arch4Sm80ELb0ELb0ELb1ELb0ELb0ELb0ELb0ELb0ELi2ELi2ELi4ELi2ELb1EEENS1_24CollectiveEpilogueBwdGQAISB_fSE_Li256ELb0ELb0EEENS1_19SingleTileSchedulerILb0ELb0ELb0ELi128EEEEEEEEEvNT_6ParamsE,@"STO_CUDA_ENTRY STV_DEFAULT"
_ZN7cutlass13device_kernelIN5flash19enable_sm80_to_sm89INS1_16FlashAttnBwdSm80INS1_25CollectiveMainloopBwdSm80ILi2ELi1EN4cute5tupleIJNS5_1CILi64EEENS7_ILi128EEENS7_ILi96EEEEEENS_10bfloat16_tEfNS_4arch4Sm80ELb0ELb0ELb1ELb0ELb0ELb0ELb0ELb0ELi2ELi2ELi4ELi2ELb1EEENS1_24CollectiveEpilogueBwdGQAISB_fSE_Li256ELb0ELb0EEENS1_19SingleTileSchedulerILb0ELb0ELb0ELi128EEEEEEEEEvNT_6ParamsE:
        /* <DEDUP_REMOVED lines=15> */
[----:B------:R-:W-:Y:S01]  /*00f0*/  IMAD.U32 R14, RZ, RZ, UR15 ;  /* 0x0000000fff0e7e24 */ /* 0x000fe2000f8e00ff */
[----:B------:R-:W-:Y:S01]  /*0100*/  UIMAD UR12, UR15, UR5, UR12 ;  /* 0x000000050f0c72a4 */ /* 0x000fe2000f8e020c */
[----:B------:R-:W-:Y:S01]  /*0110*/  IMAD.MOV.U32 R31, RZ, RZ, -0x80 ;  /* 0xffffff80ff1f7424 */ /* 0x000fe200078e00ff */
[----:B------:R-:W-:Y:S01]  /*0120*/  ULDC.64 UR18, c[0x0][0x118] ;  /* 0x0000460000127ab9 */ /* 0x000fe20000000a00 */
[----:B------:R-:W-:Y:S01]  /*0130*/  IMAD.MOV.U32 R24, RZ, RZ, c[0x0][0x1ac] ;  /* 0x00006b00ff187624 */ /* 0x000fe200078e00ff */
[----:B------:R-:W-:Y:S01]  /*0140*/  ULDC.64 UR4, c[0x0][0x290] ;  /* 0x0000a40000047ab9 */ /* 0x000fe20000000a00 */
[----:B------:R-:W-:Y:S01]  /*0150*/  IMAD.MOV.U32 R231, RZ, RZ, 0x20 ;  /* 0x00000020ffe77424 */ /* 0x000fe200078e00ff */
[----:B------:R-:W-:Y:S01]  /*0160*/  UIMAD.WIDE.U32 UR10, UR15, UR4, URZ ;  /* 0x000000040f0a72a5 */ /* 0x000fe2000f8e003f */
[----:B------:R-:W-:Y:S01]  /*0170*/  IMAD.MOV.U32 R233, RZ, RZ, 0x10 ;  /* 0x00000010ffe97424 */ /* 0x000fe200078e00ff */
[----:B------:R-:W-:Y:S01]  /*0180*/  UIMAD UR4, UR6, UR4, URZ ;  /* 0x00000004060472a4 */ /* 0x000fe2000f8e023f */
[----:B------:R-:W-:Y:S01]  /*0190*/  CS2R R126, SRZ ;  /* 0x00000000007e7805 */ /* 0x000fe2000001ff00 */
[----:B------:R-:W-:Y:S01]  /*01a0*/  UIADD3 UR12, UR9, UR12, URZ ;  /* 0x0000000c090c7290 */ /* 0x000fe2000fffe03f */
        /* <DEDUP_REMOVED lines=10> */
[----:B------:R-:W-:Y:S01]  /*0250*/  IMAD.SHL.U32 R2, R34, 0x4, RZ ;  /* 0x0000000422027824 */ /* 0x000fe200078e00ff */
[----:B------:R-:W-:Y:S01]  /*0260*/  UIMAD UR4, UR6, UR4, URZ ;  /* 0x00000004060472a4 */ /* 0x000fe2000f8e023f */
[----:B------:R-:W-:Y:S01]  /*0270*/  IMAD.MOV.U32 R6, RZ, RZ, R32 ;  /* 0x000000ffff067224 */ /* 0x000fe200078e0020 */
[----:B------:R-:W-:Y:S01]  /*0280*/  @P0 SHF.R.U32.HI R6, RZ, c[0x0][0x250], R0 ;  /* 0x00009400ff060a19 */ /* 0x000fe20000011600 */
[C---:B------:R-:W-:Y:S01]  /*0290*/  IMAD R0, R33.reuse, c[0x0][0x288], RZ ;  /* 0x0000a20021007a24 */ /* 0x040fe200078e02ff */
[----:B------:R-:W-:Y:S01]  /*02a0*/  SHF.R.S32.HI R3, RZ, 0x1f, R2 ;  /* 0x0000001fff037819 */ /* 0x000fe20000011402 */
[----:B------:R-:W-:Y:S01]  /*02b0*/  IMAD R7, R33, c[0x0][0x270], RZ ;  /* 0x00009c0021077a24 */ /* 0x000fe200078e02ff */
[CC--:B------:R-:W-:Y:S01]  /*02c0*/  LEA.HI R22, R29.reuse, R34.reuse, RZ, 0x2 ;  /* 0x000000221d167211 */ /* 0x0c0fe200078f10ff */
[C---:B------:R-:W-:Y:S01]  /*02d0*/  IMAD R0, R32.reuse, c[0x0][0x28c], R0 ;  /* 0x0000a30020007a24 */ /* 0x040fe200078e0200 */
[CC--:B------:R-:W-:Y:S01]  /*02e0*/  LEA.HI R18, R29.reuse, R34.reuse, RZ, 0x4 ;  /* 0x000000221d127211 */ /* 0x0c0fe200078f20ff */
[----:B------:R2:W-:Y:S01]  /*02f0*/  STL.64 [R1+0x18], R2 ;  /* 0x0000180201007387 */ /* 0x0005e20000100a00 */
[----:B------:R-:W-:Y:S01]  /*0300*/  IMAD R7, R32, c[0x0][0x274], R7 ;  /* 0x00009d0020077a24 */ /* 0x000fe200078e0207 */
[CC--:B------:R-:W-:Y:S01]  /*0310*/  LEA.HI R20, R29.reuse, R34.reuse, RZ, 0x3 ;  /* 0x000000221d147211 */ /* 0x0c0fe200078f18ff */
[----:B------:R-:W-:Y:S01]  /*0320*/  UIMAD UR7, UR15, UR5, UR4 ;  /* 0x000000050f0772a4 */ /* 0x000fe2000f8e0204 */
[----:B------:R-:W-:Y:S01]  /*0330*/  SHF.R.S32.HI R42, RZ, 0x2, R22 ;  /* 0x00000002ff2a7819 */ /* 0x000fe20000011416 */
[----:B---3--:R-:W-:Y:S01]  /*0340*/  IMAD R31, R12, R31, c[0x0][0x198] ;  /* 0x000066000c1f7624 */ /* 0x008fe200078e021f */
[----:B------:R-:W-:Y:S01]  /*0350*/  ULDC.64 UR4, c[0x0][0x1b8] ;  /* 0x00006e0000047ab9 */ /* 0x000fe20000000a00 */
[----:B------:R-:W-:Y:S01]  /*0360*/  LEA.HI R27, R29, R34, RZ, 0x5 ;  /* 0x000000221d1b7211 */ /* 0x000fe200078f28ff */
[----:B-1----:R-:W-:Y:S01]  /*0370*/  IMAD.WIDE.U32 R4, R32, c[0x0][0x270], R2 ;  /* 0x00009c0020047a25 */ /* 0x002fe200078e0002 */
[--C-:B------:R-:W-:Y:S01]  /*0380*/  SHF.R.S32.HI R43, RZ, 0x1f, R42.reuse ;  /* 0x0000001fff2b7819 */ /* 0x100fe2000001142a */
[----:B------:R-:W-:Y:S01]  /*0390*/  UIMAD UR4, UR6, UR4, URZ ;  /* 0x00000004060472a4 */ /* 0x000fe2000f8e023f */
[----:B------:R-:W-:Y:S01]  /*03a0*/  SHF.R.S32.HI R17, RZ, 0x5, R27 ;  /* 0x00000005ff117819 */ /* 0x000fe2000001141b */
[----:B------:R-:W-:Y:S01]  /*03b0*/  CS2R R130, SRZ ;  /* 0x0000000000827805 */ /* 0x000fe2000001ff00 */
[----:B------:R-:W-:Y:S01]  /*03c0*/  IADD3 R19, P1, R4, UR8, RZ ;  /* 0x0000000804137c10 */ /* 0x000fe2000ff3e0ff */
[----:B------:R-:W-:Y:S01]  /*03d0*/  IMAD.WIDE R12, R12, 0x80, R42 ;  /* 0x000000800c0c7825 */ /* 0x000fe200078e022a */
[----:B------:R-:W-:Y:S01]  /*03e0*/  SHF.R.S32.HI R4, RZ, 0x4, R18 ;  /* 0x00000004ff047819 */ /* 0x000fe20000011412 */
[----:B------:R-:W-:Y:S01]  /*03f0*/  UIMAD UR4, UR15, UR5, UR4 ;  /* 0x000000050f0472a4 */ /* 0x000fe2000f8e0204 */
[----:B------:R-:W-:Y:S01]  /*0400*/  IADD3.X R25, R5, UR12, R7, P1, !PT ;  /* 0x0000000c05197c10 */ /* 0x000fe20008ffe407 */
[----:B------:R-:W-:Y:S01]  /*0410*/  IMAD.SHL.U32 R7, R20, 0x8, RZ ;  /* 0x0000000814077824 */ /* 0x000fe200078e00ff */
[----:B------:R-:W-:Y:S01]  /*0420*/  LEA.HI R5, R18, R4, RZ, 0x1 ;  /* 0x0000000412057211 */ /* 0x000fe200078f08ff */
[----:B------:R-:W-:Y:S01]  /*0430*/  IMAD R15, R13, c[0x0][0x1a8], RZ ;  /* 0x00006a000d0f7a24 */ /* 0x000fe200078e02ff */
[----:B------:R1:W-:Y:S01]  /*0440*/  STL.64 [R1+0x8], R42 ;  /* 0x0000082a01007387 */ /* 0x0003e20000100a00 */
[----:B------:R-:W-:Y:S01]  /*0450*/  CS2R R128, SRZ ;  /* 0x0000000000807805 */ /* 0x000fe2000001ff00 */
[----:B------:R-:W-:Y:S01]  /*0460*/  LOP3.LUT R5, R5, 0xfffffffe, RZ, 0xc0, !PT ;  /* 0xfffffffe05057812 */ /* 0x000fe200078ec0ff */
[----:B------:R-:W-:Y:S01]  /*0470*/  IMAD R15, R12, c[0x0][0x1ac], R15 ;  /* 0x00006b000c0f7a24 */ /* 0x000fe200078e020f */
[----:B------:R-:W-:Y:S01]  /*0480*/  LOP3.LUT R7, R7, 0xc0, RZ, 0xc0, !PT ;  /* 0x000000c007077812 */ /* 0x000fe200078ec0ff */
[----:B------:R-:W-:Y:S01]  /*0490*/  CS2R R122, SRZ ;  /* 0x00000000007a7805 */ /* 0x000fe2000001ff00 */
[----:B--2---:R-:W-:Y:S01]  /*04a0*/  IMAD.WIDE.U32 R2, R32, c[0x0][0x288], R2 ;  /* 0x0000a20020027a25 */ /* 0x004fe200078e0002 */
[----:B------:R-:W-:Y:S01]  /*04b0*/  CS2R R120, SRZ ;  /* 0x0000000000787805 */ /* 0x000fe2000001ff00 */
[----:B------:R-:W-:Y:S01]  /*04c0*/  SHF.R.U32.HI R11, RZ, 0x3, R7 ;  /* 0x00000003ff0b7819 */ /* 0x000fe20000011607 */
[----:B------:R-:W-:Y:S01]  /*04d0*/  CS2R R118, SRZ ;  /* 0x0000000000767805 */ /* 0x000fe2000001ff00 */
[----:B------:R-:W-:Y:S01]  /*04e0*/  IMAD.IADD R23, R4, 0x1, -R5 ;  /* 0x0000000104177824 */ /* 0x000fe200078e0a05 */
[----:B------:R-:W-:Y:S01]  /*04f0*/  IADD3 R21, P0, R2, UR10, RZ ;  /* 0x0000000a02157c10 */ /* 0x000fe2000ff1e0ff */
[----:B------:R-:W-:Y:S01]  /*0500*/  CS2R R116, SRZ ;  /* 0x0000000000747805 */ /* 0x000fe2000001ff00 */
[----:B------:R-:W-:Y:S01]  /*0510*/  CS2R R110, SRZ ;  /* 0x00000000006e7805 */ /* 0x000fe2000001ff00 */
[----:B------:R-:W-:Y:S01]  /*0520*/  CS2R R108, SRZ ;  /* 0x00000000006c7805 */ /* 0x000fe2000001ff00 */
[----:B------:R-:W-:Y:S01]  /*0530*/  IADD3.X R28, R3, UR13, R0, P0, !PT ;  /* 0x0000000d031c7c10 */ /* 0x000fe200087fe400 */
[----:B------:R-:W-:Y:S01]  /*0540*/  CS2R R114, SRZ ;  /* 0x0000000000727805 */ /* 0x000fe2000001ff00 */
[----:B------:R-:W-:Y:S01]  /*0550*/  LOP3.LUT R0, R22, 0xfffffffc, RZ, 0xc0, !PT ;  /* 0xfffffffc16007812 */ /* 0x000fe200078ec0ff */
[----:B------:R-:W-:Y:S01]  /*0560*/  CS2R R112, SRZ ;  /* 0x0000000000707805 */ /* 0x000fe2000001ff00 */
[----:B------:R-:W-:Y:S01]  /*0570*/  CS2R R106, SRZ ;  /* 0x00000000006a7805 */ /* 0x000fe2000001ff00 */
[----:B------:R-:W-:Y:S01]  /*0580*/  CS2R R104, SRZ ;  /* 0x0000000000687805 */ /* 0x000fe2000001ff00 */
[----:B------:R-:W-:Y:S01]  /*0590*/  CS2R R102, SRZ ;  /* 0x0000000000667805 */ /* 0x000fe2000001ff00 */
[----:B------:R-:W-:Y:S01]  /*05a0*/  IMAD.IADD R26, R34, 0x1, -R0 ;  /* 0x00000001221a7824 */ /* 0x000fe200078e0a00 */
[----:B------:R-:W-:Y:S01]  /*05b0*/  SHF.R.S32.HI R0, RZ, 0x1f, R6 ;  /* 0x0000001fff007819 */ /* 0x000fe20000011406 */
[----:B------:R-:W-:Y:S01]  /*05c0*/  CS2R R100, SRZ ;  /* 0x0000000000647805 */ /* 0x000fe2000001ff00 */
[----:B------:R-:W-:Y:S01]  /*05d0*/  CS2R R94, SRZ ;  /* 0x00000000005e7805 */ /* 0x000fe2000001ff00 */
[----:B------:R-:W-:Y:S01]  /*05e0*/  IMAD.SHL.U32 R2, R26, 0x8, RZ ;  /* 0x000000081a027824 */ /* 0x000fe200078e00ff */
[----:B------:R-:W-:Y:S01]  /*05f0*/  CS2R R92, SRZ ;  /* 0x00000000005c7805 */ /* 0x000fe2000001ff00 */
[C---:B------:R-:W-:Y:S01]  /*0600*/  IMAD R8, R0.reuse, c[0x0][0x1e0], RZ ;  /* 0x0000780000087a24 */ /* 0x040fe200078e02ff */
[----:B------:R-:W-:Y:S01]  /*0610*/  CS2R R98, SRZ ;  /* 0x0000000000627805 */ /* 0x000fe2000001ff00 */
[----:B------:R-:W-:Y:S01]  /*0620*/  IMAD R0, R0, c[0x0][0x1b0], RZ ;  /* 0x00006c0000007a24 */ /* 0x000fe200078e02ff */
[----:B------:R-:W-:Y:S01]  /*0630*/  SHF.R.S32.HI R3, RZ, 0x1f, R2 ;  /* 0x0000001fff037819 */ /* 0x000fe20000011402 */
[C---:B------:R-:W-:Y:S01]  /*0640*/  IMAD R8, R6.reuse, c[0x0][0x1e4], R8 ;  /* 0x0000790006087a24 */ /* 0x040fe200078e0208 */
[----:B------:R-:W-:Y:S01]  /*0650*/  LOP3.LUT R10, R7, 0x18, R2, 0xf8, !PT ;  /* 0x00000018070a7812 */ /* 0x000fe200078ef802 */
[----:B------:R-:W-:Y:S01]  /*0660*/  IMAD R0, R6, c[0x0][0x1b4], R0 ;  /* 0x00006d0006007a24 */ /* 0x000fe200078e0200 */
[----:B------:R-:W-:Y:S01]  /*0670*/  IADD3 R37, R2, 0x40, RZ ;  /* 0x0000004002257810 */ /* 0x000fe20007ffe0ff */
[----:B------:R-:W-:Y:S01]  /*0680*/  IMAD.WIDE.U32 R4, R6, c[0x0][0x1e0], R2 ;  /* 0x0000780006047a25 */ /* 0x000fe200078e0002 */
[----:B------:R-:W-:Y:S01]  /*0690*/  LOP3.LUT R16, R10, R11, RZ, 0x3c, !PT ;  /* 0x0000000b0a107212 */ /* 0x000fe200078e3cff */
[----:B------:R-:W-:Y:S01]  /*06a0*/  CS2R R96, SRZ ;  /* 0x0000000000607805 */ /* 0x000fe2000001ff00 */
[----:B------:R-:W-:Y:S01]  /*06b0*/  ISETP.GE.AND P2, PT, R2, c[0x0][0x1cc], PT ;  /* 0x0000730002007a0c */ /* 0x000fe20003f46270 */
[----:B------:R-:W-:Y:S01]  /*06c0*/  IMAD.IADD R7, R5, 0x1, R8 ;  /* 0x0000000105077824 */ /* 0x000fe200078e0208 */
[----:B------:R-:W-:Y:S01]  /*06d0*/  STL [R1+0x40], R37 ;  /* 0x0000402501007387 */ /* 0x000fe20000100800 */
[----:B------:R-:W-:Y:S01]  /*06e0*/  IMAD.WIDE.U32 R8, R6, c[0x0][0x1b0], R2 ;  /* 0x00006c0006087a25 */ /* 0x000fe200078e0002 */
[----:B------:R-:W-:Y:S01]  /*06f0*/  CS2R R90, SRZ ;  /* 0x00000000005a7805 */ /* 0x000fe2000001ff00 */
[----:B------:R-:W-:Y:S01]  /*0700*/  CS2R R88, SRZ ;  /* 0x0000000000587805 */ /* 0x000fe2000001ff00 */
[----:B------:R-:W-:Y:S01]  /*0710*/  CS2R R86, SRZ ;  /* 0x0000000000567805 */ /* 0x000fe2000001ff00 */
[----:B------:R-:W-:Y:S01]  /*0720*/  IMAD.MOV.U32 R6, RZ, RZ, R4 ;  /* 0x000000ffff067224 */ /* 0x000fe200078e0004 */
[----:B------:R-:W-:Y:S01]  /*0730*/  CS2R R84, SRZ ;  /* 0x0000000000547805 */ /* 0x000fe2000001ff00 */
[----:B------:R-:W-:Y:S01]  /*0740*/  IMAD.IADD R5, R9, 0x1, R0 ;  /* 0x0000000109057824 */ /* 0x000fe200078e0200 */
[----:B------:R-:W-:Y:S01]  /*0750*/  CS2R R78, SRZ ;  /* 0x00000000004e7805 */ /* 0x000fe2000001ff00 */
[----:B------:R-:W-:Y:S01]  /*0760*/  IMAD.U32 R0, RZ, RZ, UR15 ;  /* 0x0000000fff007e24 */ /* 0x000fe2000f8e00ff */
[----:B------:R-:W-:Y:S01]  /*0770*/  CS2R R76, SRZ ;  /* 0x00000000004c7805 */ /* 0x000fe2000001ff00 */
[----:B------:R-:W-:Y:S01]  /*0780*/  IMAD.MOV.U32 R4, RZ, RZ, R8 ;  /* 0x000000ffff047224 */ /* 0x000fe200078e0008 */
[----:B------:R-:W-:Y:S01]  /*0790*/  CS2R R82, SRZ ;  /* 0x0000000000527805 */ /* 0x000fe2000001ff00 */
[----:B------:R-:W-:Y:S01]  /*07a0*/  IMAD.WIDE.U32 R6, R14, c[0x0][0x1e8], R6 ;  /* 0x00007a000e067a25 */ /* 0x000fe200078e0006 */
[----:B------:R-:W-:Y:S01]  /*07b0*/  CS2R R80, SRZ ;  /* 0x0000000000507805 */ /* 0x000fe2000001ff00 */
[----:B------:R-:W-:Y:S01]  /*07c0*/  CS2R R74, SRZ ;  /* 0x00000000004a7805 */ /* 0x000fe2000001ff00 */
[----:B------:R-:W-:Y:S01]  /*07d0*/  CS2R R72, SRZ ;  /* 0x0000000000487805 */ /* 0x000fe2000001ff00 */
[----:B------:R-:W-:Y:S01]  /*07e0*/  IMAD.WIDE.U32 R4, R0, c[0x0][0x1b8], R4 ;  /* 0x00006e0000047a25 */ /* 0x000fe200078e0004 */
[----:B------:R-:W-:Y:S01]  /*07f0*/  LEA.HI R0, R22, R42, RZ, 0x1 ;  /* 0x0000002a16007211 */ /* 0x000fe200078f08ff */
[----:B------:R-:W-:Y:S01]  /*0800*/  CS2R R70, SRZ ;  /* 0x0000000000467805 */ /* 0x000fe2000001ff00 */
[----:B------:R-:W-:Y:S01]  /*0810*/  IADD3 R7, R7, UR7, RZ ;  /* 0x0000000707077c10 */ /* 0x000fe2000fffe0ff */
[----:B------:R-:W-:Y:S01]  /*0820*/  IMAD R11, R13, c[0x0][0x1d8], RZ ;  /* 0x000076000d0b7a24 */ /* 0x000fe200078e02ff */
[----:B------:R-:W-:Y:S01]  /*0830*/  LOP3.LUT R0, R0, 0x7fffffe, RZ, 0xc0, !PT ;  /* 0x07fffffe00007812 */ /* 0x000fe200078ec0ff */
[----:B------:R-:W-:Y:S01]  /*0840*/  IMAD R10, R43, c[0x0][0x178], RZ ;  /* 0x00005e002b0a7a24 */ /* 0x000fe200078e02ff */
[----:B------:R-:W-:Y:S01]  /*0850*/  IADD3 R5, R5, UR4, RZ ;  /* 0x0000000405057c10 */ /* 0x000fe2000fffe0ff */
[----:B------:R-:W-:Y:S01]  /*0860*/  IMAD R11, R12, c[0x0][0x1dc], R11 ;  /* 0x000077000c0b7a24 */ /* 0x000fe200078e020b */
[----:B------:R-:W-:Y:S01]  /*0870*/  ULDC.64 UR4, c[0x0][0x188] ;  /* 0x0000620000047ab9 */ /* 0x000fe20000000a00 */
[----:B------:R-:W-:Y:S01]  /*0880*/  IMAD.IADD R0, R42, 0x1, -R0 ;  /* 0x000000012a007824 */ /* 0x000fe200078e0a00 */
[----:B------:R-:W-:Y:S01]  /*0890*/  UIMAD UR4, UR6, UR4, URZ ;  /* 0x00000004060472a4 */ /* 0x000fe2000f8e023f */
[----:B------:R-:W-:Y:S01]  /*08a0*/  IMAD.WIDE.U32 R8, R12, c[0x0][0x1d8], R6 ;  /* 0x000076000c087a25 */ /* 0x000fe200078e0006 */
[----:B------:R-:W-:Y:S01]  /*08b0*/  ULDC UR7, c[0x0][0x168] ;  /* 0x00005a0000077ab9 */ /* 0x000fe20000000800 */
[----:B------:R-:W-:Y:S01]  /*08c0*/  CS2R R68, SRZ ;  /* 0x0000000000447805 */ /* 0x000fe2000001ff00 */
[----:B------:R-:W-:Y:S01]  /*08d0*/  UIMAD UR4, UR15, UR5, UR4 ;  /* 0x000000050f0472a4 */ /* 0x000fe2000f8e0204 */
[----:B------:R-:W-:Y:S01]  /*08e0*/  IMAD R7, R17, 0x8, R0 ;  /* 0x0000000811077824 */ /* 0x000fe200078e0200 */
[----:B------:R-:W-:Y:S01]  /*08f0*/  LEA R6, P0, R8, c[0x0][0x1c0], 0x1 ;  /* 0x0000700008067a11 */ /* 0x000fe200078008ff */
[C---:B------:R-:W-:Y:S01]  /*0900*/  IMAD R14, R42.reuse, c[0x0][0x17c], R10 ;  /* 0x00005f002a0e7a24 */ /* 0x040fe200078e020a */
[----:B------:R-:W-:Y:S01]  /*0910*/  UISETP.GE.AND UP0, UPT, UR7, 0x1, UPT ;  /* 0x000000010700788c */ /* 0x000fe2000bf06270 */
[----:B------:R-:W-:Y:S01]  /*0920*/  IMAD.IADD R0, R9, 0x1, R11 ;  /* 0x0000000109007824 */ /* 0x000fe200078e020b */
[----:B------:R-:W-:Y:S01]  /*0930*/  CS2R R62, SRZ ;  /* 0x00000000003e7805 */ /* 0x000fe2000001ff00 */
[----:B------:R-:W-:Y:S01]  /*0940*/  IMAD.WIDE.U32 R10, R42, c[0x0][0x178], R2 ;  /* 0x00005e002a0a7a25 */ /* 0x000fe200078e0002 */
[----:B------:R-:W-:Y:S01]  /*0950*/  CS2R R60, SRZ ;  /* 0x00000000003c7805 */ /* 0x000fe2000001ff00 */
[----:B------:R-:W-:Y:S01]  /*0960*/  CS2R R66, SRZ ;  /* 0x0000000000427805 */ /* 0x000fe2000001ff00 */
[----:B------:R-:W-:Y:S01]  /*0970*/  CS2R R64, SRZ ;  /* 0x0000000000407805 */ /* 0x000fe2000001ff00 */
[----:B------:R-:W-:Y:S01]  /*0980*/  IMAD.MOV.U32 R9, RZ, RZ, c[0x0][0x1d8] ;  /* 0x00007600ff097624 */ /* 0x000fe200078e00ff */
[----:B------:R-:W-:Y:S01]  /*0990*/  CS2R R58, SRZ ;  /* 0x00000000003a7805 */ /* 0x000fe2000001ff00 */
[----:B------:R-:W-:Y:S01]  /*09a0*/  IMAD.WIDE.U32 R12, R12, c[0x0][0x1a8], R4 ;  /* 0x00006a000c0c7a25 */ /* 0x000fe200078e0004 */
[----:B------:R-:W-:Y:S01]  /*09b0*/  CS2R R56, SRZ ;  /* 0x0000000000387805 */ /* 0x000fe2000001ff00 */
[----:B------:R-:W-:Y:S01]  /*09c0*/  CS2R R54, SRZ ;  /* 0x0000000000367805 */ /* 0x000fe2000001ff00 */
[----:B------:R-:W-:Y:S01]  /*09d0*/  CS2R R52, SRZ ;  /* 0x0000000000347805 */ /* 0x000fe2000001ff00 */
[----:B------:R-:W-:Y:S01]  /*09e0*/  IMAD.U32 R16, R7, 0x20, R16 ;  /* 0x0000002007107824 */ /* 0x000fe200078e0010 */
[----:B------:R-:W-:Y:S01]  /*09f0*/  LEA.HI.X R7, R8, c[0x0][0x1c4], R0, 0x1, P0 ;  /* 0x0000710008077a11 */ /* 0x000fe200000f0c00 */
[----:B------:R-:W-:Y:S01]  /*0a00*/  IMAD.IADD R11, R11, 0x1, R14 ;  /* 0x000000010b0b7824 */ /* 0x000fe200078e020e */
[----:B------:R-:W-:Y:S01]  /*0a10*/  LEA R8, P1, R9, R6, 0x7 ;  /* 0x0000000609087211 */ /* 0x000fe200078238ff */
[----:B------:R-:W-:Y:S01]  /*0a20*/  IMAD.MOV.U32 R14, RZ, RZ, c[0x0][0x1dc] ;  /* 0x00007700ff0e7624 */ /* 0x000fe200078e00ff */
[----:B------:R-:W-:Y:S01]  /*0a30*/  LEA R4, P0, R12, c[0x0][0x190], 0x1 ;  /* 0x000064000c047a11 */ /* 0x000fe200078008ff */
[----:B------:R-:W-:Y:S01]  /*0a40*/  IMAD.IADD R0, R13, 0x1, R15 ;  /* 0x000000010d007824 */ /* 0x000fe200078e020f */
[----:B------:R-:W-:Y:S01]  /*0a50*/  IADD3 R15, R2, 0x20, RZ ;  /* 0x00000020020f7810 */ /* 0x000fe20007ffe0ff */
[----:B------:R-:W-:Y:S01]  /*0a60*/  IMAD R13, R33, c[0x0][0x180], RZ ;  /* 0x00006000210d7a24 */ /* 0x000fe200078e02ff */
[----:B------:R-:W-:Y:S01]  /*0a70*/  LEA.HI.X R9, R9, R7, R14, 0x7, P1 ;  /* 0x0000000709097211 */ /* 0x000fe200008f3c0e */
[----:B------:R-:W-:Y:S01]  /*0a80*/  IMAD.MOV.U32 R14, RZ, RZ, c[0x0][0x1a8] ;  /* 0x00006a00ff0e7624 */ /* 0x000fe200078e00ff */
[----:B------:R-:W-:Y:S01]  /*0a90*/  LEA.HI.X R5, R12, c[0x0][0x194], R0, 0x1, P0 ;  /* 0x000065000c057a11 */ /* 0x000fe200000f0c00 */
[----:B------:R-:W-:Y:S01]  /*0aa0*/  IMAD.IADD R0, R31, 0x1, -R42 ;  /* 0x000000011f007824 */ /* 0x000fe200078e0a2a */
[----:B------:R-:W-:Y:S01]  /*0ab0*/  ISETP.GE.AND P1, PT, R15, c[0x0][0x1cc], PT ;  /* 0x000073000f007a0c */ /* 0x000fe20003f26270 */
[----:B------:R-:W-:Y:S01]  /*0ac0*/  IMAD R13, R32, c[0x0][0x184], R13 ;  /* 0x00006100200d7a24 */ /* 0x000fe200078e020d */
[----:B------:R-:W-:Y:S01]  /*0ad0*/  LEA R12, P3, R14, R4, 0x7 ;  /* 0x000000040e0c7211 */ /* 0x000fe200078638ff */
[----:B------:R-:W-:Y:S01]  /*0ae0*/  IMAD.WIDE.U32 R10, R32, c[0x0][0x180], R10 ;  /* 0x00006000200a7a25 */ /* 0x000fe200078e000a */
[----:B------:R-:W-:Y:S01]  /*0af0*/  ISETP.GE.AND P0, PT, R37, c[0x0][0x1cc], PT ;  /* 0x0000730025007a0c */ /* 0x000fe20003f06270 */
[----:B------:R-:W-:Y:S01]  /*0b00*/  CS2R R46, SRZ ;  /* 0x00000000002e7805 */ /* 0x000fe2000001ff00 */
[C---:B------:R-:W-:Y:S01]  /*0b10*/  ISETP.LT.OR P5, PT, R0.reuse, 0x1, P2 ;  /* 0x000000010000780c */ /* 0x040fe200017a1670 */
[----:B------:R-:W-:Y:S01]  /*0b20*/  IMAD.IADD R11, R11, 0x1, R13 ;  /* 0x000000010b0b7824 */ /* 0x000fe200078e020d */
[----:B------:R-:W-:Y:S01]  /*0b30*/  ISETP.LT.OR P4, PT, R0, 0x1, P1 ;  /* 0x000000010000780c */ /* 0x000fe20000f81670 */
[----:B------:R-:W-:Y:S01]  /*0b40*/  IMAD.SHL.U32 R36, R16, 0x2, RZ ;  /* 0x0000000210247824 */ /* 0x000fe200078e00ff */
[----:B------:R-:W-:Y:S01]  /*0b50*/  LEA.HI.X R13, R14, R5, R24, 0x7, P3 ;  /* 0x000000050e0d7211 */ /* 0x000fe200018f3c18 */
[----:B------:R-:W-:Y:S01]  /*0b60*/  IMAD.U32 R14, RZ, RZ, UR15 ;  /* 0x0000000fff0e7e24 */ /* 0x000fe2000f8e00ff */
[C---:B------:R-:W-:Y:S01]  /*0b70*/  ISETP.LT.OR P3, PT, R0.reuse, 0x1, P0 ;  /* 0x000000010000780c */ /* 0x040fe20000761670 */
[----:B------:R-:W-:Y:S01]  /*0b80*/  CS2R R44, SRZ ;  /* 0x00000000002c7805 */ /* 0x000fe2000001ff00 */
[----:B------:R-:W-:Y:S01]  /*0b90*/  ISETP.LT.OR P2, PT, R0, 0x41, P2 ;  /* 0x000000410000780c */ /* 0x000fe20001741670 */
[----:B------:R-:W-:Y:S01]  /*0ba0*/  IMAD.WIDE.U32 R10, R14, c[0x0][0x188], R10 ;  /* 0x000062000e0a7a25 */ /* 0x000fe200078e000a */
[C---:B------:R-:W-:Y:S01]  /*0bb0*/  ISETP.LT.OR P1, PT, R0.reuse, 0x41, P1 ;  /* 0x000000410000780c */ /* 0x040fe20000f21670 */
[----:B------:R-:W-:Y:S01]  /*0bc0*/  STL [R1+0x14], R36 ;  /* 0x0000142401007387 */ /* 0x000fe20000100800 */
[----:B------:R-:W-:Y:S01]  /*0bd0*/  ISETP.LT.OR P0, PT, R0, 0x41, P0 ;  /* 0x000000410000780c */ /* 0x000fe20000701670 */
[----:B------:R-:W-:Y:S01]  /*0be0*/  CS2R R50, SRZ ;  /* 0x0000000000327805 */ /* 0x000fe2000001ff00 */
[----:B------:R-:W-:Y:S01]  /*0bf0*/  CS2R R48, SRZ ;  /* 0x0000000000307805 */ /* 0x000fe2000001ff00 */
[----:B------:R2:W-:Y:S01]  /*0c00*/  LDGSTS.E.BYPASS.LTC128B.128 [R36+0x6080], [R6.64], !P5 ;  /* 0x0608000006247fae */ /* 0x0005e2000e901d52 */
[----:B------:R-:W-:-:S03]  /*0c10*/  ISETP.GE.AND P5, PT, R15, c[0x0][0x19c], PT ;  /* 0x000067000f007a0c */ /* 0x000fc60003fa6270 */
[----:B------:R2:W-:Y:S01]  /*0c20*/  LDGSTS.E.BYPASS.LTC128B.128 [R36+0x8080], [R6.64+0x40], !P4 ;  /* 0x0808004006247fae */ /* 0x0005e2000e101d52 */
[----:B------:R-:W-:-:S03]  /*0c30*/  ISETP.GE.AND P4, PT, R2, c[0x0][0x19c], PT ;  /* 0x0000670002007a0c */ /* 0x000fc60003f86270 */
[----:B------:R2:W-:Y:S01]  /*0c40*/  LDGSTS.E.BYPASS.LTC128B.128 [R36+0xa080], [R6.64+0x80], !P3 ;  /* 0x0a08008006247fae */ /* 0x0005e2000d901d52 */
[----:B------:R-:W-:Y:S02]  /*0c50*/  ISETP.GE.AND P3, PT, R37, c[0x0][0x19c], PT ;  /* 0x0000670025007a0c */ /* 0x000fe40003f66270 */
[C---:B------:R-:W-:Y:S01]  /*0c60*/  ISETP.LT.OR P6, PT, R0.reuse, 0x1, P4 ;  /* 0x000000010000780c */ /* 0x040fe200027c1670 */
[----:B------:R3:W-:Y:S01]  /*0c70*/  LDGSTS.E.BYPASS.LTC128B.128 [R36+0x7080], [R8.64], !P2 ;  /* 0x0708000008247fae */ /* 0x0007e2000d101d52 */
[C---:B------:R-:W-:Y:S02]  /*0c80*/  ISETP.LT.OR P2, PT, R0.reuse, 0x1, P5 ;  /* 0x000000010000780c */ /* 0x040fe40002f41670 */
[C---:B------:R-:W-:Y:S01]  /*0c90*/  ISETP.LT.OR P4, PT, R0.reuse, 0x41, P4 ;  /* 0x000000410000780c */ /* 0x040fe20002781670 */
[----:B------:R3:W-:Y:S01]  /*0ca0*/  LDGSTS.E.BYPASS.LTC128B.128 [R36+0x9080], [R8.64+0x40], !P1 ;  /* 0x0908004008247fae */ /* 0x0007e2000c901d52 */
[C---:B------:R-:W-:Y:S02]  /*0cb0*/  ISETP.LT.OR P1, PT, R0.reuse, 0x1, P3 ;  /* 0x000000010000780c */ /* 0x040fe40001f21670 */
[----:B------:R-:W-:Y:S01]  /*0cc0*/  ISETP.LT.OR P5, PT, R0, 0x41, P5 ;  /* 0x000000410000780c */ /* 0x000fe20002fa1670 */
[----:B------:R3:W-:Y:S01]  /*0cd0*/  LDGSTS.E.BYPASS.LTC128B.128 [R36+0xb080], [R8.64+0x80], !P0 ;  /* 0x0b08008008247fae */ /* 0x0007e2000c101d52 */
[----:B------:R-:W-:-:S02]  /*0ce0*/  LEA R40, P0, R10, c[0x0][0x160], 0x1 ;  /* 0x000058000a287a11 */ /* 0x000fc400078008ff */
[----:B------:R-:W-:Y:S01]  /*0cf0*/  ISETP.LT.OR P3, PT, R0, 0x41, P3 ;  /* 0x000000410000780c */ /* 0x000fe20001f61670 */
[----:B------:R-:W0:Y:S01]  /*0d00*/  LDGDEPBAR ;  /* 0x00000000000079af */ /* 0x000e220000000000 */
[----:B------:R-:W-:-:S03]  /*0d10*/  IMAD.U32 R0, RZ, RZ, UR15 ;  /* 0x0000000fff007e24 */ /* 0x000fc6000f8e00ff */
[----:B------:R4:W-:Y:S04]  /*0d20*/  LDGSTS.E.BYPASS.LTC128B.128 [R36+0x80], [R4.64], !P6 ;  /* 0x0008000004247fae */ /* 0x0009e8000f101d52 */
[----:B------:R4:W-:Y:S01]  /*0d30*/  LDGSTS.E.BYPASS.LTC128B.128 [R36+0x2080], [R4.64+0x40], !P2 ;  /* 0x0208004004247fae */ /* 0x0009e2000d101d52 */
[----:B------:R-:W-:Y:S01]  /*0d40*/  ISETP.GE.AND P2, PT, R42, c[0x0][0x168], PT ;  /* 0x00005a002a007a0c */ /* 0x000fe20003f46270 */
[----:B--2---:R-:W-:Y:S02]  /*0d50*/  IMAD R6, R43, c[0x0][0x208], RZ ;  /* 0x000082002b067a24 */ /* 0x004fe400078e02ff */
[----:B------:R4:W-:Y:S01]  /*0d60*/  LDGSTS.E.BYPASS.LTC128B.128 [R36+0x4080], [R4.64+0x80], !P1 ;  /* 0x0408008004247fae */ /* 0x0009e2000c901d52 */
[C---:B------:R-:W-:Y:S02]  /*0d70*/  ISETP.GE.OR P6, PT, R2.reuse, c[0x0][0x1fc], P2 ;  /* 0x00007f0002007a0c */ /* 0x040fe400017c6670 */
[----:B------:R-:W-:Y:S01]  /*0d80*/  LEA R24, P1, R19, c[0x0][0x258], 0x2 ;  /* 0x0000960013187a11 */ /* 0x000fe200078210ff */
[----:B------:R2:W-:Y:S01]  /*0d90*/  LDGSTS.E.BYPASS.LTC128B.128 [R36+0x1080], [R12.64], !P4 ;  /* 0x010800000c247fae */ /* 0x0005e2000e101d52 */
[----:B------:R-:W-:-:S02]  /*0da0*/  ISETP.GE.AND P4, PT, R2, c[0x0][0x1fc], PT ;  /* 0x00007f0002007a0c */ /* 0x000fc40003f86270 */
[----:B------:R-:W-:Y:S01]  /*0db0*/  LEA.HI.X R25, R19, c[0x0][0x25c], R25, 0x2, P1 ;  /* 0x0000970013197a11 */ /* 0x000fe200008f1419 */
[----:B------:R2:W-:Y:S01]  /*0dc0*/  LDGSTS.E.BYPASS.LTC128B.128 [R36+0x3080], [R12.64+0x40], !P5 ;  /* 0x030800400c247fae */ /* 0x0005e2000e901d52 */
[----:B------:R-:W-:Y:S01]  /*0dd0*/  ISETP.GE.AND P5, PT, R15, c[0x0][0x16c], PT ;  /* 0x00005b000f007a0c */ /* 0x000fe20003fa6270 */
[C---:B---3--:R-:W-:Y:S02]  /*0de0*/  IMAD R8, R42.reuse, c[0x0][0x20c], R6 ;  /* 0x000083002a087a24 */ /* 0x048fe400078e0206 */
[----:B------:R2:W-:Y:S01]  /*0df0*/  LDGSTS.E.BYPASS.LTC128B.128 [R36+0x5080], [R12.64+0x80], !P3 ;  /* 0x050800800c247fae */ /* 0x0005e2000d901d52 */
[----:B------:R-:W-:Y:S01]  /*0e00*/  IMAD.WIDE.U32 R6, R42, c[0x0][0x208], R2 ;  /* 0x000082002a067a25 */ /* 0x000fe200078e0002 */
[----:B------:R-:W-:Y:S01]  /*0e10*/  IADD3 R3, R11, UR4, RZ ;  /* 0x000000040b037c10 */ /* 0x000fe2000fffe0ff */
[----:B------:R-:W-:Y:S01]  /*0e20*/  ULDC.64 UR4, c[0x0][0x218] ;  /* 0x0000860000047ab9 */ /* 0x000fe20000000a00 */
[----:B------:R-:W0:Y:S01]  /*0e30*/  LDGDEPBAR ;  /* 0x00000000000079af */ /* 0x000e220000000000 */
[----:B------:R-:W-:Y:S01]  /*0e40*/  IMAD.IADD R7, R7, 0x1, R8 ;  /* 0x0000000107077824 */ /* 0x000fe200078e0208 */
[----:B------:R-:W-:Y:S01]  /*0e50*/  LEA.HI.X R41, R10, c[0x0][0x164], R3, 0x1, P0 ;  /* 0x000059000a297a11 */ /* 0x000fe200000f0c03 */
[----:B------:R-:W-:Y:S01]  /*0e60*/  IMAD R3, R33, c[0x0][0x210], RZ ;  /* 0x0000840021037a24 */ /* 0x000fe200078e02ff */
[----:B------:R-:W-:Y:S01]  /*0e70*/  ISETP.GE.AND P0, PT, R2, c[0x0][0x16c], PT ;  /* 0x00005b0002007a0c */ /* 0x000fe20003f06270 */
[----:B------:R-:W-:Y:S01]  /*0e80*/  UIMAD UR4, UR6, UR4, URZ ;  /* 0x00000004060472a4 */ /* 0x000fe2000f8e023f */
[C---:B------:R-:W-:Y:S01]  /*0e90*/  ISETP.GE.AND P3, PT, R15.reuse, c[0x0][0x1fc], PT ;  /* 0x00007f000f007a0c */ /* 0x040fe20003f66270 */
[C---:B------:R-:W-:Y:S01]  /*0ea0*/  IMAD R3, R32.reuse, c[0x0][0x214], R3 ;  /* 0x0000850020037a24 */ /* 0x040fe200078e0203 */
[----:B------:R-:W-:Y:S01]  /*0eb0*/  SEL R30, RZ, 0x1, P0 ;  /* 0x00000001ff1e7807 */ /* 0x000fe20000000000 */
[----:B------:R-:W-:Y:S01]  /*0ec0*/  UIMAD UR4, UR15, UR5, UR4 ;  /* 0x000000050f0472a4 */ /* 0x000fe2000f8e0204 */
[----:B------:R-:W-:Y:S01]  /*0ed0*/  ISETP.GE.OR P1, PT, R15, c[0x0][0x1fc], P2 ;  /* 0x00007f000f007a0c */ /* 0x000fe20001726670 */
[----:B----4-:R-:W-:Y:S01]  /*0ee0*/  IMAD.WIDE.U32 R4, R32, c[0x0][0x210], R6 ;  /* 0x0000840020047a25 */ /* 0x010fe200078e0006 */
[----:B------:R-:W-:Y:S01]  /*0ef0*/  STL.64 [R1+0x38], R40 ;  /* 0x0000382801007387 */ /* 0x000fe20000100a00 */
[----:B------:R-:W-:-:S02]  /*0f00*/  ISETP.GE.OR P2, PT, R37, c[0x0][0x1fc], P2 ;  /* 0x00007f0025007a0c */ /* 0x000fc40001746670 */
[----:B------:R-:W-:Y:S02]  /*0f10*/  IMAD.IADD R3, R5, 0x1, R3 ;  /* 0x0000000105037824 */ /* 0x000fe400078e0203 */
[----:B------:R-:W-:Y:S01]  /*0f20*/  IMAD.MOV.U32 R2, RZ, RZ, R4 ;  /* 0x000000ffff027224 */ /* 0x000fe200078e0004 */
[----:B------:R-:W-:-:S03]  /*0f30*/  LOP3.LUT R4, R20, 0xfffffff8, RZ, 0xc0, !PT ;  /* 0xfffffff814047812 */ /* 0x000fc600078ec0ff */
[----:B------:R-:W-:Y:S01]  /*0f40*/  IMAD.WIDE.U32 R2, R0, c[0x0][0x218], R2 ;  /* 0x0000860000027a25 */ /* 0x000fe200078e0002 */
[----:B------:R-:W-:-:S04]  /*0f50*/  DEPBAR.LE SB0, 0x1 ;  /* 0x000080400000791a */ /* 0x000fc80000000000 */
[----:B------:R-:W-:Y:S01]  /*0f60*/  IADD3 R0, R3, UR4, RZ ;  /* 0x0000000403007c10 */ /* 0x000fe2000fffe0ff */
[----:B------:R-:W-:Y:S01]  /*0f70*/  IMAD.IADD R6, R34, 0x1, -R4 ;  /* 0x0000000122067824 */ /* 0x000fe200078e0a04 */
[----:B------:R-:W-:Y:S01]  /*0f80*/  BAR.SYNC.DEFER_BLOCKING 0x0 ;  /* 0x0000000000007b1d */ /* 0x000fe20000010000 */
[----:B------:R-:W-:Y:S02]  /*0f90*/  LEA R38, P0, R2, c[0x0][0x1f0], 0x1 ;  /* 0x00007c0002267a11 */ /* 0x000fe400078008ff */
[----:B------:R-:W-:Y:S02]  /*0fa0*/  LOP3.LUT R3, R18, 0xfffffff0, RZ, 0xc0, !PT ;  /* 0xfffffff012037812 */ /* 0x000fe400078ec0ff */
[----:B------:R-:W-:Y:S02]  /*0fb0*/  LEA.HI.X R39, R2, c[0x0][0x1f4], R0, 0x1, P0 ;  /* 0x00007d0002277a11 */ /* 0x000fe400000f0c00 */
[----:B------:R-:W-:Y:S01]  /*0fc0*/  LEA.HI R8, R6, R6, RZ, 0x1 ;  /* 0x0000000606087211 */ /* 0x000fe200078f08ff */
[----:B------:R-:W-:Y:S01]  /*0fd0*/  IMAD.IADD R0, R34, 0x1, -R3 ;  /* 0x0000000122007824 */ /* 0x000fe200078e0a03 */
[----:B------:R-:W-:Y:S01]  /*0fe0*/  LEA.HI R2, R29, R34, RZ, 0x6 ;  /* 0x000000221d027211 */ /* 0x000fe200078f30ff */
[----:B------:R-:W-:Y:S01]  /*0ff0*/  STL.64 [R1+0x30], R38 ;  /* 0x0000302601007387 */ /* 0x000fe20000100a00 */
[----:B------:R-:W-:-:S02]  /*1000*/  LOP3.LUT R3, R8, 0x7fffffe, RZ, 0xc0, !PT ;  /* 0x07fffffe08037812 */ /* 0x000fc400078ec0ff */
[----:B------:R-:W-:Y:S02]  /*1010*/  SHF.R.S32.HI R14, RZ, 0x6, R2 ;  /* 0x00000006ff0e7819 */ /* 0x000fe40000011402 */
[----:B------:R-:W-:Y:S01]  /*1020*/  SHF.R.S32.HI R4, RZ, 0x1f, R0 ;  /* 0x0000001fff047819 */ /* 0x000fe20000011400 */
[----:B------:R-:W-:Y:S01]  /*1030*/  IMAD.IADD R3, R6, 0x1, -R3 ;  /* 0x0000000106037824 */ /* 0x000fe200078e0a03 */
[-C--:B------:R-:W-:Y:S01]  /*1040*/  LEA.HI R5, R0, R0.reuse, RZ, 0x1 ;  /* 0x0000000000057211 */ /* 0x080fe200078f08ff */
[----:B------:R-:W-:Y:S01]  /*1050*/  IMAD R2, R23, 0x4, R14 ;  /* 0x0000000417027824 */ /* 0x000fe200078e020e */
[----:B------:R-:W-:Y:S02]  /*1060*/  LEA.HI R10, R4, R0, RZ, 0x3 ;  /* 0x00000000040a7211 */ /* 0x000fe400078f18ff */
[----:B------:R-:W-:Y:S01]  /*1070*/  LEA.HI R4, R27, R17, RZ, 0x1 ;  /* 0x000000111b047211 */ /* 0x000fe200078f08ff */
[----:B------:R-:W-:Y:S01]  /*1080*/  IMAD R11, R2, 0x8, R3 ;  /* 0x00000008020b7824 */ /* 0x000fe200078e0203 */
[----:B------:R-:W-:-:S02]  /*1090*/  LOP3.LUT R9, R5, 0x7fffffe, RZ, 0xc0, !PT ;  /* 0x07fffffe05097812 */ /* 0x000fc400078ec0ff */
[----:B------:R-:W-:Y:S02]  /*10a0*/  LOP3.LUT R7, R10, 0xfffffff8, RZ, 0xc0, !PT ;  /* 0xfffffff80a077812 */ /* 0x000fe400078ec0ff */
[C---:B------:R-:W-:Y:S01]  /*10b0*/  LEA R18, P0, R21.reuse, c[0x0][0x280], 0x2 ;  /* 0x0000a00015127a11 */ /* 0x040fe200078010ff */
[----:B------:R-:W-:Y:S01]  /*10c0*/  IMAD.IADD R9, R0, 0x1, -R9 ;  /* 0x0000000100097824 */ /* 0x000fe200078e0a09 */
[----:B------:R-:W-:Y:S01]  /*10d0*/  LOP3.LUT R2, R4, 0xfffffffe, RZ, 0xc0, !PT ;  /* 0xfffffffe04027812 */ /* 0x000fe200078ec0ff */
[----:B--2---:R-:W-:Y:S01]  /*10e0*/  IMAD.IADD R12, R0, 0x1, -R7 ;  /* 0x00000001000c7824 */ /* 0x004fe200078e0a07 */
[----:B------:R-:W-:Y:S01]  /*10f0*/  LEA.HI.X R19, R21, c[0x0][0x284], R28, 0x2, P0 ;  /* 0x0000a10015137a11 */ /* 0x000fe200000f141c */
[----:B------:R-:W-:Y:S01]  /*1100*/  IMAD.SHL.U32 R0, R6, 0x40, RZ ;  /* 0x0000004006007824 */ /* 0x000fe200078e00ff */
[----:B------:R-:W-:Y:S01]  /*1110*/  ISETP.GE.AND P0, PT, R37, c[0x0][0x16c], PT ;  /* 0x00005b0025007a0c */ /* 0x000fe20003f06270 */
[C---:B------:R-:W-:Y:S01]  /*1120*/  IMAD.IADD R13, R17.reuse, 0x1, -R2 ;  /* 0x00000001110d7824 */ /* 0x040fe200078e0a02 */
[----:B------:R-:W-:Y:S01]  /*1130*/  SHF.R.S32.HI R2, RZ, 0x1, R8 ;  /* 0x00000001ff027819 */ /* 0x000fe20000011408 */
[----:B------:R-:W-:Y:S01]  /*1140*/  IMAD.SHL.U32 R4, R17, 0x10, RZ ;  /* 0x0000001011047824 */ /* 0x000fe200078e00ff */
[----:B------:R-:W-:-:S02]  /*1150*/  SHF.R.S32.HI R6, RZ, 0x1, R5 ;  /* 0x00000001ff067819 */ /* 0x000fc40000011405 */
[----:B------:R-:W-:Y:S02]  /*1160*/  SHF.R.S32.HI R3, RZ, 0x1f, R5 ;  /* 0x0000001fff037819 */ /* 0x000fe40000011405 */
[----:B------:R-:W-:Y:S02]  /*1170*/  SEL R8, RZ, 0x4, P0 ;  /* 0x00000004ff087807 */ /* 0x000fe40000000000 */
[----:B------:R-:W-:Y:S02]  /*1180*/  LOP3.LUT R0, R0, 0x1c0, RZ, 0xc0, !PT ;  /* 0x000001c000007812 */ /* 0x000fe400078ec0ff */
[C---:B------:R-:W-:Y:S01]  /*1190*/  LOP3.LUT P0, RZ, R2.reuse, 0x2, RZ, 0xc0, !PT ;  /* 0x0000000202ff7812 */ /* 0x040fe2000780c0ff */
[----:B------:R-:W-:Y:S01]  /*11a0*/  IMAD.SHL.U32 R2, R2, 0x40, RZ ;  /* 0x0000004002027824 */ /* 0x000fe200078e00ff */
[----:B------:R-:W-:Y:S02]  /*11b0*/  LEA.HI R5, R3, R6, RZ, 0x2 ;  /* 0x0000000603057211 */ /* 0x000fe400078f10ff */
[----:B------:R-:W-:-:S02]  /*11c0*/  SHF.R.S32.HI R3, RZ, 0x3, R10 ;  /* 0x00000003ff037819 */ /* 0x000fc4000001140a */
[----:B------:R-:W-:Y:S02]  /*11d0*/  LOP3.LUT R4, R0, 0x30, R4, 0xf8, !PT ;  /* 0x0000003000047812 */ /* 0x000fe400078ef804 */
[----:B------:R-:W-:Y:S01]  /*11e0*/  SHF.R.U32.HI R7, RZ, 0x3, R0 ;  /* 0x00000003ff077819 */ /* 0x000fe20000011600 */
[----:B------:R-:W-:Y:S01]  /*11f0*/  IMAD.SHL.U32 R0, R13, 0x400, RZ ;  /* 0x000004000d007824 */ /* 0x000fe200078e00ff */
[----:B------:R-:W-:Y:S01]  /*1200*/  LOP3.LUT R5, R5, 0xfffffffc, RZ, 0xc0, !PT ;  /* 0xfffffffc05057812 */ /* 0x000fe200078ec0ff */
[C---:B------:R-:W-:Y:S01]  /*1210*/  IMAD R16, R3.reuse, 0x8, R9 ;  /* 0x0000000803107824 */ /* 0x040fe200078e0209 */
[----:B------:R-:W-:Y:S01]  /*1220*/  LOP3.LUT R2, R2, 0xc0, RZ, 0xc0, !PT ;  /* 0x000000c002027812 */ /* 0x000fe200078ec0ff */
[----:B------:R-:W-:Y:S01]  /*1230*/  IMAD R26, R26, 0x2, R0 ;  /* 0x000000021a1a7824 */ /* 0x000fe200078e0200 */
[----:B------:R-:W-:Y:S01]  /*1240*/  LOP3.LUT R4, R4, 0x8, R20, 0xf8, !PT ;  /* 0x0000000804047812 */ /* 0x000fe200078ef814 */
[----:B------:R-:W-:Y:S01]  /*1250*/  IMAD R226, R3, 0x200, R0 ;  /* 0x0000020003e27824 */ /* 0x000fe200078e0200 */
[----:B------:R-:W-:Y:S01]  /*1260*/  SHF.R.U32.HI R0, RZ, 0x3, R2 ;  /* 0x00000003ff007819 */ /* 0x000fe20000011602 */
[----:B------:R-:W-:Y:S01]  /*1270*/  IMAD.IADD R9, R6, 0x1, -R5 ;  /* 0x0000000106097824 */ /* 0x000fe200078e0a05 */
[----:B------:R-:W-:-:S02]  /*1280*/  LOP3.LUT R5, R2, 0x8, R20, 0xf8, !PT ;  /* 0x0000000802057812 */ /* 0x000fc400078ef814 */
[----:B------:R-:W-:Y:S02]  /*1290*/  SHF.R.S32.HI R2, RZ, 0x1f, R22 ;  /* 0x0000001fff027819 */ /* 0x000fe40000011416 */
[----:B------:R-:W-:Y:S01]  /*12a0*/  LOP3.LUT R221, R4, R7, RZ, 0x3c, !PT ;  /* 0x0000000704dd7212 */ /* 0x000fe200078e3cff */
[----:B------:R-:W-:Y:S01]  /*12b0*/  IMAD.SHL.U32 R4, R23, 0x10, RZ ;  /* 0x0000001017047824 */ /* 0x000fe200078e00ff */
[----:B------:R-:W-:Y:S01]  /*12c0*/  LEA.HI R3, R29, R34, RZ, 0x7 ;  /* 0x000000221d037211 */ /* 0x000fe200078f38ff */
[----:B------:R-:W-:Y:S01]  /*12d0*/  IMAD.SHL.U32 R7, R14, 0x8, RZ ;  /* 0x000000080e077824 */ /* 0x000fe200078e00ff */
[----:B------:R-:W-:Y:S01]  /*12e0*/  LOP3.LUT R6, R5, R0, RZ, 0x3c, !PT ;  /* 0x0000000005067212 */ /* 0x000fe200078e3cff */
[----:B------:R-:W-:Y:S01]  /*12f0*/  IMAD R221, R23, 0x200, R221 ;  /* 0x0000020017dd7824 */ /* 0x000fe200078e02dd */
[----:B------:R-:W-:Y:S02]  /*1300*/  LEA.HI R2, R2, R42, RZ, 0x3 ;  /* 0x0000002a02027211 */ /* 0x000fe400078f18ff */
[----:B------:R-:W-:-:S02]  /*1310*/  SHF.R.U32.HI R5, RZ, 0x4, R3 ;  /* 0x00000004ff057819 */ /* 0x000fc40000011603 */
[----:B------:R-:W-:Y:S02]  /*1320*/  LOP3.LUT R0, R4, 0x10, RZ, 0xc0, !PT ;  /* 0x0000001004007812 */ /* 0x000fe400078ec0ff */
[----:B------:R-:W-:Y:S01]  /*1330*/  LOP3.LUT R4, R2, 0xfffffff8, RZ, 0xc0, !PT ;  /* 0xfffffff802047812 */ /* 0x000fe200078ec0ff */
[----:B------:R-:W-:Y:S01]  /*1340*/  IMAD.U32 R2, R11, 0x20, R6 ;  /* 0x000000200b027824 */ /* 0x000fe200078e0006 */
[----:B------:R-:W-:Y:S02]  /*1350*/  LOP3.LUT R15, R0, 0x8, R5, 0xf8, !PT ;  /* 0x00000008000f7812 */ /* 0x000fe400078ef805 */
[----:B------:R-:W-:Y:S01]  /*1360*/  SEL R0, R231, 0xffffffe0, !P0 ;  /* 0xffffffe0e7007807 */ /* 0x000fe20004000000 */
[----:B------:R-:W-:Y:S01]  /*1370*/  IMAD.SHL.U32 R222, R2, 0x2, RZ ;  /* 0x0000000202de7824 */ /* 0x000fe200078e00ff */
[----:B------:R-:W-:Y:S01]  /*1380*/  SEL R3, RZ, 0x2, P5 ;  /* 0x00000002ff037807 */ /* 0x000fe20002800000 */
[----:B------:R-:W-:Y:S01]  /*1390*/  IMAD.IADD R11, R42, 0x1, -R4 ;  /* 0x000000012a0b7824 */ /* 0x000fe200078e0a04 */
[----:B------:R-:W-:Y:S01]  /*13a0*/  SEL R6, RZ, 0xffffffff, P3 ;  /* 0xffffffffff067807 */ /* 0x000fe20001800000 */
[----:B------:R-:W-:Y:S01]  /*13b0*/  IMAD.IADD R223, R222, 0x1, R0 ;  /* 0x00000001dedf7824 */ /* 0x000fe200078e0200 */
[----:B------:R-:W2:Y:S01]  /*13c0*/  LDSM.16.M88.4 R172, [R222+0x6080] ;  /* 0x00608000deac783b */ /* 0x000ea20000000200 */
[----:B------:R-:W-:Y:S01]  /*13d0*/  IADD3 R3, R8, R3, R30 ;  /* 0x0000000308037210 */ /* 0x000fe20007ffe01e */
[----:B------:R-:W-:Y:S01]  /*13e0*/  IMAD.SHL.U32 R4, R11, 0x40, RZ ;  /* 0x000000400b047824 */ /* 0x000fe200078e00ff */
[----:B------:R-:W-:Y:S01]  /*13f0*/  SEL R17, RZ, 0x1, P4 ;  /* 0x00000001ff117807 */ /* 0x000fe20002000000 */
[----:B------:R-:W3:Y:S01]  /*1400*/  LDSM.16.M88.4 R176, [R222+0x7080] ;  /* 0x00708000deb0783b */ /* 0x000ee20000000200 */
[----:B------:R-:W-:-:S02]  /*1410*/  LOP3.LUT P3, RZ, R3, 0x1, RZ, 0xc0, !PT ;  /* 0x0000000103ff7812 */ /* 0x000fc4000786c0ff */
[----:B------:R-:W-:Y:S01]  /*1420*/  ISETP.GE.AND P4, PT, R37, c[0x0][0x1fc], PT ;  /* 0x00007f0025007a0c */ /* 0x000fe20003f86270 */
[----:B------:R-:W4:Y:S01]  /*1430*/  LDSM.16.M88.4 R180, [R223+0x6080] ;  /* 0x00608000dfb4783b */ /* 0x000f220000000200 */
[----:B------:R-:W-:Y:S02]  /*1440*/  ISETP.GE.OR P3, PT, R42, c[0x0][0x168], !P3 ;  /* 0x00005a002a007a0c */ /* 0x000fe40005f66670 */
[----:B------:R-:W-:Y:S01]  /*1450*/  SEL R8, RZ, 0xffffffff, P5 ;  /* 0xffffffffff087807 */ /* 0x000fe20002800000 */
[----:B------:R-:W2:Y:S01]  /*1460*/  LDSM.16.M88.4 R184, [R223+0x7080] ;  /* 0x00708000dfb8783b */ /* 0x000ea20000000200 */
[----:B------:R-:W-:Y:S02]  /*1470*/  LOP3.LUT R4, R4, 0x1c0, RZ, 0xc0, !PT ;  /* 0x000001c004047812 */ /* 0x000fe400078ec0ff */
[----:B------:R-:W-:Y:S01]  /*1480*/  SEL R5, RZ, 0x4, P4 ;  /* 0x00000004ff057807 */ /* 0x000fe20002000000 */
[----:B------:R-:W2:Y:S01]  /*1490*/  LDSM.16.M88.4 R188, [R222+0x8080] ;  /* 0x00808000debc783b */ /* 0x000ea20000000200 */
[----:B------:R-:W-:-:S02]  /*14a0*/  LOP3.LUT P4, RZ, R3, 0x2, RZ, 0xc0, !PT ;  /* 0x0000000203ff7812 */ /* 0x000fc4000788c0ff */
[----:B------:R-:W-:Y:S01]  /*14b0*/  LOP3.LUT P0, RZ, R3, 0x4, RZ, 0xc0, !PT ;  /* 0x0000000403ff7812 */ /* 0x000fe2000780c0ff */
[----:B------:R-:W2:Y:S01]  /*14c0*/  LDSM.16.M88.4 R192, [R222+0x9080] ;  /* 0x00908000dec0783b */ /* 0x000ea20000000200 */
[----:B------:R-:W-:Y:S01]  /*14d0*/  LOP3.LUT R2, R27, 0xffffffe0, RZ, 0xc0, !PT ;  /* 0xffffffe01b027812 */ /* 0x000fe200078ec0ff */
[----:B------:R-:W-:Y:S01]  /*14e0*/  IMAD.SHL.U32 R3, R6, 0x2, RZ ;  /* 0x0000000206037824 */ /* 0x000fe200078e00ff */
[----:B------:R-:W-:Y:S01]  /*14f0*/  LOP3.LUT R7, R7, 0x18, RZ, 0xc0, !PT ;  /* 0x0000001807077812 */ /* 0x000fe200078ec0ff */
[----:B------:R-:W2:Y:S01]  /*1500*/  LDSM.16.M88.4 R196, [R223+0x8080] ;  /* 0x00808000dfc4783b */ /* 0x000ea20000000200 */
[----:B------:R-:W-:Y:S01]  /*1510*/  SHF.R.U32.HI R0, RZ, 0x3, R4 ;  /* 0x00000003ff007819 */ /* 0x000fe20000011604 */
[----:B------:R-:W-:Y:S01]  /*1520*/  IMAD.SHL.U32 R6, R8, 0x2, RZ ;  /* 0x0000000208067824 */ /* 0x000fe200078e00ff */
[----:B------:R-:W-:Y:S01]  /*1530*/  ISETP.GE.OR P4, PT, R42, c[0x0][0x168], !P4 ;  /* 0x00005a002a007a0c */ /* 0x000fe20006786670 */
[----:B------:R-:W2:Y:S01]  /*1540*/  LDSM.16.M88.4 R200, [R223+0x9080] ;  /* 0x00908000dfc8783b */ /* 0x000ea20000000200 */
[----:B------:R-:W-:Y:S01]  /*1550*/  LOP3.LUT R4, R0, R4, R7, 0x1e, !PT ;  /* 0x0000000400047212 */ /* 0x000fe200078e1e07 */
[----:B------:R-:W-:Y:S01]  /*1560*/  IMAD.IADD R10, R34, 0x1, -R2 ;  /* 0x00000001220a7824 */ /* 0x000fe200078e0a02 */
[----:B------:R-:W-:Y:S01]  /*1570*/  LOP3.LUT R0, R3, 0x2, R17, 0xe2, !PT ;  /* 0x0000000203007812 */ /* 0x000fe200078ee211 */
[----:B------:R-:W2:Y:S01]  /*1580*/  LDSM.16.M88.4 R204, [R222+0xa080] ;  /* 0x00a08000decc783b */ /* 0x000ea20000000200 */
[----:B------:R-:W-:Y:S01]  /*1590*/  LOP3.LUT R3, R6, 0x2, R30, 0xe2, !PT ;  /* 0x0000000206037812 */ /* 0x000fe200078ee21e */
[----:B------:R-:W-:Y:S01]  /*15a0*/  IMAD.IADD R26, R26, 0x1, R4 ;  /* 0x000000011a1a7824 */ /* 0x000fe200078e0204 */
[----:B------:R-:W-:Y:S01]  /*15b0*/  SHF.R.S32.HI R2, RZ, 0x1f, R10 ;  /* 0x0000001fff027819 */ /* 0x000fe2000001140a */
[----:B------:R-:W2:Y:S01]  /*15c0*/  LDSM.16.M88.4 R208, [R222+0xb080] ;  /* 0x00b08000ded0783b */ /* 0x000ea20000000200 */
[----:B------:R-:W-:-:S02]  /*15d0*/  ISETP.GE.OR P0, PT, R42, c[0x0][0x168], !P0 ;  /* 0x00005a002a007a0c */ /* 0x000fc40004706670 */
[----:B------:R-:W-:Y:S01]  /*15e0*/  LEA.HI R238, R2, R10, RZ, 0x2 ;  /* 0x0000000a02ee7211 */ /* 0x000fe200078f10ff */
[----:B------:R-:W2:Y:S01]  /*15f0*/  LDSM.16.M88.4 R212, [R223+0xa080] ;  /* 0x00a08000dfd4783b */ /* 0x000ea20000000200 */
[C---:B------:R-:W-:Y:S01]  /*1600*/  IMAD.SHL.U32 R2, R12.reuse, 0x40, RZ ;  /* 0x000000400c027824 */ /* 0x040fe200078e00ff */
[----:B------:R-:W-:Y:S01]  /*1610*/  LOP3.LUT P5, RZ, R12, 0x4, RZ, 0xc0, !PT ;  /* 0x000000040cff7812 */ /* 0x000fe200078ac0ff */
[----:B-1----:R-:W-:Y:S01]  /*1620*/  CS2R R42, SRZ ;  /* 0x00000000002a7805 */ /* 0x002fe2000001ff00 */
[----:B------:R-:W1:Y:S01]  /*1630*/  LDSM.16.M88.4 R216, [R223+0xb080] ;  /* 0x00b08000dfd8783b */ /* 0x000e620000000200 */
[----:B------:R-:W-:Y:S02]  /*1640*/  SHF.R.S32.HI R4, RZ, 0x2, R238 ;  /* 0x00000002ff047819 */ /* 0x000fe400000114ee */
[----:B------:R-:W-:Y:S01]  /*1650*/  LOP3.LUT R2, R2, 0x1c0, RZ, 0xc0, !PT ;  /* 0x000001c002027812 */ /* 0x000fe200078ec0ff */
[----:B------:R-:W-:Y:S01]  /*1660*/  BAR.SYNC.DEFER_BLOCKING 0x0 ;  /* 0x0000000000007b1d */ /* 0x000fe20000010000 */
[----:B------:R-:W-:-:S02]  /*1670*/  SEL R231, R231, 0xffffffe0, !P5 ;  /* 0xffffffe0e7e77807 */ /* 0x000fc40006800000 */
[----:B------:R-:W-:-:S03]  /*1680*/  SHF.R.U32.HI R8, RZ, 0x3, R2 ;  /* 0x00000003ff087819 */ /* 0x000fc60000011602 */
[----:B------:R5:W-:Y:S04]  /*1690*/  STL [R1+0x24], R3 ;  /* 0x0000240301007387 */ /* 0x000be80000100800 */
[----:B------:R-:W-:Y:S01]  /*16a0*/  @!PT LDS RZ, [RZ] ;  /* 0x00000000fffff984 */ /* 0x000fe20000000800 */
[----:B------:R-:W-:Y:S01]  /*16b0*/  @!PT LDS RZ, [RZ] ;  /* 0x00000000fffff984 */ /* 0x000fe20000000800 */
[----:B------:R-:W-:Y:S01]  /*16c0*/  @!PT LDS RZ, [RZ] ;  /* 0x00000000fffff984 */ /* 0x000fe20000000800 */
[----:B------:R1:W-:Y:S01]  /*16d0*/  LDGSTS.E.BYPASS.LTC128B.128 [R36+0x6080], [R40.64], !P3 ;  /* 0x0608000028247fae */ /* 0x0003e2000d901d52 */
[----:B------:R-:W-:-:S03]  /*16e0*/  ISETP.GT.AND P3, PT, R34, 0xf, PT ;  /* 0x0000000f2200780c */ /* 0x000fc60003f64270 */
[----:B------:R1:W-:Y:S01]  /*16f0*/  LDGSTS.E.BYPASS.LTC128B.128 [R36+0x7080], [R40.64+0x40], !P4 ;  /* 0x0708004028247fae */ /* 0x0003e2000e101d52 */
[----:B------:R-:W-:Y:S02]  /*1700*/  LOP3.LUT P4, RZ, R12, 0x2, RZ, 0xc0, !PT ;  /* 0x000000020cff7812 */ /* 0x000fe4000788c0ff */
[----:B-----5:R-:W-:Y:S01]  /*1710*/  LOP3.LUT R3, R0, R5, RZ, 0xfc, !PT ;  /* 0x0000000500037212 */ /* 0x020fe200078efcff */
[C---:B------:R-:W-:Y:S01]  /*1720*/  IMAD.SHL.U32 R5, R9.reuse, 0x40, RZ ;  /* 0x0000004009057824 */ /* 0x040fe200078e00ff */
[----:B------:R1:W-:Y:S01]  /*1730*/  LDGSTS.E.BYPASS.LTC128B.128 [R36+0x8080], [R40.64+0x80], !P0 ;  /* 0x0808008028247fae */ /* 0x0003e2000c101d52 */
[----:B------:R-:W-:Y:S02]  /*1740*/  LOP3.LUT P0, RZ, R9, 0x2, RZ, 0xc0, !PT ;  /* 0x0000000209ff7812 */ /* 0x000fe4000780c0ff */
[----:B------:R-:W-:Y:S01]  /*1750*/  SEL R232, R233, 0xfffffff0, !P4 ;  /* 0xfffffff0e9e87807 */ /* 0x000fe20006000000 */
[----:B------:R5:W-:Y:S01]  /*1760*/  STL [R1+0x20], R3 ;  /* 0x0000200301007387 */ /* 0x000be20000100800 */
[----:B------:R-:W-:Y:S01]  /*1770*/  @!P3 IMAD.SHL.U32 R0, R34, 0x10, RZ ;  /* 0x000000102200b824 */ /* 0x000fe200078e00ff */
[----:B------:R-:W-:-:S02]  /*1780*/  LOP3.LUT R5, R5, 0xc0, RZ, 0xc0, !PT ;  /* 0x000000c005057812 */ /* 0x000fc400078ec0ff */
[----:B------:R-:W-:Y:S02]  /*1790*/  SEL R233, R233, 0xfffffff0, !P0 ;  /* 0xfffffff0e9e97807 */ /* 0x000fe40004000000 */
[----:B------:R2:W-:Y:S01]  /*17a0*/  @!P3 LDGSTS.E.BYPASS.LTC128B.128 [R0+0xf080], [R24.64] ;  /* 0x0f0800001800bfae */ /* 0x0005e2000b901d52 */
[----:B------:R-:W-:-:S03]  /*17b0*/  SHF.R.U32.HI R6, RZ, 0x3, R5 ;  /* 0x00000003ff067819 */ /* 0x000fc60000011605 */
[----:B------:R-:W0:Y:S01]  /*17c0*/  LDGDEPBAR ;  /* 0x00000000000079af */ /* 0x000e220000000000 */
[----:B------:R-:W-:-:S03]  /*17d0*/  LOP3.LUT R220, R6, R5, R7, 0x1e, !PT ;  /* 0x0000000506dc7212 */ /* 0x000fc600078e1e07 */
[----:B------:R3:W-:Y:S04]  /*17e0*/  LDGSTS.E.BYPASS.LTC128B.128 [R36+0xc080], [R38.64], !P6 ;  /* 0x0c08000026247fae */ /* 0x0007e8000f101d52 */
[----:B------:R3:W-:Y:S01]  /*17f0*/  LDGSTS.E.BYPASS.LTC128B.128 [R36+0xd080], [R38.64+0x40], !P1 ;  /* 0x0d08004026247fae */ /* 0x0007e2000c901d52 */
[----:B------:R-:W-:-:S03]  /*1800*/  PLOP3.LUT P1, PT, PT, PT, UP0, 0x80, 0x0 ;  /* 0x000000000000781c */ /* 0x000fc60003f2f008 */
[----:B------:R3:W-:Y:S01]  /*1810*/  LDGSTS.E.BYPASS.LTC128B.128 [R36+0xe080], [R38.64+0x80], !P2 ;  /* 0x0e08008026247fae */ /* 0x0007e2000d101d52 */
[----:B-1----:R-:W-:Y:S01]  /*1820*/  CS2R R40, SRZ ;  /* 0x0000000000287805 */ /* 0x002fe2000001ff00 */
[----:B-----5:R-:W-:-:S05]  /*1830*/  IMAD.SHL.U32 R3, R23, 0x8, RZ ;  /* 0x0000000817037824 */ /* 0x020fca00078e00ff */
[----:B------:R-:W-:Y:S01]  /*1840*/  LOP3.LUT R3, R3, 0x8, RZ, 0xc0, !PT ;  /* 0x0000000803037812 */ /* 0x000fe200078ec0ff */
[----:B--2---:R-:W-:-:S03]  /*1850*/  IMAD.SHL.U32 R0, R16, 0x20, RZ ;  /* 0x0000002010007824 */ /* 0x004fc600078e00ff */
[--C-:B------:R-:W-:Y:S01]  /*1860*/  LOP3.LUT R8, R8, R2, R3.reuse, 0x1e, !PT ;  /* 0x0000000208087212 */ /* 0x100fe200078e1e03 */
[C---:B------:R-:W-:Y:S01]  /*1870*/  IMAD R2, R13.reuse, 0x10, R4 ;  /* 0x000000100d027824 */ /* 0x040fe200078e0204 */
[----:B------:R-:W-:Y:S01]  /*1880*/  LOP3.LUT R3, R6, R5, R3, 0x1e, !PT ;  /* 0x0000000506037212 */ /* 0x000fe200078e1e03 */
[----:B------:R-:W-:Y:S02]  /*1890*/  IMAD R4, R13, 0x200, R0 ;  /* 0x000002000d047824 */ /* 0x000fe400078e0200 */
[----:B------:R-:W-:Y:S01]  /*18a0*/  IMAD.IADD R226, R226, 0x1, R8 ;  /* 0x00000001e2e27824 */ /* 0x000fe200078e0208 */
[----:B------:R1:W-:Y:S01]  /*18b0*/  STL [R1+0x10], R2 ;  /* 0x0000100201007387 */ /* 0x0003e20000100800 */
[----:B------:R-:W-:Y:S02]  /*18c0*/  IMAD.IADD R230, R4, 0x1, R3 ;  /* 0x0000000104e67824 */ /* 0x000fe400078e0203 */
[----:B------:R-:W-:Y:S02]  /*18d0*/  @!P3 IMAD.SHL.U32 R3, R34, 0x10, RZ ;  /* 0x000000102203b824 */ /* 0x000fe400078e00ff */
[----:B------:R-:W-:-:S03]  /*18e0*/  IMAD.IADD R220, R0, 0x1, R220 ;  /* 0x0000000100dc7824 */ /* 0x000fc600078e02dc */
[----:B------:R2:W-:Y:S01]  /*18f0*/  @!P3 LDGSTS.E.BYPASS.LTC128B.128 [R3+0xf280], [R18.64] ;  /* 0x0f2800001203bfae */ /* 0x0005e2000b901d52 */
[----:B---3--:R-:W-:Y:S01]  /*1900*/  CS2R R38, SRZ ;  /* 0x0000000000267805 */ /* 0x008fe2000001ff00 */
[----:B------:R-:W-:Y:S02]  /*1910*/  CS2R R36, SRZ ;  /* 0x0000000000247805 */ /* 0x000fe4000001ff00 */
[----:B------:R-:W0:Y:S04]  /*1920*/  LDGDEPBAR ;  /* 0x00000000000079af */ /* 0x000e280000000000 */
[----:B------:R-:W0:Y:S01]  /*1930*/  LDGDEPBAR ;  /* 0x00000000000079af */ /* 0x000e220000000000 */
[----:B-1----:R-:W-:-:S05]  /*1940*/  LOP3.LUT R2, R6, R15, R5, 0x1e, !PT ;  /* 0x0000000f06027212 */ /* 0x002fca00078e1e05 */
[----:B------:R-:W-:Y:S01]  /*1950*/  IMAD.IADD R229, R0, 0x1, R2 ;  /* 0x0000000100e57824 */ /* 0x000fe200078e0202 */
[----:B------:R-:W-:Y:S05]  /*1960*/  @!P1 BRA `(.L_x_22) ;  /* 0x0000413000009947 */ /* 0x000fea0003800000 */
[----:B----4-:R-:W-:Y:S01]  /*1970*/  SHF.R.S32.HI R0, RZ, 0x1f, R14 ;  /* 0x0000001fff007819 */ /* 0x010fe2000001140e */
[----:B------:R-:W-:Y:S01]  /*1980*/  IMAD R5, R33, c[0x0][0x238], RZ ;  /* 0x00008e0021057a24 */ /* 0x000fe200078e02ff */
[----:B------:R-:W-:Y:S01]  /*1990*/  LOP3.LUT P0, RZ, R11, 0x4, RZ, 0xc0, !PT ;  /* 0x000000040bff7812 */ /* 0x000fe2000780c0ff */
[----:B------:R-:W-:Y:S01]  /*19a0*/  IMAD.SHL.U32 R235, R26, 0x2, RZ ;  /* 0x000000021aeb7824 */ /* 0x000fe200078e00ff */
[--C-:B------:R-:W-:Y:S01]  /*19b0*/  SHF.R.S32.HI R35, RZ, 0x1f, R34.reuse ;  /* 0x0000001fff237819 */ /* 0x100fe20000011422 */
[----:B------:R-:W-:Y:S01]  /*19c0*/  IMAD R5, R32, c[0x0][0x23c], R5 ;  /* 0x00008f0020057a24 */ /* 0x000fe200078e0205 */
[----:B------:R-:W-:Y:S01]  /*19d0*/  LEA.HI R0, R0, R14, RZ, 0x2 ;  /* 0x0000000e00007211 */ /* 0x000fe200078f10ff */
[----:B------:R-:W-:Y:S01]  /*19e0*/  ULDC.64 UR4, c[0x0][0x240] ;  /* 0x0000900000047ab9 */ /* 0x000fe20000000a00 */
[C---:B------:R-:W-:Y:S01]  /*19f0*/  IADD3 R236, R235.reuse, 0xf4c0, RZ ;  /* 0x0000f4c0ebec7810 */ /* 0x040fe20007ffe0ff */
[----:B--2---:R-:W-:Y:S01]  /*1a00*/  IMAD.WIDE.U32 R2, R32, c[0x0][0x238], R34 ;  /* 0x00008e0020027a25 */ /* 0x004fe200078e0022 */
[----:B------:R-:W-:Y:S01]  /*1a10*/  LOP3.LUT R4, R0, 0xfffffffc, RZ, 0xc0, !PT ;  /* 0xfffffffc00047812 */ /* 0x000fe200078ec0ff */
[----:B------:R-:W-:Y:S01]  /*1a20*/  UIMAD UR4, UR6, UR4, URZ ;  /* 0x00000004060472a4 */ /* 0x000fe2000f8e023f */
[----:B------:R-:W-:Y:S01]  /*1a30*/  IADD3 R0, R235, 0xf480, RZ ;  /* 0x0000f480eb007810 */ /* 0x000fe20007ffe0ff */
[----:B------:R1:W-:Y:S01]  /*1a40*/  STL [R1+0x2c], R35 ;  /* 0x00002c2301007387 */ /* 0x0003e20000100800 */
[----:B------:R-:W-:Y:S01]  /*1a50*/  IADD3 R3, R3, R5, RZ ;  /* 0x0000000503037210 */ /* 0x000fe20007ffe0ff */
[----:B------:R-:W-:Y:S01]  /*1a60*/  UIMAD UR5, UR15, UR5, UR4 ;  /* 0x000000050f0572a4 */ /* 0x000fe2000f8e0204 */
[----:B------:R-:W-:Y:S01]  /*1a70*/  @P0 IADD3 R236, R0, -0x40, RZ ;  /* 0xffffffc000ec0810 */ /* 0x000fe20007ffe0ff */
[----:B------:R-:W-:Y:S01]  /*1a80*/  IMAD.U32 R0, RZ, RZ, UR15 ;  /* 0x0000000fff007e24 */ /* 0x000fe2000f8e00ff */
[----:B------:R-:W-:Y:S01]  /*1a90*/  LEA R226, R226, 0x13480, 0x1 ;  /* 0x00013480e2e27811 */ /* 0x000fe200078e08ff */
[----:B------:R-:W-:Y:S01]  /*1aa0*/  UIADD3 UR7, UR7, 0x3f, URZ ;  /* 0x0000003f07077890 */ /* 0x000fe2000fffe03f */
[----:B------:R-:W-:Y:S01]  /*1ab0*/  LOP3.LUT R238, R238, 0xfffffffc, RZ, 0xc0, !PT ;  /* 0xfffffffceeee7812 */ /* 0x000fe200078ec0ff */
[----:B------:R-:W-:Y:S01]  /*1ac0*/  IMAD.WIDE.U32 R6, R0, c[0x0][0x240], R2 ;  /* 0x0000900000067a25 */ /* 0x000fe200078e0002 */
[----:B------:R-:W-:Y:S01]  /*1ad0*/  SHF.L.U32 R225, R230, 0x1, RZ ;  /* 0x00000001e6e17819 */ /* 0x000fe200000006ff */
[----:B------:R-:W-:Y:S01]  /*1ae0*/  USHF.R.S32.HI UR6, URZ, 0x1f, UR7 ;  /* 0x0000001f3f067899 */ /* 0x000fe20008011407 */
[----:B------:R-:W-:Y:S01]  /*1af0*/  LEA R220, R220, 0x80, 0x1 ;  /* 0x00000080dcdc7811 */ /* 0x000fe200078e08ff */
[----:B------:R-:W-:Y:S01]  /*1b00*/  IMAD.IADD R4, R14, 0x1, -R4 ;  /* 0x000000010e047824 */ /* 0x000fe200078e0a04 */
[----:B------:R-:W-:Y:S01]  /*1b10*/  IADD3 R0, R7, UR5, RZ ;  /* 0x0000000507007c10 */ /* 0x000fe2000fffe0ff */
[----:B------:R1:W-:Y:S01]  /*1b20*/  STL.64 [R1+0x48], R6 ;  /* 0x0000480601007387 */ /* 0x0003e20000100a00 */
[----:B------:R-:W-:Y:S01]  /*1b30*/  IMAD R228, R232, 0x2, R226 ;  /* 0x00000002e8e47824 */ /* 0x000fe200078e02e2 */
[----:B------:R-:W-:Y:S01]  /*1b40*/  IADD3 R225, R225, 0xc080, RZ ;  /* 0x0000c080e1e17810 */ /* 0x000fe20007ffe0ff */
[----:B------:R-:W-:Y:S01]  /*1b50*/  IMAD.IADD R238, R10, 0x1, -R238 ;  /* 0x000000010aee7824 */ /* 0x000fe200078e0aee */
[----:B------:R1:W-:Y:S01]  /*1b60*/  STL [R1+0x44], R0 ;  /* 0x0000440001007387 */ /* 0x0003e20000100800 */
[----:B------:R-:W-:Y:S01]  /*1b70*/  IMAD R4, R4, -0x8, R31 ;  /* 0xfffffff804047824 */ /* 0x000fe200078e021f */
[----:B------:R-:W-:Y:S01]  /*1b80*/  ULEA.HI UR6, UR6, UR7, URZ, 0x6 ;  /* 0x0000000706067291 */ /* 0x000fe2000f8f303f */
[----:B------:R-:W-:Y:S01]  /*1b90*/  IMAD R227, R231, 0x2, R226 ;  /* 0x00000002e7e37824 */ /* 0x000fe200078e02e2 */
[----:B------:R-:W-:Y:S01]  /*1ba0*/  CS2R R130, SRZ ;  /* 0x0000000000827805 */ /* 0x000fe2000001ff00 */
[----:B------:R-:W-:Y:S01]  /*1bb0*/  IMAD R238, R238, -0x2, R4 ;  /* 0xfffffffeeeee7824 */ /* 0x000fe200078e0204 */
[----:B------:R-:W-:Y:S01]  /*1bc0*/  CS2R R128, SRZ ;  /* 0x0000000000807805 */ /* 0x000fe2000001ff00 */
[----:B------:R-:W-:Y:S01]  /*1bd0*/  IMAD.SHL.U32 R221, R221, 0x2, RZ ;  /* 0x00000002dddd7824 */ /* 0x000fe200078e00ff */
        /* <DEDUP_REMOVED lines=46> */
[----:B------:R-:W-:Y:S01]  /*1ec0*/  LEA R225, R233, R225, 0x1 ;  /* 0x000000e1e9e17211 */ /* 0x000fe200078e08ff */
[----:B------:R-:W-:Y:S01]  /*1ed0*/  IMAD R232, R232, 0x2, R227 ;  /* 0x00000002e8e87824 */ /* 0x000fe200078e02e3 */
[----:B------:R-:W-:Y:S01]  /*1ee0*/  LEA R231, R231, R228, 0x1 ;  /* 0x000000e4e7e77211 */ /* 0x000fe200078e08ff */
[----:B------:R-:W-:-:S02]  /*1ef0*/  ULDC UR9, c[0x0][0x278] ;  /* 0x00009e0000097ab9 */ /* 0x000fc40000000800 */
[----:B------:R-:W-:Y:S02]  /*1f00*/  ULDC UR8, c[0x0][0x290] ;  /* 0x0000a40000087ab9 */ /* 0x000fe40000000800 */
[----:B------:R-:W-:Y:S02]  /*1f10*/  UMOV UR4, URZ ;  /* 0x0000003f00047c82 */ /* 0x000fe40008000000 */
[----:B------:R-:W-:Y:S02]  /*1f20*/  UMOV UR16, 0x1 ;  /* 0x0000000100107882 */ /* 0x000fe40000000000 */
[----:B------:R-:W-:Y:S02]  /*1f30*/  UMOV UR11, URZ ;  /* 0x0000003f000b7c82 */ /* 0x000fe40008000000 */
[----:B------:R-:W-:Y:S02]  /*1f40*/  ULDC UR10, c[0x0][0x168] ;  /* 0x00005a00000a7ab9 */ /* 0x000fe40000000800 */
[----:B------:R-:W-:-:S02]  /*1f50*/  UIMAD UR9, UR15, UR9, URZ ;  /* 0x000000090f0972a4 */ /* 0x000fc4000f8e023f */
[----:B------:R-:W-:Y:S02]  /*1f60*/  UIMAD UR8, UR15, UR8, URZ ;  /* 0x000000080f0872a4 */ /* 0x000fe4000f8e023f */
[----:B------:R-:W-:Y:S02]  /*1f70*/  USHF.R.S32.HI UR14, URZ, 0x6, UR6 ;  /* 0x000000063f0e7899 */ /* 0x000fe40008011406 */
[----:B------:R-:W-:Y:S02]  /*1f80*/  ULDC UR5, c[0x0][0x168] ;  /* 0x00005a0000057ab9 */ /* 0x000fe40000000800 */
[C---:B-1----:R-:W-:Y:S02]  /*1f90*/  IADD3 R234, R230.reuse, R233, RZ ;  /* 0x000000e9e6ea7210 */ /* 0x042fe40007ffe0ff */
[----:B------:R-:W-:-:S06]  /*1fa0*/  SHF.L.U32 R224, R230, 0x1, RZ ;  /* 0x00000001e6e07819 */ /* 0x000fcc00000006ff */
.L_x_25:
[----:B------:R-:W-:Y:S04]  /*1fb0*/  DEPBAR.LE SB0, 0x1 ;  /* 0x000080400000791a */ /* 0x000fe80000000000 */
[----:B------:R-:W-:Y:S01]  /*1fc0*/  BAR.SYNC.DEFER_BLOCKING 0x0 ;  /* 0x0000000000007b1d */ /* 0x000fe20000010000 */
[----:B------:R-:W-:Y:S01]  /*1fd0*/  MOV R0, UR4 ;  /* 0x0000000400007c02 */ /* 0x000fe20008000f00 */
        /* <DEDUP_REMOVED lines=13> */
[----:B------:R-:W1:Y:S08]  /*20b0*/  LDSM.16.M88.4 R32, [R0+0x6080] ;  /* 0x006080000020783b */ /* 0x000e700000000200 */
[----:B------:R-:W2:Y:S08]  /*20c0*/  LDSM.16.M88.4 R28, [R0+0x6880] ;  /* 0x00688000001c783b */ /* 0x000eb00000000200 */
[----:B------:R-:W3:Y:S08]  /*20d0*/  LDSM.16.M88.4 R132, [R222+0x1080] ;  /* 0x00108000de84783b */ /* 0x000ef00000000200 */
[----:B------:R-:W-:Y:S08]  /*20e0*/  LDSM.16.M88.4 R140, [R223+0x80] ;  /* 0x00008000df8c783b */ /* 0x000ff00000000200 */
[----:B------:R-:W4:Y:S01]  /*20f0*/  LDSM.16.M88.4 R136, [R3+0x6080] ;  /* 0x006080000388783b */ /* 0x000f220000000200 */
[-C--:B-1----:R-:W-:Y:S07]  /*2100*/  HMMA.16816.F32.BF16 R4, R32, R16.reuse, RZ ;  /* 0x000000102004723c */ /* 0x082fee00000418ff */
[----:B------:R-:W1:Y:S01]  /*2110*/  LDSM.16.M88.4 R144, [R3+0x6880] ;  /* 0x006880000390783b */ /* 0x000e620000000200 */
[C---:B--2---:R-:W-:Y:S07]  /*2120*/  HMMA.16816.F32.BF16 R8, R28.reuse, R16, RZ ;  /* 0x000000101c08723c */ /* 0x044fee00000418ff */
[----:B------:R-:W2:Y:S01]  /*2130*/  LDSM.16.M88.4 R148, [R223+0x1080] ;  /* 0x00108000df94783b */ /* 0x000ea20000000200 */
[-C--:B------:R-:W-:Y:S07]  /*2140*/  HMMA.16816.F32.BF16 R12, R28, R18.reuse, RZ ;  /* 0x000000121c0c723c */ /* 0x080fee00000418ff */
[----:B------:R-:W-:Y:S01]  /*2150*/  LDSM.16.M88.4 R152, [R222+0x2080] ;  /* 0x00208000de98783b */ /* 0x000fe20000000200 */
[C---:B------:R-:W-:Y:S07]  /*2160*/  HMMA.16816.F32.BF16 R16, R32.reuse, R18, RZ ;  /* 0x000000122010723c */ /* 0x040fee00000418ff */
[----:B------:R-:W-:Y:S01]  /*2170*/  LDSM.16.M88.4 R156, [R0+0x7880] ;  /* 0x00788000009c783b */ /* 0x000fe20000000200 */
[-C--:B---3--:R-:W-:Y:S07]  /*2180*/  HMMA.16816.F32.BF16 R20, R32, R132.reuse, RZ ;  /* 0x000000842014723c */ /* 0x088fee00000418ff */
[----:B------:R-:W-:Y:S01]  /*2190*/  LDSM.16.M88.4 R164, [R223+0x2080] ;  /* 0x00208000dfa4783b */ /* 0x000fe20000000200 */
[C---:B------:R-:W-:Y:S07]  /*21a0*/  HMMA.16816.F32.BF16 R24, R28.reuse, R132, RZ ;  /* 0x000000841c18723c */ /* 0x040fee00000418ff */
[----:B------:R-:W-:Y:S01]  /*21b0*/  LDSM.16.M88.4 R160, [R2+0x7080] ;  /* 0x0070800002a0783b */ /* 0x000fe20000000200 */
[-C--:B------:R-:W-:Y:S07]  /*21c0*/  HMMA.16816.F32.BF16 R28, R28, R134.reuse, RZ ;  /* 0x000000861c1c723c */ /* 0x080fee00000418ff */
[----:B------:R-:W-:Y:S01]  /*21d0*/  LDSM.16.M88.4 R168, [R223+0x4080] ;  /* 0x00408000dfa8783b */ /* 0x000fe20000000200 */
[----:B------:R-:W-:Y:S07]  /*21e0*/  HMMA.16816.F32.BF16 R32, R32, R134, RZ ;  /* 0x000000862020723c */ /* 0x000fee00000418ff */
[----:B------:R-:W3:Y:S01]  /*21f0*/  LDSM.16.M88.4 R132, [R0+0x7080] ;  /* 0x007080000084783b */ /* 0x000ee20000000200 */
[-C--:B----4-:R-:W-:Y:S08]  /*2200*/  HMMA.16816.F32.BF16 R4, R136, R140.reuse, R4 ;  /* 0x0000008c8804723c */ /* 0x090ff00000041804 */
[C---:B-1----:R-:W-:Y:S08]  /*2210*/  HMMA.16816.F32.BF16 R8, R144.reuse, R140, R8 ;  /* 0x0000008c9008723c */ /* 0x042ff00000041808 */
[-C--:B------:R-:W-:Y:S08]  /*2220*/  HMMA.16816.F32.BF16 R12, R144, R142.reuse, R12 ;  /* 0x0000008e900c723c */ /* 0x080ff0000004180c */
[C---:B------:R-:W-:Y:S01]  /*2230*/  HMMA.16816.F32.BF16 R16, R136.reuse, R142, R16 ;  /* 0x0000008e8810723c */ /* 0x040fe20000041810 */
[----:B------:R-:W1:Y:S07]  /*2240*/  LDSM.16.M88.4 R140, [R222+0x3080] ;  /* 0x00308000de8c783b */ /* 0x000e6e0000000200 */
[-C--:B--2---:R-:W-:Y:S08]  /*2250*/  HMMA.16816.F32.BF16 R20, R136, R148.reuse, R20 ;  /* 0x000000948814723c */ /* 0x084ff00000041814 */
[C---:B------:R-:W-:Y:S08]  /*2260*/  HMMA.16816.F32.BF16 R24, R144.reuse, R148, R24 ;  /* 0x000000949018723c */ /* 0x040ff00000041818 */
[-C--:B------:R-:W-:Y:S01]  /*2270*/  HMMA.16816.F32.BF16 R28, R144, R150.reuse, R28 ;  /* 0x00000096901c723c */ /* 0x080fe2000004181c */
[----:B------:R-:W2:Y:S07]  /*2280*/  LDSM.16.M88.4 R144, [R3+0x7880] ;  /* 0x007880000390783b */ /* 0x000eae0000000200 */
[----:B------:R-:W-:Y:S01]  /*2290*/  HMMA.16816.F32.BF16 R32, R136, R150, R32 ;  /* 0x000000968820723c */ /* 0x000fe20000041820 */
[----:B------:R-:W4:Y:S07]  /*22a0*/  LDSM.16.M88.4 R136, [R223+0x3080] ;  /* 0x00308000df88783b */ /* 0x000f2e0000000200 */
[-C--:B---3--:R-:W-:Y:S01]  /*22b0*/  HMMA.16816.F32.BF16 R4, R132, R152.reuse, R4 ;  /* 0x000000988404723c */ /* 0x088fe20000041804 */
[----:B------:R-:W-:Y:S07]  /*22c0*/  LDSM.16.M88.4 R148, [R0+0x8080] ;  /* 0x008080000094783b */ /* 0x000fee0000000200 */
[C---:B------:R-:W-:Y:S08]  /*22d0*/  HMMA.16816.F32.BF16 R8, R156.reuse, R152, R8 ;  /* 0x000000989c08723c */ /* 0x040ff00000041808 */
[-C--:B------:R-:W-:Y:S08]  /*22e0*/  HMMA.16816.F32.BF16 R12, R156, R154.reuse, R12 ;  /* 0x0000009a9c0c723c */ /* 0x080ff0000004180c */
[C---:B------:R-:W-:Y:S01]  /*22f0*/  HMMA.16816.F32.BF16 R16, R132.reuse, R154, R16 ;  /* 0x0000009a8410723c */ /* 0x040fe20000041810 */
[----:B------:R-:W3:Y:S07]  /*2300*/  LDSM.16.M88.4 R152, [R222+0x4080] ;  /* 0x00408000de98783b */ /* 0x000eee0000000200 */
[-C--:B-1----:R-:W-:Y:S08]  /*2310*/  HMMA.16816.F32.BF16 R20, R132, R140.reuse, R20 ;  /* 0x0000008c8414723c */ /* 0x082ff00000041814 */
[C---:B------:R-:W-:Y:S08]  /*2320*/  HMMA.16816.F32.BF16 R24, R156.reuse, R140, R24 ;  /* 0x0000008c9c18723c */ /* 0x040ff00000041818 */
[-C--:B------:R-:W-:Y:S01]  /*2330*/  HMMA.16816.F32.BF16 R28, R156, R142.reuse, R28 ;  /* 0x0000008e9c1c723c */ /* 0x080fe2000004181c */
[----:B------:R-:W-:Y:S07]  /*2340*/  LDSM.16.M88.4 R156, [R2+0x8080] ;  /* 0x00808000029c783b */ /* 0x000fee0000000200 */
[----:B------:R-:W-:Y:S01]  /*2350*/  HMMA.16816.F32.BF16 R32, R132, R142, R32 ;  /* 0x0000008e8420723c */ /* 0x000fe20000041820 */
[----:B------:R-:W1:Y:S07]  /*2360*/  LDSM.16.M88.4 R132, [R0+0x8880] ;  /* 0x008880000084783b */ /* 0x000e6e0000000200 */
[-C--:B------:R-:W-:Y:S01]  /*2370*/  HMMA.16816.F32.BF16 R4, R160, R164.reuse, R4 ;  /* 0x000000a4a004723c */ /* 0x080fe20000041804 */
[----:B------:R-:W5:Y:S07]  /*2380*/  LDSM.16.M88.4 R140, [R222+0x5080] ;  /* 0x00508000de8c783b */ /* 0x000f6e0000000200 */
[C---:B--2---:R-:W-:Y:S08]  /*2390*/  HMMA.16816.F32.BF16 R8, R144.reuse, R164, R8 ;  /* 0x000000a49008723c */ /* 0x044ff00000041808 */
[-C--:B------:R-:W-:Y:S08]  /*23a0*/  HMMA.16816.F32.BF16 R12, R144, R166.reuse, R12 ;  /* 0x000000a6900c723c */ /* 0x080ff0000004180c */
[C---:B------:R-:W-:Y:S08]  /*23b0*/  HMMA.16816.F32.BF16 R16, R160.reuse, R166, R16 ;  /* 0x000000a6a010723c */ /* 0x040ff00000041810 */
[-C--:B----4-:R-:W-:Y:S08]  /*23c0*/  HMMA.16816.F32.BF16 R20, R160, R136.reuse, R20 ;  /* 0x00000088a014723c */ /* 0x090ff00000041814 */
[C---:B------:R-:W-:Y:S08]  /*23d0*/  HMMA.16816.F32.BF16 R24, R144.reuse, R136, R24 ;  /* 0x000000889018723c */ /* 0x040ff00000041818 */
[-C--:B------:R-:W-:Y:S08]  /*23e0*/  HMMA.16816.F32.BF16 R28, R144, R138.reuse, R28 ;  /* 0x0000008a901c723c */ /* 0x080ff0000004181c */
[----:B------:R-:W-:Y:S01]  /*23f0*/  HMMA.16816.F32.BF16 R32, R160, R138, R32 ;  /* 0x0000008aa020723c */ /* 0x000fe20000041820 */
[----:B------:R-:W2:Y:S07]  /*2400*/  LDSM.16.M88.4 R136, [R3+0x8880] ;  /* 0x008880000388783b */ /* 0x000eae0000000200 */
[-C--:B---3--:R-:W-:Y:S08]  /*2410*/  HMMA.16816.F32.BF16 R4, R148, R152.reuse, R4 ;  /* 0x000000989404723c */ /* 0x088ff00000041804 */
[C---:B-1----:R-:W-:Y:S08]  /*2420*/  HMMA.16816.F32.BF16 R8, R132.reuse, R152, R8 ;  /* 0x000000988408723c */ /* 0x042ff00000041808 */
[-C--:B------:R-:W-:Y:S08]  /*2430*/  HMMA.16816.F32.BF16 R12, R132, R154.reuse, R12 ;  /* 0x0000009a840c723c */ /* 0x080ff0000004180c */
[C---:B------:R-:W-:Y:S08]  /*2440*/  HMMA.16816.F32.BF16 R16, R148.reuse, R154, R16 ;  /* 0x0000009a9410723c */ /* 0x040ff00000041810 */
[-C--:B-----5:R-:W-:Y:S08]  /*2450*/  HMMA.16816.F32.BF16 R20, R148, R140.reuse, R20 ;  /* 0x0000008c9414723c */ /* 0x0a0ff00000041814 */
[C---:B------:R-:W-:Y:S08]  /*2460*/  HMMA.16816.F32.BF16 R24, R132.reuse, R140, R24 ;  /* 0x0000008c8418723c */ /* 0x040ff00000041818 */
[-C--:B------:R-:W-:Y:S08]  /*2470*/  HMMA.16816.F32.BF16 R28, R132, R142.reuse, R28 ;  /* 0x0000008e841c723c */ /* 0x080ff0000004181c */
[----:B------:R-:W-:Y:S08]  /*2480*/  HMMA.16816.F32.BF16 R32, R148, R142, R32 ;  /* 0x0000008e9420723c */ /* 0x000ff00000041820 */
[-C--:B------:R-:W-:Y:S08]  /*2490*/  HMMA.16816.F32.BF16 R4, R156, R168.reuse, R4 ;  /* 0x000000a89c04723c */ /* 0x080ff00000041804 */
[C---:B--2---:R-:W-:Y:S08]  /*24a0*/  HMMA.16816.F32.BF16 R8, R136.reuse, R168, R8 ;  /* 0x000000a88808723c */ /* 0x044ff00000041808 */
[-C--:B------:R-:W-:Y:S08]  /*24b0*/  HMMA.16816.F32.BF16 R12, R136, R170.reuse, R12 ;  /* 0x000000aa880c723c */ /* 0x080ff0000004180c */
[----:B------:R-:W-:Y:S01]  /*24c0*/  FMUL.FTZ R4, R4, c[0x0][0x2b4] ;  /* 0x0000ad0004047a20 */ /* 0x000fe20000410000 */
[C---:B------:R-:W-:Y:S03]  /*24d0*/  HMMA.16816.F32.BF16 R16, R156.reuse, R170, R16 ;  /* 0x000000aa9c10723c */ /* 0x040fe60000041810 */
[----:B------:R-:W-:Y:S01]  /*24e0*/  MUFU.TANH R152, R4 ;  /* 0x0000000400987308 */ /* 0x000fe20000002400 */
[----:B------:R-:W-:Y:S02]  /*24f0*/  FMUL.FTZ R5, R5, c[0x0][0x2b4] ;  /* 0x0000ad0005057a20 */ /* 0x000fe40000410000 */
[----:B------:R-:W-:Y:S02]  /*2500*/  FMUL.FTZ R6, R6, c[0x0][0x2b4] ;  /* 0x0000ad0006067a20 */ /* 0x000fe40000410000 */
[----:B------:R-:W-:Y:S04]  /*2510*/  FMUL.FTZ R7, R7, c[0x0][0x2b4] ;  /* 0x0000ad0007077a20 */ /* 0x000fe80000410000 */
[----:B------:R-:W-:Y:S01]  /*2520*/  FMUL.FTZ R9, R9, c[0x0][0x2b4] ;  /* 0x0000ad0009097a20 */ /* 0x000fe20000410000 */
[----:B------:R-:W-:Y:S01]  /*2530*/  MUFU.TANH R154, R5 ;  /* 0x00000005009a7308 */ /* 0x000fe20000002400 */
[----:B------:R-:W-:Y:S02]  /*2540*/  FMUL.FTZ R8, R8, c[0x0][0x2b4] ;  /* 0x0000ad0008087a20 */ /* 0x000fe40000410000 */
[----:B------:R-:W-:Y:S02]  /*2550*/  FMUL.FTZ R10, R10, c[0x0][0x2b4] ;  /* 0x0000ad000a0a7a20 */ /* 0x000fe40000410000 */
[----:B------:R-:W-:Y:S02]  /*2560*/  FMUL.FTZ R11, R11, c[0x0][0x2b4] ;  /* 0x0000ad000b0b7a20 */ /* 0x000fe40000410000 */
[----:B------:R-:W-:Y:S02]  /*2570*/  FMUL.FTZ R12, R12, c[0x0][0x2b4] ;  /* 0x0000ad000c0c7a20 */ /* 0x000fe40000410000 */
[----:B------:R-:W-:Y:S01]  /*2580*/  FMUL.FTZ R13, R13, c[0x0][0x2b4] ;  /* 0x0000ad000d0d7a20 */ /* 0x000fe20000410000 */
[----:B------:R-:W-:Y:S01]  /*2590*/  MUFU.TANH R246, R6 ;  /* 0x0000000600f67308 */ /* 0x000fe20000002400 */
[----:B------:R-:W-:Y:S02]  /*25a0*/  FMUL.FTZ R14, R14, c[0x0][0x2b4] ;  /* 0x0000ad000e0e7a20 */ /* 0x000fe40000410000 */
[----:B------:R-:W-:Y:S02]  /*25b0*/  FMUL.FTZ R15, R15, c[0x0][0x2b4] ;  /* 0x0000ad000f0f7a20 */ /* 0x000fe40000410000 */
[----:B------:R-:W-:Y:S02]  /*25c0*/  FMUL.FTZ R16, R16, c[0x0][0x2b4] ;  /* 0x0000ad0010107a20 */ /* 0x000fe40000410000 */
[----:B------:R-:W-:Y:S02]  /*25d0*/  FMUL.FTZ R17, R17, c[0x0][0x2b4] ;  /* 0x0000ad0011117a20 */ /* 0x000fe40000410000 */
[----:B------:R-:W-:Y:S01]  /*25e0*/  FMUL.FTZ R18, R18, c[0x0][0x2b4] ;  /* 0x0000ad0012127a20 */ /* 0x000fe20000410000 */
[----:B------:R1:W-:Y:S01]  /*25f0*/  MUFU.TANH R248, R7 ;  /* 0x0000000700f87308 */ /* 0x0003e20000002400 */
[----:B------:R-:W-:Y:S09]  /*2600*/  FMUL.FTZ R19, R19, c[0x0][0x2b4] ;  /* 0x0000ad0013137a20 */ /* 0x000ff20000410000 */
[----:B------:R-:W-:Y:S10]  /*2610*/  MUFU.TANH R165, R8 ;  /* 0x0000000800a57308 */ /* 0x000ff40000002400 */
[----:B------:R-:W2:Y:S01]  /*2620*/  MUFU.TANH R0, R9 ;  /* 0x0000000900007308 */ /* 0x000ea20000002400 */
[----:B-1----:R-:W1:Y:S09]  /*2630*/  LDSM.16.M88.4 R4, [R223+0x5080] ;  /* 0x00508000df04783b */ /* 0x002e720000000200 */
[----:B------:R-:W-:Y:S10]  /*2640*/  MUFU.TANH R168, R10 ;  /* 0x0000000a00a87308 */ /* 0x000ff40000002400 */
[----:B------:R-:W-:Y:S01]  /*2650*/  MUFU.TANH R145, R11 ;  /* 0x0000000b00917308 */ /* 0x000fe20000002400 */
[----:B--2---:R2:W-:Y:S09]  /*2660*/  STL [R1+0x4], R0 ;  /* 0x0000040001007387 */ /* 0x0045f20000100800 */
[----:B------:R-:W-:Y:S10]  /*2670*/  MUFU.TANH R252, R12 ;  /* 0x0000000c00fc7308 */ /* 0x000ff40000002400 */
[----:B------:R-:W-:Y:S01]  /*2680*/  MUFU.TANH R251, R13 ;  /* 0x0000000d00fb7308 */ /* 0x000fe20000002400 */
[-C--:B-1----:R-:W-:Y:S01]  /*2690*/  HMMA.16816.F32.BF16 R20, R156, R4.reuse, R20 ;  /* 0x000000049c14723c */ /* 0x082fe20000041814 */
[----:B--2---:R-:W-:Y:S08]  /*26a0*/  MOV R0, UR4 ;  /* 0x0000000400007c02 */ /* 0x004ff00008000f00 */
[----:B------:R-:W-:Y:S01]  /*26b0*/  MUFU.TANH R169, R14 ;  /* 0x0000000e00a97308 */ /* 0x000fe20000002400 */
[C---:B------:R-:W-:Y:S09]  /*26c0*/  HMMA.16816.F32.BF16 R24, R136.reuse, R4, R24 ;  /* 0x000000048818723c */ /* 0x040ff20000041818 */
[----:B------:R-:W-:Y:S01]  /*26d0*/  MUFU.TANH R166, R15 ;  /* 0x0000000f00a67308 */ /* 0x000fe20000002400 */
[-C--:B------:R-:W-:Y:S04]  /*26e0*/  HMMA.16816.F32.BF16 R28, R136, R6.reuse, R28 ;  /* 0x00000006881c723c */ /* 0x080fe8000004181c */
[----:B------:R-:W-:Y:S04]  /*26f0*/  FMUL.FTZ R20, R20, c[0x0][0x2b4] ;  /* 0x0000ad0014147a20 */ /* 0x000fe80000410000 */
[----:B------:R-:W-:Y:S01]  /*2700*/  HMMA.16816.F32.BF16 R32, R156, R6, R32 ;  /* 0x000000069c20723c */ /* 0x000fe20000041820 */
[----:B------:R-:W-:Y:S01]  /*2710*/  MUFU.TANH R163, R16 ;  /* 0x0000001000a37308 */ /* 0x000fe20000002400 */
[----:B------:R-:W2:Y:S02]  /*2720*/  LDL R159, [R1+0x10] ;  /* 0x00001000019f7983 */ /* 0x000ea40000100800 */
[----:B------:R-:W-:Y:S02]  /*2730*/  FMUL.FTZ R21, R21, c[0x0][0x2b4] ;  /* 0x0000ad0015157a20 */ /* 0x000fe40000410000 */
[----:B------:R-:W-:Y:S02]  /*2740*/  FMUL.FTZ R22, R22, c[0x0][0x2b4] ;  /* 0x0000ad0016167a20 */ /* 0x000fe40000410000 */
[----:B------:R-:W-:Y:S03]  /*2750*/  FMUL.FTZ R23, R23, c[0x0][0x2b4] ;  /* 0x0000ad0017177a20 */ /* 0x000fe60000410000 */
        /* <DEDUP_REMOVED lines=14> */
[----:B------:R-:W-:Y:S07]  /*2840*/  FMUL.FTZ R35, R35, c[0x0][0x2b4] ;  /* 0x0000ad0023237a20 */ /* 0x000fee0000410000 */
[----:B------:R-:W-:Y:S10]  /*2850*/  MUFU.TANH R245, R29 ;  /* 0x0000001d00f57308 */ /* 0x000ff40000002400 */
[----:B------:R-:W-:Y:S10]  /*2860*/  MUFU.TANH R244, R19 ;  /* 0x0000001300f47308 */ /* 0x000ff40000002400 */
[----:B------:R-:W-:Y:S10]  /*2870*/  MUFU.TANH R171, R30 ;  /* 0x0000001e00ab7308 */ /* 0x000ff40000002400 */
[----:B------:R-:W-:Y:S10]  /*2880*/  MUFU.TANH R161, R20 ;  /* 0x0000001400a17308 */ /* 0x000ff40000002400 */
[----:B------:R-:W1:Y:S10]  /*2890*/  MUFU.TANH R2, R31 ;  /* 0x0000001f00027308 */ /* 0x000e740000002400 */
[----:B------:R3:W4:Y:S10]  /*28a0*/  MUFU.TANH R160, R21 ;  /* 0x0000001500a07308 */ /* 0x0007340000002400 */
[----:B------:R3:W2:Y:S01]  /*28b0*/  MUFU.TANH R242, R22 ;  /* 0x0000001600f27308 */ /* 0x0006a20000002400 */
[----:B-1----:R3:W-:Y:S09]  /*28c0*/  STL [R1], R2 ;  /* 0x0000000201007387 */ /* 0x0027f20000100800 */
[----:B------:R3:W1:Y:S10]  /*28d0*/  MUFU.TANH R243, R23 ;  /* 0x0000001700f37308 */ /* 0x0006740000002400 */
        /* <DEDUP_REMOVED lines=8> */
[----:B--2---:R-:W-:Y:S05]  /*2960*/  LEA R0, R0, R159, 0x6 ;  /* 0x0000009f00007211 */ /* 0x004fea00078e30ff */
[----:B------:R3:W2:Y:S04]  /*2970*/  LDS R148, [R0.X4+0xf080] ;  /* 0x00f0800000947984 */ /* 0x0006a80000004800 */
[----:B------:R3:W1:Y:S04]  /*2980*/  LDS R151, [R0.X4+0xf0a0] ;  /* 0x00f0a00000977984 */ /* 0x0006680000004800 */
[----:B------:R3:W1:Y:S04]  /*2990*/  LDS R150, [R0.X4+0xf100] ;  /* 0x00f1000000967984 */ /* 0x0006680000004800 */
[----:B------:R3:W1:Y:S01]  /*29a0*/  LDS R149, [R0.X4+0xf120] ;  /* 0x00f1200000957984 */ /* 0x0006620000004800 */
[----:B------:R-:W-:Y:S04]  /*29b0*/  DEPBAR.LE SB0, 0x0 ;  /* 0x000080000000791a */ /* 0x000fe80000000000 */
[----:B------:R-:W-:Y:S08]  /*29c0*/  BAR.SYNC.DEFER_BLOCKING 0x0 ;  /* 0x0000000000007b1d */ /* 0x000ff00000010000 */
[----:B------:R3:W1:Y:S08]  /*29d0*/  LDSM.16.M88.4 R132, [R224+0xc080] ;  /* 0x00c08000e084783b */ /* 0x0006700000000200 */
[----:B------:R3:W1:Y:S08]  /*29e0*/  LDSM.16.M88.4 R28, [R224+0xc880] ;  /* 0x00c88000e01c783b */ /* 0x0006700000000200 */
[----:B------:R3:W1:Y:S08]  /*29f0*/  LDSM.16.M88.4 R136, [R225] ;  /* 0x00000000e188783b */ /* 0x0006700000000200 */
[----:B------:R3:W1:Y:S01]  /*2a00*/  LDSM.16.M88.4 R140, [R225+0x800] ;  /* 0x00080000e18c783b */ /* 0x0006620000000200 */
[----:B------:R-:W-:-:S05]  /*2a10*/  @P0 BRA `(.L_x_23) ;  /* 0x0000033000000947 */ /* 0x000fca0003800000 */
[----:B--2-4-:R-:W2:Y:S01]  /*2a20*/  LDL.64 R146, [R1+0x18] ;  /* 0x0000180001927983 */ /* 0x014ea20000100a00 */
[----:B------:R-:W-:Y:S02]  /*2a30*/  ULDC.64 UR6, c[0x0][0x178] ;  /* 0x00005e0000067ab9 */ /* 0x000fe40000000a00 */
[----:B------:R-:W-:Y:S01]  /*2a40*/  USHF.R.S32.HI UR17, URZ, 0x1f, UR20 ;  /* 0x0000001f3f117899 */ /* 0x000fe20008011414 */
[----:B------:R-:W4:Y:S01]  /*2a50*/  LDL R7, [R1+0x24] ;  /* 0x0000240001077983 */ /* 0x000f220000100800 */
[----:B------:R-:W-:Y:S02]  /*2a60*/  UIMAD.WIDE.U32 UR22, UR20, UR6, URZ ;  /* 0x00000006141672a5 */ /* 0x000fe4000f8e003f */
[----:B------:R-:W-:Y:S01]  /*2a70*/  UIMAD UR17, UR17, UR6, URZ ;  /* 0x00000006111172a4 */ /* 0x000fe2000f8e023f */
[----:B------:R-:W5:Y:S03]  /*2a80*/  LDL.64 R10, [R1+0x8] ;  /* 0x00000800010a7983 */ /* 0x000f660000100a00 */
[----:B------:R-:W-:Y:S01]  /*2a90*/  UIMAD UR17, UR20, UR7, UR17 ;  /* 0x00000007141172a4 */ /* 0x000fe2000f8e0211 */
[----:B---3--:R-:W3:Y:S01]  /*2aa0*/  LDL R9, [R1+0x14] ;  /* 0x0000140001097983 */ /* 0x008ee20000100800 */
[----:B------:R-:W-:Y:S02]  /*2ab0*/  UIMAD UR20, UR20, -0x40, UR10 ;  /* 0xffffffc0141478a4 */ /* 0x000fe4000f8e020a */
[----:B------:R-:W-:Y:S01]  /*2ac0*/  UIADD3 UR17, UR23, UR17, URZ ;  /* 0x0000001117117290 */ /* 0x000fe2000fffe03f */
[----:B------:R-:W3:Y:S04]  /*2ad0*/  LDL R8, [R1+0x40] ;  /* 0x0000400001087983 */ /* 0x000ee80000100800 */
[----:B------:R-:W3:Y:S04]  /*2ae0*/  LDL.64 R12, [R1+0x38] ;  /* 0x00003800010c7983 */ /* 0x000ee80000100a00 */
[----:B------:R-:W1:Y:S01]  /*2af0*/  @!P3 S2R R0, SR_CTAID.Y ;  /* 0x000000000000b919 */ /* 0x000e620000002600 */
[----:B--2---:R-:W-:Y:S01]  /*2b00*/  @!P3 IMAD.MOV.U32 R2, RZ, RZ, R146 ;  /* 0x000000ffff02b224 */ /* 0x004fe200078e0092 */
[----:B-1----:R-:W-:Y:S01]  /*2b10*/  @!P3 SHF.R.S32.HI R4, RZ, 0x1f, R0 ;  /* 0x0000001fff04b819 */ /* 0x002fe20000011400 */
[----:B------:R-:W-:Y:S01]  /*2b20*/  @!P3 IMAD.MOV.U32 R3, RZ, RZ, R147 ;  /* 0x000000ffff03b224 */ /* 0x000fe200078e0093 */
[C---:B----4-:R-:W-:Y:S03]  /*2b30*/  LOP3.LUT P5, RZ, R7.reuse, 0x1, RZ, 0xc0, !PT ;  /* 0x0000000107ff7812 */ /* 0x050fe600078ac0ff */
[----:B------:R-:W-:Y:S01]  /*2b40*/  @!P3 IMAD.WIDE.U32 R2, R0, c[0x0][0x270], R2 ;  /* 0x00009c000002ba25 */ /* 0x000fe200078e0002 */
[----:B------:R-:W-:Y:S02]  /*2b50*/  LOP3.LUT P4, RZ, R7, 0x2, RZ, 0xc0, !PT ;  /* 0x0000000207ff7812 */ /* 0x000fe4000788c0ff */
[----:B-----5:R-:W-:Y:S01]  /*2b60*/  ISETP.GE.OR P5, PT, R10, UR20, !P5 ;  /* 0x000000140a007c0c */ /* 0x020fe2000efa6670 */
[----:B------:R-:W-:Y:S01]  /*2b70*/  @!P3 IMAD R4, R4, c[0x0][0x270], RZ ;  /* 0x00009c000404ba24 */ /* 0x000fe200078e02ff */
[C---:B------:R-:W-:Y:S01]  /*2b80*/  ISETP.GE.OR P4, PT, R10.reuse, UR20, !P4 ;  /* 0x000000140a007c0c */ /* 0x040fe2000e786670 */
[----:B------:R-:W-:Y:S01]  /*2b90*/  IMAD.U32 R7, RZ, RZ, UR16 ;  /* 0x00000010ff077e24 */ /* 0x000fe2000f8e00ff */
[----:B------:R-:W-:Y:S01]  /*2ba0*/  ISETP.LT.AND P2, PT, R10, UR20, PT ;  /* 0x000000140a007c0c */ /* 0x000fe2000bf41270 */
[----:B------:R-:W-:Y:S01]  /*2bb0*/  @!P3 IMAD R0, R0, c[0x0][0x274], R4 ;  /* 0x00009d000000ba24 */ /* 0x000fe200078e0204 */
[----:B------:R-:W-:Y:S01]  /*2bc0*/  @!P3 IADD3 R5, P0, R2, UR9, RZ ;  /* 0x000000090205bc10 */ /* 0x000fe2000ff1e0ff */
[----:B------:R-:W-:Y:S01]  /*2bd0*/  IMAD.U32 R2, RZ, RZ, UR22 ;  /* 0x00000016ff027e24 */ /* 0x000fe2000f8e00ff */
[----:B---3--:R-:W-:Y:S01]  /*2be0*/  ISETP.GE.OR P2, PT, R8, c[0x0][0x16c], !P2 ;  /* 0x00005b0008007a0c */ /* 0x008fe20005746670 */
[----:B------:R-:W-:Y:S01]  /*2bf0*/  IMAD.U32 R10, RZ, RZ, UR22 ;  /* 0x00000016ff0a7e24 */ /* 0x000fe2000f8e00ff */
[----:B------:R-:W-:Y:S01]  /*2c00*/  @!P3 IADD3.X R6, R3, UR12, R0, P0, !PT ;  /* 0x0000000c0306bc10 */ /* 0x000fe200087fe400 */
[----:B------:R-:W-:Y:S01]  /*2c10*/  IMAD.U32 R3, RZ, RZ, UR11 ;  /* 0x0000000bff037e24 */ /* 0x000fe2000f8e00ff */
[----:B------:R-:W-:Y:S01]  /*2c20*/  IADD3 R0, R9, 0x6080, RZ ;  /* 0x0000608009007810 */ /* 0x000fe20007ffe0ff */
[----:B------:R-:W-:Y:S01]  /*2c30*/  IMAD.U32 R8, RZ, RZ, UR17 ;  /* 0x00000011ff087e24 */ /* 0x000fe2000f8e00ff */
[----:B------:R-:W-:Y:S01]  /*2c40*/  LEA R2, P1, R2, R12, 0x7 ;  /* 0x0000000c02027211 */ /* 0x000fe200078238ff */
[----:B------:R-:W-:Y:S01]  /*2c50*/  IMAD.U32 R9, RZ, RZ, UR16 ;  /* 0x00000010ff097e24 */ /* 0x000fe2000f8e00ff */
[----:B------:R-:W-:Y:S01]  /*2c60*/  @!P3 LEA R4, P0, R5, c[0x0][0x258], 0x2 ;  /* 0x000096000504ba11 */ /* 0x000fe200078010ff */
[----:B------:R-:W-:Y:S02]  /*2c70*/  @!P3 IMAD R7, R7, 0x40, R146 ;  /* 0x000000400707b824 */ /* 0x000fe400078e0292 */
[----:B------:R-:W-:Y:S01]  /*2c80*/  IMAD R0, R9, 0x3000, R0 ;  /* 0x0000300009007824 */ /* 0x000fe200078e0200 */
[----:B------:R-:W-:Y:S02]  /*2c90*/  @!P3 LEA.HI.X R5, R5, c[0x0][0x25c], R6, 0x2, P0 ;  /* 0x000097000505ba11 */ /* 0x000fe400000f1406 */
[----:B------:R-:W-:Y:S02]  /*2ca0*/  @!P3 LEA R6, R3, 0x40, 0x6 ;  /* 0x000000400306b811 */ /* 0x000fe400078e30ff */
[----:B------:R-:W-:Y:S03]  /*2cb0*/  LEA.HI.X R3, R10, R13, R8, 0x7, P1 ;  /* 0x0000000d0a037211 */ /* 0x000fe600008f3c08 */
[----:B------:R-:W-:Y:S02]  /*2cc0*/  @!P3 IMAD.WIDE R4, R6, 0x4, R4 ;  /* 0x000000040604b825 */ /* 0x000fe400078e0204 */
[----:B------:R-:W-:Y:S01]  /*2cd0*/  @!PT LDS RZ, [RZ] ;  /* 0x00000000fffff984 */ /* 0x000fe20000000800 */
[----:B------:R-:W-:Y:S01]  /*2ce0*/  @!PT LDS RZ, [RZ] ;  /* 0x00000000fffff984 */ /* 0x000fe20000000800 */
[----:B------:R-:W-:Y:S01]  /*2cf0*/  @!PT LDS RZ, [RZ] ;  /* 0x00000000fffff984 */ /* 0x000fe20000000800 */
[----:B------:R1:W-:Y:S02]  /*2d00*/  LDGSTS.E.BYPASS.LTC128B.128 [R0], [R2.64], !P5 ;  /* 0x0000000002007fae */ /* 0x0003e4000e901d52 */
[----:B------:R-:W-:Y:S02]  /*2d10*/  @!P3 IMAD.SHL.U32 R6, R7, 0x4, RZ ;  /* 0x000000040706b824 */ /* 0x000fe400078e00ff */
[----:B------:R1:W-:Y:S04]  /*2d20*/  LDGSTS.E.BYPASS.LTC128B.128 [R0+0x1000], [R2.64+0x40], !P4 ;  /* 0x0100004002007fae */ /* 0x0003e8000e101d52 */
[----:B------:R1:W-:Y:S04]  /*2d30*/  LDGSTS.E.BYPASS.LTC128B.128 [R0+0x2000], [R2.64+0x80], !P2 ;  /* 0x0200008002007fae */ /* 0x0003e8000d101d52 */
[----:B------:R1:W-:Y:S02]  /*2d40*/  @!P3 LDGSTS.E.BYPASS.LTC128B.128 [R6+0xf080], [R4.64] ;  /* 0x0f0800000406bfae */ /* 0x0003e4000b901d52 */
.L_x_23:
[-C--:B-12-4-:R-:W-:Y:S01]  /*2d50*/  HMMA.16816.F32.BF16 R4, R132, R172.reuse, RZ ;  /* 0x000000ac8404723c */ /* 0x096fe200000418ff */
[----:B---3--:R-:W-:Y:S01]  /*2d60*/  LDS R0, [R159.X4+0xf280] ;  /* 0x00f280009f007984 */ /* 0x008fe20000004800 */
[----:B------:R-:W-:Y:S01]  /*2d70*/  UIADD3 UR17, UR11, 0x1, URZ ;  /* 0x000000010b117890 */ /* 0x000fe2000fffe03f */
[C---:B------:R-:W-:Y:S02]  /*2d80*/  ISETP.GT.AND P0, PT, R238.reuse, 0x1, PT ;  /* 0x00000001ee00780c */ /* 0x040fe40003f04270 */
[----:B------:R1:W-:Y:S01]  /*2d90*/  STL [R1+0x54], R85 ;  /* 0x0000545501007387 */ /* 0x0003e20000100800 */
[----:B------:R-:W-:Y:S02]  /*2da0*/  MOV R170, R145 ;  /* 0x0000009100aa7202 */ /* 0x000fe40000000f00 */
[C---:B------:R-:W-:Y:S01]  /*2db0*/  HMMA.16816.F32.BF16 R8, R28.reuse, R172, RZ ;  /* 0x000000ac1c08723c */ /* 0x040fe200000418ff */
[----:B------:R-:W0:Y:S01]  /*2dc0*/  LDGDEPBAR ;  /* 0x00000000000079af */ /* 0x000e220000000000 */
[----:B------:R-:W-:Y:S02]  /*2dd0*/  ISETP.GT.AND P1, PT, R238, RZ, PT ;  /* 0x000000ffee00720c */ /* 0x000fe40003f24270 */
[----:B------:R-:W-:Y:S02]  /*2de0*/  MOV R3, R144 ;  /* 0x0000009000037202 */ /* 0x000fe40000000f00 */
[----:B------:R-:W-:Y:S02]  /*2df0*/  FSEL R164, R168, -INF , P1 ;  /* 0xff800000a8a47808 */ /* 0x000fe40000800000 */
[-C--:B------:R-:W-:Y:S01]  /*2e00*/  HMMA.16816.F32.BF16 R12, R28, R174.reuse, RZ ;  /* 0x000000ae1c0c723c */ /* 0x080fe200000418ff */
[----:B------:R-:W-:Y:S01]  /*2e10*/  LDSM.16.M88.4 R144, [R224+0xd880] ;  /* 0x00d88000e090783b */ /* 0x000fe20000000200 */
[C---:B------:R-:W-:Y:S02]  /*2e20*/  ISETP.GT.AND P6, PT, R238.reuse, 0x20, PT ;  /* 0x00000020ee00780c */ /* 0x040fe40003fc4270 */
[----:B------:R-:W-:Y:S02]  /*2e30*/  MOV R156, R165 ;  /* 0x000000a5009c7202 */ /* 0x000fe40000000f00 */
[----:B------:R-:W-:Y:S02]  /*2e40*/  FSEL R2, R163, -INF , P6 ;  /* 0xff800000a3027808 */ /* 0x000fe40003000000 */
[C---:B------:R-:W-:Y:S02]  /*2e50*/  HMMA.16816.F32.BF16 R16, R132.reuse, R174, RZ ;  /* 0x000000ae8410723c */ /* 0x040fe400000418ff */
[----:B------:R-:W-:Y:S02]  /*2e60*/  ISETP.GT.AND P2, PT, R238, 0x41, PT ;  /* 0x00000041ee00780c */ /* 0x000fe40003f44270 */
[----:B------:R-:W-:Y:S01]  /*2e70*/  FSEL R165, R170, -INF , P0 ;  /* 0xff800000aaa57808 */ /* 0x000fe20000000000 */
[----:B-1----:R-:W2:Y:S01]  /*2e80*/  LDL.LU R85, [R1+0x4] ;  /* 0x0000040001557983 */ /* 0x002ea20000300800 */
[C---:B------:R-:W-:Y:S02]  /*2e90*/  ISETP.GT.AND P5, PT, R238.reuse, 0x21, PT ;  /* 0x00000021ee00780c */ /* 0x040fe40003fa4270 */
[-C--:B------:R-:W-:Y:S01]  /*2ea0*/  HMMA.16816.F32.BF16 R20, R132, R176.reuse, RZ ;  /* 0x000000b08414723c */ /* 0x080fe200000418ff */
[----:B------:R-:W-:Y:S01]  /*2eb0*/  ISETP.GT.AND P4, PT, R238, 0x40, PT ;  /* 0x00000040ee00780c */ /* 0x000fe20003f84270 */
[----:B------:R1:W-:Y:S02]  /*2ec0*/  STL [R1+0x50], R84 ;  /* 0x0000505401007387 */ /* 0x0003e40000100800 */
[----:B------:R-:W-:Y:S04]  /*2ed0*/  FSEL R157, R156, -INF , P1 ;  /* 0xff8000009c9d7808 */ /* 0x000fe80000800000 */
[C---:B------:R-:W-:Y:S08]  /*2ee0*/  HMMA.16816.F32.BF16 R24, R28.reuse, R176, RZ ;  /* 0x000000b01c18723c */ /* 0x040ff000000418ff */
[-C--:B------:R-:W-:Y:S08]  /*2ef0*/  HMMA.16816.F32.BF16 R28, R28, R178.reuse, RZ ;  /* 0x000000b21c1c723c */ /* 0x080ff000000418ff */
[----:B------:R-:W-:Y:S01]  /*2f00*/  HMMA.16816.F32.BF16 R32, R132, R178, RZ ;  /* 0x000000b28420723c */ /* 0x000fe200000418ff */
[----:B------:R-:W3:Y:S07]  /*2f10*/  LDSM.16.M88.4 R132, [R224+0xd080] ;  /* 0x00d08000e084783b */ /* 0x000eee0000000200 */
[-C--:B------:R-:W-:Y:S01]  /*2f20*/  HMMA.16816.F32.BF16 R4, R136, R180.reuse, R4 ;  /* 0x000000b48804723c */ /* 0x080fe20000041804 */
[----:B-1----:R-:W4:Y:S07]  /*2f30*/  LDL.LU R84, [R1] ;  /* 0x0000000001547983 */ /* 0x002f2e0000300800 */
[C---:B------:R-:W-:Y:S08]  /*2f40*/  HMMA.16816.F32.BF16 R8, R140.reuse, R180, R8 ;  /* 0x000000b48c08723c */ /* 0x040ff00000041808 */
[-C--:B------:R-:W-:Y:S08]  /*2f50*/  HMMA.16816.F32.BF16 R12, R140, R182.reuse, R12 ;  /* 0x000000b68c0c723c */ /* 0x080ff0000004180c */
[C---:B------:R-:W-:Y:S08]  /*2f60*/  HMMA.16816.F32.BF16 R16, R136.reuse, R182, R16 ;  /* 0x000000b68810723c */ /* 0x040ff00000041810 */
[-C--:B------:R-:W-:Y:S08]  /*2f70*/  HMMA.16816.F32.BF16 R20, R136, R184.reuse, R20 ;  /* 0x000000b88814723c */ /* 0x080ff00000041814 */
[C---:B------:R-:W-:Y:S08]  /*2f80*/  HMMA.16816.F32.BF16 R24, R140.reuse, R184, R24 ;  /* 0x000000b88c18723c */ /* 0x040ff00000041818 */
[-C--:B------:R-:W-:Y:S01]  /*2f90*/  HMMA.16816.F32.BF16 R28, R140, R186.reuse, R28 ;  /* 0x000000ba8c1c723c */ /* 0x080fe2000004181c */
[----:B------:R-:W-:Y:S07]  /*2fa0*/  LDSM.16.M88.4 R140, [R225+0x1800] ;  /* 0x00180000e18c783b */ /* 0x000fee0000000200 */
[----:B------:R-:W-:Y:S01]  /*2fb0*/  HMMA.16816.F32.BF16 R32, R136, R186, R32 ;  /* 0x000000ba8820723c */ /* 0x000fe20000041820 */
[----:B------:R-:W1:Y:S07]  /*2fc0*/  LDSM.16.M88.4 R136, [R225+0x1000] ;  /* 0x00100000e188783b */ /* 0x000e6e0000000200 */
[-C--:B---3--:R-:W-:Y:S08]  /*2fd0*/  HMMA.16816.F32.BF16 R4, R132, R188.reuse, R4 ;  /* 0x000000bc8404723c */ /* 0x088ff00000041804 */
        /* <DEDUP_REMOVED lines=8> */
[----:B------:R-:W3:Y:S07]  /*3060*/  LDSM.16.M88.4 R132, [R224+0xe080] ;  /* 0x00e08000e084783b */ /* 0x000eee0000000200 */
[-C--:B-1----:R-:W-:Y:S08]  /*3070*/  HMMA.16816.F32.BF16 R4, R136, R196.reuse, R4 ;  /* 0x000000c48804723c */ /* 0x082ff00000041804 */
        /* <DEDUP_REMOVED lines=15> */
[-C--:B------:R-:W-:Y:S07]  /*3170*/  HMMA.16816.F32.BF16 R28, R144, R210.reuse, R28 ;  /* 0x000000d2901c723c */ /* 0x080fee000004181c */
[----:B------:R-:W-:Y:S01]  /*3180*/  FSEL R144, R154, -INF , P0 ;  /* 0xff8000009a907808 */ /* 0x000fe20000000000 */
[----:B------:R-:W-:Y:S04]  /*3190*/  HMMA.16816.F32.BF16 R32, R132, R210, R32 ;  /* 0x000000d28420723c */ /* 0x000fe80000041820 */
[--C-:B------:R-:W-:Y:S01]  /*31a0*/  FFMA.FTZ R144, R144, c[0x0][0x29c], -R148.reuse ;  /* 0x0000a70090907a23 */ /* 0x100fe20000010894 */
[----:B------:R-:W-:Y:S02]  /*31b0*/  FSEL R147, R246, -INF , P1 ;  /* 0xff800000f6937808 */ /* 0x000fe40000800000 */
[C---:B------:R-:W-:Y:S01]  /*31c0*/  FFMA.FTZ R133, -R152.reuse, R152, 1 ;  /* 0x3f80000098857423 */ /* 0x040fe20000010198 */
[-C--:B-1----:R-:W-:Y:S02]  /*31d0*/  HMMA.16816.F32.BF16 R4, R136, R212.reuse, R4 ;  /* 0x000000d48804723c */ /* 0x082fe40000041804 */
[----:B------:R-:W-:Y:S03]  /*31e0*/  MUFU.EX2 R144, R144 ;  /* 0x0000009000907308 */ /* 0x000fe60000000800 */
[----:B------:R-:W-:Y:S02]  /*31f0*/  FSEL R145, R152, -INF , P1 ;  /* 0xff80000098917808 */ /* 0x000fe40000800000 */
[----:B------:R-:W-:Y:S01]  /*3200*/  ISETP.GT.AND P1, PT, R238, 0x60, PT ;  /* 0x00000060ee00780c */ /* 0x000fe20003f24270 */
[C---:B------:R-:W-:Y:S04]  /*3210*/  HMMA.16816.F32.BF16 R8, R140.reuse, R212, R8 ;  /* 0x000000d48c08723c */ /* 0x040fe80000041808 */
[----:B--2---:R-:W-:Y:S01]  /*3220*/  FSEL R153, R85, -INF , P0 ;  /* 0xff80000055997808 */ /* 0x004fe20000000000 */
[----:B------:R-:W-:Y:S01]  /*3230*/  FFMA.FTZ R145, R145, c[0x0][0x29c], -R148 ;  /* 0x0000a70091917a23 */ /* 0x000fe20000010894 */
[----:B------:R-:W-:Y:S02]  /*3240*/  MOV R152, R3 ;  /* 0x0000000300987202 */ /* 0x000fe40000000f00 */
[-C--:B------:R-:W-:Y:S03]  /*3250*/  HMMA.16816.F32.BF16 R12, R140, R214.reuse, R12 ;  /* 0x000000d68c0c723c */ /* 0x080fe6000004180c */
[----:B------:R-:W1:Y:S01]  /*3260*/  MUFU.EX2 R145, R145 ;  /* 0x0000009100917308 */ /* 0x000e620000000800 */
[----:B------:R-:W-:Y:S04]  /*3270*/  FSEL R3, R160, -INF , P2 ;  /* 0xff800000a0037808 */ /* 0x000fe80001000000 */
[C---:B------:R-:W-:Y:S04]  /*3280*/  HMMA.16816.F32.BF16 R16, R136.reuse, R214, R16 ;  /* 0x000000d68810723c */ /* 0x040fe80000041810 */
[----:B------:R-:W-:Y:S02]  /*3290*/  FADD.FTZ R4, R4, -R0 ;  /* 0x8000000004047221 */ /* 0x000fe40000010000 */
[--C-:B------:R-:W-:Y:S01]  /*32a0*/  FFMA.FTZ R135, R3, c[0x0][0x29c], -R148.reuse ;  /* 0x0000a70003877a23 */ /* 0x100fe20000010894 */
[----:B------:R-:W-:Y:S01]  /*32b0*/  FSEL R3, R242, -INF , P4 ;  /* 0xff800000f2037808 */ /* 0x000fe20002000000 */
[-C--:B------:R-:W-:Y:S04]  /*32c0*/  HMMA.16816.F32.BF16 R20, R136, R216.reuse, R20 ;  /* 0x000000d88814723c */ /* 0x080fe80000041814 */
[----:B------:R-:W2:Y:S04]  /*32d0*/  MUFU.EX2 R135, R135 ;  /* 0x0000008700877308 */ /* 0x000ea80000000800 */
[C---:B------:R-:W-:Y:S04]  /*32e0*/  HMMA.16816.F32.BF16 R24, R140.reuse, R216, R24 ;  /* 0x000000d88c18723c */ /* 0x040fe80000041818 */
[----:B-1----:R-:W-:Y:S04]  /*32f0*/  FMUL.FTZ R4, R145, R4 ;  /* 0x0000000491047220 */ /* 0x002fe80000410000 */
[-C--:B------:R-:W-:Y:S07]  /*3300*/  HMMA.16816.F32.BF16 R28, R140, R218.reuse, R28 ;  /* 0x000000da8c1c723c */ /* 0x080fee000004181c */
[----:B------:R-:W-:Y:S01]  /*3310*/  FSEL R143, R248, -INF , P0 ;  /* 0xff800000f88f7808 */ /* 0x000fe20000000000 */
[----:B------:R-:W-:Y:S04]  /*3320*/  HMMA.16816.F32.BF16 R32, R136, R218, R32 ;  /* 0x000000da8820723c */ /* 0x000fe80000041820 */
[----:B------:R-:W-:Y:S01]  /*3330*/  ISETP.GT.AND P0, PT, R238, 0x61, PT ;  /* 0x00000061ee00780c */ /* 0x000fe20003f04270 */
[--C-:B------:R-:W-:Y:S01]  /*3340*/  FFMA.FTZ R142, R2, c[0x0][0x29c], -R148.reuse ;  /* 0x0000a700028e7a23 */ /* 0x100fe20000010894 */
[----:B------:R-:W-:Y:S01]  /*3350*/  FSEL R140, R161, -INF , P4 ;  /* 0xff800000a18c7808 */ /* 0x000fe20002000000 */
[--C-:B------:R-:W-:Y:S01]  /*3360*/  FFMA.FTZ R158, R143, c[0x0][0x29c], -R151.reuse ;  /* 0x0000a7008f9e7a23 */ /* 0x100fe20000010897 */
[----:B------:R-:W-:Y:S03]  /*3370*/  FSEL R2, R167, -INF , P1 ;  /* 0xff800000a7027808 */ /* 0x000fe60000800000 */
[----:B------:R-:W1:Y:S01]  /*3380*/  MUFU.EX2 R142, R142 ;  /* 0x0000008e008e7308 */ /* 0x000e620000000800 */
[----:B------:R-:W-:Y:S01]  /*3390*/  FSEL R141, R162, -INF , P5 ;  /* 0xff800000a28d7808 */ /* 0x000fe20002800000 */
[--C-:B------:R-:W-:Y:S01]  /*33a0*/  FFMA.FTZ R140, R140, c[0x0][0x29c], -R148.reuse ;  /* 0x0000a7008c8c7a23 */ /* 0x100fe20000010894 */
[----:B------:R-:W-:Y:S01]  /*33b0*/  FSEL R132, R237, -INF , P0 ;  /* 0xff800000ed847808 */ /* 0x000fe20000000000 */
[--C-:B------:R-:W-:Y:S01]  /*33c0*/  FFMA.FTZ R146, R2, c[0x0][0x29c], -R148.reuse ;  /* 0x0000a70002927a23 */ /* 0x100fe20000010894 */
[----:B------:R-:W-:Y:S01]  /*33d0*/  MOV R138, R168 ;  /* 0x000000a8008a7202 */ /* 0x000fe20000000f00 */
[----:B------:R-:W-:Y:S01]  /*33e0*/  FMUL.FTZ R168, R4, R133 ;  /* 0x0000008504a87220 */ /* 0x000fe20000410000 */
[----:B------:R-:W-:Y:S01]  /*33f0*/  FSEL R136, R240, -INF , P1 ;  /* 0xff800000f0887808 */ /* 0x000fe20000800000 */
[--C-:B------:R-:W-:Y:S01]  /*3400*/  FFMA.FTZ R141, R141, c[0x0][0x29c], -R148.reuse ;  /* 0x0000a7008d8d7a23 */ /* 0x100fe20000010894 */
[----:B------:R-:W-:Y:S01]  /*3410*/  FSEL R134, R239, -INF , P0 ;  /* 0xff800000ef867808 */ /* 0x000fe20000000000 */
[----:B------:R-:W-:Y:S01]  /*3420*/  FFMA.FTZ R148, R132, c[0x0][0x29c], -R148 ;  /* 0x0000a70084947a23 */ /* 0x000fe20000010894 */
[----:B------:R-:W-:Y:S01]  /*3430*/  FSEL R132, R241, -INF , P6 ;  /* 0xff800000f1847808 */ /* 0x000fe20003000000 */
[--C-:B------:R-:W-:Y:S01]  /*3440*/  FADD.FTZ R2, R5, -R0.reuse ;  /* 0x8000000005027221 */ /* 0x100fe20000010000 */
[----:B------:R-:W-:Y:S01]  /*3450*/  FSEL R4, R244, -INF , P5 ;  /* 0xff800000f4047808 */ /* 0x000fe20002800000 */
[----:B------:R-:W-:Y:S01]  /*3460*/  FFMA.FTZ R133, -R154, R154, 1 ;  /* 0x3f8000009a857423 */ /* 0x000fe2000001019a */
[----:B------:R-:W-:Y:S01]  /*3470*/  FSEL R137, R243, -INF , P2 ;  /* 0xff800000f3897808 */ /* 0x000fe20001000000 */
        /* <DEDUP_REMOVED lines=9> */
[----:B------:R-:W3:Y:S01]  /*3510*/  MUFU.EX2 R141, R141 ;  /* 0x0000008d008d7308 */ /* 0x000ee20000000800 */
[--C-:B------:R-:W-:Y:S01]  /*3520*/  FFMA.FTZ R152, R137, c[0x0][0x29c], -R151.reuse ;  /* 0x0000a70089987a23 */ /* 0x100fe20000010897 */
[----:B------:R-:W-:Y:S01]  /*3530*/  MOV R4, R166 ;  /* 0x000000a600047202 */ /* 0x000fe20000000f00 */
[----:B------:R-:W-:Y:S02]  /*3540*/  FFMA.FTZ R151, R134, c[0x0][0x29c], -R151 ;  /* 0x0000a70086977a23 */ /* 0x000fe40000010897 */
[----:B------:R-:W-:Y:S02]  /*3550*/  FMUL.FTZ R2, R144, R2 ;  /* 0x0000000290027220 */ /* 0x000fe40000410000 */
[----:B------:R-:W-:Y:S01]  /*3560*/  FFMA.FTZ R136, -R162, R162, 1 ;  /* 0x3f800000a2887423 */ /* 0x000fe200000101a2 */
[----:B------:R-:W-:Y:S01]  /*3570*/  MOV R162, R132 ;  /* 0x0000008400a27202 */ /* 0x000fe20000000f00 */
[----:B------:R-:W-:Y:S01]  /*3580*/  FMUL.FTZ R166, R2, R133 ;  /* 0x0000008502a67220 */ /* 0x000fe20000410000 */
[----:B------:R1:W-:Y:S01]  /*3590*/  MUFU.EX2 R134, R146 ;  /* 0x0000009200867308 */ /* 0x0003e20000000800 */
[--C-:B------:R-:W-:Y:S02]  /*35a0*/  FADD.FTZ R2, R21, -R0.reuse ;  /* 0x8000000015027221 */ /* 0x100fe40000010000 */
[----:B------:R-:W-:Y:S02]  /*35b0*/  FFMA.FTZ R132, -R160, R160, 1 ;  /* 0x3f800000a0847423 */ /* 0x000fe400000101a0 */
[----:B--2---:R-:W-:Y:S02]  /*35c0*/  FMUL.FTZ R2, R135, R2 ;  /* 0x0000000287027220 */ /* 0x004fe40000410000 */
[----:B------:R-:W-:Y:S02]  /*35d0*/  FADD.FTZ R3, R20, -R0 ;  /* 0x8000000014037221 */ /* 0x000fe40000010000 */
[----:B------:R-:W-:Y:S01]  /*35e0*/  FMUL.FTZ R160, R2, R132 ;  /* 0x0000008402a07220 */ /* 0x000fe20000410000 */
[----:B------:R-:W2:Y:S01]  /*35f0*/  MUFU.EX2 R140, R140 ;  /* 0x0000008c008c7308 */ /* 0x000ea20000000800 */
[----:B------:R-:W-:Y:S01]  /*3600*/  FSEL R2, R252, -INF , P6 ;  /* 0xff800000fc027808 */ /* 0x000fe20003000000 */
[----:B------:R-:W-:Y:S02]  /*3610*/  FFMA.FTZ R137, -R163, R163, 1 ;  /* 0x3f800000a3897423 */ /* 0x000fe400000101a3 */
[----:B------:R-:W-:Y:S02]  /*3620*/  FFMA.FTZ R133, -R161, R161, 1 ;  /* 0x3f800000a1857423 */ /* 0x000fe400000101a1 */
[--C-:B------:R-:W-:Y:S01]  /*3630*/  FFMA.FTZ R132, R153, c[0x0][0x29c], -R150.reuse ;  /* 0x0000a70099847a23 */ /* 0x100fe20000010896 */
[----:B------:R-:W-:Y:S01]  /*3640*/  MOV R153, R143 ;  /* 0x0000008f00997202 */ /* 0x000fe20000000f00 */
[----:B------:R-:W-:Y:S02]  /*3650*/  FFMA.FTZ R21, R2, c[0x0][0x29c], -R150 ;  /* 0x0000a70002157a23 */ /* 0x000fe40000010896 */
[----:B------:R-:W4:Y:S01]  /*3660*/  MUFU.EX2 R148, R148 ;  /* 0x0000009400947308 */ /* 0x000f220000000800 */
[--C-:B------:R-:W-:Y:S01]  /*3670*/  FADD.FTZ R2, R32, -R0.reuse ;  /* 0x8000000020027221 */ /* 0x100fe20000010000 */
[----:B------:R-:W-:Y:S01]  /*3680*/  MOV R32, R138 ;  /* 0x0000008a00207202 */ /* 0x000fe20000000f00 */
[----:B------:R-:W-:Y:S01]  /*3690*/  FFMA.FTZ R20, -R167, R167, 1 ;  /* 0x3f800000a7147423 */ /* 0x000fe200000101a7 */
[----:B-1----:R-:W-:Y:S01]  /*36a0*/  MOV R146, R5 ;  /* 0x0000000500927202 */ /* 0x002fe20000000f00 */
[--C-:B------:R-:W-:Y:S01]  /*36b0*/  FADD.FTZ R5, R16, -R0.reuse ;  /* 0x8000000010057221 */ /* 0x100fe20000010000 */
[----:B------:R-:W-:Y:S01]  /*36c0*/  MOV R16, R4 ;  /* 0x0000000400107202 */ /* 0x000fe20000000f00 */
[----:B------:R-:W-:Y:S01]  /*36d0*/  FADD.FTZ R4, R17, -R0 ;  /* 0x8000000011047221 */ /* 0x000fe20000010000 */
[----:B------:R-:W-:Y:S01]  /*36e0*/  FSEL R17, R247, -INF , P1 ;  /* 0xff800000f7117808 */ /* 0x000fe20000800000 */
[----:B------:R-:W-:Y:S01]  /*36f0*/  FMUL.FTZ R5, R142, R5 ;  /* 0x000000058e057220 */ /* 0x000fe20000410000 */
[----:B------:R-:W-:Y:S01]  /*3700*/  MOV R167, R16 ;  /* 0x0000001000a77202 */ /* 0x000fe20000000f00 */
[----:B---3--:R-:W-:Y:S01]  /*3710*/  FMUL.FTZ R4, R141, R4 ;  /* 0x000000048d047220 */ /* 0x008fe20000410000 */
[----:B------:R-:W-:Y:S01]  /*3720*/  FSEL R16, R245, -INF , P0 ;  /* 0xff800000f5107808 */ /* 0x000fe20000000000 */
[----:B------:R-:W-:Y:S01]  /*3730*/  FMUL.FTZ R163, R5, R137 ;  /* 0x0000008905a37220 */ /* 0x000fe20000410000 */
[----:B------:R-:W-:Y:S01]  /*3740*/  MOV R137, R162 ;  /* 0x000000a200897202 */ /* 0x000fe20000000f00 */
[----:B--2---:R-:W-:Y:S01]  /*3750*/  FMUL.FTZ R3, R140, R3 ;  /* 0x000000038c037220 */ /* 0x004fe20000410000 */
[----:B------:R-:W-:Y:S01]  /*3760*/  FSEL R5, R251, -INF , P5 ;  /* 0xff800000fb057808 */ /* 0x000fe20002800000 */
[----:B------:R-:W-:Y:S01]  /*3770*/  FMUL.FTZ R162, R4, R136 ;  /* 0x0000008804a27220 */ /* 0x000fe20000410000 */
[----:B------:R-:W-:Y:S01]  /*3780*/  FSEL R4, R250, -INF , P4 ;  /* 0xff800000fa047808 */ /* 0x000fe20002000000 */
[----:B------:R-:W-:Y:S01]  /*3790*/  FMUL.FTZ R161, R3, R133 ;  /* 0x0000008503a17220 */ /* 0x000fe20000410000 */
[----:B------:R-:W-:Y:S01]  /*37a0*/  FSEL R3, R249, -INF , P2 ;  /* 0xff800000f9037808 */ /* 0x000fe20001000000 */
[----:B------:R-:W-:Y:S01]  /*37b0*/  FMUL.FTZ R2, R134, R2 ;  /* 0x0000000286027220 */ /* 0x000fe20000410000 */
[----:B------:R-:W-:Y:S01]  /*37c0*/  MUFU.EX2 R151, R151 ;  /* 0x0000009700977308 */ /* 0x000fe20000000800 */
[--C-:B------:R-:W-:Y:S01]  /*37d0*/  FFMA.FTZ R143, R17, c[0x0][0x29c], -R150.reuse ;  /* 0x0000a700118f7a23 */ /* 0x100fe20000010896 */
[----:B------:R-:W-:Y:S01]  /*37e0*/  MOV R17, R153 ;  /* 0x0000009900117202 */ /* 0x000fe20000000f00 */
[----:B------:R-:W-:Y:S02]  /*37f0*/  FFMA.FTZ R138, R4, c[0x0][0x29c], -R150 ;  /* 0x0000a700048a7a23 */ /* 0x000fe40000010896 */
[----:B------:R-:W-:Y:S01]  /*3800*/  FADD.FTZ R33, R33, -R0 ;  /* 0x8000000021217221 */ /* 0x000fe20000010000 */
[----:B----4-:R-:W-:Y:S01]  /*3810*/  FSEL R0, R84, -INF , P0 ;  /* 0xff80000054007808 */ /* 0x010fe20000000000 */
[----:B------:R-:W-:Y:S01]  /*3820*/  FMUL.FTZ R153, R2, R20 ;  /* 0x0000001402997220 */ /* 0x000fe20000410000 */
[----:B------:R-:W-:Y:S01]  /*3830*/  FSEL R4, R17, -INF , P4 ;  /* 0xff80000011047808 */ /* 0x000fe20002000000 */
[--C-:B------:R-:W-:Y:S01]  /*3840*/  FFMA.FTZ R136, R157, c[0x0][0x29c], -R150.reuse ;  /* 0x0000a7009d887a23 */ /* 0x100fe20000010896 */
[----:B------:R-:W-:Y:S01]  /*3850*/  MOV R157, R146 ;  /* 0x00000092009d7202 */ /* 0x000fe20000000f00 */
[--C-:B------:R-:W-:Y:S01]  /*3860*/  FFMA.FTZ R133, R5, c[0x0][0x29c], -R150.reuse ;  /* 0x0000a70005857a23 */ /* 0x100fe20000010896 */
[----:B------:R-:W-:Y:S01]  /*3870*/  MOV R146, R139 ;  /* 0x0000008b00927202 */ /* 0x000fe20000000f00 */
[--C-:B------:R-:W-:Y:S01]  /*3880*/  FFMA.FTZ R139, R3, c[0x0][0x29c], -R150.reuse ;  /* 0x0000a700038b7a23 */ /* 0x100fe20000010896 */
[----:B------:R-:W-:Y:S01]  /*3890*/  FSEL R5, R167, -INF , P5 ;  /* 0xff800000a7057808 */ /* 0x000fe20002800000 */
[----:B------:R-:W-:Y:S01]  /*38a0*/  FFMA.FTZ R150, R16, c[0x0][0x29c], -R150 ;  /* 0x0000a70010967a23 */ /* 0x000fe20000010896 */
[----:B------:R-:W-:Y:S01]  /*38b0*/  FSEL R16, R169, -INF , P6 ;  /* 0xff800000a9107808 */ /* 0x000fe20003000000 */
[----:B------:R-:W-:Y:S01]  /*38c0*/  MUFU.EX2 R133, R133 ;  /* 0x0000008500857308 */ /* 0x000fe20000000800 */
[----:B------:R-:W-:Y:S02]  /*38d0*/  FSEL R3, R137, -INF , P2 ;  /* 0xff80000089037808 */ /* 0x000fe40001000000 */
[----:B------:R-:W-:Y:S02]  /*38e0*/  FSEL R2, R171, -INF , P1 ;  /* 0xff800000ab027808 */ /* 0x000fe40000800000 */
[----:B------:R-:W-:Y:S01]  /*38f0*/  MOV R20, R157 ;  /* 0x0000009d00147202 */ /* 0x000fe20000000f00 */
[--C-:B------:R-:W-:Y:S01]  /*3900*/  FFMA.FTZ R157, R164, c[0x0][0x29c], -R149.reuse ;  /* 0x0000a700a49d7a23 */ /* 0x100fe20000010895 */
[----:B------:R-:W-:Y:S01]  /*3910*/  PLOP3.LUT P0, PT, PT, PT, UP0, 0x80, 0x0 ;  /* 0x000000000000781c */ /* 0x000fe20003f0f008 */
[--C-:B------:R-:W-:Y:S02]  /*3920*/  FFMA.FTZ R164, R165, c[0x0][0x29c], -R149.reuse ;  /* 0x0000a700a5a47a23 */ /* 0x100fe40000010895 */
        /* <DEDUP_REMOVED lines=9> */
[----:B------:R-:W-:Y:S01]  /*39c0*/  MUFU.EX2 R150, R150 ;  /* 0x0000009600967308 */ /* 0x000fe20000000800 */
[----:B------:R-:W-:Y:S02]  /*39d0*/  FFMA.FTZ R149, R0, c[0x0][0x29c], -R149 ;  /* 0x0000a70000957a23 */ /* 0x000fe40000010895 */
[----:B------:R-:W-:Y:S01]  /*39e0*/  FFMA.FTZ R0, -R237, R237, 1 ;  /* 0x3f800000ed007423 */ /* 0x000fe200000101ed */
[----:B------:R-:W-:Y:S01]  /*39f0*/  MOV R237, R3 ;  /* 0x0000000300ed7202 */ /* 0x000fe20000000f00 */
[C---:B------:R-:W-:Y:S01]  /*3a00*/  FMUL.FTZ R2, R148.reuse, R33 ;  /* 0x0000002194027220 */ /* 0x040fe20000410000 */
[----:B------:R-:W-:Y:S02]  /*3a10*/  MOV R33, R146 ;  /* 0x0000009200217202 */ /* 0x000fe40000000f00 */
[----:B------:R-:W-:Y:S01]  /*3a20*/  F2FP.BF16.PACK_AB R148, R148, R134 ;  /* 0x000000869494723e */ /* 0x000fe200000010ff */
[----:B------:R-:W-:Y:S01]  /*3a30*/  FMUL.FTZ R146, R2, R0 ;  /* 0x0000000002927220 */ /* 0x000fe20000410000 */
[----:B------:R-:W-:Y:S01]  /*3a40*/  MOV R2, R20 ;  /* 0x0000001400027202 */ /* 0x000fe20000000f00 */
[----:B------:R-:W1:Y:S01]  /*3a50*/  LDS R0, [R33.X4+0xf2a0] ;  /* 0x00f2a00021007984 */ /* 0x000e620000004800 */
[----:B------:R2:W3:Y:S10]  /*3a60*/  MUFU.EX2 R20, R159 ;  /* 0x0000009f00147308 */ /* 0x0004f40000000800 */
[----:B------:R-:W4:Y:S10]  /*3a70*/  MUFU.EX2 R3, R147 ;  /* 0x0000009300037308 */ /* 0x000f340000000800 */
[----:B------:R4:W-:Y:S01]  /*3a80*/  MUFU.EX2 R147, R132 ;  /* 0x0000008400937308 */ /* 0x0009e20000000800 */
[----:B--2---:R-:W-:Y:S09]  /*3a90*/  MOV R159, R137 ;  /* 0x00000089009f7202 */ /* 0x004ff20000000f00 */
[----:B------:R2:W2:Y:S01]  /*3aa0*/  MUFU.EX2 R137, R158 ;  /* 0x0000009e00897308 */ /* 0x0004a20000000800 */
[--C-:B-1----:R-:W-:Y:S09]  /*3ab0*/  FADD.FTZ R6, R6, -R0.reuse ;  /* 0x8000000006067221 */ /* 0x102ff20000010000 */
[----:B------:R-:W-:Y:S01]  /*3ac0*/  MUFU.EX2 R149, R149 ;  /* 0x0000009500957308 */ /* 0x000fe20000000800 */
[--C-:B------:R-:W-:Y:S02]  /*3ad0*/  FADD.FTZ R7, R7, -R0.reuse ;  /* 0x8000000007077221 */ /* 0x100fe40000010000 */
[----:B---3--:R-:W-:Y:S01]  /*3ae0*/  FMUL.FTZ R6, R20, R6 ;  /* 0x0000000614067220 */ /* 0x008fe20000410000 */
[----:B----4-:R-:W-:Y:S01]  /*3af0*/  MOV R132, R32 ;  /* 0x0000002000847202 */ /* 0x010fe20000000f00 */
[--C-:B------:R-:W-:Y:S02]  /*3b00*/  FADD.FTZ R19, R19, -R0.reuse ;  /* 0x8000000013137221 */ /* 0x100fe40000010000 */
[--C-:B------:R-:W-:Y:S02]  /*3b10*/  FADD.FTZ R35, R35, -R0.reuse ;  /* 0x8000000023237221 */ /* 0x100fe40000010000 */
[--C-:B------:R-:W-:Y:S01]  /*3b20*/  FADD.FTZ R34, R34, -R0.reuse ;  /* 0x8000000022227221 */ /* 0x100fe20000010000 */
[----:B------:R-:W-:Y:S01]  /*3b30*/  MUFU.EX2 R32, R21 ;  /* 0x0000001500207308 */ /* 0x000fe20000000800 */
[--C-:B------:R-:W-:Y:S02]  /*3b40*/  FADD.FTZ R23, R23, -R0.reuse ;  /* 0x8000000017177221 */ /* 0x100fe40000010000 */
[----:B------:R-:W-:Y:S01]  /*3b50*/  FMUL.FTZ R34, R3, R34 ;  /* 0x0000002203227220 */ /* 0x000fe20000410000 */
[----:B--2---:R-:W-:Y:S01]  /*3b60*/  MOV R158, R17 ;  /* 0x00000011009e7202 */ /* 0x004fe20000000f00 */
[C---:B------:R-:W-:Y:S01]  /*3b70*/  FMUL.FTZ R7, R137.reuse, R7 ;  /* 0x0000000789077220 */ /* 0x040fe20000410000 */
[----:B------:R-:W-:Y:S01]  /*3b80*/  F2FP.BF16.PACK_AB R137, R137, R20 ;  /* 0x000000148989723e */ /* 0x000fe200000010ff */
[----:B------:R-:W-:Y:S03]  /*3b90*/  FFMA.FTZ R20, -R243, R243, 1 ;  /* 0x3f800000f3147423 */ /* 0x000fe600000101f3 */
[----:B------:R1:W-:Y:S02]  /*3ba0*/  MUFU.EX2 R17, R156 ;  /* 0x0000009c00117308 */ /* 0x0003e40000000800 */
[----:B-1----:R-:W-:Y:S08]  /*3bb0*/  MOV R156, R16 ;  /* 0x00000010009c7202 */ /* 0x002ff00000000f00 */
[----:B------:R1:W2:Y:S02]  /*3bc0*/  MUFU.EX2 R16, R155 ;  /* 0x0000009b00107308 */ /* 0x0002a40000000800 */
[----:B-1----:R-:W-:Y:S01]  /*3bd0*/  MOV R155, R5 ;  /* 0x00000005009b7202 */ /* 0x002fe20000000f00 */
[C---:B--2---:R-:W-:Y:S07]  /*3be0*/  FMUL.FTZ R19, R16.reuse, R19 ;  /* 0x0000001310137220 */ /* 0x044fee0000410000 */
[----:B------:R1:W-:Y:S01]  /*3bf0*/  MUFU.EX2 R5, R154 ;  /* 0x0000009a00057308 */ /* 0x0003e20000000800 */
[----:B------:R-:W-:Y:S01]  /*3c00*/  F2FP.BF16.PACK_AB R134, R16, R17 ;  /* 0x000000111086723e */ /* 0x000fe200000010ff */
[----:B------:R-:W-:Y:S01]  /*3c10*/  FFMA.FTZ R16, -R242, R242, 1 ;  /* 0x3f800000f2107423 */ /* 0x000fe200000101f2 */
[----:B-1----:R-:W-:Y:S07]  /*3c20*/  MOV R154, R4 ;  /* 0x00000004009a7202 */ /* 0x002fee0000000f00 */
[----:B------:R-:W1:Y:S10]  /*3c30*/  MUFU.EX2 R4, R152 ;  /* 0x0000009800047308 */ /* 0x000e740000000800 */
[----:B------:R2:W-:Y:S01]  /*3c40*/  MUFU.EX2 R152, R136 ;  /* 0x0000008800987308 */ /* 0x0005e20000000800 */
[----:B-1----:R-:W-:Y:S04]  /*3c50*/  FMUL.FTZ R23, R4, R23 ;  /* 0x0000001704177220 */ /* 0x002fe80000410000 */
[----:B------:R-:W-:Y:S01]  /*3c60*/  FMUL.FTZ R20, R23, R20 ;  /* 0x0000001417147220 */ /* 0x000fe20000410000 */
[----:B--2---:R-:W-:Y:S01]  /*3c70*/  MOV R136, R2 ;  /* 0x0000000200887202 */ /* 0x004fe20000000f00 */
[----:B------:R-:W-:Y:S01]  /*3c80*/  FFMA.FTZ R2, -R246, R246, 1 ;  /* 0x3f800000f6027423 */ /* 0x000fe200000101f6 */
[----:B------:R-:W-:Y:S02]  /*3c90*/  MOV R246, R132 ;  /* 0x0000008400f67202 */ /* 0x000fe40000000f00 */
[----:B------:R1:W-:Y:S01]  /*3ca0*/  MUFU.EX2 R132, R138 ;  /* 0x0000008a00847308 */ /* 0x0003e20000000800 */
[----:B------:R-:W-:Y:S02]  /*3cb0*/  FMUL.FTZ R21, R6, R2 ;  /* 0x0000000206157220 */ /* 0x000fe40000410000 */
[----:B------:R-:W-:Y:S01]  /*3cc0*/  FFMA.FTZ R2, -R248, R248, 1 ;  /* 0x3f800000f8027423 */ /* 0x000fe200000101f8 */
[----:B------:R-:W-:Y:S01]  /*3cd0*/  MOV R248, R33 ;  /* 0x0000002100f87202 */ /* 0x000fe20000000f00 */
[----:B------:R-:W-:Y:S01]  /*3ce0*/  FFMA.FTZ R6, -R241, R241, 1 ;  /* 0x3f800000f1067423 */ /* 0x000fe200000101f1 */
[----:B------:R-:W-:Y:S01]  /*3cf0*/  MOV R241, R136 ;  /* 0x0000008800f17202 */ /* 0x000fe20000000f00 */
[----:B------:R-:W-:Y:S01]  /*3d00*/  FMUL.FTZ R7, R7, R2 ;  /* 0x0000000207077220 */ /* 0x000fe20000410000 */
[----:B------:R-:W-:Y:S01]  /*3d10*/  F2FP.BF16.PACK_AB R136, R141, R142 ;  /* 0x0000008e8d88723e */ /* 0x000fe200000010ff */
[--C-:B------:R-:W-:Y:S01]  /*3d20*/  FADD.FTZ R2, R18, -R0.reuse ;  /* 0x8000000012027221 */ /* 0x100fe20000010000 */
[----:B------:R2:W-:Y:S01]  /*3d30*/  MUFU.EX2 R33, R139 ;  /* 0x0000008b00217308 */ /* 0x0005e20000000800 */
[----:B------:R-:W-:Y:S02]  /*3d40*/  F2FP.BF16.PACK_AB R142, R146, R153 ;  /* 0x00000099928e723e */ /* 0x000fe400000010ff */
[----:B------:R-:W-:Y:S01]  /*3d50*/  FMUL.FTZ R2, R17, R2 ;  /* 0x0000000211027220 */ /* 0x000fe20000410000 */
[----:B------:R-:W-:Y:S01]  /*3d60*/  F2FP.BF16.PACK_AB R141, R162, R163 ;  /* 0x000000a3a28d723e */ /* 0x000fe200000010ff */
[----:B------:R-:W-:Y:S02]  /*3d70*/  FFMA.FTZ R17, -R244, R244, 1 ;  /* 0x3f800000f4117423 */ /* 0x000fe400000101f4 */
[----:B------:R-:W-:Y:S02]  /*3d80*/  FMUL.FTZ R18, R2, R6 ;  /* 0x0000000602127220 */ /* 0x000fe40000410000 */
[----:B------:R-:W3:Y:S01]  /*3d90*/  LDS R2, [R248.X4+0xf300] ;  /* 0x00f30000f8027984 */ /* 0x000ee20000004800 */
[----:B------:R-:W4:Y:S01]  /*3da0*/  MUFU.EX2 R6, R143 ;  /* 0x0000008f00067308 */ /* 0x000f220000000800 */
[----:B------:R-:W-:Y:S01]  /*3db0*/  FMUL.FTZ R19, R19, R17 ;  /* 0x0000001113137220 */ /* 0x000fe20000410000 */
[C---:B------:R-:W-:Y:S01]  /*3dc0*/  F2FP.BF16.PACK_AB R17, R151.reuse, R3 ;  /* 0x000000039711723e */ /* 0x040fe200000010ff */
[----:B------:R-:W-:Y:S01]  /*3dd0*/  FMUL.FTZ R151, R151, R35 ;  /* 0x0000002397977220 */ /* 0x000fe20000410000 */
[----:B-1----:R-:W-:Y:S01]  /*3de0*/  F2FP.BF16.PACK_AB R138, R144, R145 ;  /* 0x00000091908a723e */ /* 0x002fe200000010ff */
[----:B------:R-:W-:Y:S01]  /*3df0*/  FFMA.FTZ R3, -R240, R240, 1 ;  /* 0x3f800000f0037423 */ /* 0x000fe200000101f0 */
[----:B------:R-:W-:Y:S03]  /*3e00*/  F2FP.BF16.PACK_AB R19, R19, R18 ;  /* 0x000000121313723e */ /* 0x000fe600000010ff */
[----:B------:R-:W-:Y:S01]  /*3e10*/  FMUL.FTZ R3, R34, R3 ;  /* 0x0000000322037220 */ /* 0x000fe20000410000 */
[----:B------:R-:W-:Y:S01]  /*3e20*/  MUFU.EX2 R146, R164 ;  /* 0x000000a400927308 */ /* 0x000fe20000000800 */
[----:B--2---:R-:W-:Y:S02]  /*3e30*/  F2FP.BF16.PACK_AB R139, R135, R140 ;  /* 0x0000008c878b723e */ /* 0x004fe400000010ff */
[----:B------:R-:W-:Y:S01]  /*3e40*/  F2FP.BF16.PACK_AB R135, R7, R21 ;  /* 0x000000150787723e */ /* 0x000fe200000010ff */
[----:B------:R-:W-:Y:S01]  /*3e50*/  FADD.FTZ R7, R22, -R0 ;  /* 0x8000000016077221 */ /* 0x000fe20000010000 */
[----:B------:R-:W-:Y:S01]  /*3e60*/  F2FP.BF16.PACK_AB R21, R4, R5 ;  /* 0x000000050415723e */ /* 0x000fe200000010ff */
[----:B------:R-:W-:Y:S04]  /*3e70*/  FFMA.FTZ R0, -R239, R239, 1 ;  /* 0x3f800000ef007423 */ /* 0x000fe800000101ef */
[----:B------:R-:W1:Y:S01]  /*3e80*/  MUFU.EX2 R153, R157 ;  /* 0x0000009d00997308 */ /* 0x000e620000000800 */
[----:B------:R-:W-:Y:S01]  /*3e90*/  FMUL.FTZ R7, R5, R7 ;  /* 0x0000000705077220 */ /* 0x000fe20000410000 */
[----:B------:R-:W-:Y:S01]  /*3ea0*/  F2FP.BF16.PACK_AB R140, R166, R168 ;  /* 0x000000a8a68c723e */ /* 0x000fe200000010ff */
[----:B------:R-:W-:Y:S01]  /*3eb0*/  FMUL.FTZ R0, R151, R0 ;  /* 0x0000000097007220 */ /* 0x000fe20000410000 */
[----:B----4-:R-:W-:Y:S01]  /*3ec0*/  F2FP.BF16.PACK_AB R5, R150, R6 ;  /* 0x000000069605723e */ /* 0x010fe200000010ff */
[----:B------:R-:W-:Y:S01]  /*3ed0*/  FMUL.FTZ R7, R7, R16 ;  /* 0x0000001007077220 */ /* 0x000fe20000410000 */
[----:B------:R-:W-:Y:S01]  /*3ee0*/  F2FP.BF16.PACK_AB R16, R147, R152 ;  /* 0x000000989310723e */ /* 0x000fe200000010ff */
[----:B------:R-:W-:Y:S01]  /*3ef0*/  FFMA.FTZ R4, -R85, R85, 1 ;  /* 0x3f80000055047423 */ /* 0x000fe20000010155 */
[----:B------:R-:W-:Y:S01]  /*3f00*/  F2FP.BF16.PACK_AB R18, R0, R3 ;  /* 0x000000030012723e */ /* 0x000fe200000010ff */
[----:B------:R-:W-:Y:S01]  /*3f10*/  FFMA.FTZ R0, -R241, R241, 1 ;  /* 0x3f800000f1007423 */ /* 0x000fe200000101f1 */
[----:B------:R-:W-:Y:S01]  /*3f20*/  MUFU.EX2 R144, R165 ;  /* 0x000000a500907308 */ /* 0x000fe20000000800 */
[----:B------:R-:W-:Y:S01]  /*3f30*/  F2FP.BF16.PACK_AB R20, R20, R7 ;  /* 0x000000071414723e */ /* 0x000fe200000010ff */
[----:B------:R-:W-:Y:S01]  /*3f40*/  FFMA.FTZ R3, -R252, R252, 1 ;  /* 0x3f800000fc037423 */ /* 0x000fe200000101fc */
[----:B------:R-:W-:Y:S01]  /*3f50*/  F2FP.BF16.PACK_AB R7, R133, R32 ;  /* 0x000000208507723e */ /* 0x000fe200000010ff */
[----:B------:R2:W5:Y:S01]  /*3f60*/  LDL.LU R85, [R1+0x54] ;  /* 0x0000540001557983 */ /* 0x0005620000300800 */
[----:B------:R-:W-:Y:S01]  /*3f70*/  F2FP.BF16.PACK_AB R143, R160, R161 ;  /* 0x000000a1a08f723e */ /* 0x000fe200000010ff */
[--C-:B---3--:R-:W-:Y:S04]  /*3f80*/  FADD.FTZ R8, R8, -R2.reuse ;  /* 0x8000000208087221 */ /* 0x108fe80000010000 */
[----:B------:R-:W3:Y:S01]  /*3f90*/  MUFU.EX2 R34, R167 ;  /* 0x000000a700227308 */ /* 0x000ee20000000800 */
[--C-:B------:R-:W-:Y:S02]  /*3fa0*/  FADD.FTZ R9, R9, -R2.reuse ;  /* 0x8000000209097221 */ /* 0x100fe40000010000 */
[----:B------:R-:W-:Y:S02]  /*3fb0*/  FMUL.FTZ R8, R152, R8 ;  /* 0x0000000898087220 */ /* 0x000fe40000410000 */
[--C-:B------:R-:W-:Y:S02]  /*3fc0*/  FADD.FTZ R13, R13, -R2.reuse ;  /* 0x800000020d0d7221 */ /* 0x100fe40000010000 */
[--C-:B------:R-:W-:Y:S02]  /*3fd0*/  FADD.FTZ R12, R12, -R2.reuse ;  /* 0x800000020c0c7221 */ /* 0x100fe40000010000 */
[----:B------:R-:W-:Y:S01]  /*3fe0*/  FMUL.FTZ R9, R147, R9 ;  /* 0x0000000993097220 */ /* 0x000fe20000410000 */
[----:B------:R-:W-:Y:S01]  /*3ff0*/  MUFU.EX2 R22, R170 ;  /* 0x000000aa00167308 */ /* 0x000fe20000000800 */
[----:B------:R-:W-:Y:S02]  /*4000*/  FMUL.FTZ R133, R133, R13 ;  /* 0x0000000d85857220 */ /* 0x000fe40000410000 */
[----:B------:R-:W-:Y:S02]  /*4010*/  FMUL.FTZ R145, R8, R0 ;  /* 0x0000000008917220 */ /* 0x000fe40000410000 */
[----:B------:R-:W-:Y:S02]  /*4020*/  FFMA.FTZ R0, -R251, R251, 1 ;  /* 0x3f800000fb007423 */ /* 0x000fe400000101fb */
[--C-:B------:R-:W-:Y:S02]  /*4030*/  FADD.FTZ R24, R24, -R2.reuse ;  /* 0x8000000218187221 */ /* 0x100fe40000010000 */
[--C-:B------:R-:W-:Y:S01]  /*4040*/  FADD.FTZ R29, R29, -R2.reuse ;  /* 0x800000021d1d7221 */ /* 0x100fe20000010000 */
[----:B------:R-:W-:Y:S01]  /*4050*/  MUFU.EX2 R13, R171 ;  /* 0x000000ab000d7308 */ /* 0x000fe20000000800 */
[----:B------:R-:W-:Y:S02]  /*4060*/  FMUL.FTZ R12, R32, R12 ;  /* 0x0000000c200c7220 */ /* 0x000fe40000410000 */
[--C-:B------:R-:W-:Y:S02]  /*4070*/  FADD.FTZ R25, R25, -R2.reuse ;  /* 0x8000000219197221 */ /* 0x100fe40000010000 */
[----:B------:R-:W-:Y:S02]  /*4080*/  FADD.FTZ R28, R28, -R2 ;  /* 0x800000021c1c7221 */ /* 0x000fe40000010000 */
[----:B------:R-:W-:Y:S01]  /*4090*/  FMUL.FTZ R35, R9, R4 ;  /* 0x0000000409237220 */ /* 0x000fe20000410000 */
[----:B------:R-:W-:Y:S01]  /*40a0*/  F2FP.BF16.PACK_AB R4, R33, R132 ;  /* 0x000000842104723e */ /* 0x000fe200000010ff */
[----:B------:R-:W-:Y:S01]  /*40b0*/  FMUL.FTZ R23, R12, R3 ;  /* 0x000000030c177220 */ /* 0x000fe20000410000 */
[----:B------:R-:W4:Y:S01]  /*40c0*/  MUFU.EX2 R32, R169 ;  /* 0x000000a900207308 */ /* 0x000f220000000800 */
[----:B------:R-:W-:Y:S02]  /*40d0*/  FMUL.FTZ R9, R133, R0 ;  /* 0x0000000085097220 */ /* 0x000fe40000410000 */
[----:B------:R-:W-:Y:S01]  /*40e0*/  FMUL.FTZ R12, R132, R24 ;  /* 0x00000018840c7220 */ /* 0x000fe20000410000 */
[----:B------:R-:W2:Y:S01]  /*40f0*/  LDS R0, [R248.X4+0xf320] ;  /* 0x00f32000f8007984 */ /* 0x000ea20000004800 */
[----:B------:R-:W-:Y:S01]  /*4100*/  FMUL.FTZ R25, R33, R25 ;  /* 0x0000001921197220 */ /* 0x000fe20000410000 */
[----:B------:R-:W-:Y:S01]  /*4110*/  F2FP.BF16.PACK_AB R9, R9, R23 ;  /* 0x000000170909723e */ /* 0x000fe200000010ff */
[----:B------:R-:W-:Y:S01]  /*4120*/  FMUL.FTZ R28, R6, R28 ;  /* 0x0000001c061c7220 */ /* 0x000fe20000410000 */
[----:B------:R-:W-:Y:S01]  /*4130*/  STS [R235+0xf480], R138 ;  /* 0x00f4808aeb007388 */ /* 0x000fe20000000800 */
[----:B------:R-:W-:Y:S02]  /*4140*/  FMUL.FTZ R150, R150, R29 ;  /* 0x0000001d96967220 */ /* 0x000fe40000410000 */
[----:B------:R-:W-:Y:S01]  /*4150*/  FFMA.FTZ R8, -R250, R250, 1 ;  /* 0x3f800000fa087423 */ /* 0x000fe200000101fa */
[----:B------:R-:W-:Y:S01]  /*4160*/  STS [R235+0xf880], R137 ;  /* 0x00f88089eb007388 */ /* 0x000fe20000000800 */
[----:B------:R-:W-:Y:S02]  /*4170*/  FFMA.FTZ R6, -R249, R249, 1 ;  /* 0x3f800000f9067423 */ /* 0x000fe400000101f9 */
[----:B------:R-:W-:Y:S01]  /*4180*/  FFMA.FTZ R3, -R247, R247, 1 ;  /* 0x3f800000f7037423 */ /* 0x000fe200000101f7 */
[----:B------:R-:W-:Y:S01]  /*4190*/  STS [R236], R136 ;  /* 0x00000088ec007388 */ /* 0x000fe20000000800 */
[----:B------:R-:W-:Y:S02]  /*41a0*/  FFMA.FTZ R2, -R245, R245, 1 ;  /* 0x3f800000f5027423 */ /* 0x000fe400000101f5 */
[----:B------:R-:W-:Y:S01]  /*41b0*/  FMUL.FTZ R3, R28, R3 ;  /* 0x000000031c037220 */ /* 0x000fe20000410000 */
[----:B------:R-:W-:Y:S01]  /*41c0*/  STS [R236+0x400], R134 ;  /* 0x00040086ec007388 */ /* 0x000fe20000000800 */
[----:B------:R-:W-:Y:S02]  /*41d0*/  FMUL.FTZ R2, R150, R2 ;  /* 0x0000000296027220 */ /* 0x000fe40000410000 */
[----:B------:R-:W-:Y:S01]  /*41e0*/  FMUL.FTZ R12, R12, R8 ;  /* 0x000000080c0c7220 */ /* 0x000fe20000410000 */
[----:B------:R-:W-:Y:S01]  /*41f0*/  STS [R235+0x10480], R16 ;  /* 0x01048010eb007388 */ /* 0x000fe20000000800 */
[----:B------:R-:W-:Y:S01]  /*4200*/  FMUL.FTZ R8, R25, R6 ;  /* 0x0000000619087220 */ /* 0x000fe20000410000 */
[----:B------:R-:W-:Y:S04]  /*4210*/  F2FP.BF16.PACK_AB R6, R35, R145 ;  /* 0x000000912306723e */ /* 0x000fe800000010ff */
[----:B------:R-:W-:Y:S02]  /*4220*/  F2FP.BF16.PACK_AB R8, R8, R12 ;  /* 0x0000000c0808723e */ /* 0x000fe400000010ff */
[----:B------:R-:W-:Y:S02]  /*4230*/  F2FP.BF16.PACK_AB R12, R2, R3 ;  /* 0x00000003020c723e */ /* 0x000fe400000010ff */
[----:B-1----:R-:W-:Y:S02]  /*4240*/  F2FP.BF16.PACK_AB R3, R146, R153 ;  /* 0x000000999203723e */ /* 0x002fe400000010ff */
[----:B---3--:R-:W-:Y:S03]  /*4250*/  F2FP.BF16.PACK_AB R2, R34, R144 ;  /* 0x000000902202723e */ /* 0x008fe600000010ff */
[----:B------:R1:W-:Y:S04]  /*4260*/  STS [R235+0x10880], R3 ;  /* 0x01088003eb007388 */ /* 0x0003e80000000800 */
[----:B------:R4:W-:Y:S01]  /*4270*/  STS [R236+0x1400], R2 ;  /* 0x00140002ec007388 */ /* 0x0009e20000000800 */
[--C-:B--2---:R-:W-:Y:S02]  /*4280*/  FADD.FTZ R10, R10, -R0.reuse ;  /* 0x800000000a0a7221 */ /* 0x104fe40000010000 */
[--C-:B------:R-:W-:Y:S01]  /*4290*/  FADD.FTZ R11, R11, -R0.reuse ;  /* 0x800000000b0b7221 */ /* 0x100fe20000010000 */
[----:B------:R2:W-:Y:S01]  /*42a0*/  STS [R236+0x1000], R7 ;  /* 0x00100007ec007388 */ /* 0x0005e20000000800 */
[----:B------:R-:W-:Y:S02]  /*42b0*/  FMUL.FTZ R10, R153, R10 ;  /* 0x0000000a990a7220 */ /* 0x000fe40000410000 */
[--C-:B------:R-:W-:Y:S01]  /*42c0*/  FADD.FTZ R14, R14, -R0.reuse ;  /* 0x800000000e0e7221 */ /* 0x100fe20000010000 */
[----:B------:R-:W-:Y:S01]  /*42d0*/  STS [R235+0x11480], R139 ;  /* 0x0114808beb007388 */ /* 0x000fe20000000800 */
[--C-:B------:R-:W-:Y:S02]  /*42e0*/  FADD.FTZ R15, R15, -R0.reuse ;  /* 0x800000000f0f7221 */ /* 0x100fe40000010000 */
[----:B------:R-:W-:Y:S01]  /*42f0*/  FMUL.FTZ R14, R144, R14 ;  /* 0x0000000e900e7220 */ /* 0x000fe20000410000 */
[----:B------:R-:W-:Y:S01]  /*4300*/  STS [R235+0x11880], R21 ;  /* 0x01188015eb007388 */ /* 0x000fe20000000800 */
[----:B------:R-:W-:Y:S02]  /*4310*/  FMUL.FTZ R15, R34, R15 ;  /* 0x0000000f220f7220 */ /* 0x000fe40000410000 */
[--C-:B------:R-:W-:Y:S01]  /*4320*/  FADD.FTZ R26, R26, -R0.reuse ;  /* 0x800000001a1a7221 */ /* 0x100fe20000010000 */
[----:B------:R-:W-:Y:S01]  /*4330*/  STS [R236+0x2000], R148 ;  /* 0x00200094ec007388 */ /* 0x000fe20000000800 */
[--C-:B------:R-:W-:Y:S02]  /*4340*/  FADD.FTZ R27, R27, -R0.reuse ;  /* 0x800000001b1b7221 */ /* 0x100fe40000010000 */
[--C-:B------:R-:W-:Y:S01]  /*4350*/  FADD.FTZ R30, R30, -R0.reuse ;  /* 0x800000001e1e7221 */ /* 0x100fe20000010000 */
[----:B------:R-:W-:Y:S01]  /*4360*/  STS [R236+0x2400], R17 ;  /* 0x00240011ec007388 */ /* 0x000fe20000000800 */
[----:B-1----:R-:W-:Y:S02]  /*4370*/  FFMA.FTZ R3, -R154, R154, 1 ;  /* 0x3f8000009a037423 */ /* 0x002fe4000001019a */
[----:B------:R-:W-:Y:S01]  /*4380*/  FADD.FTZ R31, R31, -R0 ;  /* 0x800000001f1f7221 */ /* 0x000fe20000010000 */
[----:B------:R1:W-:Y:S01]  /*4390*/  STS [R235+0x12480], R4 ;  /* 0x01248004eb007388 */ /* 0x0003e20000000800 */
[----:B----4-:R-:W-:Y:S01]  /*43a0*/  F2FP.BF16.PACK_AB R2, R22, R32 ;  /* 0x000000201602723e */ /* 0x010fe200000010ff */
[----:B------:R-:W-:Y:S02]  /*43b0*/  FFMA.FTZ R0, -R158, R158, 1 ;  /* 0x3f8000009e007423 */ /* 0x000fe4000001019e */
[----:B------:R-:W-:Y:S02]  /*43c0*/  FMUL.FTZ R30, R13, R30 ;  /* 0x0000001e0d1e7220 */ /* 0x000fe40000410000 */
[----:B------:R3:W-:Y:S01]  /*43d0*/  STS [R235+0x12880], R2 ;  /* 0x01288002eb007388 */ /* 0x0007e20000000800 */
[----:B--2---:R-:W-:Y:S02]  /*43e0*/  FMUL.FTZ R7, R146, R11 ;  /* 0x0000000b92077220 */ /* 0x004fe40000410000 */
[----:B------:R-:W-:Y:S01]  /*43f0*/  FMUL.FTZ R31, R149, R31 ;  /* 0x0000001f951f7220 */ /* 0x000fe20000410000 */
[----:B------:R2:W-:Y:S01]  /*4400*/  STS [R236+0x3000], R5 ;  /* 0x00300005ec007388 */ /* 0x0005e20000000800 */
[----:B------:R-:W-:Y:S02]  /*4410*/  FMUL.FTZ R7, R7, R3 ;  /* 0x0000000307077220 */ /* 0x000fe40000410000 */
[----:B------:R-:W-:Y:S04]  /*4420*/  FFMA.FTZ R3, -R156, R156, 1 ;  /* 0x3f8000009c037423 */ /* 0x000fe8000001019c */
[----:B------:R-:W-:Y:S02]  /*4430*/  FMUL.FTZ R3, R15, R3 ;  /* 0x000000030f037220 */ /* 0x000fe40000410000 */
[----:B-1----:R-:W-:Y:S04]  /*4440*/  FFMA.FTZ R4, -R155, R155, 1 ;  /* 0x3f8000009b047423 */ /* 0x002fe8000001019b */
[----:B------:R-:W-:Y:S02]  /*4450*/  FMUL.FTZ R4, R14, R4 ;  /* 0x000000040e047220 */ /* 0x000fe40000410000 */
[----:B---3--:R-:W-:Y:S03]  /*4460*/  FFMA.FTZ R2, -R246, R246, 1 ;  /* 0x3f800000f6027423 */ /* 0x008fe600000101f6 */
[----:B------:R-:W-:Y:S01]  /*4470*/  F2FP.BF16.PACK_AB R4, R3, R4 ;  /* 0x000000040304723e */ /* 0x000fe200000010ff */
[----:B------:R-:W-:Y:S01]  /*4480*/  FMUL.FTZ R10, R10, R2 ;  /* 0x000000020a0a7220 */ /* 0x000fe20000410000 */
[----:B------:R-:W-:Y:S01]  /*4490*/  F2FP.BF16.PACK_AB R2, R149, R13 ;  /* 0x0000000d9502723e */ /* 0x000fe200000010ff */
[----:B--2---:R-:W-:Y:S02]  /*44a0*/  FFMA.FTZ R5, -R159, R159, 1 ;  /* 0x3f8000009f057423 */ /* 0x004fe4000001019f */
[----:B------:R-:W-:Y:S02]  /*44b0*/  FFMA.FTZ R3, -R237, R237, 1 ;  /* 0x3f800000ed037423 */ /* 0x000fe400000101ed */
        /* <DEDUP_REMOVED lines=8> */
[----:B------:R-:W-:Y:S02]  /*4540*/  FFMA.FTZ R0, -R84, R84, 1 ;  /* 0x3f80000054007423 */ /* 0x000fe40000010154 */
[----:B------:R-:W-:Y:S01]  /*4550*/  FMUL.FTZ R7, R7, R5 ;  /* 0x0000000507077220 */ /* 0x000fe20000410000 */
[----:B------:R-:W-:Y:S01]  /*4560*/  STS [R236+0x4000], R141 ;  /* 0x0040008dec007388 */ /* 0x000fe20000000800 */
[----:B------:R-:W-:Y:S02]  /*4570*/  FMUL.FTZ R5, R30, R3 ;  /* 0x000000031e057220 */ /* 0x000fe40000410000 */
[----:B------:R-:W-:Y:S01]  /*4580*/  FMUL.FTZ R0, R31, R0 ;  /* 0x000000001f007220 */ /* 0x000fe20000410000 */
[----:B------:R-:W-:Y:S01]  /*4590*/  STS [R236+0x4400], R19 ;  /* 0x00440013ec007388 */ /* 0x000fe20000000800 */
[----:B------:R-:W-:Y:S03]  /*45a0*/  F2FP.BF16.PACK_AB R3, R7, R10 ;  /* 0x0000000a0703723e */ /* 0x000fe600000010ff */
        /* <DEDUP_REMOVED lines=25> */
[----:B------:R-:W1:Y:S01]  /*4740*/  LDSM.16.MT88.4 R132, [R0+0xd480] ;  /* 0x00d480000084783b */ /* 0x000e620000004200 */
[C---:B------:R-:W-:Y:S07]  /*4750*/  HMMA.16816.F32.BF16 R48, R4.reuse, R10, R48 ;  /* 0x0000000a0430723c */ /* 0x040fee0000041830 */
[----:B------:R-:W1:Y:S01]  /*4760*/  LDSM.16.MT88.4 R8, [R0+0xe480] ;  /* 0x00e480000008783b */ /* 0x000e620000004200 */
[-C--:B---3--:R-:W-:Y:S07]  /*4770*/  HMMA.16816.F32.BF16 R52, R4, R16.reuse, R52 ;  /* 0x000000100434723c */ /* 0x088fee0000041834 */
[----:B------:R-:W-:Y:S01]  /*4780*/  LDSM.16.MT88.4 R136, [R221+0x10c80] ;  /* 0x010c8000dd88783b */ /* 0x000fe20000004200 */
[C---:B------:R-:W-:Y:S07]  /*4790*/  HMMA.16816.F32.BF16 R56, R12.reuse, R16, R56 ;  /* 0x000000100c38723c */ /* 0x040fee0000041838 */
[----:B------:R-:W-:Y:S01]  /*47a0*/  LDSM.16.MT88.4 R140, [R0+0xcc80] ;  /* 0x00cc8000008c783b */ /* 0x000fe20000004200 */
[-C--:B------:R-:W-:Y:S07]  /*47b0*/  HMMA.16816.F32.BF16 R60, R12, R18.reuse, R60 ;  /* 0x000000120c3c723c */ /* 0x080fee000004183c */
[----:B------:R3:W5:Y:S01]  /*47c0*/  LDL.LU R84, [R1+0x50] ;  /* 0x0000500001547983 */ /* 0x0007620000300800 */
[C---:B------:R-:W-:Y:S03]  /*47d0*/  HMMA.16816.F32.BF16 R64, R4.reuse, R18, R64 ;  /* 0x000000120440723c */ /* 0x040fe60000041840 */
[----:B------:R-:W-:Y:S05]  /*47e0*/  LDSM.16.MT88.4 R16, [R0+0xc880] ;  /* 0x00c880000010783b */ /* 0x000fea0000004200 */
[-C--:B----4-:R-:W-:Y:S08]  /*47f0*/  HMMA.16816.F32.BF16 R68, R4, R20.reuse, R68 ;  /* 0x000000140444723c */ /* 0x090ff00000041844 */
[C---:B------:R-:W-:Y:S08]  /*4800*/  HMMA.16816.F32.BF16 R72, R12.reuse, R20, R72 ;  /* 0x000000140c48723c */ /* 0x040ff00000041848 */
[-C--:B------:R-:W-:Y:S01]  /*4810*/  HMMA.16816.F32.BF16 R76, R12, R22.reuse, R76 ;  /* 0x000000160c4c723c */ /* 0x080fe2000004184c */
[----:B------:R-:W4:Y:S07]  /*4820*/  LDSM.16.MT88.4 R12, [R221+0x10480] ;  /* 0x01048000dd0c783b */ /* 0x000f2e0000004200 */
[----:B------:R-:W-:Y:S01]  /*4830*/  HMMA.16816.F32.BF16 R80, R4, R22, R80 ;  /* 0x000000160450723c */ /* 0x000fe20000041850 */
[----:B------:R-:W3:Y:S07]  /*4840*/  LDSM.16.MT88.4 R4, [R221+0x12480] ;  /* 0x01248000dd04783b */ /* 0x000eee0000004200 */
[-C--:B-1----:R-:W-:Y:S01]  /*4850*/  HMMA.16816.F32.BF16 R36, R24, R28.reuse, R36 ;  /* 0x0000001c1824723c */ /* 0x082fe20000041824 */
[----:B------:R-:W1:Y:S07]  /*4860*/  LDSM.16.MT88.4 R20, [R0+0xd880] ;  /* 0x00d880000014783b */ /* 0x000e6e0000004200 */
[C---:B--2---:R-:W-:Y:S08]  /*4870*/  HMMA.16816.F32.BF16 R40, R32.reuse, R28, R40 ;  /* 0x0000001c2028723c */ /* 0x044ff00000041828 */
[-C--:B------:R-:W-:Y:S08]  /*4880*/  HMMA.16816.F32.BF16 R44, R32, R30.reuse, R44 ;  /* 0x0000001e202c723c */ /* 0x080ff0000004182c */
[C---:B------:R-:W-:Y:S01]  /*4890*/  HMMA.16816.F32.BF16 R48, R24.reuse, R30, R48 ;  /* 0x0000001e1830723c */ /* 0x040fe20000041830 */
[----:B------:R-:W2:Y:S07]  /*48a0*/  LDSM.16.MT88.4 R28, [R0+0xe880] ;  /* 0x00e88000001c783b */ /* 0x000eae0000004200 */
[-C--:B------:R-:W-:Y:S08]  /*48b0*/  HMMA.16816.F32.BF16 R52, R24, R132.reuse, R52 ;  /* 0x000000841834723c */ /* 0x080ff00000041834 */
[C---:B------:R-:W-:Y:S08]  /*48c0*/  HMMA.16816.F32.BF16 R56, R32.reuse, R132, R56 ;  /* 0x000000842038723c */ /* 0x040ff00000041838 */
[-C--:B------:R-:W-:Y:S08]  /*48d0*/  HMMA.16816.F32.BF16 R60, R32, R134.reuse, R60 ;  /* 0x00000086203c723c */ /* 0x080ff0000004183c */
[C---:B------:R-:W-:Y:S01]  /*48e0*/  HMMA.16816.F32.BF16 R64, R24.reuse, R134, R64 ;  /* 0x000000861840723c */ /* 0x040fe20000041840 */
[----:B------:R-:W1:Y:S07]  /*48f0*/  LDSM.16.MT88.4 R132, [R221+0x12c80] ;  /* 0x012c8000dd84783b */ /* 0x000e6e0000004200 */
[-C--:B------:R-:W-:Y:S08]  /*4900*/  HMMA.16816.F32.BF16 R68, R24, R8.reuse, R68 ;  /* 0x000000081844723c */ /* 0x080ff00000041844 */
[C---:B------:R-:W-:Y:S08]  /*4910*/  HMMA.16816.F32.BF16 R72, R32.reuse, R8, R72 ;  /* 0x000000082048723c */ /* 0x040ff00000041848 */
[-C--:B------:R-:W-:Y:S08]  /*4920*/  HMMA.16816.F32.BF16 R76, R32, R10.reuse, R76 ;  /* 0x0000000a204c723c */ /* 0x080ff0000004184c */
[----:B------:R-:W-:Y:S01]  /*4930*/  HMMA.16816.F32.BF16 R80, R24, R10, R80 ;  /* 0x0000000a1850723c */ /* 0x000fe20000041850 */
[----:B------:R-:W2:Y:S07]  /*4940*/  LDSM.16.MT88.4 R8, [R0+0xdc80] ;  /* 0x00dc80000008783b */ /* 0x000eae0000004200 */
[-C--:B----4-:R-:W-:Y:S08]  /*4950*/  HMMA.16816.F32.BF16 R36, R12, R16.reuse, R36 ;  /* 0x000000100c24723c */ /* 0x090ff00000041824 */
[C---:B---3--:R-:W-:Y:S08]  /*4960*/  HMMA.16816.F32.BF16 R40, R4.reuse, R16, R40 ;  /* 0x000000100428723c */ /* 0x048ff00000041828 */
        /* <DEDUP_REMOVED lines=21> */
[C---:B------:R-:W-:Y:S07]  /*4ac0*/  HMMA.16816.F32.BF16 R40, R132.reuse, R140, R40 ;  /* 0x0000008c8428723c */ /* 0x040fee0000041828 */
        /* <DEDUP_REMOVED lines=15> */
[----:B------:R-:W-:Y:S01]  /*4bc0*/  USHF.L.U32 UR21, UR17, 0x6, URZ ;  /* 0x0000000611157899 */ /* 0x000fe2000800063f */
[----:B------:R-:W3:Y:S01]  /*4bd0*/  LDL R154, [R1+0x20] ;  /* 0x00002000019a7983 */ /* 0x000ee20000100800 */
[----:B------:R-:W-:Y:S02]  /*4be0*/  UIMAD.WIDE.U32 UR22, UR17, UR6, URZ ;  /* 0x00000006111672a5 */ /* 0x000fe4000f8e003f */
[----:B------:R-:W-:Y:S01]  /*4bf0*/  USHF.R.S32.HI UR20, URZ, 0x1f, UR17 ;  /* 0x0000001f3f147899 */ /* 0x000fe20008011411 */
[----:B------:R-:W4:Y:S01]  /*4c00*/  LDL.64 R158, [R1+0x8] ;  /* 0x00000800019e7983 */ /* 0x000f220000100a00 */
[----:B------:R-:W-:Y:S02]  /*4c10*/  IMAD.U32 R8, RZ, RZ, UR21 ;  /* 0x00000015ff087e24 */ /* 0x000fe4000f8e00ff */
[----:B------:R-:W-:Y:S01]  /*4c20*/  IMAD.U32 R9, RZ, RZ, UR21 ;  /* 0x00000015ff097e24 */ /* 0x000fe2000f8e00ff */
[----:B------:R-:W4:Y:S01]  /*4c30*/  LDL.64 R152, [R1+0x30] ;  /* 0x0000300001987983 */ /* 0x000f220000100a00 */
[----:B------:R-:W-:Y:S02]  /*4c40*/  UIMAD UR20, UR20, UR6, URZ ;  /* 0x00000006141472a4 */ /* 0x000fe4000f8e023f */
[----:B------:R-:W-:Y:S01]  /*4c50*/  UIADD3 UR6, -UR21, UR5, URZ ;  /* 0x0000000515067290 */ /* 0x000fe2000fffe13f */
[----:B------:R-:W4:Y:S01]  /*4c60*/  LDL R237, [R1+0x14] ;  /* 0x0000140001ed7983 */ /* 0x000f220000100800 */
[----:B------:R-:W-:Y:S03]  /*4c70*/  UIMAD UR20, UR17, UR7, UR20 ;  /* 0x00000007111472a4 */ /* 0x000fe6000f8e0214 */
[----:B------:R-:W4:Y:S01]  /*4c80*/  LDL.64 R10, [R1+0x28] ;  /* 0x00002800010a7983 */ /* 0x000f220000100a00 */
[----:B------:R-:W-:Y:S03]  /*4c90*/  UIADD3 UR20, UR23, UR20, URZ ;  /* 0x0000001417147290 */ /* 0x000fe6000fffe03f */
[----:B------:R-:W1:Y:S02]  /*4ca0*/  S2R R0, SR_CTAID.Y ;  /* 0x0000000000007919 */ /* 0x000e640000002600 */
[----:B-1----:R-:W-:Y:S05]  /*4cb0*/  SHF.R.S32.HI R6, RZ, 0x1f, R0 ;  /* 0x0000001fff067819 */ /* 0x002fea0000011400 */
[----:B------:R-:W-:Y:S04]  /*4cc0*/  IMAD R6, R6, c[0x0][0x288], RZ ;  /* 0x0000a20006067a24 */ /* 0x000fe800078e02ff */
[----:B------:R-:W-:Y:S02]  /*4cd0*/  IMAD R6, R0, c[0x0][0x28c], R6 ;  /* 0x0000a30000067a24 */ /* 0x000fe400078e0206 */
[----:B--2---:R-:W-:Y:S02]  /*4ce0*/  IMAD.MOV.U32 R4, RZ, RZ, R162 ;  /* 0x000000ffff047224 */ /* 0x004fe400078e00a2 */
[----:B------:R-:W-:Y:S01]  /*4cf0*/  IMAD.MOV.U32 R5, RZ, RZ, R163 ;  /* 0x000000ffff057224 */ /* 0x000fe200078e00a3 */
[C---:B---3--:R-:W-:Y:S02]  /*4d00*/  LOP3.LUT P5, RZ, R154.reuse, 0x1, RZ, 0xc0, !PT ;  /* 0x000000019aff7812 */ /* 0x048fe400078ac0ff */
[----:B------:R-:W-:Y:S01]  /*4d10*/  LOP3.LUT P4, RZ, R154, 0x2, RZ, 0xc0, !PT ;  /* 0x000000029aff7812 */ /* 0x000fe2000788c0ff */
[----:B------:R-:W-:Y:S01]  /*4d20*/  IMAD.WIDE.U32 R4, R0, c[0x0][0x288], R4 ;  /* 0x0000a20000047a25 */ /* 0x000fe200078e0004 */
[----:B----4-:R-:W-:Y:S02]  /*4d30*/  ISETP.GE.OR P5, PT, R158, UR6, !P5 ;  /* 0x000000069e007c0c */ /* 0x010fe4000efa6670 */
[----:B------:R-:W-:Y:S02]  /*4d40*/  LOP3.LUT P2, RZ, R154, 0x4, RZ, 0xc0, !PT ;  /* 0x000000049aff7812 */ /* 0x000fe4000784c0ff */
[----:B------:R-:W-:Y:S02]  /*4d50*/  IADD3 R0, P0, R4, UR8, RZ ;  /* 0x0000000804007c10 */ /* 0x000fe4000ff1e0ff */
[----:B------:R-:W-:Y:S02]  /*4d60*/  ISETP.GE.OR P4, PT, R158, UR6, !P4 ;  /* 0x000000069e007c0c */ /* 0x000fe4000e786670 */
[----:B------:R-:W-:Y:S01]  /*4d70*/  IADD3.X R4, R5, UR13, R6, P0, !PT ;  /* 0x0000000d05047c10 */ /* 0x000fe200087fe406 */
[----:B------:R-:W-:Y:S01]  /*4d80*/  IMAD.U32 R5, RZ, RZ, UR22 ;  /* 0x00000016ff057e24 */ /* 0x000fe2000f8e00ff */
[----:B------:R-:W-:Y:S02]  /*4d90*/  LEA R6, P0, R0, c[0x0][0x280], 0x2 ;  /* 0x0000a00000067a11 */ /* 0x000fe400078010ff */
[----:B------:R-:W-:Y:S02]  /*4da0*/  ISETP.GE.OR P2, PT, R158, UR6, !P2 ;  /* 0x000000069e007c0c */ /* 0x000fe4000d746670 */
[----:B------:R-:W-:Y:S01]  /*4db0*/  LEA.HI.X R7, R0, c[0x0][0x284], R4, 0x2, P0 ;  /* 0x0000a10000077a11 */ /* 0x000fe200000f1404 */
[----:B------:R-:W-:Y:S01]  /*4dc0*/  IMAD.U32 R4, RZ, RZ, UR22 ;  /* 0x00000016ff047e24 */ /* 0x000fe2000f8e00ff */
[----:B------:R-:W-:Y:S01]  /*4dd0*/  LEA R6, P0, R8, R6, 0x2 ;  /* 0x0000000608067211 */ /* 0x000fe200078010ff */
[----:B------:R-:W-:Y:S03]  /*4de0*/  IMAD.U32 R0, RZ, RZ, UR20 ;  /* 0x00000014ff007e24 */ /* 0x000fe6000f8e00ff */
[----:B------:R-:W-:Y:S02]  /*4df0*/  LEA R4, P1, R4, R152, 0x7 ;  /* 0x0000009804047211 */ /* 0x000fe400078238ff */
[----:B------:R-:W-:Y:S02]  /*4e00*/  LEA.HI.X.SX32 R7, R9, R7, 0x2, P0 ;  /* 0x0000000709077211 */ /* 0x000fe400000f16ff */
[----:B------:R-:W-:Y:S01]  /*4e10*/  LEA.HI.X R5, R5, R153, R0, 0x7, P1 ;  /* 0x0000009905057211 */ /* 0x000fe200008f3c00 */
[----:B------:R-:W-:Y:S04]  /*4e20*/  @!P3 IMAD.SHL.U32 R0, R10, 0x10, RZ ;  /* 0x000000100a00b824 */ /* 0x000fe800078e00ff */
[----:B------:R-:W-:Y:S01]  /*4e30*/  @!PT LDS RZ, [RZ] ;  /* 0x00000000fffff984 */ /* 0x000fe20000000800 */
[----:B------:R-:W-:Y:S01]  /*4e40*/  @!PT LDS RZ, [RZ] ;  /* 0x00000000fffff984 */ /* 0x000fe20000000800 */
[----:B------:R-:W-:Y:S01]  /*4e50*/  @!PT LDS RZ, [RZ] ;  /* 0x00000000fffff984 */ /* 0x000fe20000000800 */
[----:B------:R1:W-:Y:S04]  /*4e60*/  LDGSTS.E.BYPASS.LTC128B.128 [R237+0xc080], [R4.64], !P5 ;  /* 0x0c08000004ed7fae */ /* 0x0003e8000e901d52 */
[----:B------:R1:W-:Y:S04]  /*4e70*/  LDGSTS.E.BYPASS.LTC128B.128 [R237+0xd080], [R4.64+0x40], !P4 ;  /* 0x0d08004004ed7fae */ /* 0x0003e8000e101d52 */
[----:B------:R1:W-:Y:S04]  /*4e80*/  LDGSTS.E.BYPASS.LTC128B.128 [R237+0xe080], [R4.64+0x80], !P2 ;  /* 0x0e08008004ed7fae */ /* 0x0003e8000d101d52 */
[----:B------:R1:W-:Y:S02]  /*4e90*/  @!P3 LDGSTS.E.BYPASS.LTC128B.128 [R0+0xf280], [R6.64] ;  /* 0x0f2800000600bfae */ /* 0x0003e4000b901d52 */
.L_x_24:
        /* <DEDUP_REMOVED lines=17> */
[----:B------:R-:W1:Y:S04]  /*4fb0*/  LDSM.16.MT88.2 R28, [R220+0x2800] ;  /* 0x00280000dc1c783b */ /* 0x000e680000004100 */
        /* <DEDUP_REMOVED lines=10> */
[----:B------:R-:W4:Y:S07]  /*5060*/  LDSM.16.MT88.2 R148, [R220+0xc00] ;  /* 0x000c0000dc94783b */ /* 0x000f2e0000004100 */
        /* <DEDUP_REMOVED lines=8> */
[-C--:B------:R-:W-:Y:S08]  /*50f0*/  HMMA.16816.F32.BF16 R12, R136, R28.reuse, R12 ;  /* 0x0000001c880c723c */ /* 0x080ff0000004180c */
[C---:B------:R-:W-:Y:S01]  /*5100*/  HMMA.16816.F32.BF16 R16, R132.reuse, R28, R16 ;  /* 0x0000001c8410723c */ /* 0x040fe20000041810 */
[----:B------:R-:W4:Y:S07]  /*5110*/  LDSM.16.MT88.2 R28, [R220+0x1000] ;  /* 0x00100000dc1c783b */ /* 0x000f2e0000004100 */
[-C--:B------:R-:W-:Y:S01]  /*5120*/  HMMA.16816.F32.BF16 R20, R132, R30.reuse, R20 ;  /* 0x0000001e8414723c */ /* 0x080fe20000041814 */
[----:B------:R-:W-:Y:S07]  /*5130*/  LDSM.16.M88.4 R132, [R228+0x2000] ;  /* 0x00200000e484783b */ /* 0x000fee0000000200 */
[----:B------:R-:W-:Y:S01]  /*5140*/  HMMA.16816.F32.BF16 R24, R136, R30, R24 ;  /* 0x0000001e8818723c */ /* 0x000fe20000041818 */
[----:B------:R-:W4:Y:S04]  /*5150*/  LDSM.16.MT88.2 R30, [R220+0x5000] ;  /* 0x00500000dc1e783b */ /* 0x000f280000004100 */
[----:B------:R-:W4:Y:S03]  /*5160*/  LDSM.16.MT88.2 R136, [R220+0x1400] ;  /* 0x00140000dc88783b */ /* 0x000f260000004100 */
[-C--:B------:R-:W-:Y:S01]  /*5170*/  HMMA.16816.F32.BF16 R4, R140, R148.reuse, R4 ;  /* 0x000000948c04723c */ /* 0x080fe20000041804 */
[----:B------:R-:W-:Y:S07]  /*5180*/  LDSM.16.MT88.2 R138, [R220+0x3400] ;  /* 0x00340000dc8a783b */ /* 0x000fee0000004100 */
[C---:B------:R-:W-:Y:S08]  /*5190*/  HMMA.16816.F32.BF16 R8, R152.reuse, R148, R8 ;  /* 0x000000949808723c */ /* 0x040ff00000041808 */
[-C--:B------:R-:W-:Y:S08]  /*51a0*/  HMMA.16816.F32.BF16 R12, R152, R156.reuse, R12 ;  /* 0x0000009c980c723c */ /* 0x080ff0000004180c */
[C---:B------:R-:W-:Y:S01]  /*51b0*/  HMMA.16816.F32.BF16 R16, R140.reuse, R156, R16 ;  /* 0x0000009c8c10723c */ /* 0x040fe20000041810 */
[----:B------:R-:W4:Y:S07]  /*51c0*/  LDSM.16.M88.4 R156, [R228+0x3000] ;  /* 0x00300000e49c783b */ /* 0x000f2e0000000200 */
        /* <DEDUP_REMOVED lines=11> */
[-C--:B------:R-:W-:Y:S01]  /*5280*/  HMMA.16816.F32.BF16 R20, R32, R30.reuse, R20 ;  /* 0x0000001e2014723c */ /* 0x080fe20000041814 */
[----:B------:R-:W-:Y:S07]  /*5290*/  LDSM.16.M88.4 R32, [R231+0x2000] ;  /* 0x00200000e720783b */ /* 0x000fee0000000200 */
[----:B------:R-:W-:Y:S01]  /*52a0*/  HMMA.16816.F32.BF16 R24, R144, R30, R24 ;  /* 0x0000001e9018723c */ /* 0x000fe20000041818 */
[----:B------:R-:W2:Y:S04]  /*52b0*/  LDSM.16.MT88.2 R30, [R220+0x5800] ;  /* 0x00580000dc1e783b */ /* 0x000ea80000004100 */
        /* <DEDUP_REMOVED lines=23> */
[-C--:B------:R-:W-:Y:S04]  /*5430*/  HMMA.16816.F32.BF16 R20, R140, R30.reuse, R20 ;  /* 0x0000001e8c14723c */ /* 0x080fe80000041814 */
        /* <DEDUP_REMOVED lines=34> */
[-C--:B-1---5:R-:W-:Y:S03]  /*5660*/  HMMA.16816.F32.BF16 R84, R4, R8.reuse, R84 ;  /* 0x000000080454723c */ /* 0x0a2fe60000041854 */
        /* <DEDUP_REMOVED lines=40> */
[----:B------:R-:W2:Y:S04]  /*58f0*/  LDSM.16.MT88.4 R8, [R0+0x7c80] ;  /* 0x007c80000008783b */ /* 0x000ea80000004200 */
        /* <DEDUP_REMOVED lines=26> */
.L_x_22:
[----:B----4-:R-:W3:Y:S01]  /*5aa0*/  LDL.LU.64 R8, [R1+0x28] ;  /* 0x0000280001087983 */ /* 0x010ee20000300a00 */
[----:B------:R-:W1:Y:S01]  /*5ab0*/  S2UR UR6, SR_CTAID.X ;  /* 0x00000000000679c3 */ /* 0x000e620000002500 */
[----:B------:R-:W-:Y:S01]  /*5ac0*/  MOV R0, 0x1 ;  /* 0x0000000100007802 */ /* 0x000fe20000000f00 */
[----:B------:R-:W-:Y:S01]  /*5ad0*/  USHF.R.S32.HI UR4, URZ, 0x1f, UR15 ;  /* 0x0000001f3f047899 */ /* 0x000fe2000801140f */
[----:B------:R-:W4:Y:S01]  /*5ae0*/  S2R R2, SR_CTAID.Y ;  /* 0x0000000000027919 */ /* 0x000f220000002600 */
[----:B------:R-:W-:Y:S01]  /*5af0*/  FMUL.FTZ R84, R84, c[0x0][0x298] ;  /* 0x0000a60054547a20 */ /* 0x000fe20000410000 */
[----:B------:R-:W-:Y:S01]  /*5b00*/  ISETP.NE.AND P1, PT, R0, c[0x0][0x338], PT ;  /* 0x0000ce0000007a0c */ /* 0x000fe20003f25270 */
[----:B-1----:R-:W-:-:S12]  /*5b10*/  UIMAD UR6, UR6, 0x3000, URZ ;  /* 0x00003000060678a4 */ /* 0x002fd8000f8e023f */
[----:B----4-:R-:W-:Y:S01]  /*5b20*/  @P1 IMAD.HI.U32 R0, R2, c[0x0][0x33c], RZ ;  /* 0x0000cf0002001a27 */ /* 0x010fe200078e00ff */
[----:B------:R-:W-:Y:S01]  /*5b30*/  USHF.R.S32.HI UR11, URZ, 0x1f, UR6 ;  /* 0x0000001f3f0b7899 */ /* 0x000fe20008011406 */
[----:B--2---:R-:W-:-:S03]  /*5b40*/  SHF.R.S32.HI R3, RZ, 0x1f, R2 ;  /* 0x0000001fff037819 */ /* 0x004fc60000011402 */
[----:B------:R-:W-:-:S04]  /*5b50*/  @P1 SHF.R.U32.HI R0, RZ, c[0x0][0x340], R0 ;  /* 0x0000d000ff001a19 */ /* 0x000fc80000011600 */
[----:B------:R-:W-:Y:S02]  /*5b60*/  @P1 SHF.R.S32.HI R6, RZ, 0x1f, R0 ;  /* 0x0000001fff061819 */ /* 0x000fe40000011400 */
[----:B------:R-:W-:Y:S02]  /*5b70*/  @P1 MOV R2, R0 ;  /* 0x0000000000021202 */ /* 0x000fe40000000f00 */
[----:B------:R-:W-:-:S05]  /*5b80*/  @P1 MOV R3, R6 ;  /* 0x0000000600031202 */ /* 0x000fca0000000f00 */
[C---:B------:R-:W-:Y:S02]  /*5b90*/  IMAD R0, R3.reuse, c[0x0][0x328], RZ ;  /* 0x0000ca0003007a24 */ /* 0x040fe400078e02ff */
[----:B------:R-:W-:Y:S02]  /*5ba0*/  IMAD R3, R3, c[0x0][0x300], RZ ;  /* 0x0000c00003037a24 */ /* 0x000fe400078e02ff */
[----:B------:R-:W-:Y:S02]  /*5bb0*/  IMAD R0, R2, c[0x0][0x32c], R0 ;  /* 0x0000cb0002007a24 */ /* 0x000fe400078e0200 */
[----:B------:R-:W-:Y:S02]  /*5bc0*/  FMUL.FTZ R85, R85, c[0x0][0x298] ;  /* 0x0000a60055557a20 */ /* 0x000fe40000410000 */
[----:B------:R-:W-:Y:S02]  /*5bd0*/  FMUL.FTZ R87, R87, c[0x0][0x298] ;  /* 0x0000a60057577a20 */ /* 0x000fe40000410000 */
[----:B------:R-:W-:-:S02]  /*5be0*/  FMUL.FTZ R88, R88, c[0x0][0x298] ;  /* 0x0000a60058587a20 */ /* 0x000fc40000410000 */
[----:B------:R-:W-:Y:S02]  /*5bf0*/  FMUL.FTZ R89, R89, c[0x0][0x298] ;  /* 0x0000a60059597a20 */ /* 0x000fe40000410000 */
[----:B------:R-:W-:Y:S02]  /*5c00*/  FMUL.FTZ R90, R90, c[0x0][0x298] ;  /* 0x0000a6005a5a7a20 */ /* 0x000fe40000410000 */
[----:B------:R-:W-:Y:S02]  /*5c10*/  FMUL.FTZ R91, R91, c[0x0][0x298] ;  /* 0x0000a6005b5b7a20 */ /* 0x000fe40000410000 */
        /* <DEDUP_REMOVED lines=39> */
[----:B------:R-:W-:Y:S01]  /*5e90*/  FMUL.FTZ R127, R127, c[0x0][0x298] ;  /* 0x0000a6007f7f7a20 */ /* 0x000fe20000410000 */
[----:B------:R-:W-:Y:S01]  /*5ea0*/  BAR.SYNC.DEFER_BLOCKING 0x1, 0x100 ;  /* 0x0044000000007b1d */ /* 0x000fe20000010000 */
[----:B---3--:R-:W-:-:S05]  /*5eb0*/  IADD3 R4, P0, R8, UR6, RZ ;  /* 0x0000000608047c10 */ /* 0x008fca000ff1e0ff */
[----:B------:R-:W-:Y:S02]  /*5ec0*/  ULDC.64 UR6, c[0x0][0x330] ;  /* 0x0000cc0000067ab9 */ /* 0x000fe40000000a00 */
[----:B------:R-:W-:Y:S01]  /*5ed0*/  UIMAD UR6, UR4, UR6, URZ ;  /* 0x00000006040672a4 */ /* 0x000fe2000f8e023f */
[----:B------:R-:W-:-:S03]  /*5ee0*/  LEA.HI.X.SX32 R5, R8, UR11, 0x1, P0 ;  /* 0x0000000b08057c11 */ /* 0x000fc600080f0eff */
[----:B------:R-:W-:Y:S02]  /*5ef0*/  UIMAD UR11, UR15, UR7, UR6 ;  /* 0x000000070f0b72a4 */ /* 0x000fe4000f8e0206 */
[C-C-:B------:R-:W-:Y:S01]  /*5f00*/  IMAD.WIDE.U32 R8, R2.reuse, c[0x0][0x328], R4.reuse ;  /* 0x0000ca0002087a25 */ /* 0x140fe200078e0004 */
[----:B------:R-:W-:Y:S02]  /*5f10*/  ULDC.64 UR6, c[0x0][0x308] ;  /* 0x0000c20000067ab9 */ /* 0x000fe40000000a00 */
[----:B------:R-:W-:Y:S01]  /*5f20*/  UIMAD UR6, UR4, UR6, URZ ;  /* 0x00000006040672a4 */ /* 0x000fe2000f8e023f */
[C---:B------:R-:W-:Y:S01]  /*5f30*/  IMAD.WIDE.U32 R6, R2.reuse, c[0x0][0x300], R4 ;  /* 0x0000c00002067a25 */ /* 0x040fe200078e0004 */
[----:B------:R-:W-:Y:S02]  /*5f40*/  IADD3 R5, R9, R0, RZ ;  /* 0x0000000009057210 */ /* 0x000fe40007ffe0ff */
[----:B------:R-:W-:Y:S01]  /*5f50*/  MOV R9, UR15 ;  /* 0x0000000f00097c02 */ /* 0x000fe20008000f00 */
[----:B------:R-:W-:Y:S01]  /*5f60*/  IMAD R2, R2, c[0x0][0x304], R3 ;  /* 0x0000c10002027a24 */ /* 0x000fe200078e0203 */
[----:B------:R-:W-:Y:S01]  /*5f70*/  MOV R4, R8 ;  /* 0x0000000800047202 */ /* 0x000fe20000000f00 */
[----:B------:R-:W-:Y:S01]  /*5f80*/  UIMAD UR6, UR15, UR7, UR6 ;  /* 0x000000070f0672a4 */ /* 0x000fe2000f8e0206 */
[----:B------:R-:W-:-:S02]  /*5f90*/  MOV R0, UR15 ;  /* 0x0000000f00007c02 */ /* 0x000fc40008000f00 */
[----:B------:R-:W-:Y:S01]  /*5fa0*/  IADD3 R3, R7, R2, RZ ;  /* 0x0000000207037210 */ /* 0x000fe20007ffe0ff */
[----:B------:R-:W-:Y:S01]  /*5fb0*/  IMAD.WIDE.U32 R8, R9, c[0x0][0x330], R4 ;  /* 0x0000cc0009087a25 */ /* 0x000fe200078e0004 */
[----:B------:R-:W-:-:S05]  /*5fc0*/  MOV R2, R6 ;  /* 0x0000000600027202 */ /* 0x000fca0000000f00 */
[----:B------:R-:W-:Y:S01]  /*5fd0*/  IMAD.WIDE.U32 R6, R0, c[0x0][0x308], R2 ;  /* 0x0000c20000067a25 */ /* 0x000fe200078e0002 */
[----:B------:R-:W-:Y:S02]  /*5fe0*/  IADD3 R0, R9, UR11, RZ ;  /* 0x0000000b09007c10 */ /* 0x000fe4000fffe0ff */
[----:B------:R-:W-:Y:S02]  /*5ff0*/  LEA R2, P1, R8, c[0x0][0x310], 0x2 ;  /* 0x0000c40008027a11 */ /* 0x000fe400078210ff */
[----:B------:R-:W-:Y:S02]  /*6000*/  LEA R4, P0, R6, c[0x0][0x2e8], 0x2 ;  /* 0x0000ba0006047a11 */ /* 0x000fe400078010ff */
[----:B------:R-:W-:Y:S02]  /*6010*/  LEA.HI.X R3, R8, c[0x0][0x314], R0, 0x2, P1 ;  /* 0x0000c50008037a11 */ /* 0x000fe400008f1400 */
[----:B------:R-:W-:-:S03]  /*6020*/  IADD3 R5, R7, UR6, RZ ;  /* 0x0000000607057c10 */ /* 0x000fc6000fffe0ff */
[----:B------:R-:W-:Y:S01]  /*6030*/  RED.E.ADD.F32.FTZ.RN.STRONG.GPU [R2.64], R36 ;  /* 0x000000240200798e */ /* 0x000fe2000c10e792 */
[----:B------:R-:W-:-:S03]  /*6040*/  LEA.HI.X R5, R6, c[0x0][0x2ec], R5, 0x2, P0 ;  /* 0x0000bb0006057a11 */ /* 0x000fc600000f1405 */
        /* <DEDUP_REMOVED lines=40> */
[----:B------:R-:W-:Y:S01]  /*62d0*/  RED.E.ADD.F32.FTZ.RN.STRONG.GPU [R2.64+0xa400], R81 ;  /* 0x00a400510200798e */ /* 0x000fe2000c10e792 */
[----:B------:R-:W-:-:S03]  /*62e0*/  FMUL.FTZ R7, R86, c[0x0][0x298] ;  /* 0x0000a60056077a20 */ /* 0x000fc60000410000 */
[----:B------:R-:W-:Y:S04]  /*62f0*/  RED.E.ADD.F32.FTZ.RN.STRONG.GPU [R2.64+0xa800], R82 ;  /* 0x00a800520200798e */ /* 0x000fe8000c10e792 */
[----:B------:R-:W-:Y:S04]  /*6300*/  RED.E.ADD.F32.FTZ.RN.STRONG.GPU [R2.64+0xac00], R83 ;  /* 0x00ac00530200798e */ /* 0x000fe8000c10e792 */
[----:B------:R-:W-:Y:S04]  /*6310*/  RED.E.ADD.F32.FTZ.RN.STRONG.GPU [R2.64+0xb000], R76 ;  /* 0x00b0004c0200798e */ /* 0x000fe8000c10e792 */
[----:B------:R-:W-:Y:S04]  /*6320*/  RED.E.ADD.F32.FTZ.RN.STRONG.GPU [R2.64+0xb400], R77 ;  /* 0x00b4004d0200798e */ /* 0x000fe8000c10e792 */
[----:B------:R-:W-:Y:S04]  /*6330*/  RED.E.ADD.F32.FTZ.RN.STRONG.GPU [R2.64+0xb800], R78 ;  /* 0x00b8004e0200798e */ /* 0x000fe8000c10e792 */
[----:B------:R-:W-:Y:S04]  /*6340*/  RED.E.ADD.F32.FTZ.RN.STRONG.GPU [R2.64+0xbc00], R79 ;  /* 0x00bc004f0200798e */ /* 0x000fe8000c10e792 */
[----:B------:R-:W-:Y:S04]  /*6350*/  RED.E.ADD.F32.FTZ.RN.STRONG.GPU [R4.64], R84 ;  /* 0x000000540400798e */ /* 0x000fe8000c10e792 */
        /* <DEDUP_REMOVED lines=47> */
[----:B------:R-:W-:Y:S05]  /*6650*/  EXIT ;  /* 0x000000000000794d */ /* 0x000fea0003800000 */
.L_x_26:
        /* <DEDUP_REMOVED lines=10> */
.L_x_1383:


//--------------------- .text._ZN7cutlass13device_kernelIN5flash19enable_sm80_to_sm89INS1_16FlashAttnBwdSm80INS1_25CollectiveMainloopBwdSm80ILi2ELi1EN4cute5tupleIJNS5_1CILi64EEENS7_ILi128EEENS7_ILi96EEEEEENS_10bfloat16_tEfNS_4arch4Sm80ELb0ELb0ELb1ELb0ELb1ELb0ELb0ELb0ELi2ELi2ELi4ELi2ELb1EEENS1_24CollectiveEpilogueBwdGQAISB_fSE_Li256ELb0ELb1EEENS1_19SingleTileSchedulerILb0ELb0ELb0ELi128EEEEEEEEEvNT_6ParamsE --------------------------
	.section	.text._ZN7cutlass13device_kernelIN5flash19enable_sm80_to_sm89INS1_16FlashAttnBwdSm80INS1_25CollectiveMainloopBwdSm80ILi2ELi1EN4cute5tupleIJNS5_1CILi64EEENS7_ILi128EEENS7_ILi96EEEEEENS_10bfloat16_tEfNS_4arch4Sm80ELb0ELb0ELb1ELb0ELb1ELb0ELb0ELb0ELi2ELi2ELi4ELi2ELb1EEENS1_24CollectiveEpilogueBwdGQAISB_fSE_Li256ELb0ELb1EEENS1_19SingleTileSchedulerILb0ELb0ELb0ELi128EEEEEEEEEvNT_6ParamsE,"ax",@progbits
	.sectioninfo	@"SHI_REGISTERS=255"
	.align	128
.text._ZN7cutlass13device_kernelIN5flash19enable_sm80_to_sm89INS1_16FlashAttnBwdSm80INS1_25CollectiveMainloopBwdSm80ILi2ELi1EN4cute5tupleIJNS5_1CILi64EEENS7_ILi128EEENS7_ILi96EEEEEENS_10bfloat16_tEfNS_4arch4Sm80ELb0ELb0ELb1ELb0ELb1ELb0ELb0ELb0ELi2ELi2ELi4ELi2ELb1EEENS1_24CollectiveEpilogueBwdGQAISB_fSE_Li256ELb0ELb1EEENS1_19SingleTileSchedulerILb0ELb0ELb0ELi128EEEEEEEEEvNT_6ParamsE:
        .type           _ZN7cutlass13device_kernelIN5flash19enable_sm80_to_sm89INS1_16FlashAttnBwdSm80INS1_25CollectiveMainloopBwdSm80ILi2ELi1EN4cute5tupleIJNS5_1CILi64EEENS7_ILi128EEENS7_ILi96EEEEEENS_10bfloat16_tEfNS_4arch4Sm80ELb0ELb0ELb1ELb0ELb1ELb0ELb0ELb0ELi2ELi2ELi4ELi2ELb1EEENS1_24CollectiveEpilogueBwdGQAISB_fSE_Li256ELb0ELb1EEENS1_19SingleTileSchedulerILb0ELb0ELb0ELi128EEEEEEEEEvNT_6ParamsE,@function
        .size           _ZN7cutlass13device_kernelIN5flash19enable_sm80_to_sm89INS1_16FlashAttnBwdSm80INS1_25CollectiveMainloopBwdSm80ILi2ELi1EN4cute5tupleIJNS5_1CILi64EEENS7_ILi128EEENS7_ILi96EEEEEENS_10bfloat16_tEfNS_4arch4Sm80ELb0ELb0ELb1ELb0ELb1ELb0ELb0ELb0ELi2ELi2ELi4ELi2ELb1EEENS1_24CollectiveEpilogueBwdGQAISB_fSE_Li256ELb0ELb1EEENS1_19SingleTileSchedulerILb0ELb0ELb0ELi128EEEEEEEEEvNT_6ParamsE,(.L_x_1384 - _ZN7cutlass13device_kernelIN5flash19enable_sm80_to_sm89INS1_16FlashAttnBwdSm80INS1_25CollectiveMainloopBwdSm80ILi2ELi1EN4cute5tupleIJNS5_1CILi64EEENS7_ILi128EEENS7_ILi96EEEEEENS_10bfloat16_tEfNS_4arch4Sm80ELb0ELb0ELb1ELb0ELb1ELb0ELb0ELb0ELi2ELi2ELi4ELi2ELb1EEENS1_24CollectiveEpilogueBwdGQAISB_fSE_Li256ELb0ELb1EEENS1_19SingleTileSchedulerILb0ELb0ELb0ELi128EEEEEEEEEvNT_6ParamsE)
        .other          _ZN7cutlass13device_kernelIN5flash19enable_sm80_to_sm89INS1_16FlashAttnBwdSm80INS1_25CollectiveMainloopBwdSm80ILi2ELi1EN4cute5tupleIJNS5_1CILi64EEENS7_ILi128EEENS7_ILi96EEEEEENS_10bfloat16_tEfNS_4arch4Sm80ELb0ELb0ELb1ELb0ELb1ELb0ELb0ELb0ELi2ELi2ELi4ELi2ELb1EEENS1_24CollectiveEpilogueBwdGQAISB_fSE_Li256ELb0ELb1EEENS1_19SingleTileSchedulerILb0ELb0ELb0ELi128EEEEEEEEEvNT_6ParamsE,@"STO_CUDA_ENTRY STV_DEFAULT"
_ZN7cutlass13device_kernelIN5flash19enable_sm80_to_sm89INS1_16FlashAttnBwdSm80INS1_25CollectiveMainloopBwdSm80ILi2ELi1EN4cute5tupleIJNS5_1CILi64EEENS7_ILi128EEENS7_ILi96EEEEEENS_10bfloat16_tEfNS_4arch4Sm80ELb0ELb0ELb1ELb0ELb1ELb0ELb0ELb0ELi2ELi2ELi4ELi2ELb1EEENS1_24CollectiveEpilogueBwdGQAISB_fSE_Li256ELb0ELb1EEENS1_19SingleTileSchedulerILb0ELb0ELb0ELi128EEEEEEEEEvNT_6ParamsE:
        /* <DEDUP_REMOVED lines=59> */
[----:B------:R-:W-:Y:S01]  /*03b0*/  ULDC UR9, c[0x0][0x168] ;  /* 0x00005a0000097ab9 */ /* 0x000fe20000000800 */
        /* <DEDUP_REMOVED lines=9> */
[----:B------:R-:W-:Y:S01]  /*0450*/  UISETP.GE.AND UP0, UPT, UR9, 0x1, UPT ;  /* 0x000000010900788c */ /* 0x000fe2000bf06270 */
        /* <DEDUP_REMOVED lines=69> */
[----:B------:R-:W-:Y:S01]  /*08b0*/  CS2R R72, SRZ ;  /* 0x0000000000487805 */ /* 0x000fe2000001ff00 */
[----:B------:R-:W-:Y:S01]  /*08c0*/  CS2R R70, SRZ ;  /* 0x0000000000467805 */ /* 0x000fe2000001ff00 */
[----:B------:R-:W-:Y:S01]  /*08d0*/  UIMAD UR4, UR17, UR5, UR4 ;  /* 0x00000005110472a4 */ /* 0x000fe2000f8e0204 */
[----:B------:R-:W-:Y:S01]  /*08e0*/  IMAD R7, R17, 0x8, R0 ;  /* 0x0000000811077824 */ /* 0x000fe200078e0200 */
[----:B------:R-:W-:Y:S01]  /*08f0*/  LEA R6, P0, R8, c[0x0][0x1c0], 0x1 ;  /* 0x0000700008067a11 */ /* 0x000fe200078008ff */
[C---:B------:R-:W-:Y:S01]  /*0900*/  IMAD R14, R42.reuse, c[0x0][0x17c], R10 ;  /* 0x00005f002a0e7a24 */ /* 0x040fe200078e020a */
[----:B------:R-:W-:Y:S01]  /*0910*/  CS2R R68, SRZ ;  /* 0x0000000000447805 */ /* 0x000fe2000001ff00 */
        /* <DEDUP_REMOVED lines=262> */
[----:B------:R-:W-:Y:S01]  /*1980*/  IMAD.SHL.U32 R235, R26, 0x2, RZ ;  /* 0x000000021aeb7824 */ /* 0x000fe200078e00ff */
[----:B------:R-:W-:Y:S01]  /*1990*/  LOP3.LUT P0, RZ, R11, 0x4, RZ, 0xc0, !PT ;  /* 0x000000040bff7812 */ /* 0x000fe2000780c0ff */
[----:B------:R-:W-:Y:S01]  /*19a0*/  IMAD R5, R33, c[0x0][0x238], RZ ;  /* 0x00008e0021057a24 */ /* 0x000fe200078e02ff */
[----:B------:R-:W-:Y:S01]  /*19b0*/  LEA.HI R0, R0, R14, RZ, 0x2 ;  /* 0x0000000e00007211 */ /* 0x000fe200078f10ff */
[----:B------:R-:W-:Y:S01]  /*19c0*/  ULDC.64 UR4, c[0x0][0x240] ;  /* 0x0000900000047ab9 */ /* 0x000fe20000000a00 */
[--C-:B------:R-:W-:Y:S01]  /*19d0*/  SHF.R.S32.HI R35, RZ, 0x1f, R34.reuse ;  /* 0x0000001fff237819 */ /* 0x100fe20000011422 */
[----:B------:R-:W-:Y:S01]  /*19e0*/  IMAD R5, R32, c[0x0][0x23c], R5 ;  /* 0x00008f0020057a24 */ /* 0x000fe200078e0205 */
[----:B------:R-:W-:Y:S01]  /*19f0*/  LOP3.LUT R4, R0, 0xfffffffc, RZ, 0xc0, !PT ;  /* 0xfffffffc00047812 */ /* 0x000fe200078ec0ff */
[----:B------:R-:W-:Y:S01]  /*1a00*/  UIMAD UR4, UR6, UR4, URZ ;  /* 0x00000004060472a4 */ /* 0x000fe2000f8e023f */
[C---:B------:R-:W-:Y:S01]  /*1a10*/  IADD3 R0, R235.reuse, 0xf480, RZ ;  /* 0x0000f480eb007810 */ /* 0x040fe20007ffe0ff */
[----:B--2---:R-:W-:Y:S01]  /*1a20*/  IMAD.WIDE.U32 R2, R32, c[0x0][0x238], R34 ;  /* 0x00008e0020027a25 */ /* 0x004fe200078e0022 */
[----:B------:R-:W-:Y:S01]  /*1a30*/  IADD3 R236, R235, 0xf4c0, RZ ;  /* 0x0000f4c0ebec7810 */ /* 0x000fe20007ffe0ff */
[----:B------:R-:W-:Y:S01]  /*1a40*/  UIMAD UR5, UR17, UR5, UR4 ;  /* 0x00000005110572a4 */ /* 0x000fe2000f8e0204 */
[----:B------:R1:W-:Y:S01]  /*1a50*/  STL [R1+0x2c], R35 ;  /* 0x00002c2301007387 */ /* 0x0003e20000100800 */
[----:B------:R-:W-:Y:S01]  /*1a60*/  @P0 IADD3 R236, R0, -0x40, RZ ;  /* 0xffffffc000ec0810 */ /* 0x000fe20007ffe0ff */
[----:B------:R-:W-:Y:S01]  /*1a70*/  IMAD.IADD R3, R3, 0x1, R5 ;  /* 0x0000000103037824 */ /* 0x000fe200078e0205 */
[----:B------:R-:W-:Y:S01]  /*1a80*/  LEA R226, R226, 0x13480, 0x1 ;  /* 0x00013480e2e27811 */ /* 0x000fe200078e08ff */
[----:B------:R-:W-:Y:S01]  /*1a90*/  IMAD.U32 R0, RZ, RZ, UR17 ;  /* 0x00000011ff007e24 */ /* 0x000fe2000f8e00ff */
[----:B------:R-:W-:Y:S01]  /*1aa0*/  LOP3.LUT R238, R238, 0xfffffffc, RZ, 0xc0, !PT ;  /* 0xfffffffceeee7812 */ /* 0x000fe200078ec0ff */
[----:B------:R-:W-:Y:S01]  /*1ab0*/  IMAD.SHL.U32 R225, R230, 0x2, RZ ;  /* 0x00000002e6e17824 */ /* 0x000fe200078e00ff */
[----:B------:R-:W-:Y:S01]  /*1ac0*/  UIADD3 UR9, UR9, 0x3f, URZ ;  /* 0x0000003f09097890 */ /* 0x000fe2000fffe03f */
[----:B------:R-:W-:Y:S01]  /*1ad0*/  IMAD.WIDE.U32 R6, R0, c[0x0][0x240], R2 ;  /* 0x0000900000067a25 */ /* 0x000fe200078e0002 */
[----:B------:R-:W-:Y:S01]  /*1ae0*/  IADD3 R238, R10, -R238, RZ ;  /* 0x800000ee0aee7210 */ /* 0x000fe20007ffe0ff */
[----:B------:R-:W-:Y:S01]  /*1af0*/  ULDC UR10, c[0x0][0x278] ;  /* 0x00009e00000a7ab9 */ /* 0x000fe20000000800 */
[----:B------:R-:W-:Y:S01]  /*1b00*/  IADD3 R225, R225, 0xc080, RZ ;  /* 0x0000c080e1e17810 */ /* 0x000fe20007ffe0ff */
[----:B------:R-:W-:Y:S01]  /*1b10*/  IMAD.IADD R4, R14, 0x1, -R4 ;  /* 0x000000010e047824 */ /* 0x000fe200078e0a04 */
[----:B------:R-:W-:Y:S01]  /*1b20*/  IADD3 R0, R7, UR5, RZ ;  /* 0x0000000507007c10 */ /* 0x000fe2000fffe0ff */
[----:B------:R1:W-:Y:S01]  /*1b30*/  STL.64 [R1+0x48], R6 ;  /* 0x0000480601007387 */ /* 0x0003e20000100a00 */
[----:B------:R-:W-:Y:S01]  /*1b40*/  USHF.R.S32.HI UR8, URZ, 0x1f, UR9 ;  /* 0x0000001f3f087899 */ /* 0x000fe20008011409 */
[----:B------:R-:W-:Y:S01]  /*1b50*/  IMAD R228, R232, 0x2, R226 ;  /* 0x00000002e8e47824 */ /* 0x000fe200078e02e2 */
[----:B------:R-:W-:Y:S01]  /*1b60*/  LEA R227, R231, R226, 0x1 ;  /* 0x000000e2e7e37211 */ /* 0x000fe200078e08ff */
[----:B------:R1:W-:Y:S01]  /*1b70*/  STL [R1+0x44], R0 ;  /* 0x0000440001007387 */ /* 0x0003e20000100800 */
[----:B------:R-:W-:Y:S01]  /*1b80*/  IMAD R4, R4, -0x8, R31 ;  /* 0xfffffff804047824 */ /* 0x000fe200078e021f */
[----:B------:R-:W-:Y:S01]  /*1b90*/  ULEA.HI UR8, UR8, UR9, URZ, 0x6 ;  /* 0x0000000908087291 */ /* 0x000fe2000f8f303f */
[----:B------:R-:W-:Y:S01]  /*1ba0*/  SHF.L.U32 R221, R221, 0x1, RZ ;  /* 0x00000001dddd7819 */ /* 0x000fe200000006ff */
[----:B------:R-:W-:Y:S01]  /*1bb0*/  ULDC UR7, c[0x0][0x290] ;  /* 0x0000a40000077ab9 */ /* 0x000fe20000000800 */
        /* <DEDUP_REMOVED lines=53> */
[C---:B------:R-:W-:Y:S01]  /*1f10*/  SHF.L.U32 R224, R230.reuse, 0x1, RZ ;  /* 0x00000001e6e07819 */ /* 0x040fe200000006ff */
[----:B------:R-:W-:Y:S01]  /*1f20*/  IMAD.IADD R234, R230, 0x1, R233 ;  /* 0x00000001e6ea7824 */ /* 0x000fe200078e02e9 */
[----:B------:R-:W-:-:S02]  /*1f30*/  UIMAD UR10, UR17, UR10, URZ ;  /* 0x0000000a110a72a4 */ /* 0x000fc4000f8e023f */
[----:B------:R-:W-:Y:S02]  /*1f40*/  UIMAD UR7, UR17, UR7, URZ ;  /* 0x00000007110772a4 */ /* 0x000fe4000f8e023f */
[----:B------:R-:W-:Y:S02]  /*1f50*/  UMOV UR4, URZ ;  /* 0x0000003f00047c82 */ /* 0x000fe40008000000 */
[----:B------:R-:W-:Y:S02]  /*1f60*/  UMOV UR18, 0x1 ;  /* 0x0000000100127882 */ /* 0x000fe40000000000 */
[----:B------:R-:W-:Y:S02]  /*1f70*/  UMOV UR14, URZ ;  /* 0x0000003f000e7c82 */ /* 0x000fe40008000000 */
[----:B------:R-:W-:Y:S02]  /*1f80*/  ULDC UR11, c[0x0][0x168] ;  /* 0x00005a00000b7ab9 */ /* 0x000fe40000000800 */
[----:B------:R-:W-:-:S02]  /*1f90*/  USHF.R.S32.HI UR17, URZ, 0x6, UR8 ;  /* 0x000000063f117899 */ /* 0x000fc40008011408 */
[----:B-1----:R-:W-:Y:S02]  /*1fa0*/  ULDC UR5, c[0x0][0x168] ;  /* 0x00005a0000057ab9 */ /* 0x002fe40000000800 */
.L_x_30:
        /* <DEDUP_REMOVED lines=218> */
.L_x_28:
        /* <DEDUP_REMOVED lines=533> */
.L_x_29:
        /* <DEDUP_REMOVED lines=192> */
.L_x_27:
[----:B--2-4-:R-:W2:Y:S01]  /*5aa0*/  LDL.64 R2, [R1+0x28] ;  /* 0x0000280001027983 */ /* 0x014ea20000100a00 */
[----:B------:R-:W1:Y:S01]  /*5ab0*/  S2UR UR11, SR_CTAID.Y ;  /* 0x00000000000b79c3 */ /* 0x000e620000002600 */
[----:B------:R-:W-:Y:S01]  /*5ac0*/  UMOV UR4, 0x1 ;  /* 0x0000000100047882 */ /* 0x000fe20000000000 */
[----:B------:R-:W-:Y:S01]  /*5ad0*/  BSSY B0, `(.L_x_31) ;  /* 0x0000058000007945 */ /* 0x000fe20003800000 */
[----:B------:R-:W-:Y:S01]  /*5ae0*/  ULDC.64 UR16, c[0x0][0x338] ;  /* 0x0000ce0000107ab9 */ /* 0x000fe20000000a00 */
[----:B------:R-:W-:Y:S01]  /*5af0*/  FMUL.FTZ R84, R84, c[0x0][0x298] ;  /* 0x0000a60054547a20 */ /* 0x000fe20000410000 */
[----:B------:R-:W-:Y:S01]  /*5b00*/  UISETP.NE.AND UP0, UPT, UR4, UR16, UPT ;  /* 0x000000100400728c */ /* 0x000fe2000bf05270 */
[----:B------:R-:W-:Y:S01]  /*5b10*/  FMUL.FTZ R85, R85, c[0x0][0x298] ;  /* 0x0000a60055557a20 */ /* 0x000fe20000410000 */
[----:B------:R-:W-:Y:S01]  /*5b20*/  ULDC UR9, c[0x0][0x340] ;  /* 0x0000d00000097ab9 */ /* 0x000fe20000000800 */
[----:B------:R-:W3:Y:S01]  /*5b30*/  S2UR UR8, SR_CTAID.X ;  /* 0x00000000000879c3 */ /* 0x000ee20000002500 */
[----:B------:R-:W-:Y:S01]  /*5b40*/  ULDC UR4, c[0x0][0x358] ;  /* 0x0000d60000047ab9 */ /* 0x000fe20000000800 */
[----:B------:R-:W-:Y:S01]  /*5b50*/  FMUL.FTZ R86, R86, c[0x0][0x298] ;  /* 0x0000a60056567a20 */ /* 0x000fe20000410000 */
[----:B------:R-:W-:Y:S01]  /*5b60*/  ULDC UR5, c[0x0][0x2f4] ;  /* 0x0000bd0000057ab9 */ /* 0x000fe20000000800 */
[----:B------:R-:W-:-:S02]  /*5b70*/  FMUL.FTZ R87, R87, c[0x0][0x298] ;  /* 0x0000a60057577a20 */ /* 0x000fc40000410000 */
[----:B------:R-:W-:Y:S02]  /*5b80*/  FMUL.FTZ R88, R88, c[0x0][0x298] ;  /* 0x0000a60058587a20 */ /* 0x000fe40000410000 */
[----:B------:R-:W4:Y:S01]  /*5b90*/  S2UR UR7, SR_CTAID.Z ;  /* 0x00000000000779c3 */ /* 0x000f220000002700 */
[----:B------:R-:W-:Y:S02]  /*5ba0*/  FMUL.FTZ R89, R89, c[0x0][0x298] ;  /* 0x0000a60059597a20 */ /* 0x000fe40000410000 */
[----:B------:R-:W-:Y:S02]  /*5bb0*/  FMUL.FTZ R90, R90, c[0x0][0x298] ;  /* 0x0000a6005a5a7a20 */ /* 0x000fe40000410000 */
[----:B------:R-:W-:Y:S02]  /*5bc0*/  FMUL.FTZ R91, R91, c[0x0][0x298] ;  /* 0x0000a6005b5b7a20 */ /* 0x000fe40000410000 */
[----:B------:R-:W-:Y:S01]  /*5bd0*/  FMUL.FTZ R96, R96, c[0x0][0x298] ;  /* 0x0000a60060607a20 */ /* 0x000fe20000410000 */
[----:B-1----:R-:W-:Y:S01]  /*5be0*/  UIMAD.WIDE.U32 UR18, UR11, UR17, URZ ;  /* 0x000000110b1272a5 */ /* 0x002fe2000f8e003f */
[----:B------:R-:W-:Y:S01]  /*5bf0*/  FMUL.FTZ R97, R97, c[0x0][0x298] ;  /* 0x0000a60061617a20 */ /* 0x000fe20000410000 */
[----:B------:R-:W-:Y:S01]  /*5c00*/  USHF.R.S32.HI UR15, URZ, 0x1f, UR11 ;  /* 0x0000001f3f0f7899 */ /* 0x000fe2000801140b */
[----:B------:R-:W-:Y:S01]  /*5c10*/  FMUL.FTZ R98, R98, c[0x0][0x298] ;  /* 0x0000a60062627a20 */ /* 0x000fe20000410000 */
[----:B------:R-:W-:Y:S01]  /*5c20*/  UMOV UR17, UR11 ;  /* 0x0000000b00117c82 */ /* 0x000fe20008000000 */
[----:B------:R-:W-:Y:S01]  /*5c30*/  FMUL.FTZ R99, R99, c[0x0][0x298] ;  /* 0x0000a60063637a20 */ /* 0x000fe20000410000 */
[----:B------:R-:W-:Y:S01]  /*5c40*/  @UP0 USHF.R.U32.HI UR17, URZ, UR9, UR19 ;  /* 0x000000093f110299 */ /* 0x000fe20008011613 */
[----:B------:R-:W-:Y:S01]  /*5c50*/  FMUL.FTZ R92, R92, c[0x0][0x298] ;  /* 0x0000a6005c5c7a20 */ /* 0x000fe20000410000 */
[----:B---3--:R-:W-:Y:S01]  /*5c60*/  UIMAD UR9, UR8, UR4, URZ ;  /* 0x00000004080972a4 */ /* 0x008fe2000f8e023f */
[----:B------:R-:W-:Y:S01]  /*5c70*/  FMUL.FTZ R93, R93, c[0x0][0x298] ;  /* 0x0000a6005d5d7a20 */ /* 0x000fe20000410000 */
[----:B------:R-:W-:Y:S01]  /*5c80*/  @UP0 USHF.R.S32.HI UR4, URZ, 0x1f, UR17 ;  /* 0x0000001f3f040899 */ /* 0x000fe20008011411 */
[----:B------:R-:W-:Y:S01]  /*5c90*/  FMUL.FTZ R94, R94, c[0x0][0x298] ;  /* 0x0000a6005e5e7a20 */ /* 0x000fe20000410000 */
[----:B------:R-:W-:Y:S01]  /*5ca0*/  UMOV UR14, UR11 ;  /* 0x0000000b000e7c82 */ /* 0x000fe20008000000 */
[----:B------:R-:W-:Y:S01]  /*5cb0*/  FMUL.FTZ R95, R95, c[0x0][0x298] ;  /* 0x0000a6005f5f7a20 */ /* 0x000fe20000410000 */
[----:B------:R-:W-:Y:S01]  /*5cc0*/  @UP0 UMOV UR14, UR17 ;  /* 0x00000011000e0c82 */ /* 0x000fe20008000000 */
[----:B------:R-:W-:Y:S01]  /*5cd0*/  FMUL.FTZ R100, R100, c[0x0][0x298] ;  /* 0x0000a60064647a20 */ /* 0x000fe20000410000 */
[----:B----4-:R-:W-:Y:S01]  /*5ce0*/  UIMAD UR10, UR7, UR5, URZ ;  /* 0x00000005070a72a4 */ /* 0x010fe2000f8e023f */
[----:B------:R-:W-:Y:S01]  /*5cf0*/  FMUL.FTZ R101, R101, c[0x0][0x298] ;  /* 0x0000a60065657a20 */ /* 0x000fe20000410000 */
[----:B------:R-:W-:Y:S01]  /*5d00*/  UIMAD UR5, UR9, UR5, URZ ;  /* 0x00000005090572a4 */ /* 0x000fe2000f8e023f */
[----:B------:R-:W-:Y:S01]  /*5d10*/  FMUL.FTZ R102, R102, c[0x0][0x298] ;  /* 0x0000a60066667a20 */ /* 0x000fe20000410000 */
[----:B------:R-:W-:Y:S01]  /*5d20*/  USHF.R.S32.HI UR18, URZ, 0x1f, UR10 ;  /* 0x0000001f3f127899 */ /* 0x000fe2000801140a */
[----:B------:R-:W-:Y:S01]  /*5d30*/  FMUL.FTZ R103, R103, c[0x0][0x298] ;  /* 0x0000a60067677a20 */ /* 0x000fe20000410000 */
[----:B------:R-:W-:Y:S01]  /*5d40*/  @UP0 UMOV UR15, UR4 ;  /* 0x00000004000f0c82 */ /* 0x000fe20008000000 */
[----:B------:R-:W-:Y:S01]  /*5d50*/  FMUL.FTZ R104, R104, c[0x0][0x298] ;  /* 0x0000a60068687a20 */ /* 0x000fe20000410000 */
[----:B------:R-:W-:Y:S01]  /*5d60*/  USHF.R.S32.HI UR9, URZ, 0x1f, UR5 ;  /* 0x0000001f3f097899 */ /* 0x000fe20008011405 */
[----:B------:R-:W-:Y:S01]  /*5d70*/  FMUL.FTZ R105, R105, c[0x0][0x298] ;  /* 0x0000a60069697a20 */ /* 0x000fe20000410000 */
[----:B------:R-:W-:Y:S01]  /*5d80*/  UIADD3 UR10, UP1, UP0, UR5, UR14, UR10 ;  /* 0x0000000e050a7290 */ /* 0x000fe2000f83e00a */
[----:B------:R-:W-:Y:S01]  /*5d90*/  FMUL.FTZ R106, R106, c[0x0][0x298] ;  /* 0x0000a6006a6a7a20 */ /* 0x000fe20000410000 */
[----:B------:R-:W-:Y:S01]  /*5da0*/  UIADD3 UR17, -UR17, URZ, URZ ;  /* 0x0000003f11117290 */ /* 0x000fe2000fffe13f */
[----:B------:R-:W-:Y:S01]  /*5db0*/  FMUL.FTZ R107, R107, c[0x0][0x298] ;  /* 0x0000a6006b6b7a20 */ /* 0x000fe20000410000 */
[----:B------:R-:W-:Y:S01]  /*5dc0*/  UIADD3.X UR18, UR9, UR15, UR18, UP1, UP0 ;  /* 0x0000000f09127290 */ /* 0x000fe20008fe0412 */
[----:B------:R-:W-:Y:S01]  /*5dd0*/  FMUL.FTZ R112, R112, c[0x0][0x298] ;  /* 0x0000a60070707a20 */ /* 0x000fe20000410000 */
[----:B------:R-:W-:Y:S01]  /*5de0*/  USHF.L.U32 UR9, UR10, 0x2, URZ ;  /* 0x000000020a097899 */ /* 0x000fe2000800063f */
[----:B------:R-:W-:Y:S01]  /*5df0*/  FMUL.FTZ R113, R113, c[0x0][0x298] ;  /* 0x0000a60071717a20 */ /* 0x000fe20000410000 */
[----:B------:R-:W-:Y:S01]  /*5e00*/  ULDC.64 UR4, c[0x0][0x350] ;  /* 0x0000d40000047ab9 */ /* 0x000fe20000000a00 */
[----:B------:R-:W-:Y:S01]  /*5e10*/  FMUL.FTZ R114, R114, c[0x0][0x298] ;  /* 0x0000a60072727a20 */ /* 0x000fe20000410000 */
[----:B------:R-:W-:Y:S01]  /*5e20*/  USHF.L.U64.HI UR10, UR10, 0x2, UR18 ;  /* 0x000000020a0a7899 */ /* 0x000fe20008010212 */
[----:B------:R-:W-:Y:S01]  /*5e30*/  FMUL.FTZ R115, R115, c[0x0][0x298] ;  /* 0x0000a60073737a20 */ /* 0x000fe20000410000 */
[----:B------:R-:W-:Y:S01]  /*5e40*/  UIADD3 UR4, UP0, UR9, UR4, URZ ;  /* 0x0000000409047290 */ /* 0x000fe2000ff1e03f */
[----:B------:R-:W-:Y:S01]  /*5e50*/  FMUL.FTZ R108, R108, c[0x0][0x298] ;  /* 0x0000a6006c6c7a20 */ /* 0x000fe20000410000 */
[----:B------:R-:W-:Y:S01]  /*5e60*/  UIMAD UR11, UR17, UR16, UR11 ;  /* 0x00000010110b72a4 */ /* 0x000fe2000f8e020b */
[----:B------:R-:W-:Y:S01]  /*5e70*/  FMUL.FTZ R109, R109, c[0x0][0x298] ;  /* 0x0000a6006d6d7a20 */ /* 0x000fe20000410000 */
[----:B------:R-:W-:Y:S01]  /*5e80*/  UIADD3.X UR5, UR10, UR5, URZ, UP0, !UPT ;  /* 0x000000050a057290 */ /* 0x000fe200087fe43f */
[----:B------:R-:W-:Y:S01]  /*5e90*/  FMUL.FTZ R110, R110, c[0x0][0x298] ;  /* 0x0000a6006e6e7a20 */ /* 0x000fe20000410000 */
[----:B------:R-:W-:Y:S01]  /*5ea0*/  MOV R4, UR4 ;  /* 0x0000000400047c02 */ /* 0x000fe20008000f00 */
[----:B------:R-:W-:-:S02]  /*5eb0*/  FMUL.FTZ R111, R111, c[0x0][0x298] ;  /* 0x0000a6006f6f7a20 */ /* 0x000fc40000410000 */
[----:B------:R-:W-:Y:S01]  /*5ec0*/  FMUL.FTZ R116, R116, c[0x0][0x298] ;  /* 0x0000a60074747a20 */ /* 0x000fe20000410000 */
[----:B------:R-:W-:Y:S01]  /*5ed0*/  MOV R5, UR5 ;  /* 0x0000000500057c02 */ /* 0x000fe20008000f00 */
        /* <DEDUP_REMOVED lines=14> */
[----:B------:R-:W-:Y:S01]  /*5fc0*/  FMUL.FTZ R127, R127, c[0x0][0x298] ;  /* 0x0000a6007f7f7a20 */ /* 0x000fe20000410000 */
[----:B------:R-:W-:Y:S01]  /*5fd0*/  BAR.SYNC.DEFER_BLOCKING 0x1, 0x100 ;  /* 0x0044000000007b1d */ /* 0x000fe20000010000 */
[----:B--2---:R-:W-:-:S13]  /*5fe0*/  ISETP.NE.AND P1, PT, R2, RZ, PT ;  /* 0x000000ff0200720c */ /* 0x004fda0003f25270 */
[----:B------:R-:W-:Y:S05]  /*5ff0*/  @P1 BRA `(.L_x_32) ;  /* 0x0000005000001947 */ /* 0x000fea0003800000 */
.L_x_33:
[----:B------:R-:W2:Y:S01]  /*6000*/  LDG.E.STRONG.GPU R0, [R4.64] ;  /* 0x0000000c04007981 */ /* 0x000ea2000c1ef900 */
[----:B------:R-:W-:Y:S01]  /*6010*/  YIELD ;  /* 0x0000000000007946 */ /* 0x000fe20003800000 */
[----:B--2---:R-:W-:Y:S01]  /*6020*/  ISETP.NE.AND P0, PT, R0, UR11, PT ;  /* 0x0000000b00007c0c */ /* 0x004fe2000bf05270 */
[----:B------:R-:W-:-:S12]  /*6030*/  CCTL.IVALL ;  /* 0x00000000ff00798f */ /* 0x000fd80002000000 */
[----:B------:R-:W-:Y:S05]  /*6040*/  @P0 BRA `(.L_x_33) ;  /* 0xffffffb000000947 */ /* 0x000fea000383ffff */
.L_x_32:
[----:B------:R-:W-:Y:S05]  /*6050*/  BSYNC B0 ;  /* 0x0000000000007941 */ /* 0x000fea0003800000 */
.L_x_31:
[----:B------:R-:W-:Y:S01]  /*6060*/  MOV R11, 0xffffffff ;  /* 0xffffffff000b7802 */ /* 0x000fe20000000f00 */
[----:B------:R-:W-:Y:S05]  /*6070*/  BRA.CONV ~URZ, `(.L_x_34) ;  /* 0x000000237f007947 */ /* 0x000fea000b800000 */
[----:B------:R-:W-:Y:S02]  /*6080*/  MOV R2, 0x60a0 ;  /* 0x000060a000027802 */ /* 0x000fe40000000f00 */
[----:B------:R-:W-:Y:S05]  /*6090*/  CALL.REL.NOINC `($__internal_0_$__cuda_sm70_warpsync) ;  /* 0x00000b3000007944 */ /* 0x000fea0003c00000 */
.L_x_34:
[----:B------:R-:W2:Y:S01]  /*60a0*/  LDL.LU.64 R2, [R1+0x28] ;  /* 0x0000280001027983 */ /* 0x000ea20000300a00 */
[----:B------:R-:W-:-:S03]  /*60b0*/  UIMAD UR4, UR8, 0x3000, URZ ;  /* 0x00003000080478a4 */ /* 0x000fc6000f8e023f */
[----:B------:R-:W1:Y:S01]  /*60c0*/  S2R R10, SR_CTAID.Z ;  /* 0x00000000000a7919 */ /* 0x000e620000002700 */
[----:B------:R-:W-:Y:S01]  /*60d0*/  USHF.R.S32.HI UR16, URZ, 0x1f, UR4 ;  /* 0x0000001f3f107899 */ /* 0x000fe20008011404 */
[----:B------:R-:W-:-:S06]  /*60e0*/  NOP ;  /* 0x0000000000007918 */ /* 0x000fcc0000000000 */
[C---:B--2---:R-:W-:Y:S01]  /*60f0*/  IADD3 R6, P0, R2.reuse, UR4, RZ ;  /* 0x0000000402067c10 */ /* 0x044fe2000ff1e0ff */
[----:B------:R-:W-:Y:S01]  /*6100*/  ULDC.64 UR4, c[0x0][0x328] ;  /* 0x0000ca0000047ab9 */ /* 0x000fe20000000a00 */
[----:B------:R-:W-:Y:S01]  /*6110*/  IMAD.U32 R3, RZ, RZ, UR15 ;  /* 0x0000000fff037e24 */ /* 0x000fe2000f8e00ff */
[----:B------:R-:W-:Y:S01]  /*6120*/  UIMAD UR4, UR15, UR4, URZ ;  /* 0x000000040f0472a4 */ /* 0x000fe2000f8e023f */
[----:B------:R-:W-:Y:S01]  /*6130*/  LEA.HI.X.SX32 R7, R2, UR16, 0x1, P0 ;  /* 0x0000001002077c11 */ /* 0x000fe200080f0eff */
[----:B------:R-:W-:Y:S02]  /*6140*/  IMAD.U32 R2, RZ, RZ, UR14 ;  /* 0x0000000eff027e24 */ /* 0x000fe4000f8e00ff */
[----:B------:R-:W-:Y:S02]  /*6150*/  UIMAD UR16, UR14, UR5, UR4 ;  /* 0x000000050e1072a4 */ /* 0x000fe4000f8e0204 */
[----:B------:R-:W-:Y:S01]  /*6160*/  IMAD.WIDE.U32 R2, R2, c[0x0][0x328], R6 ;  /* 0x0000ca0002027a25 */ /* 0x000fe200078e0006 */
[----:B------:R-:W-:-:S02]  /*6170*/  ULDC.64 UR4, c[0x0][0x330] ;  /* 0x0000cc0000047ab9 */ /* 0x000fc40000000a00 */
[----:B------:R-:W-:Y:S02]  /*6180*/  UIMAD UR4, UR6, UR4, URZ ;  /* 0x00000004060472a4 */ /* 0x000fe4000f8e023f */
[----:B------:R-:W-:Y:S02]  /*6190*/  IADD3 R3, R3, UR16, RZ ;  /* 0x0000001003037c10 */ /* 0x000fe4000fffe0ff */
[----:B------:R-:W-:-:S03]  /*61a0*/  UIMAD UR4, UR7, UR5, UR4 ;  /* 0x00000005070472a4 */ /* 0x000fc6000f8e0204 */
[----:B-1----:R-:W-:-:S05]  /*61b0*/  IMAD.WIDE.U32 R8, R10, c[0x0][0x330], R2 ;  /* 0x0000cc000a087a25 */ /* 0x002fca00078e0002 */
[----:B------:R-:W-:Y:S02]  /*61c0*/  IADD3 R0, R9, UR4, RZ ;  /* 0x0000000409007c10 */ /* 0x000fe4000fffe0ff */
[----:B------:R-:W-:-:S04]  /*61d0*/  LEA R2, P0, R8, c[0x0][0x310], 0x2 ;  /* 0x0000c40008027a11 */ /* 0x000fc800078010ff */
[----:B------:R-:W-:-:S05]  /*61e0*/  LEA.HI.X R3, R8, c[0x0][0x314], R0, 0x2, P0 ;  /* 0x0000c50008037a11 */ /* 0x000fca00000f1400 */
[----:B------:R1:W-:Y:S04]  /*61f0*/  RED.E.ADD.F32.FTZ.RN.STRONG.GPU [R2.64], R36 ;  /* 0x000000240200798e */ /* 0x0003e8000c10e78c */
[----:B------:R1:W-:Y:S04]  /*6200*/  RED.E.ADD.F32.FTZ.RN.STRONG.GPU [R2.64+0x400], R37 ;  /* 0x000400250200798e */ /* 0x0003e8000c10e78c */
        /* <DEDUP_REMOVED lines=45> */
[----:B------:R1:W-:Y:S01]  /*64e0*/  RED.E.ADD.F32.FTZ.RN.STRONG.GPU [R2.64+0xbc00], R79 ;  /* 0x00bc004f0200798e */ /* 0x0003e2000c10e78c */
[----:B------:R-:W-:Y:S05]  /*64f0*/  BRA.CONV ~URZ, `(.L_x_35) ;  /* 0x000000237f007947 */ /* 0x000fea000b800000 */
[----:B-1----:R-:W-:Y:S02]  /*6500*/  MOV R2, 0x6520 ;  /* 0x0000652000027802 */ /* 0x002fe40000000f00 */
[----:B------:R-:W-:Y:S05]  /*6510*/  CALL.REL.NOINC `($__internal_0_$__cuda_sm70_warpsync) ;  /* 0x000006b000007944 */ /* 0x000fea0003c00000 */
.L_x_35:
[----:B------:R-:W-:-:S06]  /*6520*/  NOP ;  /* 0x0000000000007918 */ /* 0x000fcc0000000000 */
[----:B------:R-:W-:Y:S01]  /*6530*/  BSSY B0, `(.L_x_36) ;  /* 0x000000b000007945 */ /* 0x000fe20003800000 */
[----:B------:R-:W-:Y:S05]  /*6540*/  @P1 BRA `(.L_x_37) ;  /* 0x0000009000001947 */ /* 0x000fea0003800000 */
[----:B------:R-:W-:Y:S01]  /*6550*/  @!PT LDS RZ, [RZ] ;  /* 0x00000000fffff984 */ /* 0x000fe20000000800 */
[----:B------:R-:W-:Y:S01]  /*6560*/  @!PT LDS RZ, [RZ] ;  /* 0x00000000fffff984 */ /* 0x000fe20000000800 */
[----:B------:R-:W-:Y:S01]  /*6570*/  @!PT LDS RZ, [RZ] ;  /* 0x00000000fffff984 */ /* 0x000fe20000000800 */
[----:B------:R-:W-:Y:S01]  /*6580*/  @!PT LDS RZ, [RZ] ;  /* 0x00000000fffff984 */ /* 0x000fe20000000800 */
[----:B------:R-:W-:Y:S06]  /*6590*/  MEMBAR.ALL.GPU ;  /* 0x0000000000007992 */ /* 0x000fec000000a000 */
[----:B------:R-:W-:Y:S01]  /*65a0*/  MOV R0, 0x1 ;  /* 0x0000000100007802 */ /* 0x000fe20000000f00 */
[----:B------:R-:W-:-:S00]  /*65b0*/  ERRBAR ;  /* 0x00000000000079ab */ /* 0x000fc00000000000 */
[----:B012345:R-:W-:-:S05]  /*65c0*/  CCTL.IVALL ;  /* 0x00000000ff00798f */ /* 0x03ffca0002000000 */
[----:B------:R2:W-:Y:S02]  /*65d0*/  RED.E.ADD.S32.STRONG.GPU [R4.64], R0 ;  /* 0x000000000400798e */ /* 0x0005e4000c10e38c */
.L_x_37:
[----:B------:R-:W-:Y:S05]  /*65e0*/  BSYNC B0 ;  /* 0x0000000000007941 */ /* 0x000fea0003800000 */
.L_x_36:
[----:B------:R-:W-:Y:S01]  /*65f0*/  ULDC.64 UR4, c[0x0][0x348] ;  /* 0x0000d20000047ab9 */ /* 0x000fe20000000a00 */
[----:B------:R-:W-:Y:S01]  /*6600*/  BSSY B0, `(.L_x_38) ;  /* 0x000000b000007945 */ /* 0x000fe20003800000 */
[----:B------:R-:W-:-:S04]  /*6610*/  UIADD3 UR4, UP0, UR9, UR4, URZ ;  /* 0x0000000409047290 */ /* 0x000fc8000ff1e03f */
[----:B------:R-:W-:Y:S02]  /*6620*/  UIADD3.X UR5, UR10, UR5, URZ, UP0, !UPT ;  /* 0x000000050a057290 */ /* 0x000fe400087fe43f */
[----:B--2---:R-:W-:-:S04]  /*6630*/  MOV R4, UR4 ;  /* 0x0000000400047c02 */ /* 0x004fc80008000f00 */
[----:B------:R-:W-:Y:S01]  /*6640*/  MOV R5, UR5 ;  /* 0x0000000500057c02 */ /* 0x000fe20008000f00 */
[----:B------:R-:W-:Y:S05]  /*6650*/  @P1 BRA `(.L_x_39) ;  /* 0x0000005000001947 */ /* 0x000fea0003800000 */
.L_x_40:
[----:B------:R-:W2:Y:S01]  /*6660*/  LDG.E.STRONG.GPU R0, [R4.64] ;  /* 0x0000000c04007981 */ /* 0x000ea2000c1ef900 */
[----:B------:R-:W-:Y:S01]  /*6670*/  YIELD ;  /* 0x0000000000007946 */ /* 0x000fe20003800000 */
[----:B--2---:R-:W-:Y:S01]  /*6680*/  ISETP.NE.AND P0, PT, R0, UR11, PT ;  /* 0x0000000b00007c0c */ /* 0x004fe2000bf05270 */
[----:B------:R-:W-:-:S12]  /*6690*/  CCTL.IVALL ;  /* 0x00000000ff00798f */ /* 0x000fd80002000000 */
[----:B------:R-:W-:Y:S05]  /*66a0*/  @P0 BRA `(.L_x_40) ;  /* 0xffffffb000000947 */ /* 0x000fea000383ffff */
.L_x_39:
[----:B------:R-:W-:Y:S05]  /*66b0*/  BSYNC B0 ;  /* 0x0000000000007941 */ /* 0x000fea0003800000 */
.L_x_38:
[----:B------:R-:W-:Y:S05]  /*66c0*/  BRA.CONV ~URZ, `(.L_x_41) ;  /* 0x000000237f007947 */ /* 0x000fea000b800000 */
[----:B-1----:R-:W-:Y:S02]  /*66d0*/  MOV R2, 0x66f0 ;  /* 0x000066f000027802 */ /* 0x002fe40000000f00 */
[----:B------:R-:W-:Y:S05]  /*66e0*/  CALL.REL.NOINC `($__internal_0_$__cuda_sm70_warpsync) ;  /* 0x000004e000007944 */ /* 0x000fea0003c00000 */
.L_x_41:
[----:B------:R-:W-:Y:S01]  /*66f0*/  ULDC.64 UR4, c[0x0][0x300] ;  /* 0x0000c00000047ab9 */ /* 0x000fe20000000a00 */
[----:B-1----:R-:W-:Y:S01]  /*6700*/  IMAD.U32 R2, RZ, RZ, UR14 ;  /* 0x0000000eff027e24 */ /* 0x002fe2000f8e00ff */
[----:B------:R-:W-:Y:S01]  /*6710*/  UIMAD UR4, UR15, UR4, URZ ;  /* 0x000000040f0472a4 */ /* 0x000fe2000f8e023f */
[----:B------:R-:W-:Y:S02]  /*6720*/  IMAD.U32 R3, RZ, RZ, UR15 ;  /* 0x0000000fff037e24 */ /* 0x000fe4000f8e00ff */
[----:B------:R-:W-:Y:S01]  /*6730*/  IMAD.WIDE.U32 R2, R2, c[0x0][0x300], R6 ;  /* 0x0000c00002027a25 */ /* 0x000fe200078e0006 */
[----:B------:R-:W-:-:S03]  /*6740*/  UIMAD UR16, UR14, UR5, UR4 ;  /* 0x000000050e1072a4 */ /* 0x000fc6000f8e0204 */
[----:B------:R-:W-:Y:S02]  /*6750*/  ULDC.64 UR4, c[0x0][0x308] ;  /* 0x0000c20000047ab9 */ /* 0x000fe40000000a00 */
[----:B------:R-:W-:Y:S01]  /*6760*/  UIMAD UR4, UR6, UR4, URZ ;  /* 0x00000004060472a4 */ /* 0x000fe2000f8e023f */
[----:B------:R-:W-:-:S03]  /*6770*/  IADD3 R3, R3, UR16, RZ ;  /* 0x0000001003037c10 */ /* 0x000fc6000fffe0ff */
[----:B------:R-:W-:Y:S02]  /*6780*/  UIMAD UR4, UR7, UR5, UR4 ;  /* 0x00000005070472a4 */ /* 0x000fe4000f8e0204 */
[----:B------:R-:W-:-:S05]  /*6790*/  IMAD.WIDE.U32 R6, R10, c[0x0][0x308], R2 ;  /* 0x0000c2000a067a25 */ /* 0x000fca00078e0002 */
[----:B------:R-:W-:Y:S02]  /*67a0*/  IADD3 R0, R7, UR4, RZ ;  /* 0x0000000407007c10 */ /* 0x000fe4000fffe0ff */
[----:B------:R-:W-:-:S04]  /*67b0*/  LEA R2, P0, R6, c[0x0][0x2e8], 0x2 ;  /* 0x0000ba0006027a11 */ /* 0x000fc800078010ff */
[----:B------:R-:W-:Y:S01]  /*67c0*/  LEA.HI.X R3, R6, c[0x0][0x2ec], R0, 0x2, P0 ;  /* 0x0000bb0006037a11 */ /* 0x000fe200000f1400 */
[----:B------:R-:W-:-:S06]  /*67d0*/  NOP ;  /* 0x0000000000007918 */ /* 0x000fcc0000000000 */
        /* <DEDUP_REMOVED lines=51> */
.L_x_42:
[----:B------:R-:W-:-:S06]  /*6b10*/  NOP ;  /* 0x0000000000007918 */ /* 0x000fcc0000000000 */
[----:B------:R-:W-:Y:S05]  /*6b20*/  @P1 EXIT ;  /* 0x000000000000194d */ /* 0x000fea0003800000 */
        /* <DEDUP_REMOVED lines=8> */
[----:B------:R-:W-:Y:S01]  /*6bb0*/  RED.E.ADD.S32.STRONG.GPU [R4.64], R0 ;  /* 0x000000000400798e */ /* 0x000fe2000c10e38c */
[----:B------:R-:W-:Y:S05]  /*6bc0*/  EXIT ;  /* 0x000000000000794d */ /* 0x000fea0003800000 */
        .weak           $__internal_0_$__cuda_sm70_warpsync
        .type           $__internal_0_$__cuda_sm70_warpsync,@function
        .size           $__internal_0_$__cuda_sm70_warpsync,(.L_x_1384 - $__internal_0_$__cuda_sm70_warpsync)
$__internal_0_$__cuda_sm70_warpsync:
[----:B------:R-:W-:Y:S01]  /*6bd0*/  MOV R3, 0x0 ;  /* 0x0000000000037802 */ /* 0x000fe20000000f00 */
[----:B------:R-:W-:Y:S04]  /*6be0*/  WARPSYNC R11 ;  /* 0x0000000b00007348 */ /* 0x000fe80003800000 */
[----:B------:R-:W-:Y:S05]  /*6bf0*/  RET.REL.NODEC R2 `(_ZN7cutlass13device_kernelIN5flash19enable_sm80_to_sm89INS1_16FlashAttnBwdSm80INS1_25CollectiveMainloopBwdSm80ILi2ELi1EN4cute5tupleIJNS5_1CILi64EEENS7_ILi128EEENS7_ILi96EEEEEENS_10bfloat16_tEfNS_4arch4Sm80ELb0ELb0ELb1ELb0ELb1ELb0ELb0ELb0ELi2ELi2ELi4ELi2ELb1EEENS1_24CollectiveEpilogueBwdGQAISB_fSE_Li256ELb0ELb1EEENS1_19SingleTileSchedulerILb0ELb0ELb0ELi128EEEEEEEEEvNT_6ParamsE) ;  /* 0xffff940002007950 */ /* 0x000fea0003c3ffff */
.L_x_43:
        /* <DEDUP_REMOVED lines=16> */
.L_x_1384:


//--------------------- .text._ZN7cutlass13device_kernelIN5flash19enable_sm80_to_sm89INS1_16FlashAttnBwdSm80INS1_25CollectiveMainloopBwdSm80ILi2ELi1EN4cute5tupleIJNS5_1CILi64EEENS7_ILi128EEENS7_ILi96EEEEEENS_10bfloat16_tEfNS_4arch4Sm80ELb0ELb0ELb1ELb1ELb0ELb0ELb0ELb0ELi2ELi2ELi4ELi2ELb1EEENS1_21CollectiveEpilogueBwdISB_SC_SE_Li256ELb1ELb0ELi2EEENS1_19SingleTileSchedulerILb1ELb0ELb0ELi128EEEEEEEEEvNT_6ParamsE --------------------------
	.section	.text._ZN7cutlass13device_kernelIN5flash19enable_sm80_to_sm89INS1_16FlashAttnBwdSm80INS1_25CollectiveMainloopBwdSm80ILi2ELi1EN4cute5tupleIJNS5_1CILi64EEENS7_ILi128EEENS7_ILi96EEEEEENS_10bfloat16_tEfNS_4arch4Sm80ELb0ELb0ELb1ELb1ELb0ELb0ELb0ELb0ELi2ELi2ELi4ELi2ELb1EEENS1_21CollectiveEpilogueBwdISB_SC_SE_Li256ELb1ELb0ELi2EEENS1_19SingleTileSchedulerILb1ELb0ELb0ELi128EEEEEEEEEvNT_6ParamsE,"ax",@progbits
	.sectioninfo	@"SHI_REGISTERS=255"
	.align	128
.text._ZN7cutlass13device_kernelIN5flash19enable_sm80_to_sm89INS1_16FlashAttnBwdSm80INS1_25CollectiveMainloopBwdSm80ILi2ELi1EN4cute5tupleIJNS5_1CILi64EEENS7_ILi128EEENS7_ILi96EEEEEENS_10bfloat16_tEfNS_4arch4Sm80ELb0ELb0ELb1ELb1ELb0ELb0ELb0ELb0ELi2ELi2ELi4ELi2ELb1EEENS1_21CollectiveEpilogueBwdISB_SC_SE_Li256ELb1ELb0ELi2EEENS1_19SingleTileSchedulerILb1ELb0ELb0ELi128EEEEEEEEEvNT_6ParamsE:
        .type           _ZN7cutlass13device_kernelIN5flash19enable_sm80_to_sm89INS1_16FlashAttnBwdSm80INS1_25CollectiveMainloopBwdSm80ILi2ELi1EN4cute5tupleIJNS5_1CILi64EEENS7_ILi128EEENS7_ILi96EEEEEENS_10bfloat16_tEfNS_4arch4Sm80ELb0ELb0ELb1ELb1ELb0ELb0ELb0ELb0ELi2ELi2ELi4ELi2ELb1EEENS1_21CollectiveEpilogueBwdISB_SC_SE_Li256ELb1ELb0ELi2EEENS1_19SingleTileSchedulerILb1ELb0ELb0ELi128EEEEEEEEEvNT_6ParamsE,@function
        .size           _ZN7cutlass13device_kernelIN5flash19enable_sm80_to_sm89INS1_16FlashAttnBwdSm80INS1_25CollectiveMainloopBwdSm80ILi2ELi1EN4cute5tupleIJNS5_1CILi64EEENS7_ILi128EEENS7_ILi96EEEEEENS_10bfloat16_tEfNS_4arch4Sm80ELb0ELb0ELb1ELb1ELb0ELb0ELb0ELb0ELi2ELi2ELi4ELi2ELb1EEENS1_21CollectiveEpilogueBwdISB_SC_SE_Li256ELb1ELb0ELi2EEENS1_19SingleTileSchedulerILb1ELb0ELb0ELi128EEEEEEEEEvNT_6ParamsE,(.L_x_1386 - _ZN7cutlass13device_kernelIN5flash19enable_sm80_to_sm89INS1_16FlashAttnBwdSm80INS1_25CollectiveMainloopBwdSm80ILi2ELi1EN4cute5tupleIJNS5_1CILi64EEENS7_ILi128EEENS7_ILi96EEEEEENS_10bfloat16_tEfNS_4arch4Sm80ELb0ELb0ELb1ELb1ELb0ELb0ELb0ELb0ELi2ELi2ELi4ELi2ELb1EEENS1_21CollectiveEpilogueBwdISB_SC_SE_Li256ELb1ELb0ELi2EEENS1_19SingleTileSchedulerILb1ELb0ELb0ELi128EEEEEEEEEvNT_6ParamsE)
        .other          _ZN7cutlass13device_kernelIN5flash19enable_sm80_to_sm89INS1_16FlashAttnBwdSm80INS1_25CollectiveMainloopBwdSm80ILi2ELi1EN4cute5tupleIJNS5_1CILi64EEENS7_ILi128EEENS7_ILi96EEEEEENS_10bfloat16_tEfNS_4arch4Sm80ELb0ELb0ELb1ELb1ELb0ELb0ELb0ELb0ELi2ELi2ELi4ELi2ELb1EEENS1_21CollectiveEpilogueBwdISB_SC_SE_Li256ELb1ELb0ELi2EEENS1_19SingleTileSchedulerILb1ELb0ELb0ELi128EEEEEEEEEvNT_6ParamsE,@"STO_CUDA_ENTRY STV_DEFAULT"
_ZN7cutlass13device_kernelIN5flash19enable_sm80_to_sm89INS1_16FlashAttnBwdSm80INS1_25CollectiveMainloopBwdSm80ILi2ELi1EN4cute5tupleIJNS5_1CILi64EEENS7_ILi128EEENS7_ILi96EEEEEENS_10bfloat16_tEfNS_4arch4Sm80ELb0ELb0ELb1ELb1ELb0ELb0ELb0ELb0ELi2ELi2ELi4ELi2ELb1EEENS1_21CollectiveEpilogueBwdISB_SC_SE_Li256ELb1ELb0ELi2EEENS1_19SingleTileSchedulerILb1ELb0ELb0ELi128EEEEEEEEEvNT_6ParamsE:
[----:B------:R-:W-:Y:S02]  /*0000*/  MOV R1, c[0x0][0x28] ;  /* 0x00000a0000017a02 */ /* 0x000fe40000000f00 */
[----:B------:R-:W1:Y:S01]  /*0010*/  S2R R87, SR_TID.X ;  /* 0x0000000000577919 */ /* 0x000e620000002100 */
[----:B------:R-:W-:Y:S01]  /*0020*/  IMAD.MOV.U32 R10, RZ, RZ, 0x4 ;  /* 0x00000004ff0a7424 */ /* 0x000fe200078e00ff */
[----:B------:R-:W-:Y:S01]  /*0030*/  ULDC.64 UR12, c[0x0][0x118] ;  /* 0x00004600000c7ab9 */ /* 0x000fe20000000a00 */
[----:B------:R-:W-:Y:S01]  /*0040*/  IADD3 R1, R1, -0x58, RZ ;  /* 0xffffffa801017810 */ /* 0x000fe20007ffe0ff */
[----:B------:R-:W2:Y:S04]  /*0050*/  S2R R5, SR_CTAID.Z ;  /* 0x0000000000057919 */ /* 0x000ea80000002700 */
[----:B------:R-:W3:Y:S04]  /*0060*/  S2R R27, SR_CTAID.X ;  /* 0x00000000001b7919 */ /* 0x000ee80000002500 */
[----:B------:R-:W4:Y:S01]  /*0070*/  S2R R85, SR_CTAID.Y ;  /* 0x0000000000557919 */ /* 0x000f220000002600 */
[----:B-1----:R-:W-:Y:S01]  /*0080*/  SHF.R.U32.HI R0, RZ, 0x5, R87 ;  /* 0x00000005ff007819 */ /* 0x002fe20000011657 */
[----:B--2---:R-:W-:-:S05]  /*0090*/  IMAD.WIDE R2, R5, R10, c[0x0][0x3c0] ;  /* 0x0000f00005027625 */ /* 0x004fca00078e020a */
[----:B------:R-:W1:Y:S02]  /*00a0*/  SHFL.IDX PT, R0, R0, RZ, 0x1f ;  /* 0x00001fff00007589 */ /* 0x000e6400000e0000 */
[----:B-1----:R-:W-:-:S13]  /*00b0*/  ISETP.NE.AND P0, PT, R0, RZ, PT ;  /* 0x000000ff0000720c */ /* 0x002fda0003f05270 */
[----:B------:R-:W-:Y:S05]  /*00c0*/  @!P0 BRA `(.L_x_44) ;  /* 0x0000013000008947 */ /* 0x000fea0003800000 */
[----:B---34-:R-:W-:-:S04]  /*00d0*/  ISETP.NE.U32.AND P0, PT, RZ, c[0x0][0x3c0], PT ;  /* 0x0000f000ff007a0c */ /* 0x018fc80003f05070 */
[----:B------:R-:W-:-:S13]  /*00e0*/  ISETP.NE.AND.EX P0, PT, RZ, c[0x0][0x3c4], PT, P0 ;  /* 0x0000f100ff007a0c */ /* 0x000fda0003f05300 */
[----:B------:R-:W-:Y:S05]  /*00f0*/  @!P0 BRA `(.L_x_45) ;  /* 0x0000002000008947 */ /* 0x000fea0003800000 */
[----:B------:R1:W5:Y:S01]  /*0100*/  LDG.E R0, [R2.64] ;  /* 0x0000000c02007981 */ /* 0x000362000c1e1900 */
[----:B------:R-:W-:Y:S05]  /*0110*/  BRA `(.L_x_46) ;  /* 0x0000009000007947 */ /* 0x000fea0003800000 */
.L_x_45:
[----:B------:R-:W-:-:S04]  /*0120*/  ISETP.NE.U32.AND P0, PT, RZ, c[0x0][0x3b8], PT ;  /* 0x0000ee00ff007a0c */ /* 0x000fc80003f05070 */
[----:B------:R-:W-:-:S13]  /*0130*/  ISETP.NE.AND.EX P0, PT, RZ, c[0x0][0x3bc], PT, P0 ;  /* 0x0000ef00ff007a0c */ /* 0x000fda0003f05300 */
[----:B------:R-:W-:Y:S05]  /*0140*/  @!P0 BRA `(.L_x_47) ;  /* 0x0000005000008947 */ /* 0x000fea0003800000 */
[----:B------:R-:W-:-:S05]  /*0150*/  IMAD.WIDE R2, R5, R10, c[0x0][0x3b8] ;  /* 0x0000ee0005027625 */ /* 0x000fca00078e020a */
[----:B------:R-:W2:Y:S04]  /*0160*/  LDG.E R4, [R2.64] ;  /* 0x0000000c02047981 */ /* 0x000ea8000c1e1900 */
[----:B------:R-:W2:Y:S02]  /*0170*/  LDG.E R0, [R2.64+0x4] ;  /* 0x0000040c02007981 */ /* 0x000ea4000c1e1900 */
[----:B--2---:R-:W-:Y:S01]  /*0180*/  IADD3 R0, -R4, R0, RZ ;  /* 0x0000000004007210 */ /* 0x004fe20007ffe1ff */
[----:B------:R-:W-:Y:S05]  /*0190*/  BRA `(.L_x_46) ;  /* 0x0000001000007947 */ /* 0x000fea0003800000 */
.L_x_47:
[----:B------:R-:W-:Y:S02]  /*01a0*/  MOV R0, c[0x0][0x3a4] ;  /* 0x0000e90000007a02 */ /* 0x000fe40000000f00 */
.L_x_46:
[----:B-1----:R-:W-:-:S05]  /*01b0*/  IMAD.SHL.U32 R2, R27, 0x80, RZ ;  /* 0x000000801b027824 */ /* 0x002fca00078e00ff */
[----:B-----5:R-:W-:-:S04]  /*01c0*/  ISETP.GE.AND P0, PT, R2, R0, PT ;  /* 0x000000000200720c */ /* 0x020fc80003f06270 */
[----:B------:R-:W-:-:S05]  /*01d0*/  SEL R0, R5, 0xffffffff, !P0 ;  /* 0xffffffff05007807 */ /* 0x000fca0004000000 */
[----:B------:R1:W-:Y:S01]  /*01e0*/  STL [R1+0x4c], R0 ;  /* 0x00004c0001007387 */ /* 0x0003e20000100800 */
[----:B------:R-:W-:Y:S05]  /*01f0*/  BRA `(.L_x_48) ;  /* 0x0000012000007947 */ /* 0x000fea0003800000 */
.L_x_44:
[----:B---34-:R-:W-:-:S04]  /*0200*/  ISETP.NE.U32.AND P0, PT, RZ, c[0x0][0x3c0], PT ;  /* 0x0000f000ff007a0c */ /* 0x018fc80003f05070 */
[----:B------:R-:W-:-:S13]  /*0210*/  ISETP.NE.AND.EX P0, PT, RZ, c[0x0][0x3c4], PT, P0 ;  /* 0x0000f100ff007a0c */ /* 0x000fda0003f05300 */
[----:B------:R-:W-:Y:S05]  /*0220*/  @!P0 BRA `(.L_x_49) ;  /* 0x0000002000008947 */ /* 0x000fea0003800000 */
[----:B------:R1:W5:Y:S01]  /*0230*/  LDG.E R0, [R2.64] ;  /* 0x0000000c02007981 */ /* 0x000362000c1e1900 */
[----:B------:R-:W-:Y:S05]  /*0240*/  BRA `(.L_x_50) ;  /* 0x0000009000007947 */ /* 0x000fea0003800000 */
.L_x_49:
        /* <DEDUP_REMOVED lines=8> */
.L_x_51:
[----:B------:R-:W-:Y:S02]  /*02d0*/  MOV R0, c[0x0][0x3a4] ;  /* 0x0000e90000007a02 */ /* 0x000fe40000000f00 */
.L_x_50:
[----:B-1----:R-:W-:-:S05]  /*02e0*/  IMAD.SHL.U32 R2, R27, 0x80, RZ ;  /* 0x000000801b027824 */ /* 0x002fca00078e00ff */
[----:B-----5:R-:W-:-:S04]  /*02f0*/  ISETP.GE.AND P0, PT, R2, R0, PT ;  /* 0x000000000200720c */ /* 0x020fc80003f06270 */
[----:B------:R-:W-:-:S05]  /*0300*/  SEL R0, R5, 0xffffffff, !P0 ;  /* 0xffffffff05007807 */ /* 0x000fca0004000000 */
[----:B------:R1:W-:Y:S04]  /*0310*/  STL [R1+0x4c], R0 ;  /* 0x00004c0001007387 */ /* 0x0003e80000100800 */
.L_x_48:
[----:B------:R-:W2:Y:S02]  /*0320*/  LDL R89, [R1+0x4c] ;  /* 0x00004c0001597983 */ /* 0x000ea40000100800 */
[----:B--2---:R-:W-:-:S13]  /*0330*/  ISETP.GE.AND P0, PT, R89, RZ, PT ;  /* 0x000000ff5900720c */ /* 0x004fda0003f06270 */
[----:B------:R-:W-:Y:S05]  /*0340*/  @!P0 EXIT ;  /* 0x000000000000894d */ /* 0x000fea0003800000 */
[----:B------:R-:W-:Y:S01]  /*0350*/  ISETP.NE.U32.AND P0, PT, RZ, c[0x0][0x2d8], PT ;  /* 0x0000b600ff007a0c */ /* 0x000fe20003f05070 */
[----:B------:R-:W-:Y:S01]  /*0360*/  IMAD.WIDE R6, R89, R10, c[0x0][0x2c8] ;  /* 0x0000b20059067625 */ /* 0x000fe200078e020a */
[----:B------:R-:W-:Y:S02]  /*0370*/  ISETP.NE.U32.AND P4, PT, RZ, c[0x0][0x2c8], PT ;  /* 0x0000b200ff007a0c */ /* 0x000fe40003f85070 */
[----:B------:R-:W-:Y:S02]  /*0380*/  ISETP.NE.AND.EX P0, PT, RZ, c[0x0][0x2dc], PT, P0 ;  /* 0x0000b700ff007a0c */ /* 0x000fe40003f05300 */
[----:B------:R-:W-:Y:S02]  /*0390*/  ISETP.NE.AND.EX P4, PT, RZ, c[0x0][0x2cc], PT, P4 ;  /* 0x0000b300ff007a0c */ /* 0x000fe40003f85340 */
[----:B------:R-:W-:-:S09]  /*03a0*/  ISETP.NE.U32.AND P3, PT, RZ, c[0x0][0x2d0], PT ;  /* 0x0000b400ff007a0c */ /* 0x000fd20003f65070 */
[----:B------:R-:W-:Y:S02]  /*03b0*/  @P0 IMAD.WIDE R2, R89, R10, c[0x0][0x2d8] ;  /* 0x0000b60059020625 */ /* 0x000fe400078e020a */
[----:B-1----:R-:W2:Y:S01]  /*03c0*/  @P4 LDG.E R0, [R6.64] ;  /* 0x0000000c06004981 */ /* 0x002ea2000c1e1900 */
[----:B------:R-:W-:-:S03]  /*03d0*/  ISETP.NE.AND.EX P3, PT, RZ, c[0x0][0x2d4], PT, P3 ;  /* 0x0000b500ff007a0c */ /* 0x000fc60003f65330 */
[----:B------:R-:W3:Y:S01]  /*03e0*/  @P0 LDG.E R2, [R2.64] ;  /* 0x0000000c02020981 */ /* 0x000ee2000c1e1900 */
[----:B------:R-:W-:Y:S01]  /*03f0*/  IMAD.MOV.U32 R15, RZ, RZ, RZ ;  /* 0x000000ffff0f7224 */ /* 0x000fe200078e00ff */
[----:B------:R-:W-:Y:S01]  /*0400*/  CS2R R8, SRZ ;  /* 0x0000000000087805 */ /* 0x000fe2000001ff00 */
[----:B------:R-:W-:-:S04]  /*0410*/  IMAD.WIDE R4, R89, R10, c[0x0][0x2d0] ;  /* 0x0000b40059047625 */ /* 0x000fc800078e020a */
[----:B------:R1:W5:Y:S04]  /*0420*/  @P4 LDG.E R15, [R6.64] ;  /* 0x0000000c060f4981 */ /* 0x000368000c1e1900 */
[----:B------:R1:W5:Y:S01]  /*0430*/  @P3 LDG.E R9, [R4.64] ;  /* 0x0000000c04093981 */ /* 0x000362000c1e1900 */
[----:B------:R-:W-:Y:S01]  /*0440*/  ULDC UR10, c[0x0][0x168] ;  /* 0x00005a00000a7ab9 */ /* 0x000fe20000000800 */
[----:B------:R-:W-:Y:S02]  /*0450*/  IMAD.MOV.U32 R17, RZ, RZ, c[0x0][0x198] ;  /* 0x00006600ff117624 */ /* 0x000fe400078e00ff */
[----:B--2---:R-:W-:Y:S01]  /*0460*/  @P4 IMAD R0, R89, 0x40, R0 ;  /* 0x0000004059004824 */ /* 0x004fe200078e0200 */
[----:B---3--:R2:W3:Y:S04]  /*0470*/  @P0 R2UR UR10, R2 ;  /* 0x00000000020a03c2 */ /* 0x0084e800000e0000 */
[----:B--2---:R-:W-:-:S04]  /*0480*/  @P4 SHF.R.S32.HI R2, RZ, 0x1f, R0 ;  /* 0x0000001fff024819 */ /* 0x004fc80000011400 */
[----:B------:R-:W-:-:S04]  /*0490*/  @P4 LEA.HI R0, R2, R0, RZ, 0x6 ;  /* 0x0000000002004211 */ /* 0x000fc800078f30ff */
[----:B------:R-:W-:Y:S01]  /*04a0*/  @P4 LOP3.LUT R8, R0, 0xffffffc0, RZ, 0xc0, !PT ;  /* 0xffffffc000084812 */ /* 0x000fe200078ec0ff */
[----:B---3--:R-:W-:Y:S05]  /*04b0*/  @P0 BRA `(.L_x_52) ;  /* 0x0000006000000947 */ /* 0x008fea0003800000 */
[----:B-1----:R-:W-:Y:S05]  /*04c0*/  @!P4 BRA `(.L_x_52) ;  /* 0x000000500000c947 */ /* 0x002fea0003800000 */
[----:B------:R-:W2:Y:S04]  /*04d0*/  LDG.E R2, [R6.64] ;  /* 0x0000000c06027981 */ /* 0x000ea8000c1e1900 */
[----:B------:R-:W3:Y:S01]  /*04e0*/  LDG.E R0, [R6.64+0x4] ;  /* 0x0000040c06007981 */ /* 0x000ee2000c1e1900 */
[----:B--2---:R-:W1:Y:S08]  /*04f0*/  R2UR UR10, R2 ;  /* 0x00000000020a73c2 */ /* 0x004e7000000e0000 */
[----:B---3--:R-:W1:Y:S02]  /*0500*/  R2UR UR4, R0 ;  /* 0x00000000000473c2 */ /* 0x008e6400000e0000 */
[----:B-1----:R-:W-:-:S06]  /*0510*/  UIADD3 UR10, -UR10, UR4, URZ ;  /* 0x000000040a0a7290 */ /* 0x002fcc000fffe13f */
.L_x_52:
[----:B-1----:R-:W-:-:S04]  /*0520*/  ISETP.NE.U32.AND P0, PT, RZ, c[0x0][0x2e0], PT ;  /* 0x0000b800ff007a0c */ /* 0x002fc80003f05070 */
[----:B------:R-:W-:-:S13]  /*0530*/  ISETP.NE.AND.EX P0, PT, RZ, c[0x0][0x2e4], PT, P0 ;  /* 0x0000b900ff007a0c */ /* 0x000fda0003f05300 */
[----:B------:R-:W-:Y:S05]  /*0540*/  @!P0 BRA `(.L_x_53) ;  /* 0x0000003000008947 */ /* 0x000fea0003800000 */
[----:B------:R-:W-:-:S05]  /*0550*/  IMAD.WIDE R2, R89, R10, c[0x0][0x2e0] ;  /* 0x0000b80059027625 */ /* 0x000fca00078e020a */
[----:B------:R1:W5:Y:S01]  /*0560*/  LDG.E R17, [R2.64] ;  /* 0x0000000c02117981 */ /* 0x000362000c1e1900 */
[----:B------:R-:W-:Y:S05]  /*0570*/  BRA `(.L_x_54) ;  /* 0x0000004000007947 */ /* 0x000fea0003800000 */
.L_x_53:
[----:B------:R-:W-:Y:S05]  /*0580*/  @!P3 BRA `(.L_x_54) ;  /* 0x000000300000b947 */ /* 0x000fea0003800000 */
[----:B------:R-:W2:Y:S04]  /*0590*/  LDG.E R0, [R4.64] ;  /* 0x0000000c04007981 */ /* 0x000ea8000c1e1900 */
[----:B------:R-:W2:Y:S02]  /*05a0*/  LDG.E R2, [R4.64+0x4] ;  /* 0x0000040c04027981 */ /* 0x000ea4000c1e1900 */
[----:B--2---:R-:W-:Y:S02]  /*05b0*/  IADD3 R17, -R0, R2, RZ ;  /* 0x0000000200117210 */ /* 0x004fe40007ffe1ff */
.L_x_54:
[----:B------:R-:W-:Y:S01]  /*05c0*/  UISETP.GE.AND UP0, UPT, UR10, 0x1, UPT ;  /* 0x000000010a00788c */ /* 0x000fe2000bf06270 */
[----:B------:R-:W-:Y:S01]  /*05d0*/  PLOP3.LUT P1, PT, PT, PT, PT, 0x80, 0x0 ;  /* 0x000000000000781c */ /* 0x000fe20003f2f070 */
[----:B------:R-:W-:Y:S01]  /*05e0*/  CS2R R10, SRZ ;  /* 0x00000000000a7805 */ /* 0x000fe2000001ff00 */
[----:B------:R-:W-:Y:S01]  /*05f0*/  IMAD.MOV.U32 R126, RZ, RZ, RZ ;  /* 0x000000ffff7e7224 */ /* 0x000fe200078e00ff */
[----:B------:R-:W-:Y:S01]  /*0600*/  CS2R R130, SRZ ;  /* 0x0000000000827805 */ /* 0x000fe2000001ff00 */
[----:B------:R-:W-:Y:S01]  /*0610*/  IMAD.MOV.U32 R124, RZ, RZ, RZ ;  /* 0x000000ffff7c7224 */ /* 0x000fe200078e00ff */
[----:B------:R-:W-:Y:S01]  /*0620*/  PLOP3.LUT P0, PT, PT, PT, UP0, 0x80, 0x0 ;  /* 0x000000000000781c */ /* 0x000fe20003f0f008 */
[----:B------:R-:W-:Y:S01]  /*0630*/  CS2R R128, SRZ ;  /* 0x0000000000807805 */ /* 0x000fe2000001ff00 */
[----:B------:R-:W-:Y:S01]  /*0640*/  CS2R R12, SRZ ;  /* 0x00000000000c7805 */ /* 0x000fe2000001ff00 */
[----:B------:R-:W-:Y:S01]  /*0650*/  MOV R122, RZ ;  /* 0x000000ff007a7202 */ /* 0x000fe20000000f00 */
[----:B------:R-:W-:Y:S01]  /*0660*/  CS2R R120, SRZ ;  /* 0x0000000000787805 */ /* 0x000fe2000001ff00 */
[----:B------:R-:W-:Y:S01]  /*0670*/  CS2R R118, SRZ ;  /* 0x0000000000767805 */ /* 0x000fe2000001ff00 */
[----:B------:R-:W-:Y:S01]  /*0680*/  CS2R R116, SRZ ;  /* 0x0000000000747805 */ /* 0x000fe2000001ff00 */
[----:B------:R-:W-:Y:S01]  /*0690*/  CS2R R110, SRZ ;  /* 0x00000000006e7805 */ /* 0x000fe2000001ff00 */
[----:B------:R-:W-:Y:S01]  /*06a0*/  CS2R R108, SRZ ;  /* 0x00000000006c7805 */ /* 0x000fe2000001ff00 */
[----:B------:R-:W-:Y:S01]  /*06b0*/  IMAD.MOV.U32 R114, RZ, RZ, RZ ;  /* 0x000000ffff727224 */ /* 0x000fe200078e00ff */
[----:B------:R-:W-:Y:S01]  /*06c0*/  MOV R14, RZ ;  /* 0x000000ff000e7202 */ /* 0x000fe20000000f00 */
[----:B------:R-:W-:Y:S01]  /*06d0*/  IMAD.MOV.U32 R112, RZ, RZ, RZ ;  /* 0x000000ffff707224 */ /* 0x000fe200078e00ff */
[----:B------:R-:W-:Y:S01]  /*06e0*/  CS2R R106, SRZ ;  /* 0x00000000006a7805 */ /* 0x000fe2000001ff00 */
[----:B------:R-:W-:Y:S01]  /*06f0*/  MOV R16, RZ ;  /* 0x000000ff00107202 */ /* 0x000fe20000000f00 */
[----:B------:R-:W-:Y:S01]  /*0700*/  IMAD.MOV.U32 R104, RZ, RZ, RZ ;  /* 0x000000ffff687224 */ /* 0x000fe200078e00ff */
[----:B------:R-:W-:Y:S01]  /*0710*/  CS2R R102, SRZ ;  /* 0x0000000000667805 */ /* 0x000fe2000001ff00 */
[----:B------:R-:W-:Y:S01]  /*0720*/  CS2R R18, SRZ ;  /* 0x0000000000127805 */ /* 0x000fe2000001ff00 */
[----:B------:R-:W-:Y:S01]  /*0730*/  MOV R100, RZ ;  /* 0x000000ff00647202 */ /* 0x000fe20000000f00 */
[----:B------:R-:W-:Y:S01]  /*0740*/  IMAD.MOV.U32 R94, RZ, RZ, RZ ;  /* 0x000000ffff5e7224 */ /* 0x000fe200078e00ff */
        /* <DEDUP_REMOVED lines=9> */
[----:B------:R-:W-:Y:S01]  /*07e0*/  MOV R26, RZ ;  /* 0x000000ff001a7202 */ /* 0x000fe20000000f00 */
[----:B------:R-:W-:Y:S01]  /*07f0*/  IMAD.MOV.U32 R84, RZ, RZ, RZ ;  /* 0x000000ffff547224 */ /* 0x000fe200078e00ff */
        /* <DEDUP_REMOVED lines=24> */
[----:B------:R-:W-:Y:S05]  /*0980*/  @!P0 BRA `(.L_x_55) ;  /* 0x0000586000008947 */ /* 0x000fea0003800000 */
[----:B-1----:R-:W-:Y:S01]  /*0990*/  IMAD.MOV.U32 R2, RZ, RZ, c[0x0][0x248] ;  /* 0x00009200ff027624 */ /* 0x002fe200078e00ff */
[--C-:B------:R-:W-:Y:S01]  /*09a0*/  SHF.R.S32.HI R38, RZ, 0x1f, R87.reuse ;  /* 0x0000001fff267819 */ /* 0x100fe20000011457 */
[----:B------:R-:W-:Y:S01]  /*09b0*/  IMAD R0, R8, 0x60, RZ ;  /* 0x0000006008007824 */ /* 0x000fe200078e02ff */
[----:B------:R-:W-:Y:S01]  /*09c0*/  SHF.R.S32.HI R5, RZ, 0x1f, R87 ;  /* 0x0000001fff057819 */ /* 0x000fe20000011457 */
[----:B------:R-:W-:Y:S01]  /*09d0*/  IMAD.SHL.U32 R4, R87, 0x4, RZ ;  /* 0x0000000457047824 */ /* 0x000fe200078e00ff */
[----:B------:R-:W-:Y:S01]  /*09e0*/  ISETP.NE.AND P2, PT, R2, 0x1, PT ;  /* 0x000000010200780c */ /* 0x000fe20003f45270 */
[----:B-----5:R-:W-:Y:S01]  /*09f0*/  IMAD R35, R27, -0x80, R17 ;  /* 0xffffff801b237824 */ /* 0x020fe200078e0211 */
[-C--:B------:R-:W-:Y:S01]  /*0a00*/  LEA.HI R33, R38, R87.reuse, RZ, 0x2 ;  /* 0x0000005726217211 */ /* 0x080fe200078f10ff */
[----:B------:R-:W-:Y:S01]  /*0a10*/  IMAD.MOV.U32 R226, RZ, RZ, 0x20 ;  /* 0x00000020ffe27424 */ /* 0x000fe200078e00ff */
[-C--:B------:R-:W-:Y:S01]  /*0a20*/  IADD3 R28, P0, R0, R87.reuse, RZ ;  /* 0x00000057001c7210 */ /* 0x080fe20007f1e0ff */
[----:B------:R-:W-:Y:S01]  /*0a30*/  IMAD.MOV.U32 R229, RZ, RZ, 0x10 ;  /* 0x00000010ffe57424 */ /* 0x000fe200078e00ff */
[----:B------:R-:W-:Y:S01]  /*0a40*/  LEA.HI R39, R38, R87, RZ, 0x4 ;  /* 0x0000005726277211 */ /* 0x000fe200078f20ff */
[----:B------:R-:W-:Y:S01]  /*0a50*/  UIADD3 UR6, UR10, 0x3f, URZ ;  /* 0x0000003f0a067890 */ /* 0x000fe2000fffe03f */
[----:B------:R-:W-:Y:S01]  /*0a60*/  SHF.R.S32.HI R3, RZ, 0x1f, R8 ;  /* 0x0000001fff037819 */ /* 0x000fe20000011408 */
[----:B------:R-:W-:Y:S01]  /*0a70*/  CS2R R130, SRZ ;  /* 0x0000000000827805 */ /* 0x000fe2000001ff00 */
[----:B------:R-:W-:Y:S01]  /*0a80*/  IADD3 R2, P1, R4, R8, RZ ;  /* 0x0000000804027210 */ /* 0x000fe20007f3e0ff */
[----:B------:R-:W-:Y:S01]  /*0a90*/  USHF.R.S32.HI UR5, URZ, 0x1f, UR6 ;  /* 0x0000001f3f057899 */ /* 0x000fe20008011406 */
[----:B------:R-:W-:Y:S01]  /*0aa0*/  SHF.R.S32.HI R52, RZ, 0x2, R33 ;  /* 0x00000002ff347819 */ /* 0x000fe20000011421 */
[----:B------:R-:W-:Y:S01]  /*0ab0*/  CS2R R128, SRZ ;  /* 0x0000000000807805 */ /* 0x000fe2000001ff00 */
[----:B------:R-:W-:Y:S01]  /*0ac0*/  LEA.HI.X.SX32 R29, R0, R5, 0x1, P0 ;  /* 0x00000005001d7211 */ /* 0x000fe200000f0eff */
[----:B------:R-:W-:Y:S01]  /*0ad0*/  @P2 IMAD.HI.U32 R5, R85, c[0x0][0x24c], RZ ;  /* 0x0000930055052a27 */ /* 0x000fe200078e00ff */
[----:B------:R-:W-:Y:S01]  /*0ae0*/  SHF.R.S32.HI R14, RZ, 0x4, R39 ;  /* 0x00000004ff0e7819 */ /* 0x000fe20000011427 */
[----:B------:R-:W-:Y:S01]  /*0af0*/  ULEA.HI UR5, UR5, UR6, URZ, 0x6 ;  /* 0x0000000605057291 */ /* 0x000fe2000f8f303f */
[----:B------:R-:W-:Y:S01]  /*0b00*/  LEA.HI.X.SX32 R3, R4, R3, 0x1, P1 ;  /* 0x0000000304037211 */ /* 0x000fe200008f0eff */
[--C-:B------:R-:W-:Y:S01]  /*0b10*/  IMAD.MOV.U32 R0, RZ, RZ, R85.reuse ;  /* 0x000000ffff007224 */ /* 0x100fe200078e0055 */
[----:B------:R-:W-:Y:S01]  /*0b20*/  SHF.R.S32.HI R4, RZ, 0x1f, R52 ;  /* 0x0000001fff047819 */ /* 0x000fe20000011434 */
[----:B------:R-:W-:Y:S01]  /*0b30*/  CS2R R126, SRZ ;  /* 0x00000000007e7805 */ /* 0x000fe2000001ff00 */
[C---:B------:R-:W-:Y:S01]  /*0b40*/  IADD3 R12, P1, R52.reuse, R15, RZ ;  /* 0x0000000f340c7210 */ /* 0x040fe20007f3e0ff */
[----:B------:R-:W-:Y:S01]  /*0b50*/  CS2R R124, SRZ ;  /* 0x00000000007c7805 */ /* 0x000fe2000001ff00 */
[----:B------:R-:W-:Y:S01]  /*0b60*/  IADD3 R10, P0, R52, R9, RZ ;  /* 0x00000009340a7210 */ /* 0x000fe20007f1e0ff */
[----:B------:R-:W-:Y:S01]  /*0b70*/  CS2R R122, SRZ ;  /* 0x00000000007a7805 */ /* 0x000fe2000001ff00 */
[----:B------:R-:W-:Y:S01]  /*0b80*/  SHF.R.S32.HI R41, RZ, 0x1f, R85 ;  /* 0x0000001fff297819 */ /* 0x000fe20000011455 */
[----:B------:R-:W-:Y:S01]  /*0b90*/  CS2R R120, SRZ ;  /* 0x0000000000787805 */ /* 0x000fe2000001ff00 */
[----:B------:R-:W-:Y:S01]  /*0ba0*/  LEA.HI R7, R39, R14, RZ, 0x1 ;  /* 0x0000000e27077211 */ /* 0x000fe200078f08ff */
[----:B------:R-:W-:Y:S01]  /*0bb0*/  CS2R R118, SRZ ;  /* 0x0000000000767805 */ /* 0x000fe2000001ff00 */
[-C--:B------:R-:W-:Y:S01]  /*0bc0*/  LEA.HI R40, R38, R87.reuse, RZ, 0x3 ;  /* 0x0000005726287211 */ /* 0x080fe200078f18ff */
[----:B------:R-:W-:Y:S01]  /*0bd0*/  IMAD R6, R41, c[0x0][0x270], RZ ;  /* 0x00009c0029067a24 */ /* 0x000fe200078e02ff */
[----:B------:R-:W-:Y:S01]  /*0be0*/  LOP3.LUT R16, R33, 0xfffffffc, RZ, 0xc0, !PT ;  /* 0xfffffffc21107812 */ /* 0x000fe200078ec0ff */
[----:B------:R-:W-:Y:S01]  /*0bf0*/  IMAD R13, R41, c[0x0][0x288], RZ ;  /* 0x0000a200290d7a24 */ /* 0x000fe200078e02ff */
[----:B------:R-:W-:Y:S01]  /*0c00*/  @P2 SHF.R.U32.HI R0, RZ, c[0x0][0x250], R5 ;  /* 0x00009400ff002a19 */ /* 0x000fe20000011605 */
[----:B------:R-:W-:Y:S01]  /*0c10*/  IMAD R6, R85, c[0x0][0x274], R6 ;  /* 0x00009d0055067a24 */ /* 0x000fe200078e0206 */
[-C--:B------:R-:W-:Y:S01]  /*0c20*/  LEA.HI.X.SX32 R15, R15, R4.reuse, 0x1, P1 ;  /* 0x000000040f0f7211 */ /* 0x080fe200008f0eff */
[----:B------:R-:W-:Y:S01]  /*0c30*/  IMAD.IADD R32, R87, 0x1, -R16 ;  /* 0x0000000157207824 */ /* 0x000fe200078e0a10 */
[----:B------:R-:W-:Y:S01]  /*0c40*/  LEA.HI.X.SX32 R11, R9, R4, 0x1, P0 ;  /* 0x00000004090b7211 */ /* 0x000fe200000f0eff */
[----:B------:R-:W-:Y:S01]  /*0c50*/  IMAD.WIDE.U32 R4, R85, c[0x0][0x270], R2 ;  /* 0x00009c0055047a25 */ /* 0x000fe200078e0002 */
[----:B------:R-:W-:Y:S01]  /*0c60*/  SHF.R.S32.HI R20, RZ, 0x1f, R89 ;  /* 0x0000001fff147819 */ /* 0x000fe20000011459 */
[----:B------:R-:W-:Y:S01]  /*0c70*/  CS2R R116, SRZ ;  /* 0x0000000000747805 */ /* 0x000fe2000001ff00 */
[----:B------:R-:W-:Y:S01]  /*0c80*/  SEL R31, R89, RZ, !P4 ;  /* 0x000000ff591f7207 */ /* 0x000fe20006000000 */
[----:B------:R-:W-:Y:S01]  /*0c90*/  IMAD.WIDE.U32 R8, R85, c[0x0][0x288], R2 ;  /* 0x0000a20055087a25 */ /* 0x000fe200078e0002 */
[----:B------:R-:W-:Y:S01]  /*0ca0*/  LOP3.LUT R2, R7, 0xfffffffe, RZ, 0xc0, !PT ;  /* 0xfffffffe07027812 */ /* 0x000fe200078ec0ff */
[----:B------:R-:W-:Y:S01]  /*0cb0*/  CS2R R114, SRZ ;  /* 0x0000000000727805 */ /* 0x000fe2000001ff00 */
[----:B------:R-:W-:Y:S01]  /*0cc0*/  SEL R24, R20, RZ, !P4 ;  /* 0x000000ff14187207 */ /* 0x000fe20006000000 */
[----:B------:R-:W-:Y:S01]  /*0cd0*/  IMAD.SHL.U32 R3, R40, 0x8, RZ ;  /* 0x0000000828037824 */ /* 0x000fe200078e00ff */
[----:B------:R-:W-:Y:S01]  /*0ce0*/  LEA.HI R37, R38, R87, RZ, 0x5 ;  /* 0x0000005726257211 */ /* 0x000fe200078f28ff */
[----:B------:R-:W-:Y:S01]  /*0cf0*/  IMAD.IADD R34, R14, 0x1, -R2 ;  /* 0x000000010e227824 */ /* 0x000fe200078e0a02 */
[----:B------:R-:W-:Y:S01]  /*0d00*/  SEL R20, R20, RZ, !P3 ;  /* 0x000000ff14147207 */ /* 0x000fe20005800000 */
[----:B------:R-:W-:Y:S01]  /*0d10*/  IMAD R13, R85, c[0x0][0x28c], R13 ;  /* 0x0000a300550d7a24 */ /* 0x000fe200078e020d */
[----:B------:R-:W-:Y:S01]  /*0d20*/  LOP3.LUT R3, R3, 0xc0, RZ, 0xc0, !PT ;  /* 0x000000c003037812 */ /* 0x000fe200078ec0ff */
[----:B------:R-:W-:Y:S01]  /*0d30*/  IMAD.SHL.U32 R2, R32, 0x8, RZ ;  /* 0x0000000820027824 */ /* 0x000fe200078e00ff */
[----:B------:R-:W-:Y:S01]  /*0d40*/  SHF.R.S32.HI R36, RZ, 0x5, R37 ;  /* 0x00000005ff247819 */ /* 0x000fe20000011425 */
[----:B------:R-:W-:Y:S01]  /*0d50*/  IMAD.IADD R7, R5, 0x1, R6 ;  /* 0x0000000105077824 */ /* 0x000fe200078e0206 */
[----:B------:R-:W-:Y:S01]  /*0d60*/  SHF.R.U32.HI R14, RZ, 0x3, R3 ;  /* 0x00000003ff0e7819 */ /* 0x000fe20000011603 */
[----:B------:R-:W-:Y:S01]  /*0d70*/  IMAD.IADD R5, R9, 0x1, R13 ;  /* 0x0000000109057824 */ /* 0x000fe200078e020d */
[----:B------:R-:W-:Y:S01]  /*0d80*/  LOP3.LUT R13, R3, 0x18, R2, 0xf8, !PT ;  /* 0x00000018030d7812 */ /* 0x000fe200078ef802 */
[----:B------:R-:W-:Y:S01]  /*0d90*/  IMAD.MOV.U32 R6, RZ, RZ, R4 ;  /* 0x000000ffff067224 */ /* 0x000fe200078e0004 */
[----:B------:R-:W-:Y:S01]  /*0da0*/  SHF.R.S32.HI R3, RZ, 0x1f, R0 ;  /* 0x0000001fff037819 */ /* 0x000fe20000011400 */
[----:B------:R-:W-:Y:S01]  /*0db0*/  IMAD.MOV.U32 R4, RZ, RZ, R8 ;  /* 0x000000ffff047224 */ /* 0x000fe200078e0008 */
[----:B------:R-:W-:Y:S01]  /*0dc0*/  LOP3.LUT R26, R13, R14, RZ, 0x3c, !PT ;  /* 0x0000000e0d1a7212 */ /* 0x000fe200078e3cff */
[----:B------:R-:W-:Y:S01]  /*0dd0*/  IMAD.WIDE R8, R27, 0x80, R10 ;  /* 0x000000801b087825 */ /* 0x000fe200078e020a */
[----:B------:R-:W-:Y:S01]  /*0de0*/  SEL R21, R89, RZ, !P3 ;  /* 0x000000ff59157207 */ /* 0x000fe20005800000 */
[----:B------:R-:W-:Y:S01]  /*0df0*/  CS2R R112, SRZ ;  /* 0x0000000000707805 */ /* 0x000fe2000001ff00 */
[C---:B------:R-:W-:Y:S01]  /*0e00*/  IADD3 R45, R2.reuse, 0x40, RZ ;  /* 0x00000040022d7810 */ /* 0x040fe20007ffe0ff */
[----:B------:R-:W-:Y:S01]  /*0e10*/  IMAD R13, R15, c[0x0][0x208], RZ ;  /* 0x000082000f0d7a24 */ /* 0x000fe200078e02ff */
[----:B------:R-:W-:Y:S01]  /*0e20*/  ISETP.GE.AND P3, PT, R2, c[0x0][0x1cc], PT ;  /* 0x0000730002007a0c */ /* 0x000fe20003f66270 */
[C---:B------:R-:W-:Y:S01]  /*0e30*/  IMAD R11, R3.reuse, c[0x0][0x1e0], RZ ;  /* 0x00007800030b7a24 */ /* 0x040fe200078e02ff */
[----:B------:R-:W-:Y:S01]  /*0e40*/  CS2R R110, SRZ ;  /* 0x00000000006e7805 */ /* 0x000fe2000001ff00 */
[----:B------:R-:W-:Y:S01]  /*0e50*/  IMAD R10, R3, c[0x0][0x1b0], RZ ;  /* 0x00006c00030a7a24 */ /* 0x000fe200078e02ff */
[----:B------:R-:W-:Y:S01]  /*0e60*/  SHF.R.S32.HI R3, RZ, 0x1f, R2 ;  /* 0x0000001fff037819 */ /* 0x000fe20000011402 */
[----:B------:R-:W-:Y:S01]  /*0e70*/  IMAD R14, R15, c[0x0][0x178], RZ ;  /* 0x00005e000f0e7a24 */ /* 0x000fe200078e02ff */
[----:B------:R-:W-:Y:S01]  /*0e80*/  CS2R R108, SRZ ;  /* 0x00000000006c7805 */ /* 0x000fe2000001ff00 */
[C---:B------:R-:W-:Y:S01]  /*0e90*/  IMAD R30, R12.reuse, c[0x0][0x20c], R13 ;  /* 0x000083000c1e7a24 */ /* 0x040fe200078e020d */
[----:B------:R-:W-:Y:S01]  /*0ea0*/  CS2R R106, SRZ ;  /* 0x00000000006a7805 */ /* 0x000fe2000001ff00 */
[----:B------:R-:W-:Y:S01]  /*0eb0*/  IMAD R27, R12, c[0x0][0x17c], R14 ;  /* 0x00005f000c1b7a24 */ /* 0x000fe200078e020e */
[----:B------:R-:W-:Y:S01]  /*0ec0*/  CS2R R104, SRZ ;  /* 0x0000000000687805 */ /* 0x000fe2000001ff00 */
[C---:B------:R-:W-:Y:S01]  /*0ed0*/  IMAD R13, R0.reuse, c[0x0][0x1e4], R11 ;  /* 0x00007900000d7a24 */ /* 0x040fe200078e020b */
[----:B------:R-:W-:Y:S01]  /*0ee0*/  CS2R R102, SRZ ;  /* 0x0000000000667805 */ /* 0x000fe2000001ff00 */
[----:B------:R-:W-:Y:S01]  /*0ef0*/  IMAD R25, R0, c[0x0][0x1b4], R10 ;  /* 0x00006d0000197a24 */ /* 0x000fe200078e020a */
[----:B------:R-:W-:Y:S01]  /*0f00*/  CS2R R100, SRZ ;  /* 0x0000000000647805 */ /* 0x000fe2000001ff00 */
[C-C-:B------:R-:W-:Y:S01]  /*0f10*/  IMAD.WIDE.U32 R16, R12.reuse, c[0x0][0x178], R2.reuse ;  /* 0x00005e000c107a25 */ /* 0x140fe200078e0002 */
[----:B------:R-:W-:Y:S01]  /*0f20*/  CS2R R98, SRZ ;  /* 0x0000000000627805 */ /* 0x000fe2000001ff00 */
[----:B------:R-:W-:Y:S01]  /*0f30*/  CS2R R96, SRZ ;  /* 0x0000000000607805 */ /* 0x000fe2000001ff00 */
[----:B------:R-:W-:Y:S01]  /*0f40*/  CS2R R94, SRZ ;  /* 0x00000000005e7805 */ /* 0x000fe2000001ff00 */
[--C-:B------:R-:W-:Y:S01]  /*0f50*/  IMAD.WIDE.U32 R18, R12, c[0x0][0x208], R2.reuse ;  /* 0x000082000c127a25 */ /* 0x100fe200078e0002 */
[----:B------:R-:W-:Y:S01]  /*0f60*/  CS2R R92, SRZ ;  /* 0x00000000005c7805 */ /* 0x000fe2000001ff00 */
[----:B------:R-:W-:Y:S01]  /*0f70*/  CS2R R90, SRZ ;  /* 0x00000000005a7805 */ /* 0x000fe2000001ff00 */
[----:B------:R-:W-:Y:S01]  /*0f80*/  CS2R R88, SRZ ;  /* 0x0000000000587805 */ /* 0x000fe2000001ff00 */
[C-C-:B------:R-:W-:Y:S01]  /*0f90*/  IMAD.WIDE.U32 R10, R0.reuse, c[0x0][0x1e0], R2.reuse ;  /* 0x00007800000a7a25 */ /* 0x140fe200078e0002 */
[----:B------:R-:W-:Y:S01]  /*0fa0*/  CS2R R82, SRZ ;  /* 0x0000000000527805 */ /* 0x000fe2000001ff00 */
[----:B------:R-:W-:Y:S01]  /*0fb0*/  CS2R R80, SRZ ;  /* 0x0000000000507805 */ /* 0x000fe2000001ff00 */
[----:B------:R-:W-:Y:S01]  /*0fc0*/  CS2R R78, SRZ ;  /* 0x00000000004e7805 */ /* 0x000fe2000001ff00 */
[----:B------:R-:W-:Y:S01]  /*0fd0*/  IMAD.WIDE.U32 R14, R0, c[0x0][0x1b0], R2 ;  /* 0x00006c00000e7a25 */ /* 0x000fe200078e0002 */
[----:B------:R-:W-:Y:S01]  /*0fe0*/  LEA.HI R3, R33, R52, RZ, 0x1 ;  /* 0x0000003421037211 */ /* 0x000fe200078f08ff */
[----:B------:R-:W-:Y:S01]  /*0ff0*/  CS2R R76, SRZ ;  /* 0x00000000004c7805 */ /* 0x000fe2000001ff00 */
[----:B------:R-:W-:Y:S01]  /*1000*/  CS2R R74, SRZ ;  /* 0x00000000004a7805 */ /* 0x000fe2000001ff00 */
[C---:B------:R-:W-:Y:S01]  /*1010*/  IMAD R12, R24.reuse, c[0x0][0x290], RZ ;  /* 0x0000a400180c7a24 */ /* 0x040fe200078e02ff */
[----:B------:R-:W-:Y:S01]  /*1020*/  LOP3.LUT R3, R3, 0x7fffffe, RZ, 0xc0, !PT ;  /* 0x07fffffe03037812 */ /* 0x000fe200078ec0ff */
[----:B------:R-:W-:Y:S01]  /*1030*/  IMAD R0, R24, c[0x0][0x278], RZ ;  /* 0x00009e0018007a24 */ /* 0x000fe200078e02ff */
[----:B------:R-:W-:Y:S01]  /*1040*/  CS2R R72, SRZ ;  /* 0x0000000000487805 */ /* 0x000fe2000001ff00 */
[----:B------:R-:W-:Y:S01]  /*1050*/  IMAD.IADD R11, R11, 0x1, R13 ;  /* 0x000000010b0b7824 */ /* 0x000fe200078e020d */
[----:B------:R-:W-:Y:S01]  /*1060*/  CS2R R70, SRZ ;  /* 0x0000000000467805 */ /* 0x000fe2000001ff00 */
[C---:B------:R-:W-:Y:S01]  /*1070*/  IMAD R22, R31.reuse, c[0x0][0x294], R12 ;  /* 0x0000a5001f167a24 */ /* 0x040fe200078e020c */
[----:B------:R-:W-:Y:S01]  /*1080*/  CS2R R68, SRZ ;  /* 0x0000000000447805 */ /* 0x000fe2000001ff00 */
[----:B------:R-:W-:Y:S01]  /*1090*/  IMAD.IADD R3, R52, 0x1, -R3 ;  /* 0x0000000134037824 */ /* 0x000fe200078e0a03 */
[----:B------:R-:W-:Y:S01]  /*10a0*/  CS2R R66, SRZ ;  /* 0x0000000000427805 */ /* 0x000fe2000001ff00 */
[C---:B------:R-:W-:Y:S01]  /*10b0*/  IMAD R0, R31.reuse, c[0x0][0x27c], R0 ;  /* 0x00009f001f007a24 */ /* 0x040fe200078e0200 */
[----:B------:R-:W-:Y:S01]  /*10c0*/  CS2R R64, SRZ ;  /* 0x0000000000407805 */ /* 0x000fe2000001ff00 */
[C---:B------:R-:W-:Y:S01]  /*10d0*/  IMAD.WIDE.U32 R12, R31.reuse, c[0x0][0x278], R6 ;  /* 0x00009e001f0c7a25 */ /* 0x040fe200078e0006 */
[----:B------:R-:W-:Y:S01]  /*10e0*/  CS2R R62, SRZ ;  /* 0x00000000003e7805 */ /* 0x000fe2000001ff00 */
[----:B------:R-:W-:Y:S01]  /*10f0*/  CS2R R60, SRZ ;  /* 0x00000000003c7805 */ /* 0x000fe2000001ff00 */
[----:B------:R-:W-:Y:S01]  /*1100*/  CS2R R58, SRZ ;  /* 0x00000000003a7805 */ /* 0x000fe2000001ff00 */
[----:B------:R-:W-:Y:S01]  /*1110*/  IMAD.WIDE.U32 R4, R31, c[0x0][0x290], R4 ;  /* 0x0000a4001f047a25 */ /* 0x000fe200078e0004 */
[----:B------:R-:W-:Y:S01]  /*1120*/  LEA R48, P1, R12, c[0x0][0x258], 0x2 ;  /* 0x000096000c307a11 */ /* 0x000fe200078210ff */
[----:B------:R-:W-:Y:S01]  /*1130*/  CS2R R56, SRZ ;  /* 0x0000000000387805 */ /* 0x000fe2000001ff00 */
[----:B------:R-:W-:Y:S01]  /*1140*/  CS2R R54, SRZ ;  /* 0x0000000000367805 */ /* 0x000fe2000001ff00 */
[----:B------:R-:W-:Y:S01]  /*1150*/  IMAD R3, R36, 0x8, R3 ;  /* 0x0000000824037824 */ /* 0x000fe200078e0203 */
[----:B------:R-:W-:Y:S01]  /*1160*/  LEA R42, P0, R4, c[0x0][0x280], 0x2 ;  /* 0x0000a000042a7a11 */ /* 0x000fe200078010ff */
[----:B------:R-:W-:Y:S01]  /*1170*/  IMAD.IADD R0, R13, 0x1, R0 ;  /* 0x000000010d007824 */ /* 0x000fe200078e0200 */
[----:B------:R-:W-:Y:S01]  /*1180*/  USHF.R.S32.HI UR8, URZ, 0x6, UR5 ;  /* 0x000000063f087899 */ /* 0x000fe20008011405 */
[----:B------:R-:W-:Y:S01]  /*1190*/  IMAD R23, R20, c[0x0][0x1e8], RZ ;  /* 0x00007a0014177a24 */ /* 0x000fe200078e02ff */
[----:B------:R-:W-:Y:S01]  /*11a0*/  UMOV UR4, URZ ;  /* 0x0000003f00047c82 */ /* 0x000fe20008000000 */
[----:B------:R-:W-:Y:S01]  /*11b0*/  IMAD.IADD R13, R5, 0x1, R22 ;  /* 0x00000001050d7824 */ /* 0x000fe200078e0216 */
[----:B------:R-:W-:Y:S01]  /*11c0*/  LEA.HI.X R49, R12, c[0x0][0x25c], R0, 0x2, P1 ;  /* 0x000097000c317a11 */ /* 0x000fe200008f1400 */
[----:B------:R-:W-:Y:S01]  /*11d0*/  IMAD.U32 R26, R3, 0x20, R26 ;  /* 0x00000020031a7824 */ /* 0x000fe200078e001a */
[----:B------:R-:W-:Y:S01]  /*11e0*/  UMOV UR9, 0x1 ;  /* 0x0000000100097882 */ /* 0x000fe20000000000 */
[C---:B------:R-:W-:Y:S01]  /*11f0*/  IMAD R3, R21.reuse, c[0x0][0x1ec], R23 ;  /* 0x00007b0015037a24 */ /* 0x040fe200078e0217 */
[----:B------:R-:W-:Y:S01]  /*1200*/  LEA.HI.X R43, R4, c[0x0][0x284], R13, 0x2, P0 ;  /* 0x0000a100042b7a11 */ /* 0x000fe200000f140d */
[----:B------:R-:W-:Y:S01]  /*1210*/  IMAD.WIDE.U32 R6, R21, c[0x0][0x1e8], R10 ;  /* 0x00007a0015067a25 */ /* 0x000fe200078e000a */
[----:B------:R-:W-:Y:S01]  /*1220*/  STL.64 [R1+0x38], R48 ;  /* 0x0000383001007387 */ /* 0x000fe20000100a00 */
[----:B------:R-:W-:-:S02]  /*1230*/  UMOV UR5, URZ ;  /* 0x0000003f00057c82 */ /* 0x000fc40008000000 */
[----:B------:R-:W-:Y:S01]  /*1240*/  IMAD.IADD R5, R15, 0x1, R25 ;  /* 0x000000010f057824 */ /* 0x000fe200078e0219 */
[----:B------:R-:W-:Y:S01]  /*1250*/  STL.64 [R1+0x30], R42 ;  /* 0x0000302a01007387 */ /* 0x000fe20000100a00 */
[----:B------:R-:W-:Y:S02]  /*1260*/  IMAD R0, R20, c[0x0][0x1b8], RZ ;  /* 0x00006e0014007a24 */ /* 0x000fe400078e02ff */
[----:B------:R-:W-:Y:S01]  /*1270*/  IMAD.MOV.U32 R4, RZ, RZ, R14 ;  /* 0x000000ffff047224 */ /* 0x000fe200078e000e */
[----:B------:R-:W-:Y:S01]  /*1280*/  STL [R1+0x2c], R45 ;  /* 0x00002c2d01007387 */ /* 0x000fe20000100800 */
[----:B------:R-:W-:Y:S02]  /*1290*/  IMAD.IADD R7, R7, 0x1, R3 ;  /* 0x0000000107077824 */ /* 0x000fe400078e0203 */
[----:B------:R-:W-:Y:S02]  /*12a0*/  IMAD R10, R9, c[0x0][0x1d8], RZ ;  /* 0x00007600090a7a24 */ /* 0x000fe400078e02ff */
[----:B------:R-:W-:-:S02]  /*12b0*/  IMAD R0, R21, c[0x0][0x1bc], R0 ;  /* 0x00006f0015007a24 */ /* 0x000fc400078e0200 */
[----:B------:R-:W-:-:S04]  /*12c0*/  IMAD.WIDE.U32 R4, R21, c[0x0][0x1b8], R4 ;  /* 0x00006e0015047a25 */ /* 0x000fc800078e0004 */
[C---:B------:R-:W-:Y:S02]  /*12d0*/  IMAD R10, R8.reuse, c[0x0][0x1dc], R10 ;  /* 0x00007700080a7a24 */ /* 0x040fe400078e020a */
[----:B------:R-:W-:-:S04]  /*12e0*/  IMAD.WIDE.U32 R12, R8, c[0x0][0x1d8], R6 ;  /* 0x00007600080c7a25 */ /* 0x000fc800078e0006 */
[----:B------:R-:W-:Y:S01]  /*12f0*/  IMAD.IADD R5, R5, 0x1, R0 ;  /* 0x0000000105057824 */ /* 0x000fe200078e0200 */
[----:B------:R-:W-:Y:S01]  /*1300*/  LEA R6, P0, R12, c[0x0][0x1c0], 0x1 ;  /* 0x000070000c067a11 */ /* 0x000fe200078008ff */
[----:B------:R-:W-:Y:S02]  /*1310*/  IMAD R3, R9, c[0x0][0x1a8], RZ ;  /* 0x00006a0009037a24 */ /* 0x000fe400078e02ff */
[----:B------:R-:W-:Y:S02]  /*1320*/  IMAD.IADD R0, R13, 0x1, R10 ;  /* 0x000000010d007824 */ /* 0x000fe400078e020a */
[----:B------:R-:W-:Y:S02]  /*1330*/  IMAD.MOV.U32 R21, RZ, RZ, c[0x0][0x1d8] ;  /* 0x00007600ff157624 */ /* 0x000fe400078e00ff */
[----:B------:R-:W-:Y:S01]  /*1340*/  IMAD R9, R8, c[0x0][0x1ac], R3 ;  /* 0x00006b0008097a24 */ /* 0x000fe200078e0203 */
[----:B------:R-:W-:Y:S01]  /*1350*/  LEA.HI.X R7, R12, c[0x0][0x1c4], R0, 0x1, P0 ;  /* 0x000071000c077a11 */ /* 0x000fe200000f0c00 */
[----:B------:R-:W-:Y:S01]  /*1360*/  IMAD.WIDE.U32 R10, R8, c[0x0][0x1a8], R4 ;  /* 0x00006a00080a7a25 */ /* 0x000fe200078e0004 */
[----:B------:R-:W-:-:S03]  /*1370*/  LEA R8, P1, R21, R6, 0x7 ;  /* 0x0000000615087211 */ /* 0x000fc600078238ff */
[----:B------:R-:W-:Y:S01]  /*1380*/  IMAD.MOV.U32 R23, RZ, RZ, c[0x0][0x1dc] ;  /* 0x00007700ff177624 */ /* 0x000fe200078e00ff */
[----:B------:R-:W-:Y:S01]  /*1390*/  LEA R4, P0, R10, c[0x0][0x190], 0x1 ;  /* 0x000064000a047a11 */ /* 0x000fe200078008ff */
[----:B------:R-:W-:Y:S02]  /*13a0*/  IMAD.IADD R0, R11, 0x1, R9 ;  /* 0x000000010b007824 */ /* 0x000fe400078e0209 */
[----:B------:R-:W-:Y:S01]  /*13b0*/  IMAD.IADD R17, R17, 0x1, R27 ;  /* 0x0000000111117824 */ /* 0x000fe200078e021b */
[----:B------:R-:W-:Y:S01]  /*13c0*/  LEA.HI.X R9, R21, R7, R23, 0x7, P1 ;  /* 0x0000000715097211 */ /* 0x000fe200008f3c17 */
[----:B------:R-:W-:Y:S01]  /*13d0*/  IMAD R3, R41, c[0x0][0x180], RZ ;  /* 0x0000600029037a24 */ /* 0x000fe200078e02ff */
[----:B------:R-:W-:Y:S01]  /*13e0*/  IADD3 R21, R2, 0x20, RZ ;  /* 0x0000002002157810 */ /* 0x000fe20007ffe0ff */
[----:B------:R-:W-:Y:S01]  /*13f0*/  IMAD.WIDE.U32 R16, R85, c[0x0][0x180], R16 ;  /* 0x0000600055107a25 */ /* 0x000fe200078e0010 */
[----:B------:R-:W-:Y:S02]  /*1400*/  LEA.HI.X R5, R10, c[0x0][0x194], R0, 0x1, P0 ;  /* 0x000065000a057a11 */ /* 0x000fe400000f0c00 */
[----:B------:R-:W-:Y:S01]  /*1410*/  ISETP.GE.AND P2, PT, R21, c[0x0][0x1cc], PT ;  /* 0x0000730015007a0c */ /* 0x000fe20003f46270 */
[----:B------:R-:W-:Y:S01]  /*1420*/  IMAD.IADD R0, R35, 0x1, -R52 ;  /* 0x0000000123007824 */ /* 0x000fe200078e0a34 */
[----:B------:R-:W-:Y:S01]  /*1430*/  ISETP.GE.AND P1, PT, R45, c[0x0][0x1cc], PT ;  /* 0x000073002d007a0c */ /* 0x000fe20003f26270 */
[----:B------:R-:W-:-:S02]  /*1440*/  IMAD R3, R85, c[0x0][0x184], R3 ;  /* 0x0000610055037a24 */ /* 0x000fc400078e0203 */
[----:B------:R-:W-:Y:S01]  /*1450*/  IMAD.SHL.U32 R44, R26, 0x2, RZ ;  /* 0x000000021a2c7824 */ /* 0x000fe200078e00ff */
[C---:B------:R-:W-:Y:S01]  /*1460*/  ISETP.LT.OR P6, PT, R0.reuse, 0x1, P3 ;  /* 0x000000010000780c */ /* 0x040fe20001fc1670 */
[----:B------:R-:W-:Y:S01]  /*1470*/  IMAD.IADD R11, R17, 0x1, R3 ;  /* 0x00000001110b7824 */ /* 0x000fe200078e0203 */
[C---:B------:R-:W-:Y:S01]  /*1480*/  ISETP.LT.OR P5, PT, R0.reuse, 0x1, P2 ;  /* 0x000000010000780c */ /* 0x040fe200017a1670 */
[----:B------:R-:W-:Y:S01]  /*1490*/  IMAD.IADD R15, R19, 0x1, R30 ;  /* 0x00000001130f7824 */ /* 0x000fe200078e021e */
[C---:B------:R-:W-:Y:S01]  /*14a0*/  ISETP.LT.OR P4, PT, R0.reuse, 0x1, P1 ;  /* 0x000000010000780c */ /* 0x040fe20000f81670 */
[----:B------:R-:W-:Y:S01]  /*14b0*/  IMAD.MOV.U32 R14, RZ, RZ, R18 ;  /* 0x000000ffff0e7224 */ /* 0x000fe200078e0012 */
[C---:B------:R-:W-:Y:S01]  /*14c0*/  ISETP.LT.OR P3, PT, R0.reuse, 0x41, P3 ;  /* 0x000000410000780c */ /* 0x040fe20001f61670 */
[----:B------:R-:W-:Y:S01]  /*14d0*/  IMAD.MOV.U32 R10, RZ, RZ, R16 ;  /* 0x000000ffff0a7224 */ /* 0x000fe200078e0010 */
[----:B------:R-:W-:Y:S01]  /*14e0*/  SHF.R.S32.HI R3, RZ, 0x1f, R33 ;  /* 0x0000001fff037819 */ /* 0x000fe20000011421 */
[----:B------:R-:W-:Y:S01]  /*14f0*/  IMAD.WIDE.U32 R12, R85, c[0x0][0x210], R14 ;  /* 0x00008400550c7a25 */ /* 0x000fe200078e000e */
[C---:B------:R-:W-:Y:S01]  /*1500*/  ISETP.LT.OR P2, PT, R0.reuse, 0x41, P2 ;  /* 0x000000410000780c */ /* 0x040fe20001741670 */
[----:B------:R-:W-:Y:S01]  /*1510*/  STL [R1+0xc], R44 ;  /* 0x00000c2c01007387 */ /* 0x000fe20000100800 */
[----:B------:R-:W-:Y:S01]  /*1520*/  ISETP.LT.OR P1, PT, R0, 0x41, P1 ;  /* 0x000000410000780c */ /* 0x000fe20000f21670 */
[----:B------:R-:W-:Y:S01]  /*1530*/  IMAD.MOV.U32 R15, RZ, RZ, c[0x0][0x1a8] ;  /* 0x00006a00ff0f7624 */ /* 0x000fe200078e00ff */
[----:B------:R-:W-:Y:S01]  /*1540*/  LEA.HI R3, R3, R52, RZ, 0x3 ;  /* 0x0000003403037211 */ /* 0x000fe200078f18ff */
[----:B------:R-:W-:Y:S01]  /*1550*/  @!PT LDS RZ, [RZ] ;  /* 0x00000000fffff984 */ /* 0x000fe20000000800 */
[----:B------:R-:W-:Y:S01]  /*1560*/  @!PT LDS RZ, [RZ] ;  /* 0x00000000fffff984 */ /* 0x000fe20000000800 */
[----:B------:R-:W-:Y:S01]  /*1570*/  @!PT LDS RZ, [RZ] ;  /* 0x00000000fffff984 */ /* 0x000fe20000000800 */
[----:B------:R1:W-:Y:S01]  /*1580*/  LDGSTS.E.BYPASS.LTC128B.128 [R44+0x6080], [R6.64], !P6 ;  /* 0x06080000062c7fae */ /* 0x0003e2000f101d4c */
[----:B------:R-:W-:Y:S01]  /*1590*/  LEA.HI R16, R38, R87, RZ, 0x6 ;  /* 0x0000005726107211 */ /* 0x000fe200078f30ff */
[----:B------:R-:W-:Y:S01]  /*15a0*/  IMAD.MOV.U32 R23, RZ, RZ, c[0x0][0x1ac] ;  /* 0x00006b00ff177624 */ /* 0x000fe200078e00ff */
[----:B------:R-:W-:Y:S01]  /*15b0*/  LOP3.LUT R3, R3, 0xfffffff8, RZ, 0xc0, !PT ;  /* 0xfffffff803037812 */ /* 0x000fe200078ec0ff */
[----:B------:R1:W-:Y:S01]  /*15c0*/  LDGSTS.E.BYPASS.LTC128B.128 [R44+0x8080], [R6.64+0x40], !P5 ;  /* 0x08080040062c7fae */ /* 0x0003e2000e901d4c */
[----:B------:R-:W-:Y:S01]  /*15d0*/  SHF.R.S32.HI R16, RZ, 0x6, R16 ;  /* 0x00000006ff107819 */ /* 0x000fe20000011410 */
[----:B------:R-:W-:Y:S01]  /*15e0*/  IMAD R20, R41, c[0x0][0x210], RZ ;  /* 0x0000840029147a24 */ /* 0x000fe200078e02ff */
[----:B------:R-:W-:Y:S01]  /*15f0*/  LEA R14, P0, R15, R4, 0x7 ;  /* 0x000000040f0e7211 */ /* 0x000fe200078038ff */
[----:B------:R1:W-:Y:S01]  /*1600*/  LDGSTS.E.BYPASS.LTC128B.128 [R44+0xa080], [R6.64+0x80], !P4 ;  /* 0x0a080080062c7fae */ /* 0x0003e2000e101d4c */
[----:B------:R-:W-:Y:S01]  /*1610*/  IMAD.IADD R3, R52, 0x1, -R3 ;  /* 0x0000000134037824 */ /* 0x000fe200078e0a03 */
[----:B------:R-:W-:Y:S01]  /*1620*/  ISETP.GE.AND P6, PT, R21, c[0x0][0x19c], PT ;  /* 0x0000670015007a0c */ /* 0x000fe20003fc6270 */
[----:B------:R-:W-:Y:S01]  /*1630*/  IMAD R20, R85, c[0x0][0x214], R20 ;  /* 0x0000850055147a24 */ /* 0x000fe200078e0214 */
[----:B------:R2:W-:Y:S01]  /*1640*/  LDGSTS.E.BYPASS.LTC128B.128 [R44+0x7080], [R8.64], !P3 ;  /* 0x07080000082c7fae */ /* 0x0005e2000d901d4c */
[----:B------:R-:W-:Y:S01]  /*1650*/  ISETP.GE.AND P3, PT, R2, c[0x0][0x19c], PT ;  /* 0x0000670002007a0c */ /* 0x000fe20003f66270 */
[----:B------:R-:W-:Y:S01]  /*1660*/  IMAD R22, R41, c[0x0][0x238], RZ ;  /* 0x00008e0029167a24 */ /* 0x000fe200078e02ff */
[----:B------:R-:W-:Y:S01]  /*1670*/  LEA.HI.X R15, R15, R5, R23, 0x7, P0 ;  /* 0x000000050f0f7211 */ /* 0x000fe200000f3c17 */
[----:B------:R2:W-:Y:S01]  /*1680*/  LDGSTS.E.BYPASS.LTC128B.128 [R44+0x9080], [R8.64+0x40], !P2 ;  /* 0x09080040082c7fae */ /* 0x0005e2000d101d4c */
[C---:B------:R-:W-:Y:S01]  /*1690*/  LOP3.LUT P2, RZ, R3.reuse, 0x4, RZ, 0xc0, !PT ;  /* 0x0000000403ff7812 */ /* 0x040fe2000784c0ff */
[----:B------:R-:W-:Y:S01]  /*16a0*/  IMAD.SHL.U32 R3, R3, 0x40, RZ ;  /* 0x0000004003037824 */ /* 0x000fe200078e00ff */
[----:B------:R-:W-:Y:S01]  /*16b0*/  ISETP.GE.AND P5, PT, R45, c[0x0][0x19c], PT ;  /* 0x000067002d007a0c */ /* 0x000fe20003fa6270 */
[----:B------:R2:W-:Y:S01]  /*16c0*/  LDGSTS.E.BYPASS.LTC128B.128 [R44+0xb080], [R8.64+0x80], !P1 ;  /* 0x0b080080082c7fae */ /* 0x0005e2000c901d4c */
[C---:B------:R-:W-:Y:S01]  /*16d0*/  ISETP.LT.OR P1, PT, R0.reuse, 0x1, P3 ;  /* 0x000000010000780c */ /* 0x040fe20001f21670 */
[----:B------:R-:W-:Y:S01]  /*16e0*/  IMAD.IADD R13, R13, 0x1, R20 ;  /* 0x000000010d0d7824 */ /* 0x000fe200078e0214 */
[----:B------:R-:W-:Y:S01]  /*16f0*/  LOP3.LUT R3, R3, 0x1c0, RZ, 0xc0, !PT ;  /* 0x000001c003037812 */ /* 0x000fe200078ec0ff */
[----:B------:R-:W0:Y:S01]  /*1700*/  LDGDEPBAR ;  /* 0x00000000000079af */ /* 0x000e220000000000 */
[C---:B------:R-:W-:Y:S01]  /*1710*/  ISETP.LT.OR P4, PT, R0.reuse, 0x1, P6 ;  /* 0x000000010000780c */ /* 0x040fe20003781670 */
[C---:B------:R-:W-:Y:S01]  /*1720*/  IMAD R22, R85.reuse, c[0x0][0x23c], R22 ;  /* 0x00008f0055167a24 */ /* 0x040fe200078e0216 */
[C---:B------:R-:W-:Y:S01]  /*1730*/  ISETP.LT.OR P3, PT, R0.reuse, 0x41, P3 ;  /* 0x000000410000780c */ /* 0x040fe20001f61670 */
[----:B------:R-:W-:Y:S01]  /*1740*/  IMAD.WIDE.U32 R18, R85, c[0x0][0x238], R28 ;  /* 0x00008e0055127a25 */ /* 0x000fe200078e001c */
[----:B------:R-:W-:Y:S01]  /*1750*/  ISETP.LT.OR P6, PT, R0, 0x41, P6 ;  /* 0x000000410000780c */ /* 0x000fe200037c1670 */
[----:B------:R-:W-:-:S04]  /*1760*/  CS2R R84, SRZ ;  /* 0x0000000000547805 */ /* 0x000fc8000001ff00 */
[----:B------:R3:W-:Y:S01]  /*1770*/  LDGSTS.E.BYPASS.LTC128B.128 [R44+0x80], [R4.64], !P1 ;  /* 0x00080000042c7fae */ /* 0x0007e2000c901d4c */
[----:B-1----:R-:W-:Y:S01]  /*1780*/  IMAD R6, R24, c[0x0][0x218], RZ ;  /* 0x0000860018067a24 */ /* 0x002fe200078e02ff */
[----:B------:R-:W-:Y:S01]  /*1790*/  ISETP.LT.OR P1, PT, R0, 0x1, P5 ;  /* 0x000000010000780c */ /* 0x000fe20002f21670 */
[----:B------:R-:W-:Y:S01]  /*17a0*/  IMAD R7, R24, c[0x0][0x188], RZ ;  /* 0x0000620018077a24 */ /* 0x000fe200078e02ff */
[----:B------:R-:W-:Y:S01]  /*17b0*/  ISETP.LT.OR P5, PT, R0, 0x41, P5 ;  /* 0x000000410000780c */ /* 0x000fe20002fa1670 */
[C---:B------:R-:W-:Y:S01]  /*17c0*/  IMAD R17, R31.reuse, c[0x0][0x21c], R6 ;  /* 0x000087001f117a24 */ /* 0x040fe200078e0206 */
[----:B------:R3:W-:Y:S01]  /*17d0*/  LDGSTS.E.BYPASS.LTC128B.128 [R44+0x2080], [R4.64+0x40], !P4 ;  /* 0x02080040042c7fae */ /* 0x0007e2000e101d4c */
[----:B------:R-:W-:Y:S01]  /*17e0*/  IMAD R7, R31, c[0x0][0x18c], R7 ;  /* 0x000063001f077a24 */ /* 0x000fe200078e0207 */
[----:B------:R-:W-:Y:S02]  /*17f0*/  ISETP.GE.AND P4, PT, R2, c[0x0][0x1fc], PT ;  /* 0x00007f0002007a0c */ /* 0x000fe40003f86270 */
[----:B--2---:R-:W-:Y:S01]  /*1800*/  LEA.HI R9, R37, R36, RZ, 0x1 ;  /* 0x0000002425097211 */ /* 0x004fe200078f08ff */
[----:B------:R-:W-:-:S04]  /*1810*/  IMAD.SHL.U32 R8, R16, 0x8, RZ ;  /* 0x0000000810087824 */ /* 0x000fc800078e00ff */
[----:B------:R3:W-:Y:S01]  /*1820*/  LDGSTS.E.BYPASS.LTC128B.128 [R44+0x4080], [R4.64+0x80], !P1 ;  /* 0x04080080042c7fae */ /* 0x0007e2000c901d4c */
[----:B------:R-:W-:Y:S02]  /*1830*/  ISETP.LT.AND P1, PT, R52, UR10, PT ;  /* 0x0000000a34007c0c */ /* 0x000fe4000bf21270 */
[----:B------:R-:W-:Y:S01]  /*1840*/  LOP3.LUT R6, R9, 0xfffffffe, RZ, 0xc0, !PT ;  /* 0xfffffffe09067812 */ /* 0x000fe200078ec0ff */
[----:B------:R1:W-:Y:S01]  /*1850*/  LDGSTS.E.BYPASS.LTC128B.128 [R44+0x1080], [R14.64], !P3 ;  /* 0x010800000e2c7fae */ /* 0x0003e2000d901d4c */
[----:B------:R-:W-:Y:S01]  /*1860*/  LOP3.LUT R216, R8, 0x18, RZ, 0xc0, !PT ;  /* 0x0000001808d87812 */ /* 0x000fe200078ec0ff */
[----:B------:R-:W-:Y:S01]  /*1870*/  IMAD.WIDE.U32 R8, R31, c[0x0][0x188], R10 ;  /* 0x000062001f087a25 */ /* 0x000fe200078e000a */
[----:B------:R-:W-:Y:S01]  /*1880*/  SHF.R.U32.HI R10, RZ, 0x3, R3 ;  /* 0x00000003ff0a7819 */ /* 0x000fe20000011603 */
[----:B------:R1:W-:Y:S01]  /*1890*/  LDGSTS.E.BYPASS.LTC128B.128 [R44+0x3080], [R14.64+0x40], !P6 ;  /* 0x030800400e2c7fae */ /* 0x0003e2000f101d4c */
[----:B------:R-:W-:Y:S01]  /*18a0*/  ISETP.GE.OR P3, PT, R2, c[0x0][0x1fc], !P1 ;  /* 0x00007f0002007a0c */ /* 0x000fe20004f66670 */
[----:B------:R-:W-:Y:S01]  /*18b0*/  IMAD.IADD R23, R36, 0x1, -R6 ;  /* 0x0000000124177824 */ /* 0x000fe200078e0a06 */
[----:B------:R-:W-:Y:S01]  /*18c0*/  LEA R50, P0, R8, c[0x0][0x160], 0x1 ;  /* 0x0000580008327a11 */ /* 0x000fe200078008ff */
[----:B------:R-:W-:Y:S01]  /*18d0*/  IMAD.IADD R11, R9, 0x1, R7 ;  /* 0x00000001090b7824 */ /* 0x000fe200078e0207 */
[----:B------:R-:W-:Y:S01]  /*18e0*/  LOP3.LUT R9, R10, R3, R216, 0x1e, !PT ;  /* 0x000000030a097212 */ /* 0x000fe200078e1ed8 */
[----:B------:R-:W-:Y:S01]  /*18f0*/  IMAD.SHL.U32 R20, R23, 0x400, RZ ;  /* 0x0000040017147824 */ /* 0x000fe200078e00ff */
[----:B------:R1:W-:Y:S01]  /*1900*/  LDGSTS.E.BYPASS.LTC128B.128 [R44+0x5080], [R14.64+0x80], !P5 ;  /* 0x050800800e2c7fae */ /* 0x0003e2000e901d4c */
[----:B------:R-:W-:Y:S01]  /*1910*/  IMAD.WIDE.U32 R6, R31, c[0x0][0x218], R12 ;  /* 0x000086001f067a25 */ /* 0x000fe200078e000c */
[----:B------:R-:W-:-:S02]  /*1920*/  LEA.HI.X R51, R8, c[0x0][0x164], R11, 0x1, P0 ;  /* 0x0000590008337a11 */ /* 0x000fc400000f0c0b */
[----:B------:R-:W0:Y:S01]  /*1930*/  LDGDEPBAR ;  /* 0x00000000000079af */ /* 0x000e220000000000 */
[----:B------:R-:W-:Y:S01]  /*1940*/  IMAD R3, R32, 0x2, R20 ;  /* 0x0000000220037824 */ /* 0x000fe200078e0214 */
[C---:B------:R-:W-:Y:S01]  /*1950*/  LEA R46, P0, R6.reuse, c[0x0][0x1f0], 0x1 ;  /* 0x00007c00062e7a11 */ /* 0x040fe200078008ff */
[----:B------:R-:W-:Y:S01]  /*1960*/  IMAD.IADD R7, R7, 0x1, R17 ;  /* 0x0000000107077824 */ /* 0x000fe200078e0211 */
[----:B------:R-:W-:Y:S01]  /*1970*/  ISETP.GE.AND P5, PT, R21, c[0x0][0x16c], PT ;  /* 0x00005b0015007a0c */ /* 0x000fe20003fa6270 */
[----:B------:R-:W-:Y:S01]  /*1980*/  IMAD.IADD R0, R3, 0x1, R9 ;  /* 0x0000000103007824 */ /* 0x000fe200078e0209 */
[----:B------:R-:W-:Y:S01]  /*1990*/  STL.64 [R1+0x20], R50 ;  /* 0x0000203201007387 */ /* 0x000fe20000100a00 */
[----:B------:R-:W-:Y:S01]  /*19a0*/  IMAD.IADD R3, R19, 0x1, R22 ;  /* 0x0000000113037824 */ /* 0x000fe200078e0216 */
[----:B------:R-:W-:Y:S01]  /*19b0*/  LEA.HI.X R47, R6, c[0x0][0x1f4], R7, 0x1, P0 ;  /* 0x00007d00062f7a11 */ /* 0x000fe200000f0c07 */
[----:B------:R-:W-:Y:S01]  /*19c0*/  IMAD.SHL.U32 R231, R0, 0x2, RZ ;  /* 0x0000000200e77824 */ /* 0x000fe200078e00ff */
[----:B------:R-:W-:-:S02]  /*19d0*/  LOP3.LUT R7, R40, 0xfffffff8, RZ, 0xc0, !PT ;  /* 0xfffffff828077812 */ /* 0x000fc400078ec0ff */
[----:B---3--:R-:W-:Y:S01]  /*19e0*/  LOP3.LUT R4, R39, 0xfffffff0, RZ, 0xc0, !PT ;  /* 0xfffffff027047812 */ /* 0x008fe200078ec0ff */
[----:B------:R-:W-:Y:S01]  /*19f0*/  STL.64 [R1+0x18], R46 ;  /* 0x0000182e01007387 */ /* 0x000fe20000100a00 */
[----:B------:R-:W-:Y:S01]  /*1a00*/  IADD3 R0, R231, 0xf480, RZ ;  /* 0x0000f480e7007810 */ /* 0x000fe20007ffe0ff */
[----:B------:R-:W-:Y:S01]  /*1a10*/  IMAD.IADD R7, R87, 0x1, -R7 ;  /* 0x0000000157077824 */ /* 0x000fe200078e0a07 */
[----:B------:R-:W-:Y:S02]  /*1a20*/  IADD3 R232, R231, 0xf4c0, RZ ;  /* 0x0000f4c0e7e87810 */ /* 0x000fe40007ffe0ff */
[----:B------:R-:W-:Y:S01]  /*1a30*/  @P2 IADD3 R232, R0, -0x40, RZ ;  /* 0xffffffc000e82810 */ /* 0x000fe20007ffe0ff */
[----:B------:R-:W-:Y:S01]  /*1a40*/  IMAD R0, R24, c[0x0][0x240], RZ ;  /* 0x0000900018007a24 */ /* 0x000fe200078e02ff */
[----:B------:R-:W-:Y:S02]  /*1a50*/  SHF.R.S32.HI R5, RZ, 0x1f, R16 ;  /* 0x0000001fff057819 */ /* 0x000fe40000011410 */
[----:B------:R-:W-:Y:S01]  /*1a60*/  ISETP.GE.AND P0, PT, R2, c[0x0][0x16c], PT ;  /* 0x00005b0002007a0c */ /* 0x000fe20003f06270 */
[----:B------:R-:W-:Y:S01]  /*1a70*/  IMAD.MOV.U32 R2, RZ, RZ, R18 ;  /* 0x000000ffff027224 */ /* 0x000fe200078e0012 */
[----:B------:R-:W-:Y:S01]  /*1a80*/  LEA.HI R10, R7, R7, RZ, 0x1 ;  /* 0x00000007070a7211 */ /* 0x000fe200078f08ff */
[----:B------:R-:W-:Y:S01]  /*1a90*/  IMAD R17, R31, c[0x0][0x244], R0 ;  /* 0x000091001f117a24 */ /* 0x000fe200078e0200 */
[----:B------:R-:W-:Y:S01]  /*1aa0*/  LEA.HI R5, R5, R16, RZ, 0x2 ;  /* 0x0000001005057211 */ /* 0x000fe200078f10ff */
[----:B------:R-:W-:Y:S01]  /*1ab0*/  IMAD.IADD R0, R87, 0x1, -R4 ;  /* 0x0000000157007824 */ /* 0x000fe200078e0a04 */
[----:B------:R-:W-:-:S04]  /*1ac0*/  DEPBAR.LE SB0, 0x1 ;  /* 0x000080400000791a */ /* 0x000fc80000000000 */
[----:B------:R-:W-:Y:S01]  /*1ad0*/  IMAD.WIDE.U32 R132, R31, c[0x0][0x240], R2 ;  /* 0x000090001f847a25 */ /* 0x000fe200078e0002 */
[----:B------:R-:W-:Y:S02]  /*1ae0*/  LOP3.LUT R3, R10, 0x7fffffe, RZ, 0xc0, !PT ;  /* 0x07fffffe0a037812 */ /* 0x000fe400078ec0ff */
[----:B------:R-:W-:Y:S01]  /*1af0*/  LOP3.LUT R2, R5, 0xfffffffc, RZ, 0xc0, !PT ;  /* 0xfffffffc05027812 */ /* 0x000fe200078ec0ff */
[----:B------:R-:W-:Y:S01]  /*1b00*/  IMAD R4, R34, 0x4, R16 ;  /* 0x0000000422047824 */ /* 0x000fe200078e0210 */
[----:B------:R-:W-:Y:S01]  /*1b10*/  LOP3.LUT R5, R37, 0xffffffe0, RZ, 0xc0, !PT ;  /* 0xffffffe025057812 */ /* 0x000fe200078ec0ff */
[----:B------:R-:W-:Y:S01]  /*1b20*/  IMAD.IADD R8, R7, 0x1, -R3 ;  /* 0x0000000107087824 */ /* 0x000fe200078e0a03 */
[----:B------:R-:W-:Y:S01]  /*1b30*/  SHF.R.S32.HI R11, RZ, 0x1f, R0 ;  /* 0x0000001fff0b7819 */ /* 0x000fe20000011400 */
[----:B------:R-:W-:Y:S01]  /*1b40*/  IMAD.IADD R9, R16, 0x1, -R2 ;  /* 0x0000000110097824 */ /* 0x000fe200078e0a02 */
[-C--:B------:R-:W-:Y:S01]  /*1b50*/  LEA.HI R6, R0, R0.reuse, RZ, 0x1 ;  /* 0x0000000000067211 */ /* 0x080fe200078f08ff */
[----:B------:R-:W-:Y:S01]  /*1b60*/  IMAD.IADD R2, R87, 0x1, -R5 ;  /* 0x0000000157027824 */ /* 0x000fe200078e0a05 */
[----:B------:R-:W-:Y:S01]  /*1b70*/  LEA.HI R3, R11, R0, RZ, 0x3 ;  /* 0x000000000b037211 */ /* 0x000fe200078f18ff */
[----:B------:R-:W-:Y:S01]  /*1b80*/  IMAD R12, R4, 0x8, R8 ;  /* 0x00000008040c7824 */ /* 0x000fe200078e0208 */
[----:B------:R-:W-:Y:S01]  /*1b90*/  LOP3.LUT R5, R6, 0x7fffffe, RZ, 0xc0, !PT ;  /* 0x07fffffe06057812 */ /* 0x000fe200078ec0ff */
[----:B------:R-:W-:Y:S01]  /*1ba0*/  IMAD.SHL.U32 R7, R7, 0x40, RZ ;  /* 0x0000004007077824 */ /* 0x000fe200078e00ff */
[----:B------:R-:W-:Y:S01]  /*1bb0*/  LOP3.LUT R4, R3, 0xfffffff8, RZ, 0xc0, !PT ;  /* 0xfffffff803047812 */ /* 0x000fe200078ec0ff */
[----:B------:R-:W-:Y:S01]  /*1bc0*/  STL.64 [R1+0x40], R132 ;  /* 0x0000408401007387 */ /* 0x000fe20000100a00 */
[----:B------:R-:W-:Y:S01]  /*1bd0*/  SHF.R.S32.HI R11, RZ, 0x1f, R2 ;  /* 0x0000001fff0b7819 */ /* 0x000fe20000011402 */
[----:B------:R-:W-:-:S02]  /*1be0*/  IMAD.IADD R8, R0, 0x1, -R5 ;  /* 0x0000000100087824 */ /* 0x000fc400078e0a05 */
[----:B------:R-:W-:Y:S01]  /*1bf0*/  BAR.SYNC.DEFER_BLOCKING 0x0 ;  /* 0x0000000000007b1d */ /* 0x000fe20000010000 */
[----:B------:R-:W-:Y:S01]  /*1c00*/  IMAD.IADD R13, R0, 0x1, -R4 ;  /* 0x00000001000d7824 */ /* 0x000fe200078e0a04 */
[----:B-1----:R-:W-:Y:S01]  /*1c10*/  LEA.HI R14, R11, R2, RZ, 0x2 ;  /* 0x000000020b0e7211 */ /* 0x002fe200078f10ff */
[----:B------:R-:W-:Y:S01]  /*1c20*/  IMAD.SHL.U32 R5, R36, 0x10, RZ ;  /* 0x0000001024057824 */ /* 0x000fe200078e00ff */
[----:B------:R-:W-:Y:S01]  /*1c30*/  SHF.R.S32.HI R0, RZ, 0x3, R3 ;  /* 0x00000003ff007819 */ /* 0x000fe20000011403 */
[----:B------:R-:W-:Y:S01]  /*1c40*/  IMAD R9, R9, -0x8, R35 ;  /* 0xfffffff809097824 */ /* 0x000fe200078e0223 */
[----:B------:R-:W-:Y:S01]  /*1c50*/  LOP3.LUT R3, R7, 0x1c0, RZ, 0xc0, !PT ;  /* 0x000001c007037812 */ /* 0x000fe200078ec0ff */
[----:B------:R-:W-:Y:S01]  /*1c60*/  CS2R R36, SRZ ;  /* 0x0000000000247805 */ /* 0x000fe2000001ff00 */
[----:B------:R-:W-:Y:S01]  /*1c70*/  LOP3.LUT R4, R14, 0xfffffffc, RZ, 0xc0, !PT ;  /* 0xfffffffc0e047812 */ /* 0x000fe200078ec0ff */
[C---:B------:R-:W-:Y:S01]  /*1c80*/  IMAD R15, R0.reuse, 0x8, R8 ;  /* 0x00000008000f7824 */ /* 0x040fe200078e0208 */
[----:B------:R-:W-:Y:S01]  /*1c90*/  SEL R11, RZ, 0x1, P0 ;  /* 0x00000001ff0b7807 */ /* 0x000fe20000000000 */
[----:B------:R-:W-:Y:S01]  /*1ca0*/  IMAD R20, R0, 0x200, R20 ;  /* 0x0000020000147824 */ /* 0x000fe200078e0214 */
[----:B------:R-:W-:Y:S01]  /*1cb0*/  LOP3.LUT R0, R3, 0x30, R5, 0xf8, !PT ;  /* 0x0000003003007812 */ /* 0x000fe200078ef805 */
[----:B------:R-:W-:Y:S01]  /*1cc0*/  IMAD.IADD R8, R2, 0x1, -R4 ;  /* 0x0000000102087824 */ /* 0x000fe200078e0a04 */
[----:B------:R-:W-:-:S02]  /*1cd0*/  ISETP.GE.AND P0, PT, R45, c[0x0][0x16c], PT ;  /* 0x00005b002d007a0c */ /* 0x000fc40003f06270 */
[----:B------:R-:W-:Y:S01]  /*1ce0*/  LOP3.LUT R2, R0, 0x8, R40, 0xf8, !PT ;  /* 0x0000000800027812 */ /* 0x000fe200078ef828 */
[----:B------:R-:W-:Y:S01]  /*1cf0*/  IMAD R238, R8, -0x2, R9 ;  /* 0xfffffffe08ee7824 */ /* 0x000fe200078e0209 */
[--C-:B------:R-:W-:Y:S02]  /*1d00*/  SHF.R.S32.HI R7, RZ, 0x1, R6.reuse ;  /* 0x00000001ff077819 */ /* 0x100fe40000011406 */
[----:B------:R-:W-:Y:S02]  /*1d10*/  SHF.R.S32.HI R5, RZ, 0x1f, R6 ;  /* 0x0000001fff057819 */ /* 0x000fe40000011406 */
[----:B------:R-:W-:Y:S02]  /*1d20*/  SHF.R.S32.HI R0, RZ, 0x1, R10 ;  /* 0x00000001ff007819 */ /* 0x000fe4000001140a */
[----:B------:R-:W-:Y:S02]  /*1d30*/  SHF.R.U32.HI R4, RZ, 0x3, R3 ;  /* 0x00000003ff047819 */ /* 0x000fe40000011603 */
[----:B------:R-:W-:-:S02]  /*1d40*/  SEL R6, RZ, 0x4, P0 ;  /* 0x00000004ff067807 */ /* 0x000fc40000000000 */
[----:B------:R-:W-:Y:S02]  /*1d50*/  LEA.HI R3, R5, R7, RZ, 0x2 ;  /* 0x0000000705037211 */ /* 0x000fe400078f10ff */
[C---:B------:R-:W-:Y:S01]  /*1d60*/  LOP3.LUT P0, RZ, R0.reuse, 0x2, RZ, 0xc0, !PT ;  /* 0x0000000200ff7812 */ /* 0x040fe2000780c0ff */
[----:B------:R-:W-:Y:S01]  /*1d70*/  IMAD.SHL.U32 R0, R0, 0x40, RZ ;  /* 0x0000004000007824 */ /* 0x000fe200078e00ff */
[----:B------:R-:W-:Y:S02]  /*1d80*/  LOP3.LUT R217, R2, R4, RZ, 0x3c, !PT ;  /* 0x0000000402d97212 */ /* 0x000fe400078e3cff */
[----:B------:R-:W-:Y:S01]  /*1d90*/  LOP3.LUT R2, R3, 0xfffffffc, RZ, 0xc0, !PT ;  /* 0xfffffffc03027812 */ /* 0x000fe200078ec0ff */
[----:B------:R-:W-:Y:S01]  /*1da0*/  IMAD.SHL.U32 R3, R34, 0x10, RZ ;  /* 0x0000001022037824 */ /* 0x000fe200078e00ff */
[----:B------:R-:W-:Y:S01]  /*1db0*/  LOP3.LUT R0, R0, 0xc0, RZ, 0xc0, !PT ;  /* 0x000000c000007812 */ /* 0x000fe200078ec0ff */
[----:B------:R-:W-:Y:S01]  /*1dc0*/  IMAD R217, R34, 0x200, R217 ;  /* 0x0000020022d97824 */ /* 0x000fe200078e02d9 */
[----:B------:R-:W-:Y:S01]  /*1dd0*/  LEA.HI R5, R38, R87, RZ, 0x7 ;  /* 0x0000005726057211 */ /* 0x000fe200078f38ff */
[----:B------:R-:W-:Y:S01]  /*1de0*/  IMAD.IADD R7, R7, 0x1, -R2 ;  /* 0x0000000107077824 */ /* 0x000fe200078e0a02 */
[----:B------:R-:W-:Y:S01]  /*1df0*/  LOP3.LUT R4, R0, 0x8, R40, 0xf8, !PT ;  /* 0x0000000800047812 */ /* 0x000fe200078ef828 */
[----:B------:R-:W-:Y:S01]  /*1e00*/  CS2R R38, SRZ ;  /* 0x0000000000267805 */ /* 0x000fe2000001ff00 */
[----:B------:R-:W-:Y:S01]  /*1e10*/  SHF.R.U32.HI R2, RZ, 0x3, R0 ;  /* 0x00000003ff027819 */ /* 0x000fe20000011600 */
[----:B------:R-:W-:Y:S01]  /*1e20*/  CS2R R40, SRZ ;  /* 0x0000000000287805 */ /* 0x000fe2000001ff00 */
[----:B------:R-:W-:Y:S01]  /*1e30*/  SEL R0, RZ, 0x2, P5 ;  /* 0x00000002ff007807 */ /* 0x000fe20002800000 */
[----:B------:R-:W-:Y:S01]  /*1e40*/  IMAD.SHL.U32 R217, R217, 0x2, RZ ;  /* 0x00000002d9d97824 */ /* 0x000fe200078e00ff */
[----:B------:R-:W-:-:S02]  /*1e50*/  LOP3.LUT R2, R4, R2, RZ, 0x3c, !PT ;  /* 0x0000000204027212 */ /* 0x000fc400078e3cff */
[----:B------:R-:W-:Y:S02]  /*1e60*/  IADD3 R6, R6, R0, R11 ;  /* 0x0000000006067210 */ /* 0x000fe40007ffe00b */
[----:B------:R-:W-:Y:S01]  /*1e70*/  SEL R0, R226, 0xffffffe0, !P0 ;  /* 0xffffffe0e2007807 */ /* 0x000fe20004000000 */
[----:B------:R-:W-:Y:S01]  /*1e80*/  IMAD.U32 R2, R12, 0x20, R2 ;  /* 0x000000200c027824 */ /* 0x000fe200078e0002 */
[----:B------:R-:W-:Y:S02]  /*1e90*/  SHF.R.U32.HI R5, RZ, 0x4, R5 ;  /* 0x00000004ff057819 */ /* 0x000fe40000011605 */
[----:B------:R-:W-:Y:S01]  /*1ea0*/  LOP3.LUT R3, R3, 0x10, RZ, 0xc0, !PT ;  /* 0x0000001003037812 */ /* 0x000fe200078ec0ff */
[----:B------:R-:W-:Y:S01]  /*1eb0*/  IMAD.SHL.U32 R218, R2, 0x2, RZ ;  /* 0x0000000202da7824 */ /* 0x000fe200078e00ff */
[----:B------:R-:W-:Y:S02]  /*1ec0*/  LOP3.LUT P0, RZ, R6, 0x1, RZ, 0xc0, !PT ;  /* 0x0000000106ff7812 */ /* 0x000fe4000780c0ff */
[----:B------:R-:W-:Y:S01]  /*1ed0*/  LOP3.LUT R10, R3, 0x8, R5, 0xf8, !PT ;  /* 0x00000008030a7812 */ /* 0x000fe200078ef805 */
[----:B------:R-:W-:Y:S01]  /*1ee0*/  IMAD.IADD R219, R218, 0x1, R0 ;  /* 0x00000001dadb7824 */ /* 0x000fe200078e0200 */
[----:B------:R-:W1:Y:S01]  /*1ef0*/  LDSM.16.M88.4 R168, [R218+0x6080] ;  /* 0x00608000daa8783b */ /* 0x000e620000000200 */
[----:B------:R-:W-:Y:S01]  /*1f00*/  SEL R3, RZ, 0xffffffff, P5 ;  /* 0xffffffffff037807 */ /* 0x000fe20002800000 */
[----:B------:R-:W-:Y:S01]  /*1f10*/  IMAD.SHL.U32 R0, R13, 0x40, RZ ;  /* 0x000000400d007824 */ /* 0x000fe200078e00ff */
[----:B------:R-:W-:Y:S01]  /*1f20*/  ISETP.GE.OR P0, PT, R52, UR10, !P0 ;  /* 0x0000000a34007c0c */ /* 0x000fe2000c706670 */
[----:B------:R-:W2:Y:S01]  /*1f30*/  LDSM.16.M88.4 R172, [R218+0x7080] ;  /* 0x00708000daac783b */ /* 0x000ea20000000200 */
[----:B------:R-:W-:Y:S01]  /*1f40*/  ISETP.GE.AND P2, PT, R21, c[0x0][0x1fc], PT ;  /* 0x00007f0015007a0c */ /* 0x000fe20003f46270 */
[----:B------:R-:W-:Y:S01]  /*1f50*/  IMAD.SHL.U32 R3, R3, 0x2, RZ ;  /* 0x0000000203037824 */ /* 0x000fe200078e00ff */
[----:B------:R-:W-:Y:S01]  /*1f60*/  LOP3.LUT P5, RZ, R6, 0x2, RZ, 0xc0, !PT ;  /* 0x0000000206ff7812 */ /* 0x000fe200078ac0ff */
[----:B------:R-:W3:Y:S01]  /*1f70*/  LDSM.16.M88.4 R176, [R219+0x6080] ;  /* 0x00608000dbb0783b */ /* 0x000ee20000000200 */
[----:B------:R-:W-:Y:S01]  /*1f80*/  SEL R4, RZ, 0xffffffff, P2 ;  /* 0xffffffffff047807 */ /* 0x000fe20001000000 */
[----:B------:R-:W-:Y:S01]  /*1f90*/  IMAD.SHL.U32 R5, R7, 0x40, RZ ;  /* 0x0000004007057824 */ /* 0x000fe200078e00ff */
[----:B------:R-:W-:Y:S01]  /*1fa0*/  LOP3.LUT R2, R3, 0x2, R11, 0xe2, !PT ;  /* 0x0000000203027812 */ /* 0x000fe200078ee20b */
[----:B------:R-:W4:Y:S01]  /*1fb0*/  LDSM.16.M88.4 R180, [R219+0x7080] ;  /* 0x00708000dbb4783b */ /* 0x000f220000000200 */
[----:B------:R-:W-:Y:S01]  /*1fc0*/  SEL R3, RZ, 0x1, P4 ;  /* 0x00000001ff037807 */ /* 0x000fe20002000000 */
[----:B------:R-:W-:Y:S01]  /*1fd0*/  IMAD.SHL.U32 R4, R4, 0x2, RZ ;  /* 0x0000000204047824 */ /* 0x000fe200078e00ff */
[----:B------:R-:W-:Y:S01]  /*1fe0*/  ISETP.GE.AND P4, PT, R45, c[0x0][0x1fc], PT ;  /* 0x00007f002d007a0c */ /* 0x000fe20003f86270 */
[----:B------:R-:W1:Y:S01]  /*1ff0*/  LDSM.16.M88.4 R184, [R218+0x8080] ;  /* 0x00808000dab8783b */ /* 0x000e620000000200 */
[----:B------:R-:W-:-:S02]  /*2000*/  ISETP.GT.AND P2, PT, R87, 0xf, PT ;  /* 0x0000000f5700780c */ /* 0x000fc40003f44270 */
[----:B------:R-:W-:Y:S01]  /*2010*/  LOP3.LUT R4, R4, 0x2, R3, 0xe2, !PT ;  /* 0x0000000204047812 */ /* 0x000fe200078ee203 */
[----:B------:R-:W1:Y:S01]  /*2020*/  LDSM.16.M88.4 R188, [R218+0x9080] ;  /* 0x00908000dabc783b */ /* 0x000e620000000200 */
[----:B------:R-:W-:Y:S01]  /*2030*/  ISETP.GE.OR P5, PT, R52, UR10, !P5 ;  /* 0x0000000a34007c0c */ /* 0x000fe2000efa6670 */
[----:B------:R-:W-:Y:S01]  /*2040*/  IMAD.SHL.U32 R3, R34, 0x8, RZ ;  /* 0x0000000822037824 */ /* 0x000fe200078e00ff */
[----:B------:R-:W-:Y:S01]  /*2050*/  LOP3.LUT R0, R0, 0x1c0, RZ, 0xc0, !PT ;  /* 0x000001c000007812 */ /* 0x000fe200078ec0ff */
[----:B------:R-:W1:Y:S01]  /*2060*/  LDSM.16.M88.4 R192, [R219+0x8080] ;  /* 0x00808000dbc0783b */ /* 0x000e620000000200 */
[----:B------:R-:W-:Y:S02]  /*2070*/  LOP3.LUT R5, R5, 0xc0, RZ, 0xc0, !PT ;  /* 0x000000c005057812 */ /* 0x000fe400078ec0ff */
[----:B------:R-:W-:Y:S01]  /*2080*/  LOP3.LUT R3, R3, 0x8, RZ, 0xc0, !PT ;  /* 0x0000000803037812 */ /* 0x000fe200078ec0ff */
[----:B------:R-:W1:Y:S01]  /*2090*/  LDSM.16.M88.4 R196, [R219+0x9080] ;  /* 0x00908000dbc4783b */ /* 0x000e620000000200 */
[----:B------:R-:W-:-:S02]  /*20a0*/  ISETP.GE.OR P6, PT, R21, c[0x0][0x1fc], !P1 ;  /* 0x00007f0015007a0c */ /* 0x000fc40004fc6670 */
[----:B------:R-:W-:Y:S01]  /*20b0*/  ISETP.GE.OR P1, PT, R45, c[0x0][0x1fc], !P1 ;  /* 0x00007f002d007a0c */ /* 0x000fe20004f26670 */
[----:B------:R-:W1:Y:S04]  /*20c0*/  LDSM.16.M88.4 R200, [R218+0xa080] ;  /* 0x00a08000dac8783b */ /* 0x000e680000000200 */
[----:B------:R-:W1:Y:S04]  /*20d0*/  LDSM.16.M88.4 R204, [R218+0xb080] ;  /* 0x00b08000dacc783b */ /* 0x000e680000000200 */
[----:B------:R-:W1:Y:S04]  /*20e0*/  LDSM.16.M88.4 R208, [R219+0xa080] ;  /* 0x00a08000dbd0783b */ /* 0x000e680000000200 */
[----:B------:R-:W1:Y:S04]  /*20f0*/  LDSM.16.M88.4 R212, [R219+0xb080] ;  /* 0x00b08000dbd4783b */ /* 0x000e680000000200 */
[----:B------:R-:W-:Y:S06]  /*2100*/  BAR.SYNC.DEFER_BLOCKING 0x0 ;  /* 0x0000000000007b1d */ /* 0x000fec0000010000 */
[----:B------:R2:W-:Y:S04]  /*2110*/  STL [R1+0x28], R2 ;  /* 0x0000280201007387 */ /* 0x0005e80000100800 */
[----:B------:R-:W-:Y:S01]  /*2120*/  @!PT LDS RZ, [RZ] ;  /* 0x00000000fffff984 */ /* 0x000fe20000000800 */
[----:B------:R-:W-:Y:S01]  /*2130*/  @!PT LDS RZ, [RZ] ;  /* 0x00000000fffff984 */ /* 0x000fe20000000800 */
[----:B------:R-:W-:Y:S01]  /*2140*/  @!PT LDS RZ, [RZ] ;  /* 0x00000000fffff984 */ /* 0x000fe20000000800 */
[----:B------:R1:W-:Y:S01]  /*2150*/  LDGSTS.E.BYPASS.LTC128B.128 [R44+0x6080], [R50.64], !P0 ;  /* 0x06080000322c7fae */ /* 0x0003e2000c101d4c */
[----:B------:R-:W-:-:S02]  /*2160*/  LOP3.LUT P0, RZ, R6, 0x4, RZ, 0xc0, !PT ;  /* 0x0000000406ff7812 */ /* 0x000fc4000780c0ff */
[----:B------:R-:W-:Y:S01]  /*2170*/  SHF.R.U32.HI R6, RZ, 0x3, R5 ;  /* 0x00000003ff067819 */ /* 0x000fe20000011605 */
[----:B------:R1:W-:Y:S01]  /*2180*/  LDGSTS.E.BYPASS.LTC128B.128 [R44+0x7080], [R50.64+0x40], !P5 ;  /* 0x07080040322c7fae */ /* 0x0003e2000e901d4c */
[----:B------:R-:W-:Y:S02]  /*2190*/  ISETP.GE.OR P0, PT, R52, UR10, !P0 ;  /* 0x0000000a34007c0c */ /* 0x000fe4000c706670 */
[----:B--2---:R-:W-:Y:S01]  /*21a0*/  SEL R2, RZ, 0x4, P4 ;  /* 0x00000004ff027807 */ /* 0x004fe20002000000 */
[----:B------:R-:W-:Y:S01]  /*21b0*/  CS2R R52, SRZ ;  /* 0x0000000000347805 */ /* 0x000fe2000001ff00 */
[----:B------:R-:W-:Y:S02]  /*21c0*/  LOP3.LUT R216, R6, R5, R216, 0x1e, !PT ;  /* 0x0000000506d87212 */ /* 0x000fe400078e1ed8 */
[----:B------:R-:W-:Y:S01]  /*21d0*/  LOP3.LUT R2, R4, R2, RZ, 0xfc, !PT ;  /* 0x0000000204027212 */ /* 0x000fe200078efcff */
[----:B------:R-:W-:Y:S01]  /*21e0*/  @!P2 IMAD.SHL.U32 R4, R87, 0x10, RZ ;  /* 0x000000105704a824 */ /* 0x000fe200078e00ff */
[----:B------:R-:W-:-:S02]  /*21f0*/  LOP3.LUT P5, RZ, R13, 0x4, RZ, 0xc0, !PT ;  /* 0x000000040dff7812 */ /* 0x000fc400078ac0ff */
[----:B------:R-:W-:Y:S01]  /*2200*/  LOP3.LUT P4, RZ, R13, 0x2, RZ, 0xc0, !PT ;  /* 0x000000020dff7812 */ /* 0x000fe2000788c0ff */
[----:B------:R2:W-:Y:S01]  /*2210*/  STL [R1+0x10], R2 ;  /* 0x0000100201007387 */ /* 0x0005e20000100800 */
[----:B------:R-:W-:Y:S02]  /*2220*/  SEL R226, R226, 0xffffffe0, !P5 ;  /* 0xffffffe0e2e27807 */ /* 0x000fe40006800000 */
[----:B------:R-:W-:Y:S01]  /*2230*/  SEL R227, R229, 0xfffffff0, !P4 ;  /* 0xfffffff0e5e37807 */ /* 0x000fe20006000000 */
[----:B------:R1:W-:Y:S01]  /*2240*/  LDGSTS.E.BYPASS.LTC128B.128 [R44+0x8080], [R50.64+0x80], !P0 ;  /* 0x08080080322c7fae */ /* 0x0003e2000c101d4c */
[----:B------:R-:W-:-:S03]  /*2250*/  LOP3.LUT P0, RZ, R7, 0x2, RZ, 0xc0, !PT ;  /* 0x0000000207ff7812 */ /* 0x000fc6000780c0ff */
[----:B------:R3:W-:Y:S01]  /*2260*/  @!P2 LDGSTS.E.BYPASS.LTC128B.128 [R4+0xf080], [R48.64] ;  /* 0x0f0800003004afae */ /* 0x0007e2000b901d4c */
[----:B------:R-:W-:-:S03]  /*2270*/  SEL R229, R229, 0xfffffff0, !P0 ;  /* 0xfffffff0e5e57807 */ /* 0x000fc60004000000 */
[----:B------:R-:W0:Y:S04]  /*2280*/  LDGDEPBAR ;  /* 0x00000000000079af */ /* 0x000e280000000000 */
[----:B------:R4:W-:Y:S01]  /*2290*/  LDGSTS.E.BYPASS.LTC128B.128 [R44+0xc080], [R46.64], !P3 ;  /* 0x0c0800002e2c7fae */ /* 0x0009e2000d901d4c */
[----:B------:R-:W-:-:S03]  /*22a0*/  ISETP.GE.AND P3, PT, R87, 0x10, PT ;  /* 0x000000105700780c */ /* 0x000fc60003f66270 */
[----:B------:R4:W-:Y:S04]  /*22b0*/  LDGSTS.E.BYPASS.LTC128B.128 [R44+0xd080], [R46.64+0x40], !P6 ;  /* 0x0d0800402e2c7fae */ /* 0x0009e8000f101d4c */
[----:B------:R4:W-:Y:S01]  /*22c0*/  LDGSTS.E.BYPASS.LTC128B.128 [R44+0xe080], [R46.64+0x80], !P1 ;  /* 0x0e0800802e2c7fae */ /* 0x0009e2000c901d4c */
[----:B--2---:R-:W-:-:S04]  /*22d0*/  SHF.R.U32.HI R2, RZ, 0x3, R0 ;  /* 0x00000003ff027819 */ /* 0x004fc80000011600 */
[--C-:B------:R-:W-:Y:S01]  /*22e0*/  LOP3.LUT R222, R2, R0, R3.reuse, 0x1e, !PT ;  /* 0x0000000002de7212 */ /* 0x100fe200078e1e03 */
[----:B------:R-:W-:Y:S01]  /*22f0*/  IMAD.SHL.U32 R0, R15, 0x20, RZ ;  /* 0x000000200f007824 */ /* 0x000fe200078e00ff */
[----:B------:R-:W-:Y:S01]  /*2300*/  SHF.R.S32.HI R2, RZ, 0x2, R14 ;  /* 0x00000002ff027819 */ /* 0x000fe2000001140e */
[----:B-1----:R-:W-:Y:S01]  /*2310*/  CS2R R50, SRZ ;  /* 0x0000000000327805 */ /* 0x002fe2000001ff00 */
[----:B------:R-:W-:Y:S01]  /*2320*/  LOP3.LUT R3, R6, R5, R3, 0x1e, !PT ;  /* 0x0000000506037212 */ /* 0x000fe200078e1e03 */
[----:B------:R-:W-:Y:S01]  /*2330*/  IMAD.IADD R216, R0, 0x1, R216 ;  /* 0x0000000100d87824 */ /* 0x000fe200078e02d8 */
[----:B---3--:R-:W-:Y:S01]  /*2340*/  CS2R R48, SRZ ;  /* 0x0000000000307805 */ /* 0x008fe2000001ff00 */
[C---:B------:R-:W-:Y:S02]  /*2350*/  IMAD R2, R23.reuse, 0x10, R2 ;  /* 0x0000001017027824 */ /* 0x040fe400078e0202 */
[----:B------:R-:W-:Y:S01]  /*2360*/  IMAD R4, R23, 0x200, R0 ;  /* 0x0000020017047824 */ /* 0x000fe200078e0200 */
[----:B------:R-:W-:Y:S01]  /*2370*/  LEA R216, R216, 0x80, 0x1 ;  /* 0x00000080d8d87811 */ /* 0x000fe200078e08ff */
[----:B------:R-:W-:Y:S01]  /*2380*/  IMAD.IADD R222, R20, 0x1, R222 ;  /* 0x0000000114de7824 */ /* 0x000fe200078e02de */
[----:B------:R1:W-:Y:S01]  /*2390*/  STL [R1+0x8], R2 ;  /* 0x0000080201007387 */ /* 0x0003e20000100800 */
[----:B------:R-:W-:-:S03]  /*23a0*/  IMAD.IADD R225, R4, 0x1, R3 ;  /* 0x0000000104e17824 */ /* 0x000fc600078e0203 */
[----:B------:R-:W-:Y:S01]  /*23b0*/  LEA R222, R222, 0x13480, 0x1 ;  /* 0x00013480dede7811 */ /* 0x000fe200078e08ff */
[C---:B------:R-:W-:Y:S02]  /*23c0*/  IMAD.SHL.U32 R221, R225.reuse, 0x2, RZ ;  /* 0x00000002e1dd7824 */ /* 0x040fe400078e00ff */
[----:B------:R-:W-:Y:S02]  /*23d0*/  IMAD.SHL.U32 R220, R225, 0x2, RZ ;  /* 0x00000002e1dc7824 */ /* 0x000fe400078e00ff */
[--C-:B------:R-:W-:Y:S01]  /*23e0*/  IMAD R223, R226, 0x2, R222.reuse ;  /* 0x00000002e2df7824 */ /* 0x100fe200078e02de */
[----:B------:R-:W-:Y:S01]  /*23f0*/  IADD3 R221, R221, 0xc080, RZ ;  /* 0x0000c080dddd7810 */ /* 0x000fe20007ffe0ff */
[C---:B------:R-:W-:Y:S01]  /*2400*/  IMAD R224, R227.reuse, 0x2, R222 ;  /* 0x00000002e3e07824 */ /* 0x040fe200078e02de */
[----:B----4-:R-:W-:Y:S01]  /*2410*/  CS2R R46, SRZ ;  /* 0x00000000002e7805 */ /* 0x010fe2000001ff00 */
[----:B------:R-:W-:Y:S01]  /*2420*/  CS2R R44, SRZ ;  /* 0x00000000002c7805 */ /* 0x000fe2000001ff00 */
[----:B------:R-:W-:-:S02]  /*2430*/  IMAD R227, R227, 0x2, R223 ;  /* 0x00000002e3e37824 */ /* 0x000fc400078e02df */
[----:B------:R-:W-:Y:S02]  /*2440*/  IMAD R226, R226, 0x2, R224 ;  /* 0x00000002e2e27824 */ /* 0x000fe400078e02e0 */
[----:B------:R-:W-:Y:S02]  /*2450*/  IMAD R221, R229, 0x2, R221 ;  /* 0x00000002e5dd7824 */ /* 0x000fe400078e02dd */
[----:B------:R-:W-:Y:S01]  /*2460*/  IMAD.IADD R230, R225, 0x1, R229 ;  /* 0x00000001e1e67824 */ /* 0x000fe200078e02e5 */
[----:B-1----:R-:W-:-:S05]  /*2470*/  LOP3.LUT R2, R6, R10, R5, 0x1e, !PT ;  /* 0x0000000a06027212 */ /* 0x002fca00078e1e05 */
[----:B------:R-:W-:Y:S02]  /*2480*/  IMAD.IADD R228, R0, 0x1, R2 ;  /* 0x0000000100e47824 */ /* 0x000fe400078e0202 */
[----:B------:R-:W-:Y:S02]  /*2490*/  @!P3 IMAD.SHL.U32 R0, R87, 0x10, RZ ;  /* 0x000000105700b824 */ /* 0x000fe400078e00ff */
[----:B------:R-:W-:-:S03]  /*24a0*/  CS2R R86, SRZ ;  /* 0x0000000000567805 */ /* 0x000fc6000001ff00 */
[----:B------:R1:W-:Y:S04]  /*24b0*/  @!P3 LDGSTS.E.BYPASS.LTC128B.128 [R0+0xf280], [R42.64] ;  /* 0x0f2800002a00bfae */ /* 0x0003e8000b901d4c */
[----:B------:R-:W0:Y:S04]  /*24c0*/  LDGDEPBAR ;  /* 0x00000000000079af */ /* 0x000e280000000000 */
[----:B------:R-:W0:Y:S01]  /*24d0*/  LDGDEPBAR ;  /* 0x00000000000079af */ /* 0x000e220000000000 */
[----:B-1----:R-:W-:Y:S01]  /*24e0*/  IMAD.IADD R0, R133, 0x1, R17 ;  /* 0x0000000185007824 */ /* 0x002fe200078e0211 */
[----:B------:R-:W-:-:S04]  /*24f0*/  CS2R R42, SRZ ;  /* 0x00000000002a7805 */ /* 0x000fc8000001ff00 */
[----:B------:R1:W-:Y:S03]  /*2500*/  STL [R1+0x48], R0 ;  /* 0x0000480001007387 */ /* 0x0003e60000100800 */
.L_x_58:
[----:B------:R-:W-:Y:S04]  /*2510*/  DEPBAR.LE SB0, 0x1 ;  /* 0x000080400000791a */ /* 0x000fe80000000000 */
[----:B------:R-:W-:Y:S01]  /*2520*/  BAR.SYNC.DEFER_BLOCKING 0x0 ;  /* 0x0000000000007b1d */ /* 0x000fe20000010000 */
[----:B-1----:R-:W-:Y:S01]  /*2530*/  MOV R0, UR4 ;  /* 0x0000000400007c02 */ /* 0x002fe20008000f00 */
[----:B------:R-:W-:Y:S01]  /*2540*/  UIADD3 UR15, UR5, 0x1, URZ ;  /* 0x00000001050f7890 */ /* 0x000fe2000fffe03f */
[----:B------:R-:W-:Y:S02]  /*2550*/  MOV R2, UR4 ;  /* 0x0000000400027c02 */ /* 0x000fe40008000f00 */
[----:B------:R-:W-:Y:S01]  /*2560*/  MOV R3, UR4 ;  /* 0x0000000400037c02 */ /* 0x000fe20008000f00 */
[----:B------:R-:W-:Y:S01]  /*2570*/  IMAD R0, R0, 0x1800, R225 ;  /* 0x0000180000007824 */ /* 0x000fe200078e02e1 */
[----:B------:R-:W-:Y:S01]  /*2580*/  UISETP.GE.AND UP0, UPT, UR15, UR8, UPT ;  /* 0x000000080f00728c */ /* 0x000fe2000bf06270 */
[----:B------:R-:W-:Y:S02]  /*2590*/  IMAD R2, R2, 0x1800, R229 ;  /* 0x0000180002027824 */ /* 0x000fe400078e02e5 */
[----:B------:R-:W-:Y:S01]  /*25a0*/  IMAD R3, R3, 0x1800, R230 ;  /* 0x0000180003037824 */ /* 0x000fe200078e02e6 */
[----:B------:R-:W-:Y:S02]  /*25b0*/  SHF.L.U32 R0, R0, 0x1, RZ ;  /* 0x0000000100007819 */ /* 0x000fe400000006ff */
[----:B------:R-:W-:Y:S02]  /*25c0*/  IADD3 R2, R225, R2, RZ ;  /* 0x00000002e1027210 */ /* 0x000fe40007ffe0ff */
[----:B------:R-:W-:Y:S02]  /*25d0*/  SHF.L.U32 R3, R3, 0x1, RZ ;  /* 0x0000000103037819 */ /* 0x000fe400000006ff */
[----:B------:R-:W-:Y:S02]  /*25e0*/  SHF.L.U32 R2, R2, 0x1, RZ ;  /* 0x0000000102027819 */ /* 0x000fe400000006ff */
[----:B------:R-:W-:Y:S01]  /*25f0*/  PLOP3.LUT P0, PT, PT, PT, UP0, 0x80, 0x0 ;  /* 0x000000000000781c */ /* 0x000fe20003f0f008 */
[----:B------:R-:W-:Y:S08]  /*2600*/  LDSM.16.M88.4 R16, [R218+0x80] ;  /* 0x00008000da10783b */ /* 0x000ff00000000200 */
        /* <DEDUP_REMOVED lines=17> */
[-C--:B------:R-:W-:Y:S08]  /*2720*/  HMMA.16816.F32.BF16 R28, R28, R134.reuse, RZ ;  /* 0x000000861c1c723c */ /* 0x080ff000000418ff */
[----:B------:R-:W-:Y:S01]  /*2730*/  HMMA.16816.F32.BF16 R32, R32, R134, RZ ;  /* 0x000000862020723c */ /* 0x000fe200000418ff */
[----:B------:R-:W-:Y:S07]  /*2740*/  LDSM.16.M88.4 R132, [R0+0x7080] ;  /* 0x007080000084783b */ /* 0x000fee0000000200 */
        /* <DEDUP_REMOVED lines=8> */
[----:B------:R-:W-:Y:S07]  /*27d0*/  LDSM.16.M88.4 R144, [R219+0x2080] ;  /* 0x00208000db90783b */ /* 0x000fee0000000200 */
[----:B------:R-:W-:Y:S01]  /*27e0*/  HMMA.16816.F32.BF16 R32, R136, R150, R32 ;  /* 0x000000968820723c */ /* 0x000fe20000041820 */
[----:B------:R-:W2:Y:S07]  /*27f0*/  LDSM.16.M88.4 R136, [R3+0x7080] ;  /* 0x007080000388783b */ /* 0x000eae0000000200 */
[-C--:B-1----:R-:W-:Y:S01]  /*2800*/  HMMA.16816.F32.BF16 R4, R132, R140.reuse, R4 ;  /* 0x0000008c8404723c */ /* 0x082fe20000041804 */
[----:B------:R-:W1:Y:S07]  /*2810*/  LDSM.16.M88.4 R148, [R2+0x7880] ;  /* 0x007880000294783b */ /* 0x000e6e0000000200 */
[C---:B------:R-:W-:Y:S08]  /*2820*/  HMMA.16816.F32.BF16 R8, R152.reuse, R140, R8 ;  /* 0x0000008c9808723c */ /* 0x040ff00000041808 */
[-C--:B------:R-:W-:Y:S08]  /*2830*/  HMMA.16816.F32.BF16 R12, R152, R142.reuse, R12 ;  /* 0x0000008e980c723c */ /* 0x080ff0000004180c */
[C---:B------:R-:W-:Y:S01]  /*2840*/  HMMA.16816.F32.BF16 R16, R132.reuse, R142, R16 ;  /* 0x0000008e8410723c */ /* 0x040fe20000041810 */
[----:B------:R-:W-:Y:S07]  /*2850*/  LDSM.16.M88.4 R140, [R0+0x8080] ;  /* 0x00808000008c783b */ /* 0x000fee0000000200 */
[-C--:B------:R-:W-:Y:S08]  /*2860*/  HMMA.16816.F32.BF16 R20, R132, R156.reuse, R20 ;  /* 0x0000009c8414723c */ /* 0x080ff00000041814 */
[C---:B------:R-:W-:Y:S08]  /*2870*/  HMMA.16816.F32.BF16 R24, R152.reuse, R156, R24 ;  /* 0x0000009c9818723c */ /* 0x040ff00000041818 */
[-C--:B------:R-:W-:Y:S01]  /*2880*/  HMMA.16816.F32.BF16 R28, R152, R158.reuse, R28 ;  /* 0x0000009e981c723c */ /* 0x080fe2000004181c */
[----:B------:R-:W3:Y:S07]  /*2890*/  LDSM.16.M88.4 R152, [R218+0x4080] ;  /* 0x00408000da98783b */ /* 0x000eee0000000200 */
[----:B------:R-:W-:Y:S01]  /*28a0*/  HMMA.16816.F32.BF16 R32, R132, R158, R32 ;  /* 0x0000009e8420723c */ /* 0x000fe20000041820 */
[----:B------:R-:W4:Y:S07]  /*28b0*/  LDSM.16.M88.4 R132, [R0+0x8880] ;  /* 0x008880000084783b */ /* 0x000f2e0000000200 */
[-C--:B--2---:R-:W-:Y:S01]  /*28c0*/  HMMA.16816.F32.BF16 R4, R136, R144.reuse, R4 ;  /* 0x000000908804723c */ /* 0x084fe20000041804 */
[----:B------:R-:W-:Y:S07]  /*28d0*/  LDSM.16.M88.4 R156, [R3+0x8080] ;  /* 0x00808000039c783b */ /* 0x000fee0000000200 */
[C---:B-1----:R-:W-:Y:S08]  /*28e0*/  HMMA.16816.F32.BF16 R8, R148.reuse, R144, R8 ;  /* 0x000000909408723c */ /* 0x042ff00000041808 */
[-C--:B------:R-:W-:Y:S08]  /*28f0*/  HMMA.16816.F32.BF16 R12, R148, R146.reuse, R12 ;  /* 0x00000092940c723c */ /* 0x080ff0000004180c */
[C---:B------:R-:W-:Y:S01]  /*2900*/  HMMA.16816.F32.BF16 R16, R136.reuse, R146, R16 ;  /* 0x000000928810723c */ /* 0x040fe20000041810 */
[----:B------:R-:W1:Y:S07]  /*2910*/  LDSM.16.M88.4 R144, [R218+0x5080] ;  /* 0x00508000da90783b */ /* 0x000e6e0000000200 */
[-C--:B------:R-:W-:Y:S08]  /*2920*/  HMMA.16816.F32.BF16 R20, R136, R160.reuse, R20 ;  /* 0x000000a08814723c */ /* 0x080ff00000041814 */
[C---:B------:R-:W-:Y:S08]  /*2930*/  HMMA.16816.F32.BF16 R24, R148.reuse, R160, R24 ;  /* 0x000000a09418723c */ /* 0x040ff00000041818 */
[-C--:B------:R-:W-:Y:S08]  /*2940*/  HMMA.16816.F32.BF16 R28, R148, R162.reuse, R28 ;  /* 0x000000a2941c723c */ /* 0x080ff0000004181c */
[----:B------:R-:W-:Y:S01]  /*2950*/  HMMA.16816.F32.BF16 R32, R136, R162, R32 ;  /* 0x000000a28820723c */ /* 0x000fe20000041820 */
[----:B------:R-:W2:Y:S07]  /*2960*/  LDSM.16.M88.4 R136, [R2+0x8880] ;  /* 0x008880000288783b */ /* 0x000eae0000000200 */
[-C--:B---3--:R-:W-:Y:S08]  /*2970*/  HMMA.16816.F32.BF16 R4, R140, R152.reuse, R4 ;  /* 0x000000988c04723c */ /* 0x088ff00000041804 */
[C---:B----4-:R-:W-:Y:S08]  /*2980*/  HMMA.16816.F32.BF16 R8, R132.reuse, R152, R8 ;  /* 0x000000988408723c */ /* 0x050ff00000041808 */
[-C--:B------:R-:W-:Y:S08]  /*2990*/  HMMA.16816.F32.BF16 R12, R132, R154.reuse, R12 ;  /* 0x0000009a840c723c */ /* 0x080ff0000004180c */
[C---:B------:R-:W-:Y:S08]  /*29a0*/  HMMA.16816.F32.BF16 R16, R140.reuse, R154, R16 ;  /* 0x0000009a8c10723c */ /* 0x040ff00000041810 */
[-C--:B-1----:R-:W-:Y:S08]  /*29b0*/  HMMA.16816.F32.BF16 R20, R140, R144.reuse, R20 ;  /* 0x000000908c14723c */ /* 0x082ff00000041814 */
        /* <DEDUP_REMOVED lines=92> */
[----:B--2-4-:R-:W2:Y:S01]  /*2f80*/  LDL R3, [R1+0x28] ;  /* 0x0000280001037983 */ /* 0x014ea20000100800 */
[----:B------:R-:W-:Y:S01]  /*2f90*/  ULDC.64 UR6, c[0x0][0x178] ;  /* 0x00005e0000067ab9 */ /* 0x000fe20000000a00 */
[----:B------:R-:W-:Y:S01]  /*2fa0*/  IMAD.U32 R5, RZ, RZ, UR9 ;  /* 0x00000009ff057e24 */ /* 0x000fe2000f8e00ff */
[----:B------:R-:W-:Y:S01]  /*2fb0*/  UIMAD UR14, UR15, -0x40, UR10 ;  /* 0xffffffc00f0e78a4 */ /* 0x000fe2000f8e020a */
[----:B---3--:R-:W3:Y:S01]  /*2fc0*/  LDL R2, [R1+0xc] ;  /* 0x00000c0001027983 */ /* 0x008ee20000100800 */
[----:B------:R-:W-:Y:S02]  /*2fd0*/  UIMAD.WIDE.U32 UR16, UR15, UR6, URZ ;  /* 0x000000060f1072a5 */ /* 0x000fe4000f8e003f */
[----:B------:R-:W-:Y:S01]  /*2fe0*/  USHF.R.S32.HI UR11, URZ, 0x1f, UR15 ;  /* 0x0000001f3f0b7899 */ /* 0x000fe2000801140f */
[----:B------:R-:W4:Y:S03]  /*2ff0*/  LDL R6, [R1+0x2c] ;  /* 0x00002c0001067983 */ /* 0x000f260000100800 */
[----:B------:R-:W-:Y:S01]  /*3000*/  UIMAD UR11, UR11, UR6, URZ ;  /* 0x000000060b0b72a4 */ /* 0x000fe2000f8e023f */
[----:B------:R-:W5:Y:S03]  /*3010*/  LDL.64 R12, [R1+0x20] ;  /* 0x00002000010c7983 */ /* 0x000f660000100a00 */
[----:B------:R-:W-:Y:S01]  /*3020*/  UIMAD UR11, UR15, UR7, UR11 ;  /* 0x000000070f0b72a4 */ /* 0x000fe2000f8e020b */
[----:B------:R-:W5:Y:S03]  /*3030*/  LDL.64 R10, [R1+0x38] ;  /* 0x00003800010a7983 */ /* 0x000f660000100a00 */
[----:B------:R-:W-:Y:S01]  /*3040*/  UIADD3 UR11, UR17, UR11, URZ ;  /* 0x0000000b110b7290 */ /* 0x000fe2000fffe03f */
[----:B------:R-:W1:Y:S02]  /*3050*/  S2R R4, SR_TID.X ;  /* 0x0000000000047919 */ /* 0x000e640000002100 */
[----:B-1----:R-:W-:Y:S01]  /*3060*/  SHF.R.S32.HI R8, RZ, 0x1f, R4 ;  /* 0x0000001fff087819 */ /* 0x002fe20000011404 */
[----:B------:R-:W-:Y:S03]  /*3070*/  IMAD.SHL.U32 R7, R4, 0x4, RZ ;  /* 0x0000000404077824 */ /* 0x000fe600078e00ff */
[----:B------:R-:W-:Y:S01]  /*3080*/  LEA.HI R8, R8, R4, RZ, 0x2 ;  /* 0x0000000408087211 */ /* 0x000fe200078f10ff */
[----:B------:R-:W-:Y:S03]  /*3090*/  IMAD.U32 R4, RZ, RZ, UR5 ;  /* 0x00000005ff047e24 */ /* 0x000fe6000f8e00ff */
[----:B------:R-:W-:Y:S02]  /*30a0*/  SHF.R.S32.HI R8, RZ, 0x2, R8 ;  /* 0x00000002ff087819 */ /* 0x000fe40000011408 */
[----:B------:R-:W-:Y:S02]  /*30b0*/  @!P2 LEA R4, R4, 0x40, 0x6 ;  /* 0x000000400404a811 */ /* 0x000fe400078e30ff */
[----:B------:R-:W-:Y:S02]  /*30c0*/  ISETP.LT.AND P1, PT, R8, UR14, PT ;  /* 0x0000000e08007c0c */ /* 0x000fe4000bf21270 */
[C---:B--2---:R-:W-:Y:S02]  /*30d0*/  LOP3.LUT P4, RZ, R3.reuse, 0x1, RZ, 0xc0, !PT ;  /* 0x0000000103ff7812 */ /* 0x044fe4000788c0ff */
[----:B------:R-:W-:Y:S01]  /*30e0*/  LOP3.LUT P3, RZ, R3, 0x2, RZ, 0xc0, !PT ;  /* 0x0000000203ff7812 */ /* 0x000fe2000786c0ff */
[----:B------:R-:W-:Y:S01]  /*30f0*/  IMAD.U32 R3, RZ, RZ, UR9 ;  /* 0x00000009ff037e24 */ /* 0x000fe2000f8e00ff */
[----:B---3--:R-:W-:Y:S01]  /*3100*/  IADD3 R0, R2, 0x6080, RZ ;  /* 0x0000608002007810 */ /* 0x008fe20007ffe0ff */
[----:B------:R-:W-:Y:S01]  /*3110*/  IMAD.U32 R2, RZ, RZ, UR16 ;  /* 0x00000010ff027e24 */ /* 0x000fe2000f8e00ff */
[C---:B------:R-:W-:Y:S01]  /*3120*/  ISETP.GE.OR P4, PT, R8.reuse, UR14, !P4 ;  /* 0x0000000e08007c0c */ /* 0x040fe2000e786670 */
[----:B------:R-:W-:Y:S01]  /*3130*/  @!P2 IMAD R7, R3, 0x40, R7 ;  /* 0x000000400307a824 */ /* 0x000fe200078e0207 */
[----:B------:R-:W-:Y:S01]  /*3140*/  ISETP.GE.OR P3, PT, R8, UR14, !P3 ;  /* 0x0000000e08007c0c */ /* 0x000fe2000df66670 */
[----:B------:R-:W-:Y:S01]  /*3150*/  IMAD.U32 R8, RZ, RZ, UR16 ;  /* 0x00000010ff087e24 */ /* 0x000fe2000f8e00ff */
[----:B----4-:R-:W-:Y:S01]  /*3160*/  ISETP.GE.OR P1, PT, R6, c[0x0][0x16c], !P1 ;  /* 0x00005b0006007a0c */ /* 0x010fe20004f26670 */
[----:B------:R-:W-:Y:S01]  /*3170*/  IMAD.U32 R6, RZ, RZ, UR11 ;  /* 0x0000000bff067e24 */ /* 0x000fe2000f8e00ff */
[----:B-----5:R-:W-:Y:S01]  /*3180*/  LEA R2, P0, R2, R12, 0x7 ;  /* 0x0000000c02027211 */ /* 0x020fe200078038ff */
[----:B------:R-:W-:Y:S03]  /*3190*/  IMAD R0, R5, 0x3000, R0 ;  /* 0x0000300005007824 */ /* 0x000fe600078e0200 */
[----:B------:R-:W-:Y:S01]  /*31a0*/  LEA.HI.X R3, R8, R13, R6, 0x7, P0 ;  /* 0x0000000d08037211 */ /* 0x000fe200000f3c06 */
[----:B------:R-:W-:Y:S02]  /*31b0*/  @!P2 IMAD.SHL.U32 R6, R7, 0x4, RZ ;  /* 0x000000040706a824 */ /* 0x000fe400078e00ff */
[----:B------:R-:W-:Y:S02]  /*31c0*/  @!P2 IMAD.WIDE R4, R4, 0x4, R10 ;  /* 0x000000040404a825 */ /* 0x000fe400078e020a */
[----:B------:R-:W-:Y:S01]  /*31d0*/  @!PT LDS RZ, [RZ] ;  /* 0x00000000fffff984 */ /* 0x000fe20000000800 */
[----:B------:R-:W-:Y:S01]  /*31e0*/  @!PT LDS RZ, [RZ] ;  /* 0x00000000fffff984 */ /* 0x000fe20000000800 */
[----:B------:R-:W-:Y:S01]  /*31f0*/  @!PT LDS RZ, [RZ] ;  /* 0x00000000fffff984 */ /* 0x000fe20000000800 */
[----:B------:R1:W-:Y:S04]  /*3200*/  LDGSTS.E.BYPASS.LTC128B.128 [R0], [R2.64], !P4 ;  /* 0x0000000002007fae */ /* 0x0003e8000e101d4c */
[----:B------:R1:W-:Y:S04]  /*3210*/  LDGSTS.E.BYPASS.LTC128B.128 [R0+0x1000], [R2.64+0x40], !P3 ;  /* 0x0100004002007fae */ /* 0x0003e8000d901d4c */
[----:B------:R1:W-:Y:S04]  /*3220*/  LDGSTS.E.BYPASS.LTC128B.128 [R0+0x2000], [R2.64+0x80], !P1 ;  /* 0x0200008002007fae */ /* 0x0003e8000c901d4c */
[----:B------:R1:W-:Y:S02]  /*3230*/  @!P2 LDGSTS.E.BYPASS.LTC128B.128 [R6+0xf080], [R4.64] ;  /* 0x0f0800000406afae */ /* 0x0003e4000b901d4c */
.L_x_56:
[-C--:B-12-4-:R-:W-:Y:S01]  /*3240*/  HMMA.16816.F32.BF16 R4, R132, R168.reuse, RZ ;  /* 0x000000a88404723c */ /* 0x096fe200000418ff */
[----:B---3--:R-:W-:Y:S01]  /*3250*/  LDS R0, [R159.X4+0xf280] ;  /* 0x00f280009f007984 */ /* 0x008fe20000004800 */
[----:B------:R-:W-:Y:S01]  /*3260*/  UIADD3 UR11, UR5, 0x1, URZ ;  /* 0x00000001050b7890 */ /* 0x000fe2000fffe03f */
[C---:B------:R-:W-:Y:S02]  /*3270*/  ISETP.GT.AND P0, PT, R238.reuse, 0x1, PT ;  /* 0x00000001ee00780c */ /* 0x040fe40003f04270 */
[----:B------:R1:W-:Y:S01]  /*3280*/  STL [R1+0x54], R85 ;  /* 0x0000545501007387 */ /* 0x0003e20000100800 */
[----:B------:R-:W-:Y:S02]  /*3290*/  MOV R3, R144 ;  /* 0x0000009000037202 */ /* 0x000fe40000000f00 */
[C---:B------:R-:W-:Y:S01]  /*32a0*/  HMMA.16816.F32.BF16 R8, R28.reuse, R168, RZ ;  /* 0x000000a81c08723c */ /* 0x040fe200000418ff */
[----:B------:R-:W-:Y:S01]  /*32b0*/  LDSM.16.M88.4 R144, [R220+0xd880] ;  /* 0x00d88000dc90783b */ /* 0x000fe20000000200 */
[C---:B------:R-:W-:Y:S02]  /*32c0*/  ISETP.GT.AND P1, PT, R238.reuse, RZ, PT ;  /* 0x000000ffee00720c */ /* 0x040fe40003f24270 */
[----:B------:R-:W-:Y:S02]  /*32d0*/  MOV R156, R153 ;  /* 0x00000099009c7202 */ /* 0x000fe40000000f00 */
[----:B------:R-:W-:Y:S02]  /*32e0*/  FSEL R164, R233, -INF , P1 ;  /* 0xff800000e9a47808 */ /* 0x000fe40000800000 */
[-C--:B------:R-:W-:Y:S01]  /*32f0*/  HMMA.16816.F32.BF16 R12, R28, R170.reuse, RZ ;  /* 0x000000aa1c0c723c */ /* 0x080fe200000418ff */
[----:B------:R-:W0:Y:S01]  /*3300*/  LDGDEPBAR ;  /* 0x00000000000079af */ /* 0x000e220000000000 */
[C---:B------:R-:W-:Y:S02]  /*3310*/  ISETP.GT.AND P6, PT, R238.reuse, 0x20, PT ;  /* 0x00000020ee00780c */ /* 0x040fe40003fc4270 */
[----:B------:R-:W-:Y:S02]  /*3320*/  FSEL R165, R235, -INF , P0 ;  /* 0xff800000eba57808 */ /* 0x000fe40000000000 */
[----:B------:R-:W-:Y:S02]  /*3330*/  FSEL R2, R163, -INF , P6 ;  /* 0xff800000a3027808 */ /* 0x000fe40003000000 */
[C---:B------:R-:W-:Y:S02]  /*3340*/  HMMA.16816.F32.BF16 R16, R132.reuse, R170, RZ ;  /* 0x000000aa8410723c */ /* 0x040fe400000418ff */
[C---:B------:R-:W-:Y:S02]  /*3350*/  ISETP.GT.AND P3, PT, R238.reuse, 0x41, PT ;  /* 0x00000041ee00780c */ /* 0x040fe40003f64270 */
[C---:B------:R-:W-:Y:S01]  /*3360*/  ISETP.GT.AND P5, PT, R238.reuse, 0x21, PT ;  /* 0x00000021ee00780c */ /* 0x040fe20003fa4270 */
[----:B-1----:R-:W2:Y:S01]  /*3370*/  LDL.LU R85, [R1+0x4] ;  /* 0x0000040001557983 */ /* 0x002ea20000300800 */
[----:B------:R-:W-:Y:S02]  /*3380*/  ISETP.GT.AND P4, PT, R238, 0x40, PT ;  /* 0x00000040ee00780c */ /* 0x000fe40003f84270 */
[-C--:B------:R-:W-:Y:S01]  /*3390*/  HMMA.16816.F32.BF16 R20, R132, R172.reuse, RZ ;  /* 0x000000ac8414723c */ /* 0x080fe200000418ff */
[----:B------:R-:W-:Y:S01]  /*33a0*/  FSEL R157, R156, -INF , P1 ;  /* 0xff8000009c9d7808 */ /* 0x000fe20000800000 */
[----:B------:R1:W-:Y:S06]  /*33b0*/  STL [R1+0x50], R84 ;  /* 0x0000505401007387 */ /* 0x0003ec0000100800 */
        /* <DEDUP_REMOVED lines=460> */
[----:B-12-4-:R-:W2:Y:S01]  /*5080*/  LDL R156, [R1+0x10] ;  /* 0x00001000019c7983 */ /* 0x016ea20000100800 */
[----:B------:R-:W-:Y:S02]  /*5090*/  ULDC.64 UR6, c[0x0][0x208] ;  /* 0x0000820000067ab9 */ /* 0x000fe40000000a00 */
[----:B------:R-:W-:Y:S01]  /*50a0*/  USHF.L.U32 UR14, UR11, 0x6, URZ ;  /* 0x000000060b0e7899 */ /* 0x000fe2000800063f */
[----:B------:R-:W3:Y:S01]  /*50b0*/  LDL.64 R154, [R1+0x18] ;  /* 0x00001800019a7983 */ /* 0x000ee20000100a00 */
[----:B------:R-:W-:Y:S02]  /*50c0*/  UIMAD.WIDE.U32 UR18, UR11, UR6, URZ ;  /* 0x000000060b1272a5 */ /* 0x000fe4000f8e003f */
[----:B------:R-:W-:Y:S01]  /*50d0*/  UIADD3 UR16, -UR14, UR10, URZ ;  /* 0x0000000a0e107290 */ /* 0x000fe2000fffe13f */
[----:B------:R-:W4:Y:S01]  /*50e0*/  LDL R237, [R1+0xc] ;  /* 0x00000c0001ed7983 */ /* 0x000f220000100800 */
[----:B------:R-:W-:Y:S01]  /*50f0*/  IMAD.U32 R6, RZ, RZ, UR14 ;  /* 0x0000000eff067e24 */ /* 0x000fe2000f8e00ff */
[----:B------:R-:W-:Y:S01]  /*5100*/  USHF.R.S32.HI UR15, URZ, 0x1f, UR11 ;  /* 0x0000001f3f0f7899 */ /* 0x000fe2000801140b */
[----:B------:R-:W-:Y:S01]  /*5110*/  IMAD.U32 R4, RZ, RZ, UR18 ;  /* 0x00000012ff047e24 */ /* 0x000fe2000f8e00ff */
[----:B------:R-:W3:Y:S01]  /*5120*/  LDL.64 R152, [R1+0x30] ;  /* 0x0000300001987983 */ /* 0x000ee20000100a00 */
[----:B------:R-:W-:Y:S01]  /*5130*/  IMAD.U32 R5, RZ, RZ, UR18 ;  /* 0x00000012ff057e24 */ /* 0x000fe2000f8e00ff */
[----:B------:R-:W-:Y:S02]  /*5140*/  UIMAD UR15, UR15, UR6, URZ ;  /* 0x000000060f0f72a4 */ /* 0x000fe4000f8e023f */
[----:B------:R-:W1:Y:S02]  /*5150*/  S2R R158, SR_TID.X ;  /* 0x00000000009e7919 */ /* 0x000e640000002100 */
[----:B------:R-:W-:Y:S04]  /*5160*/  UIMAD UR15, UR11, UR7, UR15 ;  /* 0x000000070b0f72a4 */ /* 0x000fe8000f8e020f */
[----:B------:R-:W-:Y:S06]  /*5170*/  UIADD3 UR15, UR19, UR15, URZ ;  /* 0x0000000f130f7290 */ /* 0x000fec000fffe03f */
[----:B------:R-:W-:Y:S01]  /*5180*/  IMAD.U32 R0, RZ, RZ, UR15 ;  /* 0x0000000fff007e24 */ /* 0x000fe2000f8e00ff */
[----:B-1----:R-:W-:Y:S04]  /*5190*/  SHF.R.S32.HI R159, RZ, 0x1f, R158 ;  /* 0x0000001fff9f7819 */ /* 0x002fe8000001149e */
[----:B------:R-:W-:Y:S04]  /*51a0*/  LEA.HI R159, R159, R158, RZ, 0x2 ;  /* 0x0000009e9f9f7211 */ /* 0x000fe800078f10ff */
[----:B------:R-:W-:Y:S02]  /*51b0*/  SHF.R.S32.HI R159, RZ, 0x2, R159 ;  /* 0x00000002ff9f7819 */ /* 0x000fe4000001149f */
[C---:B--2---:R-:W-:Y:S02]  /*51c0*/  LOP3.LUT P4, RZ, R156.reuse, 0x1, RZ, 0xc0, !PT ;  /* 0x000000019cff7812 */ /* 0x044fe4000788c0ff */
[C---:B------:R-:W-:Y:S02]  /*51d0*/  LOP3.LUT P3, RZ, R156.reuse, 0x2, RZ, 0xc0, !PT ;  /* 0x000000029cff7812 */ /* 0x040fe4000786c0ff */
[----:B------:R-:W-:Y:S02]  /*51e0*/  LOP3.LUT P1, RZ, R156, 0x4, RZ, 0xc0, !PT ;  /* 0x000000049cff7812 */ /* 0x000fe4000782c0ff */
[C---:B------:R-:W-:Y:S02]  /*51f0*/  ISETP.GE.OR P4, PT, R159.reuse, UR16, !P4 ;  /* 0x000000109f007c0c */ /* 0x040fe4000e786670 */
[C---:B------:R-:W-:Y:S02]  /*5200*/  ISETP.GE.OR P3, PT, R159.reuse, UR16, !P3 ;  /* 0x000000109f007c0c */ /* 0x040fe4000df66670 */
[----:B------:R-:W-:Y:S02]  /*5210*/  ISETP.GE.OR P1, PT, R159, UR16, !P1 ;  /* 0x000000109f007c0c */ /* 0x000fe4000cf26670 */
[----:B------:R-:W1:Y:S01]  /*5220*/  S2R R159, SR_TID.X ;  /* 0x00000000009f7919 */ /* 0x000e620000002100 */
[----:B---3--:R-:W-:Y:S01]  /*5230*/  LEA R4, P0, R4, R154, 0x7 ;  /* 0x0000009a04047211 */ /* 0x008fe200078038ff */
[----:B------:R-:W-:Y:S03]  /*5240*/  @!P2 IMAD.WIDE R6, R6, 0x4, R152 ;  /* 0x000000040606a825 */ /* 0x000fe600078e0298 */
[----:B------:R-:W-:Y:S05]  /*5250*/  LEA.HI.X R5, R5, R155, R0, 0x7, P0 ;  /* 0x0000009b05057211 */ /* 0x000fea00000f3c00 */
[----:B------:R-:W-:Y:S01]  /*5260*/  @!PT LDS RZ, [RZ] ;  /* 0x00000000fffff984 */ /* 0x000fe20000000800 */
[----:B------:R-:W-:Y:S01]  /*5270*/  @!PT LDS RZ, [RZ] ;  /* 0x00000000fffff984 */ /* 0x000fe20000000800 */
[----:B------:R-:W-:Y:S01]  /*5280*/  @!PT LDS RZ, [RZ] ;  /* 0x00000000fffff984 */ /* 0x000fe20000000800 */
[----:B----4-:R2:W-:Y:S04]  /*5290*/  LDGSTS.E.BYPASS.LTC128B.128 [R237+0xc080], [R4.64], !P4 ;  /* 0x0c08000004ed7fae */ /* 0x0105e8000e101d4c */
[----:B------:R2:W-:Y:S04]  /*52a0*/  LDGSTS.E.BYPASS.LTC128B.128 [R237+0xd080], [R4.64+0x40], !P3 ;  /* 0x0d08004004ed7fae */ /* 0x0005e8000d901d4c */
[----:B------:R2:W-:Y:S01]  /*52b0*/  LDGSTS.E.BYPASS.LTC128B.128 [R237+0xe080], [R4.64+0x80], !P1 ;  /* 0x0e08008004ed7fae */ /* 0x0005e2000c901d4c */
[----:B-1----:R-:W-:Y:S05]  /*52c0*/  @!P2 IMAD.SHL.U32 R0, R159, 0x10, RZ ;  /* 0x000000109f00a824 */ /* 0x002fea00078e00ff */
[----:B------:R2:W-:Y:S02]  /*52d0*/  @!P2 LDGSTS.E.BYPASS.LTC128B.128 [R0+0xf280], [R6.64] ;  /* 0x0f2800000600afae */ /* 0x0005e4000b901d4c */
.L_x_57:
[-C--:B-12-4-:R-:W-:Y:S01]  /*52e0*/  HMMA.16816.F32.BF16 R4, R20, R2.reuse, RZ ;  /* 0x000000021404723c */ /* 0x096fe200000418ff */
[----:B------:R-:W2:Y:S01]  /*52f0*/  LDL.64 R162, [R1+0x40] ;  /* 0x0000400001a27983 */ /* 0x000ea20000100a00 */
[----:B------:R-:W-:Y:S02]  /*5300*/  UIMAD UR5, UR5, 0x1800, URZ ;  /* 0x00001800050578a4 */ /* 0x000fe4000f8e023f */
[----:B------:R-:W-:Y:S01]  /*5310*/  UISETP.GE.AND UP0, UPT, UR11, UR8, UPT ;  /* 0x000000080b00728c */ /* 0x000fe2000bf06270 */
[----:B------:R-:W3:Y:S01]  /*5320*/  LDL R160, [R1+0x48] ;  /* 0x0000480001a07983 */ /* 0x000ee20000100800 */
[----:B------:R-:W-:Y:S02]  /*5330*/  UISETP.GE.AND UP1, UPT, UR9, 0x1, UPT ;  /* 0x000000010900788c */ /* 0x000fe4000bf26270 */
[C---:B------:R-:W-:Y:S01]  /*5340*/  HMMA.16816.F32.BF16 R8, R24.reuse, R2, RZ ;  /* 0x000000021808723c */ /* 0x040fe200000418ff */
[----:B------:R-:W-:Y:S01]  /*5350*/  LDSM.16.MT88.2 R2, [R216+0x800] ;  /* 0x00080000d802783b */ /* 0x000fe20000004100 */
[----:B------:R-:W-:Y:S02]  /*5360*/  UIADD3 UR6, UR4, 0x1, URZ ;  /* 0x0000000104067890 */ /* 0x000fe4000fffe03f */
[----:B------:R-:W-:Y:S01]  /*5370*/  UISETP.GE.AND UP2, UPT, UR4, 0x1, UPT ;  /* 0x000000010400788c */ /* 0x000fe2000bf46270 */
[----:B------:R-:W1:Y:S03]  /*5380*/  LDSM.16.M88.4 R132, [R223] ;  /* 0x00000000df84783b */ /* 0x000e660000000200 */
[-C--:B------:R-:W-:Y:S01]  /*5390*/  HMMA.16816.F32.BF16 R12, R24, R28.reuse, RZ ;  /* 0x0000001c180c723c */ /* 0x080fe200000418ff */
[----:B------:R-:W4:Y:S04]  /*53a0*/  LDSM.16.M88.4 R136, [R223+0x1000] ;  /* 0x00100000df88783b */ /* 0x000f280000000200 */
        /* <DEDUP_REMOVED lines=66> */
[----:B------:R-:W-:Y:S03]  /*57d0*/  UIADD3 UR5, UR9, 0x1, URZ ;  /* 0x0000000109057890 */ /* 0x000fe6000fffe03f */
[----:B---3--:R-:W-:Y:S01]  /*57e0*/  LEA.HI.X.SX32 R29, R29, R160, 0x1, P0 ;  /* 0x000000a01d1d7211 */ /* 0x008fe200000f0eff */
[----:B------:R-:W-:Y:S01]  /*57f0*/  USEL UR9, UR5, URZ, !UP1 ;  /* 0x0000003f05097287 */ /* 0x000fe2000c800000 */
[C---:B------:R-:W-:Y:S02]  /*5800*/  LEA R28, P0, R0.reuse, c[0x0][0x220], 0x2 ;  /* 0x00008800001c7a11 */ /* 0x040fe400078010ff */
[C---:B------:R-:W-:Y:S01]  /*5810*/  HMMA.16816.F32.BF16 R16, R140.reuse, R152, R16 ;  /* 0x000000988c10723c */ /* 0x040fe20000041810 */
[----:B------:R-:W-:Y:S03]  /*5820*/  UMOV UR5, UR11 ;  /* 0x0000000b00057c82 */ /* 0x000fe60008000000 */
        /* <DEDUP_REMOVED lines=107> */
[----:B------:R-:W-:Y:S01]  /*5ee0*/  FMUL.FTZ R84, R84, c[0x0][0x298] ;  /* 0x0000a60054547a20 */ /* 0x000fe20000410000 */
[----:B------:R-:W-:Y:S01]  /*5ef0*/  PLOP3.LUT P1, PT, PT, PT, PT, 0x8, 0x0 ;  /* 0x000000000000781c */ /* 0x000fe20003f2e170 */
        /* <DEDUP_REMOVED lines=47> */
.L_x_55:
[----:B------:R-:W-:Y:S05]  /*61f0*/  @P1 BRA `(.L_x_59) ;  /* 0x0000119000001947 */ /* 0x000fea0003800000 */
[----:B------:R-:W2:Y:S01]  /*6200*/  LDL R85, [R1+0x4c] ;  /* 0x00004c0001557983 */ /* 0x000ea20000100800 */
[----:B------:R-:W-:Y:S02]  /*6210*/  F2FP.BF16.PACK_AB R36, R37, R36 ;  /* 0x000000242524723e */ /* 0x000fe400000010ff */
[----:B------:R-:W-:Y:S01]  /*6220*/  F2FP.BF16.PACK_AB R38, R39, R38 ;  /* 0x000000262726723e */ /* 0x000fe200000010ff */
[----:B------:R-:W3:Y:S01]  /*6230*/  S2R R31, SR_TID.X ;  /* 0x00000000001f7919 */ /* 0x000ee20000002100 */
[----:B------:R-:W-:-:S02]  /*6240*/  F2FP.BF16.PACK_AB R48, R49, R48 ;  /* 0x000000303130723e */ /* 0x000fc400000010ff */
[----:B------:R-:W-:Y:S02]  /*6250*/  F2FP.BF16.PACK_AB R50, R51, R50 ;  /* 0x000000323332723e */ /* 0x000fe400000010ff */
[----:B------:R-:W-:Y:S02]  /*6260*/  F2FP.BF16.PACK_AB R40, R41, R40 ;  /* 0x000000282928723e */ /* 0x000fe400000010ff */
[----:B------:R-:W-:Y:S02]  /*6270*/  F2FP.BF16.PACK_AB R42, R43, R42 ;  /* 0x0000002a2b2a723e */ /* 0x000fe400000010ff */
[----:B------:R-:W-:Y:S02]  /*6280*/  F2FP.BF16.PACK_AB R44, R45, R44 ;  /* 0x0000002c2d2c723e */ /* 0x000fe400000010ff */
[----:B------:R-:W-:Y:S02]  /*6290*/  F2FP.BF16.PACK_AB R46, R47, R46 ;  /* 0x0000002e2f2e723e */ /* 0x000fe400000010ff */
[----:B------:R-:W-:-:S02]  /*62a0*/  F2FP.BF16.PACK_AB R52, R53, R52 ;  /* 0x000000343534723e */ /* 0x000fc400000010ff */
[----:B------:R-:W-:Y:S02]  /*62b0*/  F2FP.BF16.PACK_AB R54, R55, R54 ;  /* 0x000000363736723e */ /* 0x000fe400000010ff */
[----:B------:R-:W-:Y:S02]  /*62c0*/  F2FP.BF16.PACK_AB R64, R65, R64 ;  /* 0x000000404140723e */ /* 0x000fe400000010ff */
[----:B------:R-:W-:Y:S02]  /*62d0*/  F2FP.BF16.PACK_AB R66, R67, R66 ;  /* 0x000000424342723e */ /* 0x000fe400000010ff */
[----:B------:R-:W-:Y:S02]  /*62e0*/  F2FP.BF16.PACK_AB R56, R57, R56 ;  /* 0x000000383938723e */ /* 0x000fe400000010ff */
[----:B------:R-:W-:Y:S02]  /*62f0*/  F2FP.BF16.PACK_AB R58, R59, R58 ;  /* 0x0000003a3b3a723e */ /* 0x000fe400000010ff */
[----:B---3--:R-:W-:-:S02]  /*6300*/  SHF.R.S32.HI R30, RZ, 0x1f, R31 ;  /* 0x0000001fff1e7819 */ /* 0x008fc4000001141f */
[----:B------:R-:W-:Y:S02]  /*6310*/  F2FP.BF16.PACK_AB R60, R61, R60 ;  /* 0x0000003c3d3c723e */ /* 0x000fe400000010ff */
[CC--:B-1----:R-:W-:Y:S02]  /*6320*/  LEA.HI R3, R30.reuse, R31.reuse, RZ, 0x2 ;  /* 0x0000001f1e037211 */ /* 0x0c2fe400078f10ff */
[----:B------:R-:W-:Y:S02]  /*6330*/  LEA.HI R2, R30, R31, RZ, 0x5 ;  /* 0x0000001f1e027211 */ /* 0x000fe400078f28ff */
[--C-:B------:R-:W-:Y:S02]  /*6340*/  SHF.R.S32.HI R28, RZ, 0x2, R3.reuse ;  /* 0x00000002ff1c7819 */ /* 0x100fe40000011403 */
[----:B------:R-:W-:Y:S02]  /*6350*/  SHF.R.S32.HI R0, RZ, 0x1f, R3 ;  /* 0x0000001fff007819 */ /* 0x000fe40000011403 */
[----:B------:R-:W-:-:S02]  /*6360*/  SHF.R.S32.HI R27, RZ, 0x5, R2 ;  /* 0x00000005ff1b7819 */ /* 0x000fc40000011402 */
[----:B------:R-:W-:Y:S02]  /*6370*/  LEA.HI R0, R0, R28, RZ, 0x3 ;  /* 0x0000001c00007211 */ /* 0x000fe400078f18ff */
[----:B------:R-:W-:Y:S02]  /*6380*/  LOP3.LUT R3, R3, 0xfffffffc, RZ, 0xc0, !PT ;  /* 0xfffffffc03037812 */ /* 0x000fe400078ec0ff */
[----:B------:R-:W-:Y:S02]  /*6390*/  LOP3.LUT R0, R0, 0xfffffff8, RZ, 0xc0, !PT ;  /* 0xfffffff800007812 */ /* 0x000fe400078ec0ff */
[----:B------:R-:W-:Y:S01]  /*63a0*/  LEA.HI R7, R30, R31, RZ, 0x7 ;  /* 0x0000001f1e077211 */ /* 0x000fe200078f38ff */
[----:B------:R-:W-:Y:S01]  /*63b0*/  IMAD.IADD R29, R31, 0x1, -R3 ;  /* 0x000000011f1d7824 */ /* 0x000fe200078e0a03 */
[----:B------:R-:W-:Y:S01]  /*63c0*/  F2FP.BF16.PACK_AB R62, R63, R62 ;  /* 0x0000003e3f3e723e */ /* 0x000fe200000010ff */
[----:B------:R-:W-:Y:S01]  /*63d0*/  IMAD.IADD R4, R28, 0x1, -R0 ;  /* 0x000000011c047824 */ /* 0x000fe200078e0a00 */
[----:B------:R-:W-:-:S02]  /*63e0*/  SHF.R.S32.HI R0, RZ, 0x1f, R2 ;  /* 0x0000001fff007819 */ /* 0x000fc40000011402 */
[----:B------:R-:W-:Y:S02]  /*63f0*/  SHF.R.U32.HI R7, RZ, 0x4, R7 ;  /* 0x00000004ff077819 */ /* 0x000fe40000011607 */
[----:B------:R-:W-:Y:S02]  /*6400*/  LEA.HI R2, R4, R4, RZ, 0x1 ;  /* 0x0000000404027211 */ /* 0x000fe400078f08ff */
[----:B------:R-:W-:Y:S02]  /*6410*/  LEA.HI R0, R0, R27, RZ, 0x2 ;  /* 0x0000001b00007211 */ /* 0x000fe400078f10ff */
[----:B------:R-:W-:Y:S02]  /*6420*/  SHF.R.S32.HI R6, RZ, 0x1, R2 ;  /* 0x00000001ff067819 */ /* 0x000fe40000011402 */
[----:B------:R-:W-:Y:S02]  /*6430*/  LOP3.LUT R0, R0, 0x7ffffc, RZ, 0xc0, !PT ;  /* 0x007ffffc00007812 */ /* 0x000fe400078ec0ff */
[----:B------:R-:W-:Y:S01]  /*6440*/  LOP3.LUT R3, R2, 0x3fffffe, RZ, 0xc0, !PT ;  /* 0x03fffffe02037812 */ /* 0x000fe200078ec0ff */
[C---:B------:R-:W-:Y:S01]  /*6450*/  IMAD.SHL.U32 R5, R6.reuse, 0x40, RZ ;  /* 0x0000004006057824 */ /* 0x040fe200078e00ff */
[----:B------:R-:W-:Y:S01]  /*6460*/  LOP3.LUT P0, RZ, R6, 0x2, RZ, 0xc0, !PT ;  /* 0x0000000206ff7812 */ /* 0x000fe2000780c0ff */
[----:B------:R-:W-:Y:S01]  /*6470*/  IMAD.IADD R0, R27, 0x1, -R0 ;  /* 0x000000011b007824 */ /* 0x000fe200078e0a00 */
[----:B------:R-:W-:Y:S01]  /*6480*/  F2FP.BF16.PACK_AB R68, R69, R68 ;  /* 0x000000444544723e */ /* 0x000fe200000010ff */
[----:B------:R-:W-:Y:S01]  /*6490*/  IMAD.IADD R3, R4, 0x1, -R3 ;  /* 0x0000000104037824 */ /* 0x000fe200078e0a03 */
[----:B------:R-:W-:Y:S01]  /*64a0*/  LOP3.LUT R2, R5, 0xc0, RZ, 0xc0, !PT ;  /* 0x000000c005027812 */ /* 0x000fe200078ec0ff */
[----:B------:R-:W-:Y:S01]  /*64b0*/  IMAD R0, R0, 0x100, R29 ;  /* 0x0000010000007824 */ /* 0x000fe200078e021d */
[----:B------:R-:W-:-:S02]  /*64c0*/  F2FP.BF16.PACK_AB R70, R71, R70 ;  /* 0x000000464746723e */ /* 0x000fc400000010ff */
[----:B------:R-:W-:Y:S01]  /*64d0*/  LOP3.LUT R4, R2, 0x8, R7, 0xf8, !PT ;  /* 0x0000000802047812 */ /* 0x000fe200078ef807 */
[----:B------:R-:W-:Y:S01]  /*64e0*/  IMAD R0, R3, 0x10, R0 ;  /* 0x0000001003007824 */ /* 0x000fe200078e0200 */
[----:B------:R-:W-:Y:S02]  /*64f0*/  SHF.R.U32.HI R2, RZ, 0x3, R2 ;  /* 0x00000003ff027819 */ /* 0x000fe40000011602 */
[----:B------:R-:W-:Y:S02]  /*6500*/  F2FP.BF16.PACK_AB R80, R81, R80 ;  /* 0x000000505150723e */ /* 0x000fe400000010ff */
[----:B------:R-:W-:Y:S02]  /*6510*/  LOP3.LUT R2, R4, R2, RZ, 0x3c, !PT ;  /* 0x0000000204027212 */ /* 0x000fe400078e3cff */
[----:B------:R-:W-:Y:S02]  /*6520*/  F2FP.BF16.PACK_AB R82, R83, R82 ;  /* 0x000000525352723e */ /* 0x000fe400000010ff */
[----:B------:R-:W-:Y:S01]  /*6530*/  F2FP.BF16.PACK_AB R72, R73, R72 ;  /* 0x000000484948723e */ /* 0x000fe200000010ff */
[----:B------:R-:W-:Y:S01]  /*6540*/  IMAD.U32 R0, R0, 0x2, R2 ;  /* 0x0000000200007824 */ /* 0x000fe200078e0002 */
[----:B------:R-:W-:-:S02]  /*6550*/  F2FP.BF16.PACK_AB R74, R75, R74 ;  /* 0x0000004a4b4a723e */ /* 0x000fc400000010ff */
[----:B------:R-:W-:Y:S01]  /*6560*/  F2FP.BF16.PACK_AB R76, R77, R76 ;  /* 0x0000004c4d4c723e */ /* 0x000fe200000010ff */
[----:B------:R-:W-:Y:S01]  /*6570*/  IMAD.SHL.U32 R0, R0, 0x2, RZ ;  /* 0x0000000200007824 */ /* 0x000fe200078e00ff */
[----:B------:R-:W-:Y:S01]  /*6580*/  BAR.SYNC.DEFER_BLOCKING 0x1, 0x100 ;  /* 0x0044000000007b1d */ /* 0x000fe20000010000 */
[----:B------:R-:W-:Y:S02]  /*6590*/  F2FP.BF16.PACK_AB R78, R79, R78 ;  /* 0x0000004e4f4e723e */ /* 0x000fe400000010ff */
[----:B------:R-:W-:Y:S02]  /*65a0*/  F2FP.BF16.PACK_AB R26, R26, R84 ;  /* 0x000000541a1a723e */ /* 0x000fe400000010ff */
[C---:B------:R-:W-:Y:S02]  /*65b0*/  IADD3 R2, R0.reuse, 0x20, RZ ;  /* 0x0000002000027810 */ /* 0x040fe40007ffe0ff */
[----:B------:R-:W-:Y:S02]  /*65c0*/  @P0 IADD3 R2, R0, -0x20, RZ ;  /* 0xffffffe000020810 */ /* 0x000fe40007ffe0ff */
[----:B------:R-:W-:-:S02]  /*65d0*/  F2FP.BF16.PACK_AB R25, R25, R86 ;  /* 0x000000561919723e */ /* 0x000fc400000010ff */
[----:B------:R-:W-:Y:S02]  /*65e0*/  F2FP.BF16.PACK_AB R22, R22, R96 ;  /* 0x000000601616723e */ /* 0x000fe400000010ff */
[----:B------:R-:W-:Y:S02]  /*65f0*/  F2FP.BF16.PACK_AB R21, R21, R98 ;  /* 0x000000621515723e */ /* 0x000fe400000010ff */
[----:B------:R-:W-:Y:S02]  /*6600*/  F2FP.BF16.PACK_AB R24, R24, R88 ;  /* 0x000000581818723e */ /* 0x000fe400000010ff */
[----:B------:R-:W-:Y:S02]  /*6610*/  F2FP.BF16.PACK_AB R23, R23, R90 ;  /* 0x0000005a1717723e */ /* 0x000fe400000010ff */
[----:B------:R-:W-:Y:S02]  /*6620*/  F2FP.BF16.PACK_AB R20, R20, R92 ;  /* 0x0000005c1414723e */ /* 0x000fe400000010ff */
[----:B------:R-:W-:-:S02]  /*6630*/  F2FP.BF16.PACK_AB R19, R19, R94 ;  /* 0x0000005e1313723e */ /* 0x000fc400000010ff */
[----:B------:R-:W-:Y:S01]  /*6640*/  F2FP.BF16.PACK_AB R18, R18, R100 ;  /* 0x000000641212723e */ /* 0x000fe200000010ff */
[----:B------:R-:W-:Y:S01]  /*6650*/  STS [R0+0x6080], R36 ;  /* 0x0060802400007388 */ /* 0x000fe20000000800 */
[----:B-----5:R-:W-:Y:S02]  /*6660*/  F2FP.BF16.PACK_AB R17, R103, R102 ;  /* 0x000000666711723e */ /* 0x020fe400000010ff */
[----:B------:R-:W-:Y:S01]  /*6670*/  F2FP.BF16.PACK_AB R14, R14, R112 ;  /* 0x000000700e0e723e */ /* 0x000fe200000010ff */
[----:B------:R-:W-:Y:S01]  /*6680*/  STS [R0+0x6280], R38 ;  /* 0x0062802600007388 */ /* 0x000fe20000000800 */
[----:B------:R-:W-:Y:S02]  /*6690*/  F2FP.BF16.PACK_AB R13, R13, R114 ;  /* 0x000000720d0d723e */ /* 0x000fe400000010ff */
[----:B------:R-:W-:Y:S01]  /*66a0*/  F2FP.BF16.PACK_AB R16, R16, R104 ;  /* 0x000000681010723e */ /* 0x000fe200000010ff */
[----:B------:R-:W-:Y:S01]  /*66b0*/  STS [R2+0x6080], R48 ;  /* 0x0060803002007388 */ /* 0x000fe20000000800 */
[----:B------:R-:W-:-:S02]  /*66c0*/  F2FP.BF16.PACK_AB R15, R107, R106 ;  /* 0x0000006a6b0f723e */ /* 0x000fc400000010ff */
[----:B------:R-:W-:Y:S01]  /*66d0*/  F2FP.BF16.PACK_AB R9, R109, R108 ;  /* 0x0000006c6d09723e */ /* 0x000fe200000010ff */
[----:B------:R-:W-:Y:S01]  /*66e0*/  STS [R2+0x6280], R50 ;  /* 0x0062803202007388 */ /* 0x000fe20000000800 */
[----:B------:R-:W-:Y:S02]  /*66f0*/  F2FP.BF16.PACK_AB R8, R111, R110 ;  /* 0x0000006e6f08723e */ /* 0x000fe400000010ff */
        /* <DEDUP_REMOVED lines=12> */
[----:B------:R-:W-:Y:S01]  /*67c0*/  ISETP.NE.U32.AND P0, PT, RZ, c[0x0][0x360], PT ;  /* 0x0000d800ff007a0c */ /* 0x000fe20003f05070 */
[----:B------:R-:W-:Y:S01]  /*67d0*/  STS [R0+0x8080], R52 ;  /* 0x0080803400007388 */ /* 0x000fe20000000800 */
[----:B------:R-:W-:-:S02]  /*67e0*/  ISETP.NE.U32.AND P1, PT, RZ, c[0x0][0x358], PT ;  /* 0x0000d600ff007a0c */ /* 0x000fc40003f25070 */
[----:B------:R-:W-:Y:S01]  /*67f0*/  ISETP.NE.AND.EX P0, PT, RZ, c[0x0][0x364], PT, P0 ;  /* 0x0000d900ff007a0c */ /* 0x000fe20003f05300 */
[----:B------:R-:W-:Y:S01]  /*6800*/  STS [R0+0x8280], R54 ;  /* 0x0082803600007388 */ /* 0x000fe20000000800 */
[----:B------:R-:W-:-:S03]  /*6810*/  ISETP.NE.AND.EX P1, PT, RZ, c[0x0][0x35c], PT, P1 ;  /* 0x0000d700ff007a0c */ /* 0x000fc60003f25310 */
        /* <DEDUP_REMOVED lines=31> */
[----:B------:R2:W-:Y:S04]  /*6a10*/  STS [R0+0x4280], R6 ;  /* 0x0042800600007388 */ /* 0x0005e80000000800 */
[----:B------:R-:W-:Y:S04]  /*6a20*/  STS [R2+0x4080], R4 ;  /* 0x0040800402007388 */ /* 0x000fe80000000800 */
[----:B------:R-:W-:Y:S04]  /*6a30*/  STS [R2+0x4280], R3 ;  /* 0x0042800302007388 */ /* 0x000fe80000000800 */
[----:B------:R-:W-:Y:S04]  /*6a40*/  STS [R0+0x5080], R5 ;  /* 0x0050800500007388 */ /* 0x000fe80000000800 */
[----:B------:R-:W-:Y:S01]  /*6a50*/  STS [R0+0x5280], R12 ;  /* 0x0052800c00007388 */ /* 0x000fe20000000800 */
[----:B-1----:R-:W-:-:S03]  /*6a60*/  IMAD.MOV.U32 R8, RZ, RZ, 0x4 ;  /* 0x00000004ff087424 */ /* 0x002fc600078e00ff */
[----:B------:R-:W-:Y:S04]  /*6a70*/  STS [R2+0x5080], R11 ;  /* 0x0050800b02007388 */ /* 0x000fe80000000800 */
[----:B------:R1:W-:Y:S01]  /*6a80*/  STS [R2+0x5280], R10 ;  /* 0x0052800a02007388 */ /* 0x0003e20000000800 */
[----:B--2---:R-:W-:-:S03]  /*6a90*/  IMAD.WIDE R6, R85, R8, c[0x0][0x358] ;  /* 0x0000d60055067625 */ /* 0x004fc600078e0208 */
[----:B------:R-:W-:Y:S01]  /*6aa0*/  BAR.SYNC.DEFER_BLOCKING 0x1, 0x100 ;  /* 0x0044000000007b1d */ /* 0x000fe20000010000 */
[----:B-1----:R-:W-:Y:S02]  /*6ab0*/  IMAD.MOV.U32 R10, RZ, RZ, c[0x0][0x2f0] ;  /* 0x0000bc00ff0a7624 */ /* 0x002fe400078e00ff */
[----:B------:R-:W-:-:S03]  /*6ac0*/  @P0 IMAD.WIDE R2, R85, R8, c[0x0][0x360] ;  /* 0x0000d80055020625 */ /* 0x000fc600078e0208 */
[----:B------:R-:W2:Y:S04]  /*6ad0*/  @P1 LDG.E R0, [R6.64] ;  /* 0x0000000c06001981 */ /* 0x000ea8000c1e1900 */
[----:B------:R1:W5:Y:S01]  /*6ae0*/  @P0 LDG.E R10, [R2.64] ;  /* 0x0000000c020a0981 */ /* 0x000362000c1e1900 */
[----:B------:R-:W-:Y:S02]  /*6af0*/  CS2R R4, SRZ ;  /* 0x0000000000047805 */ /* 0x000fe4000001ff00 */
[--C-:B--2---:R-:W-:Y:S01]  /*6b00*/  @P1 SHF.R.S32.HI R5, RZ, 0x1f, R0.reuse ;  /* 0x0000001fff051819 */ /* 0x104fe20000011400 */
[----:B------:R-:W-:Y:S01]  /*6b10*/  @P1 IMAD.MOV.U32 R4, RZ, RZ, R0 ;  /* 0x000000ffff041224 */ /* 0x000fe200078e0000 */
[----:B------:R-:W-:Y:S05]  /*6b20*/  @P0 BRA `(.L_x_60) ;  /* 0x0000004000000947 */ /* 0x000fea0003800000 */
[----:B-1----:R-:W-:Y:S05]  /*6b30*/  @!P1 BRA `(.L_x_60) ;  /* 0x0000003000009947 */ /* 0x002fea0003800000 */
[----:B------:R-:W2:Y:S04]  /*6b40*/  LDG.E R2, [R6.64] ;  /* 0x0000000c06027981 */ /* 0x000ea8000c1e1900 */
[----:B------:R-:W2:Y:S02]  /*6b50*/  LDG.E R0, [R6.64+0x4] ;  /* 0x0000040c06007981 */ /* 0x000ea4000c1e1900 */
[----:B--2--5:R-:W-:-:S02]  /*6b60*/  IADD3 R10, -R2, R0, RZ ;  /* 0x00000000020a7210 */ /* 0x024fc40007ffe1ff */
.L_x_60:
[----:B-1----:R-:W-:Y:S01]  /*6b70*/  LEA.HI R0, R30, R31, RZ, 0x3 ;  /* 0x0000001f1e007211 */ /* 0x002fe200078f18ff */
[----:B------:R-:W-:Y:S01]  /*6b80*/  IMAD.SHL.U32 R2, R29, 0x8, RZ ;  /* 0x000000081d027824 */ /* 0x000fe200078e00ff */
[----:B------:R-:W-:Y:S01]  /*6b90*/  LEA.HI R3, R28, R28, RZ, 0x1 ;  /* 0x0000001c1c037211 */ /* 0x000fe200078f08ff */
[----:B------:R-:W1:Y:S01]  /*6ba0*/  S2R R11, SR_CTAID.X ;  /* 0x00000000000b7919 */ /* 0x000e620000002500 */
[----:B------:R-:W-:Y:S01]  /*6bb0*/  SHF.R.S32.HI R8, RZ, 0x1f, R85 ;  /* 0x0000001fff087819 */ /* 0x000fe20000011455 */
[----:B------:R-:W-:Y:S01]  /*6bc0*/  IMAD.SHL.U32 R0, R0, 0x8, RZ ;  /* 0x0000000800007824 */ /* 0x000fe200078e00ff */
[----:B------:R-:W-:Y:S01]  /*6bd0*/  LOP3.LUT R3, R3, 0x3fffffe, RZ, 0xc0, !PT ;  /* 0x03fffffe03037812 */ /* 0x000fe200078ec0ff */
[----:B------:R-:W2:Y:S01]  /*6be0*/  S2R R31, SR_CTAID.Y ;  /* 0x00000000001f7919 */ /* 0x000ea20000002600 */
[----:B------:R-:W-:Y:S01]  /*6bf0*/  SEL R30, R8, RZ, !P1 ;  /* 0x000000ff081e7207 */ /* 0x000fe20004800000 */
[----:B------:R-:W-:Y:S01]  /*6c00*/  BSSY B0, `(.L_x_61) ;  /* 0x0000036000007945 */ /* 0x000fe20003800000 */
[----:B------:R-:W-:Y:S01]  /*6c10*/  LOP3.LUT R0, R0, 0xc0, RZ, 0xc0, !PT ;  /* 0x000000c000007812 */ /* 0x000fe200078ec0ff */
[C---:B------:R-:W-:Y:S01]  /*6c20*/  IMAD.IADD R3, R28.reuse, 0x1, -R3 ;  /* 0x000000011c037824 */ /* 0x040fe200078e0a03 */
[----:B------:R-:W-:Y:S01]  /*6c30*/  IADD3 R4, P0, R28, R4, RZ ;  /* 0x000000041c047210 */ /* 0x000fe20007f1e0ff */
[----:B------:R-:W-:Y:S01]  /*6c40*/  IMAD R8, R30, c[0x0][0x340], RZ ;  /* 0x0000d0001e087a24 */ /* 0x000fe200078e02ff */
[----:B------:R-:W-:Y:S01]  /*6c50*/  LOP3.LUT R6, R0, 0x18, R2, 0xf8, !PT ;  /* 0x0000001800067812 */ /* 0x000fe200078ef802 */
[----:B------:R-:W-:Y:S01]  /*6c60*/  IMAD R3, R27, 0x8, R3 ;  /* 0x000000081b037824 */ /* 0x000fe200078e0203 */
[----:B------:R-:W-:-:S02]  /*6c70*/  SHF.R.U32.HI R0, RZ, 0x3, R0 ;  /* 0x00000003ff007819 */ /* 0x000fc40000011600 */
[----:B------:R-:W-:Y:S02]  /*6c80*/  SEL R14, R85, RZ, !P1 ;  /* 0x000000ff550e7207 */ /* 0x000fe40004800000 */
[----:B------:R-:W-:Y:S02]  /*6c90*/  LOP3.LUT R0, R6, R0, RZ, 0x3c, !PT ;  /* 0x0000000006007212 */ /* 0x000fe400078e3cff */
[----:B------:R-:W-:Y:S01]  /*6ca0*/  LEA.HI.X.SX32 R5, R28, R5, 0x1, P0 ;  /* 0x000000051c057211 */ /* 0x000fe200000f0eff */
[----:B------:R-:W-:Y:S01]  /*6cb0*/  IMAD R8, R14, c[0x0][0x344], R8 ;  /* 0x0000d1000e087a24 */ /* 0x000fe200078e0208 */
[----:B------:R-:W-:Y:S01]  /*6cc0*/  IADD3 R15, R2, 0x20, RZ ;  /* 0x00000020020f7810 */ /* 0x000fe20007ffe0ff */
[----:B------:R-:W-:Y:S01]  /*6cd0*/  IMAD.U32 R0, R3, 0x20, R0 ;  /* 0x0000002003007824 */ /* 0x000fe200078e0000 */
[----:B------:R-:W-:Y:S01]  /*6ce0*/  SHF.R.S32.HI R3, RZ, 0x1f, R2 ;  /* 0x0000001fff037819 */ /* 0x000fe20000011402 */
[----:B-1---5:R-:W-:Y:S02]  /*6cf0*/  IMAD R10, R11, -0x80, R10 ;  /* 0xffffff800b0a7824 */ /* 0x022fe400078e020a */
[----:B------:R-:W-:Y:S01]  /*6d00*/  IMAD.SHL.U32 R0, R0, 0x2, RZ ;  /* 0x0000000200007824 */ /* 0x000fe200078e00ff */
[----:B--2---:R-:W-:Y:S01]  /*6d10*/  SHF.R.S32.HI R68, RZ, 0x1f, R31 ;  /* 0x0000001fff447819 */ /* 0x004fe2000001141f */
[----:B------:R-:W-:Y:S01]  /*6d20*/  IMAD.WIDE.U32 R6, R31, c[0x0][0x338], R2 ;  /* 0x0000ce001f067a25 */ /* 0x000fe200078e0002 */
[----:B------:R-:W-:-:S02]  /*6d30*/  IMNMX R29, R10, 0x80, PT ;  /* 0x000000800a1d7817 */ /* 0x000fc40003800200 */
[----:B------:R1:W2:Y:S01]  /*6d40*/  LDS.128 R40, [R0+0x7080] ;  /* 0x0070800000287984 */ /* 0x0002a20000000c00 */
[----:B------:R-:W-:Y:S01]  /*6d50*/  IMAD R9, R68, c[0x0][0x338], RZ ;  /* 0x0000ce0044097a24 */ /* 0x000fe200078e02ff */
[----:B------:R-:W-:Y:S02]  /*6d60*/  ISETP.GE.AND P4, PT, R28, R29, PT ;  /* 0x0000001d1c00720c */ /* 0x000fe40003f86270 */
[----:B------:R1:W3:Y:S01]  /*6d70*/  LDS.128 R36, [R0+0x9080] ;  /* 0x0090800000247984 */ /* 0x0002e20000000c00 */
[----:B------:R-:W-:-:S03]  /*6d80*/  IMAD.WIDE R4, R11, 0x80, R4 ;  /* 0x000000800b047825 */ /* 0x000fc600078e0204 */
[----:B------:R1:W4:Y:S01]  /*6d90*/  LDS.128 R32, [R0+0xb080] ;  /* 0x00b0800000207984 */ /* 0x0003220000000c00 */
[----:B------:R-:W-:-:S03]  /*6da0*/  IMAD R9, R31, c[0x0][0x33c], R9 ;  /* 0x0000cf001f097a24 */ /* 0x000fc600078e0209 */
[----:B------:R1:W1:Y:S01]  /*6db0*/  LDS.128 R52, [R0+0x80] ;  /* 0x0000800000347984 */ /* 0x0002620000000c00 */
[----:B------:R-:W-:-:S03]  /*6dc0*/  IMAD.IADD R7, R7, 0x1, R9 ;  /* 0x0000000107077824 */ /* 0x000fc600078e0209 */
[----:B------:R1:W1:Y:S01]  /*6dd0*/  LDS.128 R48, [R0+0x2080] ;  /* 0x0020800000307984 */ /* 0x0002620000000c00 */
[----:B------:R-:W-:-:S03]  /*6de0*/  IMAD.WIDE.U32 R12, R14, c[0x0][0x340], R6 ;  /* 0x0000d0000e0c7a25 */ /* 0x000fc600078e0006 */
[----:B------:R1:W1:Y:S01]  /*6df0*/  LDS.128 R44, [R0+0x4080] ;  /* 0x00408000002c7984 */ /* 0x0002620000000c00 */
[----:B------:R-:W-:-:S03]  /*6e00*/  IMAD.IADD R9, R13, 0x1, R8 ;  /* 0x000000010d097824 */ /* 0x000fc600078e0208 */
[----:B------:R1:W1:Y:S04]  /*6e10*/  LDS.128 R60, [R0+0x1080] ;  /* 0x00108000003c7984 */ /* 0x0002680000000c00 */
[----:B------:R1:W1:Y:S04]  /*6e20*/  LDS.128 R56, [R0+0x3080] ;  /* 0x0030800000387984 */ /* 0x0002680000000c00 */
[----:B------:R1:W1:Y:S01]  /*6e30*/  LDS.128 R64, [R0+0x5080] ;  /* 0x0050800000407984 */ /* 0x0002620000000c00 */
[----:B------:R-:W-:Y:S05]  /*6e40*/  @P4 BRA `(.L_x_62) ;  /* 0x0000011000004947 */ /* 0x000fea0003800000 */
[C---:B------:R-:W-:Y:S01]  /*6e50*/  ISETP.GE.AND P3, PT, R2.reuse, c[0x0][0x324], PT ;  /* 0x0000c90002007a0c */ /* 0x040fe20003f66270 */
[----:B------:R-:W5:Y:S01]  /*6e60*/  LDS.128 R24, [R0+0x8080] ;  /* 0x0080800000187984 */ /* 0x000f620000000c00 */
[----:B------:R-:W-:Y:S01]  /*6e70*/  IMAD.MOV.U32 R8, RZ, RZ, R12 ;  /* 0x000000ffff087224 */ /* 0x000fe200078e000c */
[----:B------:R-:W-:-:S02]  /*6e80*/  IADD3 R6, R2, 0x40, RZ ;  /* 0x0000004002067810 */ /* 0x000fc40007ffe0ff */
[----:B------:R-:W-:Y:S01]  /*6e90*/  LDS.128 R16, [R0+0xa080] ;  /* 0x00a0800000107984 */ /* 0x000fe20000000c00 */
[----:B------:R-:W-:Y:S01]  /*6ea0*/  IMAD.WIDE.U32 R10, R4, c[0x0][0x330], R8 ;  /* 0x0000cc00040a7a25 */ /* 0x000fe200078e0008 */
[----:B------:R-:W-:Y:S02]  /*6eb0*/  ISETP.GE.AND P2, PT, R15, c[0x0][0x324], PT ;  /* 0x0000c9000f007a0c */ /* 0x000fe40003f46270 */
[----:B------:R-:W-:Y:S02]  /*6ec0*/  ISETP.GE.AND P1, PT, R6, c[0x0][0x324], PT ;  /* 0x0000c90006007a0c */ /* 0x000fe40003f26270 */
[----:B------:R-:W-:Y:S02]  /*6ed0*/  LEA R6, P0, R10, c[0x0][0x318], 0x1 ;  /* 0x0000c6000a067a11 */ /* 0x000fe400078008ff */
[----:B------:R4:W3:Y:S02]  /*6ee0*/  @!P3 LDS.128 R20, [R0+0x6080] ;  /* 0x006080000014b984 */ /* 0x0008e40000000c00 */
[----:B-1--4-:R-:W-:-:S04]  /*6ef0*/  IMAD R0, R5, c[0x0][0x330], RZ ;  /* 0x0000cc0005007a24 */ /* 0x012fc800078e02ff */
[----:B------:R-:W-:-:S04]  /*6f00*/  IMAD R0, R4, c[0x0][0x334], R0 ;  /* 0x0000cd0004007a24 */ /* 0x000fc800078e0200 */
[----:B------:R-:W-:-:S05]  /*6f10*/  IMAD.IADD R0, R11, 0x1, R0 ;  /* 0x000000010b007824 */ /* 0x000fca00078e0200 */
[----:B------:R-:W-:-:S05]  /*6f20*/  LEA.HI.X R7, R10, c[0x0][0x31c], R0, 0x1, P0 ;  /* 0x0000c7000a077a11 */ /* 0x000fca00000f0c00 */
[----:B-----5:R1:W-:Y:S04]  /*6f30*/  @!P2 STG.E.128 [R6.64+0x40], R24 ;  /* 0x000040180600a986 */ /* 0x0203e8000c101d0c */
[----:B---3--:R1:W-:Y:S04]  /*6f40*/  @!P3 STG.E.128 [R6.64], R20 ;  /* 0x000000140600b986 */ /* 0x0083e8000c101d0c */
[----:B------:R1:W-:Y:S02]  /*6f50*/  @!P1 STG.E.128 [R6.64+0x80], R16 ;  /* 0x0000801006009986 */ /* 0x0003e4000c101d0c */
.L_x_62:
[----:B------:R-:W-:Y:S05]  /*6f60*/  BSYNC B0 ;  /* 0x0000000000007941 */ /* 0x000fea0003800000 */
.L_x_61:
[----:B------:R-:W-:Y:S01]  /*6f70*/  IADD3 R28, R28, 0x40, RZ ;  /* 0x000000401c1c7810 */ /* 0x000fe20007ffe0ff */
[----:B------:R-:W-:Y:S03]  /*6f80*/  BSSY B0, `(.L_x_63) ;  /* 0x0000014000007945 */ /* 0x000fe60003800000 */
[----:B------:R-:W-:-:S13]  /*6f90*/  ISETP.GE.AND P3, PT, R28, R29, PT ;  /* 0x0000001d1c00720c */ /* 0x000fda0003f66270 */
[----:B------:R-:W-:Y:S05]  /*6fa0*/  @P3 BRA `(.L_x_64) ;  /* 0x0000011000003947 */ /* 0x000fea0003800000 */
[----:B-1----:R-:W-:Y:S01]  /*6fb0*/  IADD3 R0, P0, R4, 0x40, RZ ;  /* 0x0000004004007810 */ /* 0x002fe20007f1e0ff */
[----:B------:R-:W-:Y:S01]  /*6fc0*/  IMAD.MOV.U32 R7, RZ, RZ, R9 ;  /* 0x000000ffff077224 */ /* 0x000fe200078e0009 */
[C---:B------:R-:W-:Y:S02]  /*6fd0*/  IADD3 R10, R2.reuse, 0x40, RZ ;  /* 0x00000040020a7810 */ /* 0x040fe40007ffe0ff */
[----:B------:R-:W-:Y:S01]  /*6fe0*/  ISETP.GE.AND P2, PT, R2, c[0x0][0x324], PT ;  /* 0x0000c90002007a0c */ /* 0x000fe20003f46270 */
[----:B------:R-:W-:Y:S01]  /*6ff0*/  IMAD.X R6, RZ, RZ, R5, P0 ;  /* 0x000000ffff067224 */ /* 0x000fe200000e0605 */
[----:B------:R-:W-:Y:S02]  /*7000*/  ISETP.GE.AND P0, PT, R10, c[0x0][0x324], PT ;  /* 0x0000c9000a007a0c */ /* 0x000fe40003f06270 */
[----:B------:R-:W-:Y:S01]  /*7010*/  ISETP.GE.AND P1, PT, R15, c[0x0][0x324], PT ;  /* 0x0000c9000f007a0c */ /* 0x000fe20003f26270 */
[----:B------:R-:W-:Y:S02]  /*7020*/  IMAD R11, R6, c[0x0][0x330], RZ ;  /* 0x0000cc00060b7a24 */ /* 0x000fe400078e02ff */
[----:B------:R-:W-:-:S04]  /*7030*/  IMAD.MOV.U32 R6, RZ, RZ, R12 ;  /* 0x000000ffff067224 */ /* 0x000fc800078e000c */
[----:B------:R-:W-:-:S04]  /*7040*/  IMAD.WIDE.U32 R8, R0, c[0x0][0x330], R6 ;  /* 0x0000cc0000087a25 */ /* 0x000fc800078e0006 */
[----:B------:R-:W-:Y:S01]  /*7050*/  IMAD R0, R0, c[0x0][0x334], R11 ;  /* 0x0000cd0000007a24 */ /* 0x000fe200078e020b */
[----:B------:R-:W-:-:S03]  /*7060*/  LEA R6, P5, R8, c[0x0][0x318], 0x1 ;  /* 0x0000c60008067a11 */ /* 0x000fc600078a08ff */
[----:B------:R-:W-:-:S05]  /*7070*/  IMAD.IADD R0, R9, 0x1, R0 ;  /* 0x0000000109007824 */ /* 0x000fca00078e0200 */
[----:B------:R-:W-:-:S05]  /*7080*/  LEA.HI.X R7, R8, c[0x0][0x31c], R0, 0x1, P5 ;  /* 0x0000c70008077a11 */ /* 0x000fca00028f0c00 */
[----:B--2---:R1:W-:Y:S04]  /*7090*/  @!P2 STG.E.128 [R6.64], R40 ;  /* 0x000000280600a986 */ /* 0x0043e8000c101d0c */
[----:B---3--:R1:W-:Y:S04]  /*70a0*/  @!P1 STG.E.128 [R6.64+0x40], R36 ;  /* 0x0000402406009986 */ /* 0x0083e8000c101d0c */
[----:B----4-:R1:W-:Y:S02]  /*70b0*/  @!P0 STG.E.128 [R6.64+0x80], R32 ;  /* 0x0000802006008986 */ /* 0x0103e4000c101d0c */
.L_x_64:
[----:B------:R-:W-:Y:S05]  /*70c0*/  BSYNC B0 ;  /* 0x0000000000007941 */ /* 0x000fea0003800000 */
.L_x_63:
[----:B-1----:R-:W-:Y:S01]  /*70d0*/  IMAD R0, R68, c[0x0][0x308], RZ ;  /* 0x0000c20044007a24 */ /* 0x002fe200078e02ff */
[----:B------:R-:W-:Y:S01]  /*70e0*/  BSSY B0, `(.L_x_65) ;  /* 0x0000017000007945 */ /* 0x000fe20003800000 */
[----:B------:R-:W-:-:S04]  /*70f0*/  IMAD.WIDE.U32 R6, R31, c[0x0][0x308], R2 ;  /* 0x0000c2001f067a25 */ /* 0x000fc800078e0002 */
[----:B------:R-:W-:Y:S02]  /*7100*/  IMAD R0, R31, c[0x0][0x30c], R0 ;  /* 0x0000c3001f007a24 */ /* 0x000fe400078e0200 */
[----:B------:R-:W-:-:S03]  /*7110*/  IMAD R8, R30, c[0x0][0x310], RZ ;  /* 0x0000c4001e087a24 */ /* 0x000fc600078e02ff */
[----:B------:R-:W-:Y:S01]  /*7120*/  IADD3 R7, R7, R0, RZ ;  /* 0x0000000007077210 */ /* 0x000fe20007ffe0ff */
[----:B------:R-:W-:-:S04]  /*7130*/  IMAD R0, R14, c[0x0][0x314], R8 ;  /* 0x0000c5000e007a24 */ /* 0x000fc800078e0208 */
[----:B------:R-:W-:-:S05]  /*7140*/  IMAD.WIDE.U32 R10, R14, c[0x0][0x310], R6 ;  /* 0x0000c4000e0a7a25 */ /* 0x000fca00078e0006 */
[----:B------:R-:W-:Y:S01]  /*7150*/  IADD3 R7, R11, R0, RZ ;  /* 0x000000000b077210 */ /* 0x000fe20007ffe0ff */
[----:B------:R-:W-:Y:S05]  /*7160*/  @P4 BRA `(.L_x_66) ;  /* 0x000000e000004947 */ /* 0x000fea0003800000 */
[----:B------:R-:W-:Y:S01]  /*7170*/  IMAD R0, R5, c[0x0][0x300], RZ ;  /* 0x0000c00005007a24 */ /* 0x000fe200078e02ff */
[C---:B------:R-:W-:Y:S01]  /*7180*/  IADD3 R8, R2.reuse, 0x40, RZ ;  /* 0x0000004002087810 */ /* 0x040fe20007ffe0ff */
[----:B------:R-:W-:Y:S01]  /*7190*/  IMAD.MOV.U32 R6, RZ, RZ, R10 ;  /* 0x000000ffff067224 */ /* 0x000fe200078e000a */
[----:B------:R-:W-:Y:S01]  /*71a0*/  ISETP.GE.AND P4, PT, R2, c[0x0][0x2f4], PT ;  /* 0x0000bd0002007a0c */ /* 0x000fe20003f86270 */
[----:B------:R-:W-:Y:S01]  /*71b0*/  IMAD R0, R4, c[0x0][0x304], R0 ;  /* 0x0000c10004007a24 */ /* 0x000fe200078e0200 */
[----:B------:R-:W-:Y:S01]  /*71c0*/  ISETP.GE.AND P1, PT, R8, c[0x0][0x2f4], PT ;  /* 0x0000bd0008007a0c */ /* 0x000fe20003f26270 */
[----:B------:R-:W-:Y:S01]  /*71d0*/  IMAD.WIDE.U32 R12, R4, c[0x0][0x300], R6 ;  /* 0x0000c000040c7a25 */ /* 0x000fe200078e0006 */
[----:B------:R-:W-:-:S03]  /*71e0*/  ISETP.GE.AND P2, PT, R15, c[0x0][0x2f4], PT ;  /* 0x0000bd000f007a0c */ /* 0x000fc60003f46270 */
[----:B------:R-:W-:Y:S01]  /*71f0*/  IMAD.IADD R0, R13, 0x1, R0 ;  /* 0x000000010d007824 */ /* 0x000fe200078e0200 */
[----:B------:R-:W-:-:S04]  /*7200*/  LEA R8, P0, R12, c[0x0][0x2e8], 0x1 ;  /* 0x0000ba000c087a11 */ /* 0x000fc800078008ff */
[----:B------:R-:W-:-:S05]  /*7210*/  LEA.HI.X R9, R12, c[0x0][0x2ec], R0, 0x1, P0 ;  /* 0x0000bb000c097a11 */ /* 0x000fca00000f0c00 */
[----:B------:R1:W-:Y:S04]  /*7220*/  @!P4 STG.E.128 [R8.64], R52 ;  /* 0x000000340800c986 */ /* 0x0003e8000c101d0c */
[----:B------:R1:W-:Y:S04]  /*7230*/  @!P2 STG.E.128 [R8.64+0x40], R48 ;  /* 0x000040300800a986 */ /* 0x0003e8000c101d0c */
[----:B------:R1:W-:Y:S02]  /*7240*/  @!P1 STG.E.128 [R8.64+0x80], R44 ;  /* 0x0000802c08009986 */ /* 0x0003e4000c101d0c */
.L_x_66:
[----:B------:R-:W-:Y:S05]  /*7250*/  BSYNC B0 ;  /* 0x0000000000007941 */ /* 0x000fea0003800000 */
.L_x_65:
[----:B------:R-:W-:Y:S05]  /*7260*/  @P3 EXIT ;  /* 0x000000000000394d */ /* 0x000fea0003800000 */
[----:B------:R-:W-:Y:S01]  /*7270*/  IADD3 R3, P0, R4, 0x40, RZ ;  /* 0x0000004004037810 */ /* 0x000fe20007f1e0ff */
[----:B------:R-:W-:Y:S01]  /*7280*/  IMAD.MOV.U32 R6, RZ, RZ, R10 ;  /* 0x000000ffff067224 */ /* 0x000fe200078e000a */
[----:B------:R-:W-:-:S02]  /*7290*/  ISETP.GE.AND P1, PT, R2, c[0x0][0x2f4], PT ;  /* 0x0000bd0002007a0c */ /* 0x000fc40003f26270 */
[----:B------:R-:W-:Y:S01]  /*72a0*/  IADD3 R2, R2, 0x40, RZ ;  /* 0x0000004002027810 */ /* 0x000fe20007ffe0ff */
[----:B------:R-:W-:Y:S01]  /*72b0*/  IMAD.X R0, RZ, RZ, R5, P0 ;  /* 0x000000ffff007224 */ /* 0x000fe200000e0605 */
[----:B------:R-:W-:Y:S01]  /*72c0*/  ISETP.GE.AND P0, PT, R15, c[0x0][0x2f4], PT ;  /* 0x0000bd000f007a0c */ /* 0x000fe20003f06270 */
[----:B------:R-:W-:-:S04]  /*72d0*/  IMAD.WIDE.U32 R6, R3, c[0x0][0x300], R6 ;  /* 0x0000c00003067a25 */ /* 0x000fc800078e0006 */
        /* <DEDUP_REMOVED lines=11> */
.L_x_59:
[----:B------:R-:W2:Y:S01]  /*7390*/  LDL R10, [R1+0x4c] ;  /* 0x00004c00010a7983 */ /* 0x000ea20000100800 */
[----:B------:R-:W-:Y:S01]  /*73a0*/  ISETP.NE.U32.AND P1, PT, RZ, c[0x0][0x358], PT ;  /* 0x0000d600ff007a0c */ /* 0x000fe20003f25070 */
[----:B-1----:R-:W-:Y:S01]  /*73b0*/  IMAD.MOV.U32 R2, RZ, RZ, 0x4 ;  /* 0x00000004ff027424 */ /* 0x002fe200078e00ff */
[----:B------:R-:W-:-:S02]  /*73c0*/  ISETP.NE.U32.AND P0, PT, RZ, c[0x0][0x360], PT ;  /* 0x0000d800ff007a0c */ /* 0x000fc40003f05070 */
[----:B------:R-:W-:Y:S02]  /*73d0*/  ISETP.NE.AND.EX P1, PT, RZ, c[0x0][0x35c], PT, P1 ;  /* 0x0000d700ff007a0c */ /* 0x000fe40003f25310 */
[----:B------:R-:W-:Y:S01]  /*73e0*/  ISETP.NE.AND.EX P0, PT, RZ, c[0x0][0x364], PT, P0 ;  /* 0x0000d900ff007a0c */ /* 0x000fe20003f05300 */
[----:B--2---:R-:W-:-:S10]  /*73f0*/  IMAD.WIDE R4, R10, R2, c[0x0][0x358] ;  /* 0x0000d6000a047625 */ /* 0x004fd400078e0202 */
[----:B------:R-:W2:Y:S01]  /*7400*/  @P1 LDG.E R0, [R4.64] ;  /* 0x0000000c04001981 */ /* 0x000ea2000c1e1900 */
[----:B------:R-:W-:Y:S02]  /*7410*/  IMAD.MOV.U32 R7, RZ, RZ, c[0x0][0x2f0] ;  /* 0x0000bc00ff077624 */ /* 0x000fe400078e00ff */
[----:B------:R-:W-:-:S05]  /*7420*/  @P0 IMAD.WIDE R2, R10, R2, c[0x0][0x360] ;  /* 0x0000d8000a020625 */ /* 0x000fca00078e0202 */
[----:B------:R1:W5:Y:S02]  /*7430*/  @P0 LDG.E R7, [R2.64] ;  /* 0x0000000c02070981 */ /* 0x000364000c1e1900 */
[----:B-1----:R-:W-:Y:S02]  /*7440*/  CS2R R2, SRZ ;  /* 0x0000000000027805 */ /* 0x002fe4000001ff00 */
[--C-:B--2---:R-:W-:Y:S01]  /*7450*/  @P1 SHF.R.S32.HI R3, RZ, 0x1f, R0.reuse ;  /* 0x0000001fff031819 */ /* 0x104fe20000011400 */
[----:B------:R-:W-:Y:S01]  /*7460*/  @P1 IMAD.MOV.U32 R2, RZ, RZ, R0 ;  /* 0x000000ffff021224 */ /* 0x000fe200078e0000 */
[----:B------:R-:W-:Y:S05]  /*7470*/  @P0 BRA `(.L_x_67) ;  /* 0x0000004000000947 */ /* 0x000fea0003800000 */
[----:B------:R-:W-:Y:S05]  /*7480*/  @!P1 BRA `(.L_x_67) ;  /* 0x0000003000009947 */ /* 0x000fea0003800000 */
[----:B------:R1:W2:Y:S04]  /*7490*/  LDG.E R0, [R4.64] ;  /* 0x0000000c04007981 */ /* 0x0002a8000c1e1900 */
[----:B-1----:R-:W2:Y:S02]  /*74a0*/  LDG.E R4, [R4.64+0x4] ;  /* 0x0000040c04047981 */ /* 0x002ea4000c1e1900 */
[----:B--2--5:R-:W-:-:S02]  /*74b0*/  IADD3 R7, -R0, R4, RZ ;  /* 0x0000000400077210 */ /* 0x024fc40007ffe1ff */
.L_x_67:
[----:B------:R-:W1:Y:S01]  /*74c0*/  S2R R4, SR_TID.X ;  /* 0x0000000000047919 */ /* 0x000e620000002100 */
[----:B-----5:R-:W-:Y:S01]  /*74d0*/  SEL R15, R10, RZ, !P1 ;  /* 0x000000ff0a0f7207 */ /* 0x020fe20004800000 */
[----:B------:R-:W-:Y:S02]  /*74e0*/  BSSY B0, `(.L_x_68) ;  /* 0x000002a000007945 */ /* 0x000fe40003800000 */
[----:B------:R-:W2:Y:S04]  /*74f0*/  S2R R20, SR_CTAID.Y ;  /* 0x0000000000147919 */ /* 0x000ea80000002600 */
[----:B------:R-:W3:Y:S01]  /*7500*/  S2R R9, SR_CTAID.X ;  /* 0x0000000000097919 */ /* 0x000ee20000002500 */
[----:B-1----:R-:W-:-:S04]  /*7510*/  SHF.R.S32.HI R14, RZ, 0x1f, R4 ;  /* 0x0000001fff0e7819 */ /* 0x002fc80000011404 */
[----:B------:R-:W-:Y:S02]  /*7520*/  LEA.HI R14, R14, R4, RZ, 0x2 ;  /* 0x000000040e0e7211 */ /* 0x000fe400078f10ff */
[----:B--2---:R-:W-:Y:S02]  /*7530*/  SHF.R.S32.HI R21, RZ, 0x1f, R20 ;  /* 0x0000001fff157819 */ /* 0x004fe40000011414 */
[----:B------:R-:W-:Y:S01]  /*7540*/  LOP3.LUT R0, R14, 0x1ffffffc, RZ, 0xc0, !PT ;  /* 0x1ffffffc0e007812 */ /* 0x000fe200078ec0ff */
[----:B---3--:R-:W-:Y:S01]  /*7550*/  IMAD R16, R9, -0x80, R7 ;  /* 0xffffff8009107824 */ /* 0x008fe200078e0207 */
[----:B------:R-:W-:Y:S01]  /*7560*/  SHF.R.S32.HI R14, RZ, 0x2, R14 ;  /* 0x00000002ff0e7819 */ /* 0x000fe2000001140e */
[----:B------:R-:W-:Y:S02]  /*7570*/  IMAD R8, R21, c[0x0][0x308], RZ ;  /* 0x0000c20015087a24 */ /* 0x000fe400078e02ff */
[----:B------:R-:W-:Y:S01]  /*7580*/  IMAD.IADD R0, R4, 0x1, -R0 ;  /* 0x0000000104007824 */ /* 0x000fe200078e0a00 */
[----:B------:R-:W-:Y:S01]  /*7590*/  ISETP.GE.AND P4, PT, R14, R16, PT ;  /* 0x000000100e00720c */ /* 0x000fe20003f86270 */
[----:B------:R-:W-:Y:S01]  /*75a0*/  IMAD R8, R20, c[0x0][0x30c], R8 ;  /* 0x0000c30014087a24 */ /* 0x000fe200078e0208 */
[----:B------:R-:W-:Y:S01]  /*75b0*/  IADD3 R6, P0, R14, R2, RZ ;  /* 0x000000020e067210 */ /* 0x000fe20007f1e0ff */
[----:B------:R-:W-:Y:S01]  /*75c0*/  IMAD.SHL.U32 R12, R0, 0x8, RZ ;  /* 0x00000008000c7824 */ /* 0x000fe200078e00ff */
[----:B------:R-:W-:-:S02]  /*75d0*/  SHF.R.S32.HI R0, RZ, 0x1f, R10 ;  /* 0x0000001fff007819 */ /* 0x000fc4000001140a */
[----:B------:R-:W-:Y:S02]  /*75e0*/  LEA.HI.X.SX32 R7, R14, R3, 0x1, P0 ;  /* 0x000000030e077211 */ /* 0x000fe400000f0eff */
[----:B------:R-:W-:Y:S02]  /*75f0*/  SHF.R.S32.HI R13, RZ, 0x1f, R12 ;  /* 0x0000001fff0d7819 */ /* 0x000fe4000001140c */
[----:B------:R-:W-:Y:S01]  /*7600*/  SEL R19, R0, RZ, !P1 ;  /* 0x000000ff00137207 */ /* 0x000fe20004800000 */
[----:B------:R-:W-:Y:S01]  /*7610*/  IMAD.WIDE R6, R9, 0x80, R6 ;  /* 0x0000008009067825 */ /* 0x000fe200078e0206 */
[C---:B------:R-:W-:Y:S02]  /*7620*/  IADD3 R17, R12.reuse, 0x20, RZ ;  /* 0x000000200c117810 */ /* 0x040fe40007ffe0ff */
[----:B------:R-:W-:Y:S01]  /*7630*/  IADD3 R18, R12, 0x40, RZ ;  /* 0x000000400c127810 */ /* 0x000fe20007ffe0ff */
[----:B------:R-:W-:-:S04]  /*7640*/  IMAD.WIDE.U32 R4, R20, c[0x0][0x308], R12 ;  /* 0x0000c20014047a25 */ /* 0x000fc800078e000c */
[----:B------:R-:W-:Y:S02]  /*7650*/  IMAD.IADD R5, R8, 0x1, R5 ;  /* 0x0000000108057824 */ /* 0x000fe400078e0205 */
[----:B------:R-:W-:Y:S02]  /*7660*/  IMAD R2, R19, c[0x0][0x310], RZ ;  /* 0x0000c40013027a24 */ /* 0x000fe400078e02ff */
[----:B------:R-:W-:-:S04]  /*7670*/  IMAD.WIDE.U32 R10, R15, c[0x0][0x310], R4 ;  /* 0x0000c4000f0a7a25 */ /* 0x000fc800078e0004 */
[----:B------:R-:W-:-:S04]  /*7680*/  IMAD R2, R15, c[0x0][0x314], R2 ;  /* 0x0000c5000f027a24 */ /* 0x000fc800078e0202 */
[----:B------:R-:W-:Y:S01]  /*7690*/  IMAD.IADD R3, R11, 0x1, R2 ;  /* 0x000000010b037824 */ /* 0x000fe200078e0202 */
        /* <DEDUP_REMOVED lines=11> */
[----:B------:R1:W-:Y:S04]  /*7750*/  @!P3 STG.E.128 [R4.64], RZ ;  /* 0x000000ff0400b986 */ /* 0x0003e8000c101d0c */
[----:B------:R1:W-:Y:S04]  /*7760*/  @!P2 STG.E.128 [R4.64+0x40], RZ ;  /* 0x000040ff0400a986 */ /* 0x0003e8000c101d0c */
[----:B------:R1:W-:Y:S02]  /*7770*/  @!P1 STG.E.128 [R4.64+0x80], RZ ;  /* 0x000080ff04009986 */ /* 0x0003e4000c101d0c */
.L_x_69:
[----:B------:R-:W-:Y:S05]  /*7780*/  BSYNC B0 ;  /* 0x0000000000007941 */ /* 0x000fea0003800000 */
.L_x_68:
[----:B------:R-:W-:Y:S01]  /*7790*/  IADD3 R14, R14, 0x40, RZ ;  /* 0x000000400e0e7810 */ /* 0x000fe20007ffe0ff */
[----:B------:R-:W-:Y:S03]  /*77a0*/  BSSY B0, `(.L_x_70) ;  /* 0x0000012000007945 */ /* 0x000fe60003800000 */
[----:B------:R-:W-:-:S13]  /*77b0*/  ISETP.GE.AND P3, PT, R14, R16, PT ;  /* 0x000000100e00720c */ /* 0x000fda0003f66270 */
        /* <DEDUP_REMOVED lines=8> */
[----:B-1----:R-:W-:-:S04]  /*7840*/  IMAD.WIDE.U32 R4, R0, c[0x0][0x300], R2 ;  /* 0x0000c00000047a25 */ /* 0x002fc800078e0002 */
[----:B------:R-:W-:Y:S01]  /*7850*/  IMAD R0, R0, c[0x0][0x304], R8 ;  /* 0x0000c10000007a24 */ /* 0x000fe200078e0208 */
[----:B------:R-:W-:-:S03]  /*7860*/  LEA R2, P5, R4, c[0x0][0x2e8], 0x1 ;  /* 0x0000ba0004027a11 */ /* 0x000fc600078a08ff */
[----:B------:R-:W-:-:S05]  /*7870*/  IMAD.IADD R0, R5, 0x1, R0 ;  /* 0x0000000105007824 */ /* 0x000fca00078e0200 */
[----:B------:R-:W-:-:S05]  /*7880*/  LEA.HI.X R3, R4, c[0x0][0x2ec], R0, 0x1, P5 ;  /* 0x0000bb0004037a11 */ /* 0x000fca00028f0c00 */
[----:B------:R1:W-:Y:S04]  /*7890*/  @!P2 STG.E.128 [R2.64], RZ ;  /* 0x000000ff0200a986 */ /* 0x0003e8000c101d0c */
[----:B------:R1:W-:Y:S04]  /*78a0*/  @!P1 STG.E.128 [R2.64+0x40], RZ ;  /* 0x000040ff02009986 */ /* 0x0003e8000c101d0c */
[----:B------:R1:W-:Y:S02]  /*78b0*/  @!P0 STG.E.128 [R2.64+0x80], RZ ;  /* 0x000080ff02008986 */ /* 0x0003e4000c101d0c */
.L_x_71:
[----:B------:R-:W-:Y:S05]  /*78c0*/  BSYNC B0 ;  /* 0x0000000000007941 */ /* 0x000fea0003800000 */
.L_x_70:
[----:B------:R-:W-:Y:S01]  /*78d0*/  IMAD R0, R21, c[0x0][0x338], RZ ;  /* 0x0000ce0015007a24 */ /* 0x000fe200078e02ff */
[----:B------:R-:W-:Y:S01]  /*78e0*/  BSSY B0, `(.L_x_72) ;  /* 0x0000016000007945 */ /* 0x000fe20003800000 */
[----:B-1----:R-:W-:-:S04]  /*78f0*/  IMAD.WIDE.U32 R2, R20, c[0x0][0x338], R12 ;  /* 0x0000ce0014027a25 */ /* 0x002fc800078e000c */
        /* <DEDUP_REMOVED lines=20> */
.L_x_73:
[----:B------:R-:W-:Y:S05]  /*7a40*/  BSYNC B0 ;  /* 0x0000000000007941 */ /* 0x000fea0003800000 */
.L_x_72:
        /* <DEDUP_REMOVED lines=12> */
[----:B------:R1:W-:Y:S01]  /*7b10*/  @!P0 STG.E.128 [R2.64+0x40], RZ ;  /* 0x000040ff02008986 */ /* 0x0003e2000c101d0c */
[----:B------:R-:W-:-:S03]  /*7b20*/  ISETP.GE.AND P0, PT, R18, c[0x0][0x324], PT ;  /* 0x0000c90012007a0c */ /* 0x000fc60003f06270 */
[----:B------:R1:W-:Y:S10]  /*7b30*/  @!P1 STG.E.128 [R2.64], RZ ;  /* 0x000000ff02009986 */ /* 0x0003f4000c101d0c */
[----:B------:R-:W-:Y:S05]  /*7b40*/  @P0 EXIT ;  /* 0x000000000000094d */ /* 0x000fea0003800000 */
[----:B------:R-:W-:Y:S01]  /*7b50*/  STG.E.128 [R2.64+0x80], RZ ;  /* 0x000080ff02007986 */ /* 0x000fe2000c101d0c */
[----:B------:R-:W-:Y:S05]  /*7b60*/  EXIT ;  /* 0x000000000000794d */ /* 0x000fea0003800000 */
.L_x_74:
        /* <DEDUP_REMOVED lines=9> */
.L_x_1386:


//--------------------- .text._ZN7cutlass13device_kernelIN5flash19enable_sm80_to_sm89INS1_16FlashAttnBwdSm80INS1_25CollectiveMainloopBwdSm80ILi2ELi1EN4cute5tupleIJNS5_1CILi64EEENS7_ILi128EEENS7_ILi96EEEEEENS_10bfloat16_tEfNS_4arch4Sm80ELb0ELb0ELb1ELb1ELb1ELb0ELb0ELb0ELi2ELi2ELi4ELi2ELb1EEENS1_21CollectiveEpilogueBwdISB_SC_SE_Li256ELb1ELb0ELi2EEENS1_19SingleTileSchedulerILb1ELb0ELb0ELi128EEEEEEEEEvNT_6ParamsE --------------------------
	.section	.text._ZN7cutlass13device_kernelIN5flash19enable_sm80_to_sm89INS1_16FlashAttnBwdSm80INS1_25CollectiveMainloopBwdSm80ILi2ELi1EN4cute5tupleIJNS5_1CILi64EEENS7_ILi128EEENS7_ILi96EEEEEENS_10bfloat16_tEfNS_4arch4Sm80ELb0ELb0ELb1ELb1ELb1ELb0ELb0ELb0ELi2ELi2ELi4ELi2ELb1EEENS1_21CollectiveEpilogueBwdISB_SC_SE_Li256ELb1ELb0ELi2EEENS1_19SingleTileSchedulerILb1ELb0ELb0ELi128EEEEEEEEEvNT_6ParamsE,"ax",@progbits
	.sectioninfo	@"SHI_REGISTERS=255"
	.align	128
.text._ZN7cutlass13device_kernelIN5flash19enable_sm80_to_sm89INS1_16FlashAttnBwdSm80INS1_25CollectiveMainloopBwdSm80ILi2ELi1EN4cute5tupleIJNS5_1CILi64EEENS7_ILi128EEENS7_ILi96EEEEEENS_10bfloat16_tEfNS_4arch4Sm80ELb0ELb0ELb1ELb1ELb1ELb0ELb0ELb0ELi2ELi2ELi4ELi2ELb1EEENS1_21CollectiveEpilogueBwdISB_SC_SE_Li256ELb1ELb0ELi2EEENS1_19SingleTileSchedulerILb1ELb0ELb0ELi128EEEEEEEEEvNT_6ParamsE:
        .type           _ZN7cutlass13device_kernelIN5flash19enable_sm80_to_sm89INS1_16FlashAttnBwdSm80INS1_25CollectiveMainloopBwdSm80ILi2ELi1EN4cute5tupleIJNS5_1CILi64EEENS7_ILi128EEENS7_ILi96EEEEEENS_10bfloat16_tEfNS_4arch4Sm80ELb0ELb0ELb1ELb1ELb1ELb0ELb0ELb0ELi2ELi2ELi4ELi2ELb1EEENS1_21CollectiveEpilogueBwdISB_SC_SE_Li256ELb1ELb0ELi2EEENS1_19SingleTileSchedulerILb1ELb0ELb0ELi128EEEEEEEEEvNT_6ParamsE,@function
        .size           _ZN7cutlass13device_kernelIN5flash19enable_sm80_to_sm89INS1_16FlashAttnBwdSm80INS1_25CollectiveMainloopBwdSm80ILi2ELi1EN4cute5tupleIJNS5_1CILi64EEENS7_ILi128EEENS7_ILi96EEEEEENS_10bfloat16_tEfNS_4arch4Sm80ELb0ELb0ELb1ELb1ELb1ELb0ELb0ELb0ELi2ELi2ELi4ELi2ELb1EEENS1_21CollectiveEpilogueBwdISB_SC_SE_Li256ELb1ELb0ELi2EEENS1_19SingleTileSchedulerILb1ELb0ELb0ELi128EEEEEEEEEvNT_6ParamsE,(.L_x_1387 - _ZN7cutlass13device_kernelIN5flash19enable_sm80_to_sm89INS1_16FlashAttnBwdSm80INS1_25CollectiveMainloopBwdSm80ILi2ELi1EN4cute5tupleIJNS5_1CILi64EEENS7_ILi128EEENS7_ILi96EEEEEENS_10bfloat16_tEfNS_4arch4Sm80ELb0ELb0ELb1ELb1ELb1ELb0ELb0ELb0ELi2ELi2ELi4ELi2ELb1EEENS1_21CollectiveEpilogueBwdISB_SC_SE_Li256ELb1ELb0ELi2EEENS1_19SingleTileSchedulerILb1ELb0ELb0ELi128EEEEEEEEEvNT_6ParamsE)
        .other          _ZN7cutlass13device_kernelIN5flash19enable_sm80_to_sm89INS1_16FlashAttnBwdSm80INS1_25CollectiveMainloopBwdSm80ILi2ELi1EN4cute5tupleIJNS5_1CILi64EEENS7_ILi128EEENS7_ILi96EEEEEENS_10bfloat16_tEfNS_4arch4Sm80ELb0ELb0ELb1ELb1ELb1ELb0ELb0ELb0ELi2ELi2ELi4ELi2ELb1EEENS1_21CollectiveEpilogueBwdISB_SC_SE_Li256ELb1ELb0ELi2EEENS1_19SingleTileSchedulerILb1ELb0ELb0ELi128EEEEEEEEEvNT_6ParamsE,@"STO_CUDA_ENTRY STV_DEFAULT"
_ZN7cutlass13device_kernelIN5flash19enable_sm80_to_sm89INS1_16FlashAttnBwdSm80INS1_25CollectiveMainloopBwdSm80ILi2ELi1EN4cute5tupleIJNS5_1CILi64EEENS7_ILi128EEENS7_ILi96EEEEEENS_10bfloat16_tEfNS_4arch4Sm80ELb0ELb0ELb1ELb1ELb1ELb0ELb0ELb0ELi2ELi2ELi4ELi2ELb1EEENS1_21CollectiveEpilogueBwdISB_SC_SE_Li256ELb1ELb0ELi2EEENS1_19SingleTileSchedulerILb1ELb0ELb0ELi128EEEEEEEEEvNT_6ParamsE:
        /* <DEDUP_REMOVED lines=18> */
.L_x_76:
        /* <DEDUP_REMOVED lines=8> */
.L_x_78:
[----:B------:R-:W-:Y:S02]  /*01a0*/  MOV R0, c[0x0][0x3a4] ;  /* 0x0000e90000007a02 */ /* 0x000fe40000000f00 */
.L_x_77:
[----:B-1----:R-:W-:-:S05]  /*01b0*/  IMAD.SHL.U32 R2, R27, 0x80, RZ ;  /* 0x000000801b027824 */ /* 0x002fca00078e00ff */
[----:B-----5:R-:W-:-:S04]  /*01c0*/  ISETP.GE.AND P0, PT, R2, R0, PT ;  /* 0x000000000200720c */ /* 0x020fc80003f06270 */
[----:B------:R-:W-:-:S05]  /*01d0*/  SEL R0, R5, 0xffffffff, !P0 ;  /* 0xffffffff05007807 */ /* 0x000fca0004000000 */
[----:B------:R1:W-:Y:S01]  /*01e0*/  STL [R1+0x4c], R0 ;  /* 0x00004c0001007387 */ /* 0x0003e20000100800 */
[----:B------:R-:W-:Y:S05]  /*01f0*/  BRA `(.L_x_79) ;  /* 0x0000012000007947 */ /* 0x000fea0003800000 */
.L_x_75:
[----:B---34-:R-:W-:-:S04]  /*0200*/  ISETP.NE.U32.AND P0, PT, RZ, c[0x0][0x3c0], PT ;  /* 0x0000f000ff007a0c */ /* 0x018fc80003f05070 */
[----:B------:R-:W-:-:S13]  /*0210*/  ISETP.NE.AND.EX P0, PT, RZ, c[0x0][0x3c4], PT, P0 ;  /* 0x0000f100ff007a0c */ /* 0x000fda0003f05300 */
[----:B------:R-:W-:Y:S05]  /*0220*/  @!P0 BRA `(.L_x_80) ;  /* 0x0000002000008947 */ /* 0x000fea0003800000 */
[----:B------:R1:W5:Y:S01]  /*0230*/  LDG.E R0, [R2.64] ;  /* 0x0000000c02007981 */ /* 0x000362000c1e1900 */
[----:B------:R-:W-:Y:S05]  /*0240*/  BRA `(.L_x_81) ;  /* 0x0000009000007947 */ /* 0x000fea0003800000 */
.L_x_80:
        /* <DEDUP_REMOVED lines=8> */
.L_x_82:
[----:B------:R-:W-:Y:S02]  /*02d0*/  MOV R0, c[0x0][0x3a4] ;  /* 0x0000e90000007a02 */ /* 0x000fe40000000f00 */
.L_x_81:
[----:B-1----:R-:W-:-:S05]  /*02e0*/  IMAD.SHL.U32 R2, R27, 0x80, RZ ;  /* 0x000000801b027824 */ /* 0x002fca00078e00ff */
[----:B-----5:R-:W-:-:S04]  /*02f0*/  ISETP.GE.AND P0, PT, R2, R0, PT ;  /* 0x000000000200720c */ /* 0x020fc80003f06270 */
[----:B------:R-:W-:-:S05]  /*0300*/  SEL R0, R5, 0xffffffff, !P0 ;  /* 0xffffffff05007807 */ /* 0x000fca0004000000 */
[----:B------:R1:W-:Y:S04]  /*0310*/  STL [R1+0x4c], R0 ;  /* 0x00004c0001007387 */ /* 0x0003e80000100800 */
.L_x_79:
        /* <DEDUP_REMOVED lines=32> */
.L_x_83:
[----:B-1----:R-:W-:-:S04]  /*0520*/  ISETP.NE.U32.AND P0, PT, RZ, c[0x0][0x2e0], PT ;  /* 0x0000b800ff007a0c */ /* 0x002fc80003f05070 */
[----:B------:R-:W-:-:S13]  /*0530*/  ISETP.NE.AND.EX P0, PT, RZ, c[0x0][0x2e4], PT, P0 ;  /* 0x0000b900ff007a0c */ /* 0x000fda0003f05300 */
[----:B------:R-:W-:Y:S05]  /*0540*/  @!P0 BRA `(.L_x_84) ;  /* 0x0000003000008947 */ /* 0x000fea0003800000 */
[----:B------:R-:W-:-:S05]  /*0550*/  IMAD.WIDE R2, R89, R10, c[0x0][0x2e0] ;  /* 0x0000b80059027625 */ /* 0x000fca00078e020a */
[----:B------:R1:W5:Y:S01]  /*0560*/  LDG.E R17, [R2.64] ;  /* 0x0000000c02117981 */ /* 0x000362000c1e1900 */
[----:B------:R-:W-:Y:S05]  /*0570*/  BRA `(.L_x_85) ;  /* 0x0000004000007947 */ /* 0x000fea0003800000 */
.L_x_84:
[----:B------:R-:W-:Y:S05]  /*0580*/  @!P3 BRA `(.L_x_85) ;  /* 0x000000300000b947 */ /* 0x000fea0003800000 */
[----:B------:R-:W2:Y:S04]  /*0590*/  LDG.E R0, [R4.64] ;  /* 0x0000000c04007981 */ /* 0x000ea8000c1e1900 */
[----:B------:R-:W2:Y:S02]  /*05a0*/  LDG.E R2, [R4.64+0x4] ;  /* 0x0000040c04027981 */ /* 0x000ea4000c1e1900 */
[----:B--2---:R-:W-:Y:S02]  /*05b0*/  IADD3 R17, -R0, R2, RZ ;  /* 0x0000000200117210 */ /* 0x004fe40007ffe1ff */
.L_x_85:
        /* <DEDUP_REMOVED lines=501> */
.L_x_89:
        /* <DEDUP_REMOVED lines=211> */
.L_x_87:
        /* <DEDUP_REMOVED lines=522> */
.L_x_88:
        /* <DEDUP_REMOVED lines=241> */
.L_x_86:
        /* <DEDUP_REMOVED lines=152> */
.L_x_91:
        /* <DEDUP_REMOVED lines=63> */
.L_x_93:
[----:B------:R-:W-:Y:S05]  /*6f60*/  BSYNC B0 ;  /* 0x0000000000007941 */ /* 0x000fea0003800000 */
.L_x_92:
        /* <DEDUP_REMOVED lines=21> */
.L_x_95:
[----:B------:R-:W-:Y:S05]  /*70c0*/  BSYNC B0 ;  /* 0x0000000000007941 */ /* 0x000fea0003800000 */
.L_x_94:
        /* <DEDUP_REMOVED lines=24> */
.L_x_97:
[----:B------:R-:W-:Y:S05]  /*7250*/  BSYNC B0 ;  /* 0x0000000000007941 */ /* 0x000fea0003800000 */
.L_x_96:
        /* <DEDUP_REMOVED lines=19> */
.L_x_90:
        /* <DEDUP_REMOVED lines=19> */
.L_x_98:
        /* <DEDUP_REMOVED lines=44> */
.L_x_100:
[----:B------:R-:W-:Y:S05]  /*7780*/  BSYNC B0 ;  /* 0x0000000000007941 */ /* 0x000fea0003800000 */
.L_x_99:
        /* <DEDUP_REMOVED lines=19> */
.L_x_102:
[----:B------:R-:W-:Y:S05]  /*78c0*/  BSYNC B0 ;  /* 0x0000000000007941 */ /* 0x000fea0003800000 */
.L_x_101:
        /* <DEDUP_REMOVED lines=23> */
.L_x_104:
[----:B------:R-:W-:Y:S05]  /*7a40*/  BSYNC B0 ;  /* 0x0000000000007941 */ /* 0x000fea0003800000 */
.L_x_103:
        /* <DEDUP_REMOVED lines=18> */
.L_x_105:
        /* <DEDUP_REMOVED lines=9> */
.L_x_1387:


//--------------------- .text._ZN7cutlass13device_kernelIN5flash19enable_sm80_to_sm89INS1_16FlashAttnBwdSm80INS1_25CollectiveMainloopBwdSm80ILi2ELi1EN4cute5tupleIJNS5_1CILi64EEENS7_ILi128EEENS7_ILi96EEEEEENS_10bfloat16_tEfNS_4arch4Sm80ELb0ELb0ELb1ELb1ELb0ELb0ELb0ELb0ELi2ELi2ELi4ELi2ELb1EEENS1_24CollectiveEpilogueBwdGQAISB_fSE_Li256ELb1ELb0EEENS1_19SingleTileSchedulerILb1ELb0ELb0ELi128EEEEEEEEEvNT_6ParamsE --------------------------
	.section	.text._ZN7cutlass13device_kernelIN5flash19enable_sm80_to_sm89INS1_16FlashAttnBwdSm80INS1_25CollectiveMainloopBwdSm80ILi2ELi1EN4cute5tupleIJNS5_1CILi64EEENS7_ILi128EEENS7_ILi96EEEEEENS_10bfloat16_tEfNS_4arch4Sm80ELb0ELb0ELb1ELb1ELb0ELb0ELb0ELb0ELi2ELi2ELi4ELi2ELb1EEENS1_24CollectiveEpilogueBwdGQAISB_fSE_Li256ELb1ELb0EEENS1_19SingleTileSchedulerILb1ELb0ELb0ELi128EEEEEEEEEvNT_6ParamsE,"ax",@progbits
	.sectioninfo	@"SHI_REGISTERS=255"
	.align	128
.text._ZN7cutlass13device_kernelIN5flash19enable_sm80_to_sm89INS1_16FlashAttnBwdSm80INS1_25CollectiveMainloopBwdSm80ILi2ELi1EN4cute5tupleIJNS5_1CILi64EEENS7_ILi128EEENS7_ILi96EEEEEENS_10bfloat16_tEfNS_4arch4Sm80ELb0ELb0ELb1ELb1ELb0ELb0ELb0ELb0ELi2ELi2ELi4ELi2ELb1EEENS1_24CollectiveEpilogueBwdGQAISB_fSE_Li256ELb1ELb0EEENS1_19SingleTileSchedulerILb1ELb0ELb0ELi128EEEEEEEEEvNT_6ParamsE:
        .type           _ZN7cutlass13device_kernelIN5flash19enable_sm80_to_sm89INS1_16FlashAttnBwdSm80INS1_25CollectiveMainloopBwdSm80ILi2ELi1EN4cute5tupleIJNS5_1CILi64EEENS7_ILi128EEENS7_ILi96EEEEEENS_10bfloat16_tEfNS_4arch4Sm80ELb0ELb0ELb1ELb1ELb0ELb0ELb0ELb0ELi2ELi2ELi4ELi2ELb1EEENS1_24CollectiveEpilogueBwdGQAISB_fSE_Li256ELb1ELb0EEENS1_19SingleTileSchedulerILb1ELb0ELb0ELi128EEEEEEEEEvNT_6ParamsE,@function
        .size           _ZN7cutlass13device_kernelIN5flash19enable_sm80_to_sm89INS1_16FlashAttnBwdSm80INS1_25CollectiveMainloopBwdSm80ILi2ELi1EN4cute5tupleIJNS5_1CILi64EEENS7_ILi128EEENS7_ILi96EEEEEENS_10bfloat16_tEfNS_4arch4Sm80ELb0ELb0ELb1ELb1ELb0ELb0ELb0ELb0ELi2ELi2ELi4ELi2ELb1EEENS1_24CollectiveEpilogueBwdGQAISB_fSE_Li256ELb1ELb0EEENS1_19SingleTileSchedulerILb1ELb0ELb0ELi128EEEEEEEEEvNT_6ParamsE,(.L_x_1388 - _ZN7cutlass13device_kernelIN5flash19enable_sm80_to_sm89INS1_16FlashAttnBwdSm80INS1_25CollectiveMainloopBwdSm80ILi2ELi1EN4cute5tupleIJNS5_1CILi64EEENS7_ILi128EEENS7_ILi96EEEEEENS_10bfloat16_tEfNS_4arch4Sm80ELb0ELb0ELb1ELb1ELb0ELb0ELb0ELb0ELi2ELi2ELi4ELi2ELb1EEENS1_24CollectiveEpilogueBwdGQAISB_fSE_Li256ELb1ELb0EEENS1_19SingleTileSchedulerILb1ELb0ELb0ELi128EEEEEEEEEvNT_6ParamsE)
        .other          _ZN7cutlass13device_kernelIN5flash19enable_sm80_to_sm89INS1_16FlashAttnBwdSm80INS1_25CollectiveMainloopBwdSm80ILi2ELi1EN4cute5tupleIJNS5_1CILi64EEENS7_ILi128EEENS7_ILi96EEEEEENS_10bfloat16_tEfNS_4arch4Sm80ELb0ELb0ELb1ELb1ELb0ELb0ELb0ELb0ELi2ELi2ELi4ELi2ELb1EEENS1_24CollectiveEpilogueBwdGQAISB_fSE_Li256ELb1ELb0EEENS1_19SingleTileSchedulerILb1ELb0ELb0ELi128EEEEEEEEEvNT_6ParamsE,@"STO_CUDA_ENTRY STV_DEFAULT"
_ZN7cutlass13device_kernelIN5flash19enable_sm80_to_sm89INS1_16FlashAttnBwdSm80INS1_25CollectiveMainloopBwdSm80ILi2ELi1EN4cute5tupleIJNS5_1CILi64EEENS7_ILi128EEENS7_ILi96EEEEEENS_10bfloat16_tEfNS_4arch4Sm80ELb0ELb0ELb1ELb1ELb0ELb0ELb0ELb0ELi2ELi2ELi4ELi2ELb1EEENS1_24CollectiveEpilogueBwdGQAISB_fSE_Li256ELb1ELb0EEENS1_19SingleTileSchedulerILb1ELb0ELb0ELi128EEEEEEEEEvNT_6ParamsE:
        /* <DEDUP_REMOVED lines=18> */
.L_x_107:
        /* <DEDUP_REMOVED lines=8> */
.L_x_109:
[----:B------:R-:W-:Y:S02]  /*01a0*/  MOV R0, c[0x0][0x3ac] ;  /* 0x0000eb0000007a02 */ /* 0x000fe40000000f00 */
.L_x_108:
[----:B-1----:R-:W-:-:S05]  /*01b0*/  IMAD.SHL.U32 R2, R18, 0x80, RZ ;  /* 0x0000008012027824 */ /* 0x002fca00078e00ff */
[----:B-----5:R-:W-:-:S04]  /*01c0*/  ISETP.GE.AND P0, PT, R2, R0, PT ;  /* 0x000000000200720c */ /* 0x020fc80003f06270 */
[----:B------:R-:W-:-:S05]  /*01d0*/  SEL R0, R5, 0xffffffff, !P0 ;  /* 0xffffffff05007807 */ /* 0x000fca0004000000 */
[----:B------:R1:W-:Y:S01]  /*01e0*/  STL [R1+0x4c], R0 ;  /* 0x00004c0001007387 */ /* 0x0003e20000100800 */
[----:B------:R-:W-:Y:S05]  /*01f0*/  BRA `(.L_x_110) ;  /* 0x0000012000007947 */ /* 0x000fea0003800000 */
.L_x_106:
[----:B---34-:R-:W-:-:S04]  /*0200*/  ISETP.NE.U32.AND P0, PT, RZ, c[0x0][0x3c8], PT ;  /* 0x0000f200ff007a0c */ /* 0x018fc80003f05070 */
[----:B------:R-:W-:-:S13]  /*0210*/  ISETP.NE.AND.EX P0, PT, RZ, c[0x0][0x3cc], PT, P0 ;  /* 0x0000f300ff007a0c */ /* 0x000fda0003f05300 */
[----:B------:R-:W-:Y:S05]  /*0220*/  @!P0 BRA `(.L_x_111) ;  /* 0x0000002000008947 */ /* 0x000fea0003800000 */
[----:B------:R1:W5:Y:S01]  /*0230*/  LDG.E R0, [R2.64] ;  /* 0x0000000c02007981 */ /* 0x000362000c1e1900 */
[----:B------:R-:W-:Y:S05]  /*0240*/  BRA `(.L_x_112) ;  /* 0x0000009000007947 */ /* 0x000fea0003800000 */
.L_x_111:
        /* <DEDUP_REMOVED lines=8> */
.L_x_113:
[----:B------:R-:W-:Y:S02]  /*02d0*/  MOV R0, c[0x0][0x3ac] ;  /* 0x0000eb0000007a02 */ /* 0x000fe40000000f00 */
.L_x_112:
[----:B-1----:R-:W-:-:S05]  /*02e0*/  IMAD.SHL.U32 R2, R18, 0x80, RZ ;  /* 0x0000008012027824 */ /* 0x002fca00078e00ff */
[----:B-----5:R-:W-:-:S04]  /*02f0*/  ISETP.GE.AND P0, PT, R2, R0, PT ;  /* 0x000000000200720c */ /* 0x020fc80003f06270 */
[----:B------:R-:W-:-:S05]  /*0300*/  SEL R0, R5, 0xffffffff, !P0 ;  /* 0xffffffff05007807 */ /* 0x000fca0004000000 */
[----:B------:R1:W-:Y:S04]  /*0310*/  STL [R1+0x4c], R0 ;  /* 0x00004c0001007387 */ /* 0x0003e80000100800 */
.L_x_110:
        /* <DEDUP_REMOVED lines=8> */
[----:B------:R-:W-:-:S04]  /*03a0*/  ISETP.NE.U32.AND P3, PT, RZ, c[0x0][0x2d0], PT ;  /* 0x0000b400ff007a0c */ /* 0x000fc80003f65070 */
[----:B------:R-:W-:-:S05]  /*03b0*/  ISETP.NE.AND.EX P3, PT, RZ, c[0x0][0x2d4], PT, P3 ;  /* 0x0000b500ff007a0c */ /* 0x000fca0003f65330 */
[CC--:B------:R-:W-:Y:S02]  /*03c0*/  @P0 IMAD.WIDE R2, R21.reuse, R13.reuse, c[0x0][0x2d8] ;  /* 0x0000b60015020625 */ /* 0x0c0fe400078e020d */
[----:B-1----:R-:W2:Y:S04]  /*03d0*/  @P4 LDG.E R0, [R4.64] ;  /* 0x0000000c04004981 */ /* 0x002ea8000c1e1900 */
[----:B------:R1:W3:Y:S04]  /*03e0*/  @P0 LDG.E R8, [R2.64] ;  /* 0x0000000c02080981 */ /* 0x0002e8000c1e1900 */
[----:B------:R-:W4:Y:S01]  /*03f0*/  @P4 LDG.E R7, [R4.64] ;  /* 0x0000000c04074981 */ /* 0x000f22000c1e1900 */
[----:B-1----:R-:W-:-:S05]  /*0400*/  IMAD.WIDE R2, R21, R13, c[0x0][0x2d0] ;  /* 0x0000b40015027625 */ /* 0x002fca00078e020d */
[----:B------:R-:W5:Y:S01]  /*0410*/  @P3 LDG.E R6, [R2.64] ;  /* 0x0000000c02063981 */ /* 0x000f62000c1e1900 */
[----:B------:R-:W-:Y:S01]  /*0420*/  ULDC UR10, c[0x0][0x168] ;  /* 0x00005a00000a7ab9 */ /* 0x000fe20000000800 */
[----:B------:R-:W-:Y:S01]  /*0430*/  CS2R R10, SRZ ;  /* 0x00000000000a7805 */ /* 0x000fe2000001ff00 */
[----:B------:R-:W-:Y:S02]  /*0440*/  IMAD.MOV.U32 R12, RZ, RZ, RZ ;  /* 0x000000ffff0c7224 */ /* 0x000fe400078e00ff */
[----:B------:R-:W-:Y:S02]  /*0450*/  IMAD.MOV.U32 R17, RZ, RZ, c[0x0][0x198] ;  /* 0x00006600ff117624 */ /* 0x000fe400078e00ff */
[----:B--2---:R-:W-:Y:S01]  /*0460*/  @P4 IMAD R0, R21, 0x40, R0 ;  /* 0x0000004015004824 */ /* 0x004fe200078e0200 */
[----:B---3--:R1:W2:Y:S04]  /*0470*/  @P0 R2UR UR10, R8 ;  /* 0x00000000080a03c2 */ /* 0x0082a800000e0000 */
[----:B-1----:R-:W-:-:S04]  /*0480*/  @P4 SHF.R.S32.HI R8, RZ, 0x1f, R0 ;  /* 0x0000001fff084819 */ /* 0x002fc80000011400 */
[----:B------:R-:W-:Y:S02]  /*0490*/  @P4 LEA.HI R0, R8, R0, RZ, 0x6 ;  /* 0x0000000008004211 */ /* 0x000fe400078f30ff */
[----:B------:R-:W-:Y:S01]  /*04a0*/  CS2R R8, SRZ ;  /* 0x0000000000087805 */ /* 0x000fe2000001ff00 */
[--C-:B-----5:R-:W-:Y:S01]  /*04b0*/  @P3 SHF.R.S32.HI R11, RZ, 0x1f, R6.reuse ;  /* 0x0000001fff0b3819 */ /* 0x120fe20000011406 */
[--C-:B----4-:R-:W-:Y:S01]  /*04c0*/  @P4 IMAD.MOV.U32 R8, RZ, RZ, R7.reuse ;  /* 0x000000ffff084224 */ /* 0x110fe200078e0007 */
[----:B------:R-:W-:Y:S01]  /*04d0*/  @P4 SHF.R.S32.HI R9, RZ, 0x1f, R7 ;  /* 0x0000001fff094819 */ /* 0x000fe20000011407 */
[----:B------:R-:W-:Y:S01]  /*04e0*/  @P3 IMAD.MOV.U32 R10, RZ, RZ, R6 ;  /* 0x000000ffff0a3224 */ /* 0x000fe200078e0006 */
[----:B------:R-:W-:Y:S01]  /*04f0*/  @P4 LOP3.LUT R12, R0, 0xffffffc0, RZ, 0xc0, !PT ;  /* 0xffffffc0000c4812 */ /* 0x000fe200078ec0ff */
[----:B--2---:R-:W-:Y:S05]  /*0500*/  @P0 BRA `(.L_x_114) ;  /* 0x0000006000000947 */ /* 0x004fea0003800000 */
[----:B------:R-:W-:Y:S05]  /*0510*/  @!P4 BRA `(.L_x_114) ;  /* 0x000000500000c947 */ /* 0x000fea0003800000 */
[----:B------:R1:W2:Y:S04]  /*0520*/  LDG.E R0, [R4.64] ;  /* 0x0000000c04007981 */ /* 0x0002a8000c1e1900 */
[----:B-1----:R-:W3:Y:S01]  /*0530*/  LDG.E R4, [R4.64+0x4] ;  /* 0x0000040c04047981 */ /* 0x002ee2000c1e1900 */
[----:B--2---:R-:W1:Y:S08]  /*0540*/  R2UR UR10, R0 ;  /* 0x00000000000a73c2 */ /* 0x004e7000000e0000 */
[----:B---3--:R-:W1:Y:S02]  /*0550*/  R2UR UR4, R4 ;  /* 0x00000000040473c2 */ /* 0x008e6400000e0000 */
[----:B-1----:R-:W-:-:S06]  /*0560*/  UIADD3 UR10, -UR10, UR4, URZ ;  /* 0x000000040a0a7290 */ /* 0x002fcc000fffe13f */
.L_x_114:
[----:B------:R-:W-:-:S04]  /*0570*/  ISETP.NE.U32.AND P0, PT, RZ, c[0x0][0x2e0], PT ;  /* 0x0000b800ff007a0c */ /* 0x000fc80003f05070 */
[----:B------:R-:W-:-:S13]  /*0580*/  ISETP.NE.AND.EX P0, PT, RZ, c[0x0][0x2e4], PT, P0 ;  /* 0x0000b900ff007a0c */ /* 0x000fda0003f05300 */
[----:B------:R-:W-:Y:S05]  /*0590*/  @!P0 BRA `(.L_x_115) ;  /* 0x0000003000008947 */ /* 0x000fea0003800000 */
[----:B------:R-:W-:-:S05]  /*05a0*/  IMAD.WIDE R2, R21, R13, c[0x0][0x2e0] ;  /* 0x0000b80015027625 */ /* 0x000fca00078e020d */
[----:B------:R1:W5:Y:S01]  /*05b0*/  LDG.E R17, [R2.64] ;  /* 0x0000000c02117981 */ /* 0x000362000c1e1900 */
[----:B------:R-:W-:Y:S05]  /*05c0*/  BRA `(.L_x_116) ;  /* 0x0000004000007947 */ /* 0x000fea0003800000 */
.L_x_115:
[----:B------:R-:W-:Y:S05]  /*05d0*/  @!P3 BRA `(.L_x_116) ;  /* 0x000000300000b947 */ /* 0x000fea0003800000 */
[----:B------:R1:W2:Y:S04]  /*05e0*/  LDG.E R0, [R2.64] ;  /* 0x0000000c02007981 */ /* 0x0002a8000c1e1900 */
[----:B-1----:R-:W2:Y:S02]  /*05f0*/  LDG.E R2, [R2.64+0x4] ;  /* 0x0000040c02027981 */ /* 0x002ea4000c1e1900 */
[----:B--2---:R-:W-:Y:S02]  /*0600*/  IADD3 R17, -R0, R2, RZ ;  /* 0x0000000200117210 */ /* 0x004fe40007ffe1ff */
.L_x_116:
[----:B------:R-:W-:Y:S01]  /*0610*/  UISETP.GE.AND UP0, UPT, UR10, 0x1, UPT ;  /* 0x000000010a00788c */ /* 0x000fe2000bf06270 */
[----:B------:R-:W-:Y:S01]  /*0620*/  PLOP3.LUT P1, PT, PT, PT, PT, 0x80, 0x0 ;  /* 0x000000000000781c */ /* 0x000fe20003f2f070 */
[----:B------:R-:W-:Y:S01]  /*0630*/  CS2R R126, SRZ ;  /* 0x00000000007e7805 */ /* 0x000fe2000001ff00 */
[----:B------:R-:W-:Y:S01]  /*0640*/  CS2R R124, SRZ ;  /* 0x00000000007c7805 */ /* 0x000fe2000001ff00 */
[----:B------:R-:W-:Y:S01]  /*0650*/  CS2R R130, SRZ ;  /* 0x0000000000827805 */ /* 0x000fe2000001ff00 */
[----:B------:R-:W-:Y:S01]  /*0660*/  CS2R R128, SRZ ;  /* 0x0000000000807805 */ /* 0x000fe2000001ff00 */
[----:B------:R-:W-:Y:S01]  /*0670*/  PLOP3.LUT P0, PT, PT, PT, UP0, 0x80, 0x0 ;  /* 0x000000000000781c */ /* 0x000fe20003f0f008 */
        /* <DEDUP_REMOVED lines=46> */
[----:B------:R-:W-:Y:S01]  /*0960*/  SHF.R.S32.HI R38, RZ, 0x1f, R133 ;  /* 0x0000001fff267819 */ /* 0x000fe20000011485 */
[----:B------:R-:W-:Y:S01]  /*0970*/  IMAD R0, R12, 0x60, RZ ;  /* 0x000000600c007824 */ /* 0x000fe200078e02ff */
[----:B------:R-:W-:Y:S01]  /*0980*/  SHF.R.S32.HI R3, RZ, 0x1f, R12 ;  /* 0x0000001fff037819 */ /* 0x000fe2000001140c */
[----:B------:R-:W-:Y:S01]  /*0990*/  IMAD.SHL.U32 R4, R133, 0x4, RZ ;  /* 0x0000000485047824 */ /* 0x000fe200078e00ff */
[----:B------:R-:W-:Y:S01]  /*09a0*/  ISETP.NE.AND P2, PT, R2, 0x1, PT ;  /* 0x000000010200780c */ /* 0x000fe20003f45270 */
[----:B-----5:R-:W-:Y:S01]  /*09b0*/  IMAD R35, R18, -0x80, R17 ;  /* 0xffffff8012237824 */ /* 0x020fe200078e0211 */
[-C--:B------:R-:W-:Y:S01]  /*09c0*/  LEA.HI R33, R38, R133.reuse, RZ, 0x2 ;  /* 0x0000008526217211 */ /* 0x080fe200078f10ff */
[----:B------:R-:W-:Y:S01]  /*09d0*/  IMAD.MOV.U32 R226, RZ, RZ, 0x20 ;  /* 0x00000020ffe27424 */ /* 0x000fe200078e00ff */
[----:B------:R-:W-:Y:S01]  /*09e0*/  SHF.R.S32.HI R5, RZ, 0x1f, R133 ;  /* 0x0000001fff057819 */ /* 0x000fe20000011485 */
[----:B------:R-:W-:Y:S01]  /*09f0*/  IMAD.MOV.U32 R229, RZ, RZ, 0x10 ;  /* 0x00000010ffe57424 */ /* 0x000fe200078e00ff */
[----:B------:R-:W-:Y:S01]  /*0a00*/  IADD3 R2, P1, R4, R12, RZ ;  /* 0x0000000c04027210 */ /* 0x000fe20007f3e0ff */
[----:B------:R-:W-:Y:S01]  /*0a10*/  UIADD3 UR6, UR10, 0x3f, URZ ;  /* 0x0000003f0a067890 */ /* 0x000fe2000fffe03f */
[-C--:B------:R-:W-:Y:S01]  /*0a20*/  IADD3 R28, P0, R0, R133.reuse, RZ ;  /* 0x00000085001c7210 */ /* 0x080fe20007f1e0ff */
[----:B------:R-:W-:Y:S01]  /*0a30*/  CS2R R130, SRZ ;  /* 0x0000000000827805 */ /* 0x000fe2000001ff00 */
[----:B------:R-:W-:Y:S01]  /*0a40*/  LEA.HI R39, R38, R133, RZ, 0x4 ;  /* 0x0000008526277211 */ /* 0x000fe200078f20ff */
[----:B------:R-:W-:Y:S01]  /*0a50*/  USHF.R.S32.HI UR5, URZ, 0x1f, UR6 ;  /* 0x0000001f3f057899 */ /* 0x000fe20008011406 */
[----:B------:R-:W-:Y:S01]  /*0a60*/  SHF.R.S32.HI R52, RZ, 0x2, R33 ;  /* 0x00000002ff347819 */ /* 0x000fe20000011421 */
[----:B------:R-:W-:Y:S01]  /*0a70*/  CS2R R128, SRZ ;  /* 0x0000000000807805 */ /* 0x000fe2000001ff00 */
[----:B------:R-:W-:Y:S01]  /*0a80*/  LEA.HI.X.SX32 R3, R4, R3, 0x1, P1 ;  /* 0x0000000304037211 */ /* 0x000fe200008f0eff */
[----:B------:R-:W-:Y:S01]  /*0a90*/  @P2 IMAD.HI.U32 R4, R132, c[0x0][0x24c], RZ ;  /* 0x0000930084042a27 */ /* 0x000fe200078e00ff */
[----:B------:R-:W-:Y:S01]  /*0aa0*/  LEA.HI.X.SX32 R29, R0, R5, 0x1, P0 ;  /* 0x00000005001d7211 */ /* 0x000fe200000f0eff */
[----:B------:R-:W-:Y:S01]  /*0ab0*/  ULEA.HI UR5, UR5, UR6, URZ, 0x6 ;  /* 0x0000000605057291 */ /* 0x000fe2000f8f303f */
[----:B------:R-:W-:Y:S01]  /*0ac0*/  SHF.R.S32.HI R14, RZ, 0x4, R39 ;  /* 0x00000004ff0e7819 */ /* 0x000fe20000011427 */
[----:B------:R-:W-:Y:S01]  /*0ad0*/  IMAD.MOV.U32 R0, RZ, RZ, R132 ;  /* 0x000000ffff007224 */ /* 0x000fe200078e0084 */
[----:B------:R-:W-:Y:S01]  /*0ae0*/  SHF.R.S32.HI R5, RZ, 0x1f, R52 ;  /* 0x0000001fff057819 */ /* 0x000fe20000011434 */
[----:B------:R-:W-:Y:S01]  /*0af0*/  CS2R R126, SRZ ;  /* 0x00000000007e7805 */ /* 0x000fe2000001ff00 */
[C---:B------:R-:W-:Y:S01]  /*0b00*/  IADD3 R12, P1, R52.reuse, R8, RZ ;  /* 0x00000008340c7210 */ /* 0x040fe20007f3e0ff */
[----:B------:R-:W-:Y:S01]  /*0b10*/  CS2R R124, SRZ ;  /* 0x00000000007c7805 */ /* 0x000fe2000001ff00 */
[----:B------:R-:W-:Y:S01]  /*0b20*/  IADD3 R10, P0, R52, R10, RZ ;  /* 0x0000000a340a7210 */ /* 0x000fe20007f1e0ff */
[----:B------:R-:W-:Y:S01]  /*0b30*/  CS2R R122, SRZ ;  /* 0x00000000007a7805 */ /* 0x000fe2000001ff00 */
[----:B------:R-:W-:Y:S01]  /*0b40*/  SHF.R.S32.HI R41, RZ, 0x1f, R132 ;  /* 0x0000001fff297819 */ /* 0x000fe20000011484 */
[----:B------:R-:W-:Y:S01]  /*0b50*/  IMAD.X R15, R5, 0x1, R9, P1 ;  /* 0x00000001050f7824 */ /* 0x000fe200008e0609 */
[----:B------:R-:W-:Y:S01]  /*0b60*/  LEA.HI R7, R39, R14, RZ, 0x1 ;  /* 0x0000000e27077211 */ /* 0x000fe200078f08ff */
[----:B------:R-:W-:Y:S01]  /*0b70*/  IMAD.X R11, R5, 0x1, R11, P0 ;  /* 0x00000001050b7824 */ /* 0x000fe200000e060b */
[-C--:B------:R-:W-:Y:S01]  /*0b80*/  LEA.HI R40, R38, R133.reuse, RZ, 0x3 ;  /* 0x0000008526287211 */ /* 0x080fe200078f18ff */
[C---:B------:R-:W-:Y:S01]  /*0b90*/  IMAD.WIDE.U32 R8, R132.reuse, c[0x0][0x288], R2 ;  /* 0x0000a20084087a25 */ /* 0x040fe200078e0002 */
[----:B------:R-:W-:Y:S01]  /*0ba0*/  LOP3.LUT R16, R33, 0xfffffffc, RZ, 0xc0, !PT ;  /* 0xfffffffc21107812 */ /* 0x000fe200078ec0ff */
[----:B------:R-:W-:Y:S01]  /*0bb0*/  CS2R R120, SRZ ;  /* 0x0000000000787805 */ /* 0x000fe2000001ff00 */
[----:B------:R-:W-:Y:S01]  /*0bc0*/  @P2 SHF.R.U32.HI R0, RZ, c[0x0][0x250], R4 ;  /* 0x00009400ff002a19 */ /* 0x000fe20000011604 */
[----:B------:R-:W-:Y:S01]  /*0bd0*/  IMAD.WIDE.U32 R4, R132, c[0x0][0x270], R2 ;  /* 0x00009c0084047a25 */ /* 0x000fe200078e0002 */
[----:B------:R-:W-:Y:S01]  /*0be0*/  LOP3.LUT R2, R7, 0xfffffffe, RZ, 0xc0, !PT ;  /* 0xfffffffe07027812 */ /* 0x000fe200078ec0ff */
[----:B------:R-:W-:Y:S01]  /*0bf0*/  CS2R R118, SRZ ;  /* 0x0000000000767805 */ /* 0x000fe2000001ff00 */
[----:B------:R-:W-:Y:S01]  /*0c00*/  SHF.R.S32.HI R20, RZ, 0x1f, R21 ;  /* 0x0000001fff147819 */ /* 0x000fe20000011415 */
[----:B------:R-:W-:Y:S01]  /*0c10*/  IMAD R6, R41, c[0x0][0x270], RZ ;  /* 0x00009c0029067a24 */ /* 0x000fe200078e02ff */
[----:B------:R-:W-:Y:S01]  /*0c20*/  SEL R31, R21, RZ, !P4 ;  /* 0x000000ff151f7207 */ /* 0x000fe20006000000 */
[----:B------:R-:W-:Y:S01]  /*0c30*/  IMAD R13, R41, c[0x0][0x288], RZ ;  /* 0x0000a200290d7a24 */ /* 0x000fe200078e02ff */
[----:B------:R-:W-:Y:S01]  /*0c40*/  SEL R24, R20, RZ, !P4 ;  /* 0x000000ff14187207 */ /* 0x000fe20006000000 */
[----:B------:R-:W-:Y:S01]  /*0c50*/  IMAD.SHL.U32 R3, R40, 0x8, RZ ;  /* 0x0000000828037824 */ /* 0x000fe200078e00ff */
[----:B------:R-:W-:Y:S01]  /*0c60*/  LEA.HI R37, R38, R133, RZ, 0x5 ;  /* 0x0000008526257211 */ /* 0x000fe200078f28ff */
[----:B------:R-:W-:Y:S01]  /*0c70*/  IMAD.IADD R32, R133, 0x1, -R16 ;  /* 0x0000000185207824 */ /* 0x000fe200078e0a10 */
[----:B------:R-:W-:Y:S01]  /*0c80*/  SEL R20, R20, RZ, !P3 ;  /* 0x000000ff14147207 */ /* 0x000fe20005800000 */
[----:B------:R-:W-:Y:S01]  /*0c90*/  IMAD R6, R132, c[0x0][0x274], R6 ;  /* 0x00009d0084067a24 */ /* 0x000fe200078e0206 */
[----:B------:R-:W-:Y:S01]  /*0ca0*/  LOP3.LUT R3, R3, 0xc0, RZ, 0xc0, !PT ;  /* 0x000000c003037812 */ /* 0x000fe200078ec0ff */
[----:B------:R-:W-:Y:S01]  /*0cb0*/  IMAD.IADD R34, R14, 0x1, -R2 ;  /* 0x000000010e227824 */ /* 0x000fe200078e0a02 */
[----:B------:R-:W-:Y:S01]  /*0cc0*/  SHF.R.S32.HI R36, RZ, 0x5, R37 ;  /* 0x00000005ff247819 */ /* 0x000fe20000011425 */
[----:B------:R-:W-:Y:S01]  /*0cd0*/  IMAD R13, R132, c[0x0][0x28c], R13 ;  /* 0x0000a300840d7a24 */ /* 0x000fe200078e020d */
[----:B------:R-:W-:Y:S01]  /*0ce0*/  SHF.R.U32.HI R14, RZ, 0x3, R3 ;  /* 0x00000003ff0e7819 */ /* 0x000fe20000011603 */
[----:B------:R-:W-:Y:S01]  /*0cf0*/  IMAD.SHL.U32 R2, R32, 0x8, RZ ;  /* 0x0000000820027824 */ /* 0x000fe200078e00ff */
[----:B------:R-:W-:Y:S01]  /*0d00*/  SEL R21, R21, RZ, !P3 ;  /* 0x000000ff15157207 */ /* 0x000fe20005800000 */
[----:B------:R-:W-:Y:S01]  /*0d10*/  IMAD.IADD R7, R5, 0x1, R6 ;  /* 0x0000000105077824 */ /* 0x000fe200078e0206 */
[----:B------:R-:W-:Y:S01]  /*0d20*/  CS2R R116, SRZ ;  /* 0x0000000000747805 */ /* 0x000fe2000001ff00 */
[----:B------:R-:W-:Y:S01]  /*0d30*/  IMAD.IADD R5, R9, 0x1, R13 ;  /* 0x0000000109057824 */ /* 0x000fe200078e020d */
[----:B------:R-:W-:Y:S01]  /*0d40*/  LOP3.LUT R13, R3, 0x18, R2, 0xf8, !PT ;  /* 0x00000018030d7812 */ /* 0x000fe200078ef802 */
[----:B------:R-:W-:Y:S01]  /*0d50*/  IMAD.MOV.U32 R6, RZ, RZ, R4 ;  /* 0x000000ffff067224 */ /* 0x000fe200078e0004 */
[----:B------:R-:W-:Y:S01]  /*0d60*/  SHF.R.S32.HI R3, RZ, 0x1f, R0 ;  /* 0x0000001fff037819 */ /* 0x000fe20000011400 */
[----:B------:R-:W-:Y:S01]  /*0d70*/  IMAD.MOV.U32 R4, RZ, RZ, R8 ;  /* 0x000000ffff047224 */ /* 0x000fe200078e0008 */
[----:B------:R-:W-:Y:S01]  /*0d80*/  LOP3.LUT R26, R13, R14, RZ, 0x3c, !PT ;  /* 0x0000000e0d1a7212 */ /* 0x000fe200078e3cff */
[----:B------:R-:W-:Y:S01]  /*0d90*/  IMAD.WIDE R8, R18, 0x80, R10 ;  /* 0x0000008012087825 */ /* 0x000fe200078e020a */
[C---:B------:R-:W-:Y:S01]  /*0da0*/  IADD3 R45, R2.reuse, 0x40, RZ ;  /* 0x00000040022d7810 */ /* 0x040fe20007ffe0ff */
[----:B------:R-:W-:Y:S01]  /*0db0*/  CS2R R114, SRZ ;  /* 0x0000000000727805 */ /* 0x000fe2000001ff00 */
[----:B------:R-:W-:Y:S01]  /*0dc0*/  ISETP.GE.AND P3, PT, R2, c[0x0][0x1cc], PT ;  /* 0x0000730002007a0c */ /* 0x000fe20003f66270 */
[----:B------:R-:W-:Y:S01]  /*0dd0*/  IMAD R13, R15, c[0x0][0x208], RZ ;  /* 0x000082000f0d7a24 */ /* 0x000fe200078e02ff */
[----:B------:R-:W-:Y:S01]  /*0de0*/  CS2R R112, SRZ ;  /* 0x0000000000707805 */ /* 0x000fe2000001ff00 */
        /* <DEDUP_REMOVED lines=53> */
[----:B------:R-:W-:Y:S01]  /*1140*/  CS2R R56, SRZ ;  /* 0x0000000000387805 */ /* 0x000fe2000001ff00 */
[----:B------:R-:W-:Y:S01]  /*1150*/  IMAD R23, R20, c[0x0][0x1e8], RZ ;  /* 0x00007a0014177a24 */ /* 0x000fe200078e02ff */
[----:B------:R-:W-:Y:S01]  /*1160*/  CS2R R54, SRZ ;  /* 0x0000000000367805 */ /* 0x000fe2000001ff00 */
[----:B------:R-:W-:Y:S01]  /*1170*/  IMAD.IADD R13, R5, 0x1, R22 ;  /* 0x00000001050d7824 */ /* 0x000fe200078e0216 */
[----:B------:R-:W-:Y:S01]  /*1180*/  LEA.HI.X R49, R12, c[0x0][0x25c], R0, 0x2, P1 ;  /* 0x000097000c317a11 */ /* 0x000fe200008f1400 */
[----:B------:R-:W-:Y:S01]  /*1190*/  IMAD.U32 R26, R3, 0x20, R26 ;  /* 0x00000020031a7824 */ /* 0x000fe200078e001a */
[----:B------:R-:W-:Y:S01]  /*11a0*/  USHF.R.S32.HI UR8, URZ, 0x6, UR5 ;  /* 0x000000063f087899 */ /* 0x000fe20008011405 */
[C---:B------:R-:W-:Y:S01]  /*11b0*/  IMAD R3, R21.reuse, c[0x0][0x1ec], R23 ;  /* 0x00007b0015037a24 */ /* 0x040fe200078e0217 */
[----:B------:R-:W-:Y:S01]  /*11c0*/  LEA.HI.X R43, R4, c[0x0][0x284], R13, 0x2, P0 ;  /* 0x0000a100042b7a11 */ /* 0x000fe200000f140d */
[----:B------:R-:W-:Y:S01]  /*11d0*/  IMAD.WIDE.U32 R6, R21, c[0x0][0x1e8], R10 ;  /* 0x00007a0015067a25 */ /* 0x000fe200078e000a */
[----:B------:R-:W-:Y:S01]  /*11e0*/  STL.64 [R1+0x38], R48 ;  /* 0x0000383001007387 */ /* 0x000fe20000100a00 */
[----:B------:R-:W-:-:S02]  /*11f0*/  UMOV UR4, URZ ;  /* 0x0000003f00047c82 */ /* 0x000fc40008000000 */
[----:B------:R-:W-:Y:S01]  /*1200*/  IMAD.IADD R5, R15, 0x1, R25 ;  /* 0x000000010f057824 */ /* 0x000fe200078e0219 */
[----:B------:R-:W-:Y:S01]  /*1210*/  STL.64 [R1+0x30], R42 ;  /* 0x0000302a01007387 */ /* 0x000fe20000100a00 */
[----:B------:R-:W-:Y:S01]  /*1220*/  IMAD R0, R20, c[0x0][0x1b8], RZ ;  /* 0x00006e0014007a24 */ /* 0x000fe200078e02ff */
[----:B------:R-:W-:Y:S01]  /*1230*/  UMOV UR9, 0x1 ;  /* 0x0000000100097882 */ /* 0x000fe20000000000 */
[----:B------:R-:W-:Y:S01]  /*1240*/  IMAD.MOV.U32 R4, RZ, RZ, R14 ;  /* 0x000000ffff047224 */ /* 0x000fe200078e000e */
[----:B------:R-:W-:Y:S01]  /*1250*/  STL [R1+0x2c], R45 ;  /* 0x00002c2d01007387 */ /* 0x000fe20000100800 */
[----:B------:R-:W-:Y:S01]  /*1260*/  IMAD.IADD R7, R7, 0x1, R3 ;  /* 0x0000000107077824 */ /* 0x000fe200078e0203 */
[----:B------:R-:W-:Y:S01]  /*1270*/  UMOV UR5, URZ ;  /* 0x0000003f00057c82 */ /* 0x000fe20008000000 */
        /* <DEDUP_REMOVED lines=34> */
[----:B------:R-:W-:Y:S01]  /*14a0*/  ISETP.LT.OR P3, PT, R0, 0x41, P3 ;  /* 0x000000410000780c */ /* 0x000fe20001f61670 */
        /* <DEDUP_REMOVED lines=36> */
[----:B------:R-:W-:Y:S01]  /*16f0*/  ISETP.LT.OR P4, PT, R0, 0x1, P6 ;  /* 0x000000010000780c */ /* 0x000fe20003781670 */
[----:B------:R-:W-:Y:S01]  /*1700*/  IMAD R22, R132, c[0x0][0x23c], R22 ;  /* 0x00008f0084167a24 */ /* 0x000fe200078e0216 */
[----:B------:R-:W-:Y:S01]  /*1710*/  ISETP.LT.OR P3, PT, R0, 0x41, P3 ;  /* 0x000000410000780c */ /* 0x000fe20001f61670 */
[----:B------:R-:W-:Y:S01]  /*1720*/  IMAD.WIDE.U32 R18, R132, c[0x0][0x238], R28 ;  /* 0x00008e0084127a25 */ /* 0x000fe200078e001c */
[----:B------:R-:W-:-:S05]  /*1730*/  ISETP.LT.OR P6, PT, R0, 0x41, P6 ;  /* 0x000000410000780c */ /* 0x000fca00037c1670 */
        /* <DEDUP_REMOVED lines=210> */
[----:B------:R-:W-:-:S05]  /*2460*/  @!P3 IMAD.SHL.U32 R0, R133, 0x10, RZ ;  /* 0x000000108500b824 */ /* 0x000fca00078e00ff */
[----:B------:R1:W-:Y:S04]  /*2470*/  @!P3 LDGSTS.E.BYPASS.LTC128B.128 [R0+0xf280], [R42.64] ;  /* 0x0f2800002a00bfae */ /* 0x0003e8000b901d4c */
[----:B------:R-:W0:Y:S04]  /*2480*/  LDGDEPBAR ;  /* 0x00000000000079af */ /* 0x000e280000000000 */
[----:B------:R-:W0:Y:S01]  /*2490*/  LDGDEPBAR ;  /* 0x00000000000079af */ /* 0x000e220000000000 */
[----:B-1----:R-:W-:Y:S01]  /*24a0*/  IMAD.IADD R0, R135, 0x1, R17 ;  /* 0x0000000187007824 */ /* 0x002fe200078e0211 */
[----:B------:R-:W-:-:S04]  /*24b0*/  CS2R R42, SRZ ;  /* 0x00000000002a7805 */ /* 0x000fc8000001ff00 */
[----:B------:R1:W-:Y:S03]  /*24c0*/  STL [R1+0x48], R0 ;  /* 0x0000480001007387 */ /* 0x0003e60000100800 */
.L_x_120:
        /* <DEDUP_REMOVED lines=211> */
.L_x_118:
        /* <DEDUP_REMOVED lines=522> */
.L_x_119:
        /* <DEDUP_REMOVED lines=241> */
.L_x_117:
[----:B------:R-:W-:Y:S05]  /*61b0*/  @P1 EXIT ;  /* 0x000000000000194d */ /* 0x000fea0003800000 */
[----:B------:R-:W2:Y:S01]  /*61c0*/  LDL.LU R9, [R1+0x4c] ;  /* 0x00004c0001097983 */ /* 0x000ea20000300800 */
[----:B------:R-:W-:-:S04]  /*61d0*/  ISETP.NE.U32.AND P2, PT, RZ, c[0x0][0x360], PT ;  /* 0x0000d800ff007a0c */ /* 0x000fc80003f45070 */
[----:B------:R-:W-:-:S13]  /*61e0*/  ISETP.NE.AND.EX P2, PT, RZ, c[0x0][0x364], PT, P2 ;  /* 0x0000d900ff007a0c */ /* 0x000fda0003f45320 */
[----:B-1----:R-:W-:-:S04]  /*61f0*/  @P2 IMAD.MOV.U32 R2, RZ, RZ, 0x4 ;  /* 0x00000004ff022424 */ /* 0x002fc800078e00ff */
[----:B--2---:R-:W-:-:S05]  /*6200*/  @P2 IMAD.WIDE R2, R9, R2, c[0x0][0x360] ;  /* 0x0000d80009022625 */ /* 0x004fca00078e0202 */
[----:B------:R1:W2:Y:S01]  /*6210*/  @P2 LDG.E R0, [R2.64] ;  /* 0x0000000c02002981 */ /* 0x0002a2000c1e1900 */
[----:B------:R-:W3:Y:S01]  /*6220*/  S2UR UR5, SR_CTAID.X ;  /* 0x00000000000579c3 */ /* 0x000ee20000002500 */
[----:B------:R-:W-:Y:S02]  /*6230*/  MOV R4, 0x1 ;  /* 0x0000000100047802 */ /* 0x000fe40000000f00 */
[----:B------:R-:W4:Y:S04]  /*6240*/  S2R R5, SR_TID.X ;  /* 0x0000000000057919 */ /* 0x000f280000002100 */
[----:B------:R-:W-:Y:S01]  /*6250*/  BAR.SYNC.DEFER_BLOCKING 0x1, 0x100 ;  /* 0x0044000000007b1d */ /* 0x000fe20000010000 */
[----:B------:R-:W-:-:S05]  /*6260*/  ISETP.NE.AND P0, PT, R4, c[0x0][0x338], PT ;  /* 0x0000ce0004007a0c */ /* 0x000fca0003f05270 */
[----:B-1----:R-:W1:Y:S01]  /*6270*/  S2R R3, SR_CTAID.Y ;  /* 0x0000000000037919 */ /* 0x002e620000002600 */
[----:B---3--:R-:W-:Y:S01]  /*6280*/  UIMAD UR5, UR5, 0x3000, URZ ;  /* 0x00003000050578a4 */ /* 0x008fe2000f8e023f */
[----:B----4-:R-:W-:-:S03]  /*6290*/  SHF.R.S32.HI R6, RZ, 0x1f, R5 ;  /* 0x0000001fff067819 */ /* 0x010fc60000011405 */
[----:B------:R-:W-:-:S03]  /*62a0*/  USHF.R.S32.HI UR4, URZ, 0x1f, UR5 ;  /* 0x0000001f3f047899 */ /* 0x000fc60008011405 */
[----:B-1----:R-:W-:-:S04]  /*62b0*/  @P0 IMAD.HI.U32 R4, R3, c[0x0][0x33c], RZ ;  /* 0x0000cf0003040a27 */ /* 0x002fc800078e00ff */
[----:B--2---:R-:W-:-:S05]  /*62c0*/  @P2 IMAD R0, R9, 0x80, R0 ;  /* 0x0000008009002824 */ /* 0x004fca00078e0200 */
[----:B------:R-:W-:-:S04]  /*62d0*/  @P2 SHF.R.S32.HI R2, RZ, 0x1f, R0 ;  /* 0x0000001fff022819 */ /* 0x000fc80000011400 */
[----:B------:R-:W-:Y:S01]  /*62e0*/  @P2 LEA.HI R2, R2, R0, RZ, 0x7 ;  /* 0x0000000002022211 */ /* 0x000fe200078f38ff */
[----:B------:R-:W-:Y:S01]  /*62f0*/  IMAD.MOV.U32 R0, RZ, RZ, R3 ;  /* 0x000000ffff007224 */ /* 0x000fe200078e0003 */
[----:B------:R-:W-:Y:S02]  /*6300*/  @P0 SHF.R.U32.HI R0, RZ, c[0x0][0x340], R4 ;  /* 0x0000d000ff000a19 */ /* 0x000fe40000011604 */
[----:B------:R-:W-:Y:S02]  /*6310*/  @P2 SHF.R.S32.HI R2, RZ, 0x7, R2 ;  /* 0x00000007ff022819 */ /* 0x000fe40000011402 */
[----:B------:R-:W-:-:S03]  /*6320*/  SHF.R.S32.HI R4, RZ, 0x1f, R0 ;  /* 0x0000001fff047819 */ /* 0x000fc60000011400 */
[----:B------:R-:W-:-:S05]  /*6330*/  @P2 IMAD R2, R2, 0x3000, RZ ;  /* 0x0000300002022824 */ /* 0x000fca00078e02ff */
[----:B------:R-:W-:Y:S02]  /*6340*/  @P2 SHF.R.S32.HI R3, RZ, 0x1f, R2 ;  /* 0x0000001fff032819 */ /* 0x000fe40000011402 */
[----:B------:R-:W-:-:S06]  /*6350*/  @!P2 CS2R R2, SRZ ;  /* 0x000000000002a805 */ /* 0x000fcc000001ff00 */
[----:B------:R-:W-:Y:S01]  /*6360*/  IADD3 R2, P1, P0, R2, UR5, R5 ;  /* 0x0000000502027c10 */ /* 0x000fe2000f83e005 */
[C---:B------:R-:W-:Y:S02]  /*6370*/  IMAD R5, R4.reuse, c[0x0][0x328], RZ ;  /* 0x0000ca0004057a24 */ /* 0x040fe400078e02ff */
[----:B------:R-:W-:Y:S01]  /*6380*/  IMAD R4, R4, c[0x0][0x300], RZ ;  /* 0x0000c00004047a24 */ /* 0x000fe200078e02ff */
[----:B------:R-:W-:Y:S01]  /*6390*/  IADD3.X R3, R3, UR4, R6, P1, P0 ;  /* 0x0000000403037c10 */ /* 0x000fe20008fe0406 */
[C---:B------:R-:W-:Y:S01]  /*63a0*/  IMAD R7, R0.reuse, c[0x0][0x32c], R5 ;  /* 0x0000cb0000077a24 */ /* 0x040fe200078e0205 */
[----:B------:R-:W-:Y:S01]  /*63b0*/  SHF.R.S32.HI R6, RZ, 0x1f, R9 ;  /* 0x0000001fff067819 */ /* 0x000fe20000011409 */
[C---:B------:R-:W-:Y:S02]  /*63c0*/  IMAD R8, R0.reuse, c[0x0][0x304], R4 ;  /* 0x0000c10000087a24 */ /* 0x040fe400078e0204 */
[----:B------:R-:W-:-:S04]  /*63d0*/  IMAD.WIDE.U32 R4, R0, c[0x0][0x328], R2 ;  /* 0x0000ca0000047a25 */ /* 0x000fc800078e0002 */
[----:B------:R-:W-:Y:S01]  /*63e0*/  IMAD.WIDE.U32 R2, R0, c[0x0][0x300], R2 ;  /* 0x0000c00000027a25 */ /* 0x000fe200078e0002 */
[----:B------:R-:W-:Y:S02]  /*63f0*/  SEL R0, R6, RZ, !P2 ;  /* 0x000000ff06007207 */ /* 0x000fe40005000000 */
[----:B------:R-:W-:Y:S01]  /*6400*/  SEL R6, R9, RZ, !P2 ;  /* 0x000000ff09067207 */ /* 0x000fe20005000000 */
[----:B------:R-:W-:Y:S01]  /*6410*/  IMAD.IADD R5, R5, 0x1, R7 ;  /* 0x0000000105057824 */ /* 0x000fe200078e0207 */
[----:B------:R-:W-:Y:S01]  /*6420*/  IADD3 R3, R3, R8, RZ ;  /* 0x0000000803037210 */ /* 0x000fe20007ffe0ff */
[C---:B------:R-:W-:Y:S02]  /*6430*/  IMAD R10, R0.reuse, c[0x0][0x330], RZ ;  /* 0x0000cc00000a7a24 */ /* 0x040fe400078e02ff */
[----:B------:R-:W-:Y:S02]  /*6440*/  IMAD R0, R0, c[0x0][0x308], RZ ;  /* 0x0000c20000007a24 */ /* 0x000fe400078e02ff */
[----:B------:R-:W-:-:S02]  /*6450*/  IMAD R10, R6, c[0x0][0x334], R10 ;  /* 0x0000cd00060a7a24 */ /* 0x000fc400078e020a */
[----:B------:R-:W-:-:S04]  /*6460*/  IMAD.WIDE.U32 R8, R6, c[0x0][0x330], R4 ;  /* 0x0000cc0006087a25 */ /* 0x000fc800078e0004 */
[----:B------:R-:W-:Y:S01]  /*6470*/  IMAD R0, R6, c[0x0][0x30c], R0 ;  /* 0x0000c30006007a24 */ /* 0x000fe200078e0200 */
[----:B------:R-:W-:Y:S01]  /*6480*/  LEA R4, P1, R8, c[0x0][0x310], 0x2 ;  /* 0x0000c40008047a11 */ /* 0x000fe200078210ff */
[----:B------:R-:W-:-:S04]  /*6490*/  IMAD.WIDE.U32 R6, R6, c[0x0][0x308], R2 ;  /* 0x0000c20006067a25 */ /* 0x000fc800078e0002 */
[----:B------:R-:W-:Y:S01]  /*64a0*/  IMAD.IADD R3, R9, 0x1, R10 ;  /* 0x0000000109037824 */ /* 0x000fe200078e020a */
[----:B------:R-:W-:Y:S02]  /*64b0*/  IADD3 R0, R7, R0, RZ ;  /* 0x0000000007007210 */ /* 0x000fe40007ffe0ff */
[----:B------:R-:W-:Y:S02]  /*64c0*/  LEA R2, P0, R6, c[0x0][0x2e8], 0x2 ;  /* 0x0000ba0006027a11 */ /* 0x000fe400078010ff */
[----:B------:R-:W-:Y:S02]  /*64d0*/  LEA.HI.X R5, R8, c[0x0][0x314], R3, 0x2, P1 ;  /* 0x0000c50008057a11 */ /* 0x000fe400008f1403 */
[----:B------:R-:W-:-:S03]  /*64e0*/  LEA.HI.X R3, R6, c[0x0][0x2ec], R0, 0x2, P0 ;  /* 0x0000bb0006037a11 */ /* 0x000fc600000f1400 */
        /* <DEDUP_REMOVED lines=97> */
.L_x_121:
        /* <DEDUP_REMOVED lines=16> */
.L_x_1388:


//--------------------- .text._ZN7cutlass13device_kernelIN5flash19enable_sm80_to_sm89INS1_16FlashAttnBwdSm80INS1_25CollectiveMainloopBwdSm80ILi2ELi1EN4cute5tupleIJNS5_1CILi64EEENS7_ILi128EEENS7_ILi96EEEEEENS_10bfloat16_tEfNS_4arch4Sm80ELb0ELb0ELb1ELb1ELb1ELb0ELb0ELb0ELi2ELi2ELi4ELi2ELb1EEENS1_24CollectiveEpilogueBwdGQAISB_fSE_Li256ELb1ELb1EEENS1_19SingleTileSchedulerILb1ELb0ELb0ELi128EEEEEEEEEvNT_6ParamsE --------------------------
	.section	.text._ZN7cutlass13device_kernelIN5flash19enable_sm80_to_sm89INS1_16FlashAttnBwdSm80INS1_25CollectiveMainloopBwdSm80ILi2ELi1EN4cute5tupleIJNS5_1CILi64EEENS7_ILi128EEENS7_ILi96EEEEEENS_10bfloat16_tEfNS_4arch4Sm80ELb0ELb0ELb1ELb1ELb1ELb0ELb0ELb0ELi2ELi2ELi4ELi2ELb1EEENS1_24CollectiveEpilogueBwdGQAISB_fSE_Li256ELb1ELb1EEENS1_19SingleTileSchedulerILb1ELb0ELb0ELi128EEEEEEEEEvNT_6ParamsE,"ax",@progbits
	.sectioninfo	@"SHI_REGISTERS=255"
	.align	128
.text._ZN7cutlass13device_kernelIN5flash19enable_sm80_to_sm89INS1_16FlashAttnBwdSm80INS1_25CollectiveMainloopBwdSm80ILi2ELi1EN4cute5tupleIJNS5_1CILi64EEENS7_ILi128EEENS7_ILi96EEEEEENS_10bfloat16_tEfNS_4arch4Sm80ELb0ELb0ELb1ELb1ELb1ELb0ELb0ELb0ELi2ELi2ELi4ELi2ELb1EEENS1_24CollectiveEpilogueBwdGQAISB_fSE_Li256ELb1ELb1EEENS1_19SingleTileSchedulerILb1ELb0ELb0ELi128EEEEEEEEEvNT_6ParamsE:
        .type           _ZN7cutlass13device_kernelIN5flash19enable_sm80_to_sm89INS1_16FlashAttnBwdSm80INS1_25CollectiveMainloopBwdSm80ILi2ELi1EN4cute5tupleIJNS5_1CILi64EEENS7_ILi128EEENS7_ILi96EEEEEENS_10bfloat16_tEfNS_4arch4Sm80ELb0ELb0ELb1ELb1ELb1ELb0ELb0ELb0ELi2ELi2ELi4ELi2ELb1EEENS1_24CollectiveEpilogueBwdGQAISB_fSE_Li256ELb1ELb1EEENS1_19SingleTileSchedulerILb1ELb0ELb0ELi128EEEEEEEEEvNT_6ParamsE,@function
        .size           _ZN7cutlass13device_kernelIN5flash19enable_sm80_to_sm89INS1_16FlashAttnBwdSm80INS1_25CollectiveMainloopBwdSm80ILi2ELi1EN4cute5tupleIJNS5_1CILi64EEENS7_ILi128EEENS7_ILi96EEEEEENS_10bfloat16_tEfNS_4arch4Sm80ELb0ELb0ELb1ELb1ELb1ELb0ELb0ELb0ELi2ELi2ELi4ELi2ELb1EEENS1_24CollectiveEpilogueBwdGQAISB_fSE_Li256ELb1ELb1EEENS1_19SingleTileSchedulerILb1ELb0ELb0ELi128EEEEEEEEEvNT_6ParamsE,(.L_x_1389 - _ZN7cutlass13device_kernelIN5flash19enable_sm80_to_sm89INS1_16FlashAttnBwdSm80INS1_25CollectiveMainloopBwdSm80ILi2ELi1EN4cute5tupleIJNS5_1CILi64EEENS7_ILi128EEENS7_ILi96EEEEEENS_10bfloat16_tEfNS_4arch4Sm80ELb0ELb0ELb1ELb1ELb1ELb0ELb0ELb0ELi2ELi2ELi4ELi2ELb1EEENS1_24CollectiveEpilogueBwdGQAISB_fSE_Li256ELb1ELb1EEENS1_19SingleTileSchedulerILb1ELb0ELb0ELi128EEEEEEEEEvNT_6ParamsE)
        .other          _ZN7cutlass13device_kernelIN5flash19enable_sm80_to_sm89INS1_16FlashAttnBwdSm80INS1_25CollectiveMainloopBwdSm80ILi2ELi1EN4cute5tupleIJNS5_1CILi64EEENS7_ILi128EEENS7_ILi96EEEEEENS_10bfloat16_tEfNS_4arch4Sm80ELb0ELb0ELb1ELb1ELb1ELb0ELb0ELb0ELi2ELi2ELi4ELi2ELb1EEENS1_24CollectiveEpilogueBwdGQAISB_fSE_Li256ELb1ELb1EEENS1_19SingleTileSchedulerILb1ELb0ELb0ELi128EEEEEEEEEvNT_6ParamsE,@"STO_CUDA_ENTRY STV_DEFAULT"
_ZN7cutlass13device_kernelIN5flash19enable_sm80_to_sm89INS1_16FlashAttnBwdSm80INS1_25CollectiveMainloopBwdSm80ILi2ELi1EN4cute5tupleIJNS5_1CILi64EEENS7_ILi128EEENS7_ILi96EEEEEENS_10bfloat16_tEfNS_4arch4Sm80ELb0ELb0ELb1ELb1ELb1ELb0ELb0ELb0ELi2ELi2ELi4ELi2ELb1EEENS1_24CollectiveEpilogueBwdGQAISB_fSE_Li256ELb1ELb1EEENS1_19SingleTileSchedulerILb1ELb0ELb0ELi128EEEEEEEEEvNT_6ParamsE:
        /* <DEDUP_REMOVED lines=18> */
.L_x_123:
        /* <DEDUP_REMOVED lines=8> */
.L_x_125:
[----:B------:R-:W-:Y:S02]  /*01a0*/  MOV R0, c[0x0][0x3ac] ;  /* 0x0000eb0000007a02 */ /* 0x000fe40000000f00 */
.L_x_124:
[----:B-1----:R-:W-:-:S05]  /*01b0*/  IMAD.SHL.U32 R2, R18, 0x80, RZ ;  /* 0x0000008012027824 */ /* 0x002fca00078e00ff */
[----:B-----5:R-:W-:-:S04]  /*01c0*/  ISETP.GE.AND P0, PT, R2, R0, PT ;  /* 0x000000000200720c */ /* 0x020fc80003f06270 */
[----:B------:R-:W-:-:S05]  /*01d0*/  SEL R0, R5, 0xffffffff, !P0 ;  /* 0xffffffff05007807 */ /* 0x000fca0004000000 */
[----:B------:R1:W-:Y:S01]  /*01e0*/  STL [R1+0x4c], R0 ;  /* 0x00004c0001007387 */ /* 0x0003e20000100800 */
[----:B------:R-:W-:Y:S05]  /*01f0*/  BRA `(.L_x_126) ;  /* 0x0000012000007947 */ /* 0x000fea0003800000 */
.L_x_122:
[----:B---34-:R-:W-:-:S04]  /*0200*/  ISETP.NE.U32.AND P0, PT, RZ, c[0x0][0x3c8], PT ;  /* 0x0000f200ff007a0c */ /* 0x018fc80003f05070 */
[----:B------:R-:W-:-:S13]  /*0210*/  ISETP.NE.AND.EX P0, PT, RZ, c[0x0][0x3cc], PT, P0 ;  /* 0x0000f300ff007a0c */ /* 0x000fda0003f05300 */
[----:B------:R-:W-:Y:S05]  /*0220*/  @!P0 BRA `(.L_x_127) ;  /* 0x0000002000008947 */ /* 0x000fea0003800000 */
[----:B------:R1:W5:Y:S01]  /*0230*/  LDG.E R0, [R2.64] ;  /* 0x0000000c02007981 */ /* 0x000362000c1e1900 */
[----:B------:R-:W-:Y:S05]  /*0240*/  BRA `(.L_x_128) ;  /* 0x0000009000007947 */ /* 0x000fea0003800000 */
.L_x_127:
        /* <DEDUP_REMOVED lines=8> */
.L_x_129:
[----:B------:R-:W-:Y:S02]  /*02d0*/  MOV R0, c[0x0][0x3ac] ;  /* 0x0000eb0000007a02 */ /* 0x000fe40000000f00 */
.L_x_128:
[----:B-1----:R-:W-:-:S05]  /*02e0*/  IMAD.SHL.U32 R2, R18, 0x80, RZ ;  /* 0x0000008012027824 */ /* 0x002fca00078e00ff */
[----:B-----5:R-:W-:-:S04]  /*02f0*/  ISETP.GE.AND P0, PT, R2, R0, PT ;  /* 0x000000000200720c */ /* 0x020fc80003f06270 */
[----:B------:R-:W-:-:S05]  /*0300*/  SEL R0, R5, 0xffffffff, !P0 ;  /* 0xffffffff05007807 */ /* 0x000fca0004000000 */
[----:B------:R1:W-:Y:S04]  /*0310*/  STL [R1+0x4c], R0 ;  /* 0x00004c0001007387 */ /* 0x0003e80000100800 */
.L_x_126:
        /* <DEDUP_REMOVED lines=37> */
.L_x_130:
[----:B------:R-:W-:-:S04]  /*0570*/  ISETP.NE.U32.AND P0, PT, RZ, c[0x0][0x2e0], PT ;  /* 0x0000b800ff007a0c */ /* 0x000fc80003f05070 */
[----:B------:R-:W-:-:S13]  /*0580*/  ISETP.NE.AND.EX P0, PT, RZ, c[0x0][0x2e4], PT, P0 ;  /* 0x0000b900ff007a0c */ /* 0x000fda0003f05300 */
[----:B------:R-:W-:Y:S05]  /*0590*/  @!P0 BRA `(.L_x_131) ;  /* 0x0000003000008947 */ /* 0x000fea0003800000 */
[----:B------:R-:W-:-:S05]  /*05a0*/  IMAD.WIDE R2, R21, R13, c[0x0][0x2e0] ;  /* 0x0000b80015027625 */ /* 0x000fca00078e020d */
[----:B------:R1:W5:Y:S01]  /*05b0*/  LDG.E R17, [R2.64] ;  /* 0x0000000c02117981 */ /* 0x000362000c1e1900 */
[----:B------:R-:W-:Y:S05]  /*05c0*/  BRA `(.L_x_132) ;  /* 0x0000004000007947 */ /* 0x000fea0003800000 */
.L_x_131:
[----:B------:R-:W-:Y:S05]  /*05d0*/  @!P3 BRA `(.L_x_132) ;  /* 0x000000300000b947 */ /* 0x000fea0003800000 */
[----:B------:R1:W2:Y:S04]  /*05e0*/  LDG.E R0, [R2.64] ;  /* 0x0000000c02007981 */ /* 0x0002a8000c1e1900 */
[----:B-1----:R-:W2:Y:S02]  /*05f0*/  LDG.E R2, [R2.64+0x4] ;  /* 0x0000040c02027981 */ /* 0x002ea4000c1e1900 */
[----:B--2---:R-:W-:Y:S02]  /*0600*/  IADD3 R17, -R0, R2, RZ ;  /* 0x0000000200117210 */ /* 0x004fe40007ffe1ff */
.L_x_132:
        /* <DEDUP_REMOVED lines=492> */
.L_x_136:
        /* <DEDUP_REMOVED lines=211> */
.L_x_134:
        /* <DEDUP_REMOVED lines=522> */
.L_x_135:
        /* <DEDUP_REMOVED lines=241> */
.L_x_133:
[----:B------:R-:W-:Y:S05]  /*61b0*/  @P1 EXIT ;  /* 0x000000000000194d */ /* 0x000fea0003800000 */
[----:B------:R-:W2:Y:S01]  /*61c0*/  LDL.LU R8, [R1+0x4c] ;  /* 0x00004c0001087983 */ /* 0x000ea20000300800 */
[----:B------:R-:W-:-:S04]  /*61d0*/  ISETP.NE.U32.AND P1, PT, RZ, c[0x0][0x360], PT ;  /* 0x0000d800ff007a0c */ /* 0x000fc80003f25070 */
[----:B------:R-:W-:-:S13]  /*61e0*/  ISETP.NE.AND.EX P1, PT, RZ, c[0x0][0x364], PT, P1 ;  /* 0x0000d900ff007a0c */ /* 0x000fda0003f25310 */
[----:B-1----:R-:W-:Y:S01]  /*61f0*/  @P1 IMAD.MOV.U32 R2, RZ, RZ, 0x4 ;  /* 0x00000004ff021424 */ /* 0x002fe200078e00ff */
[----:B------:R-:W1:Y:S01]  /*6200*/  S2UR UR6, SR_CTAID.X ;  /* 0x00000000000679c3 */ /* 0x000e620000002500 */
[----:B------:R-:W3:Y:S02]  /*6210*/  S2R R5, SR_CTAID.Y ;  /* 0x0000000000057919 */ /* 0x000ee40000002600 */
[----:B--2---:R-:W-:-:S06]  /*6220*/  @P1 IMAD.WIDE R2, R8, R2, c[0x0][0x360] ;  /* 0x0000d80008021625 */ /* 0x004fcc00078e0202 */
[----:B------:R2:W4:Y:S01]  /*6230*/  @P1 LDG.E R2, [R2.64] ;  /* 0x0000000c02021981 */ /* 0x000522000c1e1900 */
[----:B------:R-:W-:Y:S01]  /*6240*/  IMAD.MOV.U32 R0, RZ, RZ, 0x1 ;  /* 0x00000001ff007424 */ /* 0x000fe200078e00ff */
[----:B------:R-:W-:Y:S01]  /*6250*/  ULDC UR5, c[0x0][0x358] ;  /* 0x0000d60000057ab9 */ /* 0x000fe20000000800 */
[----:B---3--:R-:W-:Y:S01]  /*6260*/  IMAD.MOV.U32 R7, RZ, RZ, R5 ;  /* 0x000000ffff077224 */ /* 0x008fe200078e0005 */
[----:B------:R-:W3:Y:S01]  /*6270*/  S2R R4, SR_TID.X ;  /* 0x0000000000047919 */ /* 0x000ee20000002100 */
[----:B-1----:R-:W-:-:S03]  /*6280*/  UIMAD UR5, UR6, UR5, URZ ;  /* 0x00000005060572a4 */ /* 0x002fc6000f8e023f */
[----:B------:R-:W-:Y:S01]  /*6290*/  BAR.SYNC.DEFER_BLOCKING 0x1, 0x100 ;  /* 0x0044000000007b1d */ /* 0x000fe20000010000 */
[----:B------:R-:W-:Y:S01]  /*62a0*/  ISETP.NE.AND P0, PT, R0, c[0x0][0x338], PT ;  /* 0x0000ce0000007a0c */ /* 0x000fe20003f05270 */
[C---:B------:R-:W-:Y:S01]  /*62b0*/  IMAD R0, R8.reuse, c[0x0][0x2f4], RZ ;  /* 0x0000bd0008007a24 */ /* 0x040fe200078e02ff */
[----:B------:R-:W-:Y:S02]  /*62c0*/  SHF.R.S32.HI R16, RZ, 0x1f, R8 ;  /* 0x0000001fff107819 */ /* 0x000fe40000011408 */
[----:B------:R-:W-:Y:S01]  /*62d0*/  SEL R12, R8, RZ, !P1 ;  /* 0x000000ff080c7207 */ /* 0x000fe20004800000 */
[----:B------:R-:W-:Y:S01]  /*62e0*/  ULDC UR4, c[0x0][0x2f4] ;  /* 0x0000bd0000047ab9 */ /* 0x000fe20000000800 */
[----:B------:R-:W-:Y:S01]  /*62f0*/  SHF.R.S32.HI R15, RZ, 0x1f, R0 ;  /* 0x0000001fff0f7819 */ /* 0x000fe20000011400 */
[----:B------:R-:W-:Y:S01]  /*6300*/  UIMAD UR5, UR5, UR4, URZ ;  /* 0x00000004050572a4 */ /* 0x000fe2000f8e023f */
[----:B------:R-:W-:Y:S01]  /*6310*/  BSSY B0, `(.L_x_137) ;  /* 0x000001c000007945 */ /* 0x000fe20003800000 */
[----:B------:R-:W-:-:S02]  /*6320*/  SEL R16, R16, RZ, !P1 ;  /* 0x000000ff10107207 */ /* 0x000fc40004800000 */
[----:B------:R-:W-:Y:S02]  /*6330*/  USHF.R.S32.HI UR4, URZ, 0x1f, UR5 ;  /* 0x0000001f3f047899 */ /* 0x000fe40008011405 */
[----:B--2---:R-:W-:-:S05]  /*6340*/  @P0 IMAD.HI.U32 R3, R5, c[0x0][0x33c], RZ ;  /* 0x0000cf0005030a27 */ /* 0x004fca00078e00ff */
[----:B------:R-:W-:-:S04]  /*6350*/  @P0 SHF.R.U32.HI R7, RZ, c[0x0][0x340], R3 ;  /* 0x0000d000ff070a19 */ /* 0x000fc80000011603 */
[--C-:B------:R-:W-:Y:S01]  /*6360*/  IADD3 R0, P2, P0, R0, UR5, R7.reuse ;  /* 0x0000000500007c10 */ /* 0x100fe2000f85e007 */
[--C-:B------:R-:W-:Y:S01]  /*6370*/  IMAD.MOV R6, RZ, RZ, -R7.reuse ;  /* 0x000000ffff067224 */ /* 0x100fe200078e0a07 */
[----:B------:R-:W-:-:S03]  /*6380*/  SHF.R.S32.HI R13, RZ, 0x1f, R7 ;  /* 0x0000001fff0d7819 */ /* 0x000fc60000011407 */
[----:B------:R-:W-:Y:S01]  /*6390*/  IMAD.SHL.U32 R14, R0, 0x4, RZ ;  /* 0x00000004000e7824 */ /* 0x000fe200078e00ff */
[----:B------:R-:W-:Y:S01]  /*63a0*/  IADD3.X R15, R15, UR4, R13, P2, P0 ;  /* 0x000000040f0f7c10 */ /* 0x000fe200097e040d */
[----:B------:R-:W-:Y:S01]  /*63b0*/  IMAD R6, R6, c[0x0][0x338], R5 ;  /* 0x0000ce0006067a24 */ /* 0x000fe200078e0205 */
[----:B---3--:R-:W-:Y:S02]  /*63c0*/  ISETP.NE.AND P2, PT, R4, RZ, PT ;  /* 0x000000ff0400720c */ /* 0x008fe40003f45270 */
[----:B------:R-:W-:Y:S02]  /*63d0*/  SHF.L.U64.HI R15, R0, 0x2, R15 ;  /* 0x00000002000f7819 */ /* 0x000fe4000001020f */
[----:B------:R-:W-:-:S04]  /*63e0*/  IADD3 R4, P0, R14, c[0x0][0x350], RZ ;  /* 0x0000d4000e047a10 */ /* 0x000fc80007f1e0ff */
[----:B------:R-:W-:Y:S01]  /*63f0*/  IADD3.X R5, R15, c[0x0][0x354], RZ, P0, !PT ;  /* 0x0000d5000f057a10 */ /* 0x000fe200007fe4ff */
[----:B----4-:R-:W-:-:S05]  /*6400*/  @P1 IMAD R2, R8, 0x80, R2 ;  /* 0x0000008008021824 */ /* 0x010fca00078e0202 */
[----:B------:R-:W-:-:S04]  /*6410*/  @P1 SHF.R.S32.HI R3, RZ, 0x1f, R2 ;  /* 0x0000001fff031819 */ /* 0x000fc80000011402 */
[----:B------:R-:W-:-:S04]  /*6420*/  @P1 LEA.HI R2, R3, R2, RZ, 0x7 ;  /* 0x0000000203021211 */ /* 0x000fc800078f38ff */
[----:B------:R-:W-:-:S05]  /*6430*/  @P1 SHF.R.S32.HI R2, RZ, 0x7, R2 ;  /* 0x00000007ff021819 */ /* 0x000fca0000011402 */
[----:B------:R-:W-:-:S05]  /*6440*/  @P1 IMAD R2, R2, 0x3000, RZ ;  /* 0x0000300002021824 */ /* 0x000fca00078e02ff */
[----:B------:R-:W-:Y:S02]  /*6450*/  @P1 SHF.R.S32.HI R3, RZ, 0x1f, R2 ;  /* 0x0000001fff031819 */ /* 0x000fe40000011402 */
[----:B------:R-:W-:Y:S01]  /*6460*/  @!P1 CS2R R2, SRZ ;  /* 0x0000000000029805 */ /* 0x000fe2000001ff00 */
[----:B------:R-:W-:Y:S05]  /*6470*/  @P2 BRA `(.L_x_138) ;  /* 0x0000005000002947 */ /* 0x000fea0003800000 */
.L_x_139:
[----:B------:R-:W2:Y:S01]  /*6480*/  LDG.E.STRONG.GPU R0, [R4.64] ;  /* 0x0000000c04007981 */ /* 0x000ea2000c1ef900 */
[----:B------:R-:W-:Y:S01]  /*6490*/  YIELD ;  /* 0x0000000000007946 */ /* 0x000fe20003800000 */
[----:B--2---:R-:W-:Y:S01]  /*64a0*/  ISETP.NE.AND P0, PT, R0, R6, PT ;  /* 0x000000060000720c */ /* 0x004fe20003f05270 */
[----:B------:R-:W-:-:S12]  /*64b0*/  CCTL.IVALL ;  /* 0x00000000ff00798f */ /* 0x000fd80002000000 */
[----:B------:R-:W-:Y:S05]  /*64c0*/  @P0 BRA `(.L_x_139) ;  /* 0xffffffb000000947 */ /* 0x000fea000383ffff */
.L_x_138:
[----:B------:R-:W-:Y:S05]  /*64d0*/  BSYNC B0 ;  /* 0x0000000000007941 */ /* 0x000fea0003800000 */
.L_x_137:
[----:B-----5:R-:W-:Y:S01]  /*64e0*/  MOV R17, 0xffffffff ;  /* 0xffffffff00117802 */ /* 0x020fe20000000f00 */
[----:B------:R-:W-:Y:S05]  /*64f0*/  BRA.CONV ~URZ, `(.L_x_140) ;  /* 0x000000237f007947 */ /* 0x000fea000b800000 */
[----:B------:R-:W-:Y:S02]  /*6500*/  MOV R8, 0x6520 ;  /* 0x0000652000087802 */ /* 0x000fe40000000f00 */
[----:B------:R-:W-:Y:S05]  /*6510*/  CALL.REL.NOINC `($__internal_1_$__cuda_sm70_warpsync) ;  /* 0x00000aa000007944 */ /* 0x000fea0003c00000 */
.L_x_140:
[----:B------:R-:W1:Y:S01]  /*6520*/  S2R R0, SR_TID.X ;  /* 0x0000000000007919 */ /* 0x000e620000002100 */
[----:B------:R-:W-:Y:S01]  /*6530*/  UIMAD UR5, UR6, 0x3000, URZ ;  /* 0x00003000060578a4 */ /* 0x000fe2000f8e023f */
[----:B------:R-:W-:-:S06]  /*6540*/  NOP ;  /* 0x0000000000007918 */ /* 0x000fcc0000000000 */
[----:B------:R-:W-:Y:S01]  /*6550*/  USHF.R.S32.HI UR4, URZ, 0x1f, UR5 ;  /* 0x0000001f3f047899 */ /* 0x000fe20008011405 */
[--C-:B-1----:R-:W-:Y:S02]  /*6560*/  SHF.R.S32.HI R8, RZ, 0x1f, R0.reuse ;  /* 0x0000001fff087819 */ /* 0x102fe40000011400 */
[----:B------:R-:W-:Y:S01]  /*6570*/  IADD3 R10, P1, P0, R2, UR5, R0 ;  /* 0x00000005020a7c10 */ /* 0x000fe2000f83e000 */
[----:B------:R-:W-:-:S03]  /*6580*/  IMAD R0, R13, c[0x0][0x328], RZ ;  /* 0x0000ca000d007a24 */ /* 0x000fc600078e02ff */
[----:B------:R-:W-:Y:S01]  /*6590*/  IADD3.X R11, R3, UR4, R8, P1, P0 ;  /* 0x00000004030b7c10 */ /* 0x000fe20008fe0408 */
[C---:B------:R-:W-:Y:S02]  /*65a0*/  IMAD R0, R7.reuse, c[0x0][0x32c], R0 ;  /* 0x0000cb0007007a24 */ /* 0x040fe400078e0200 */
[----:B------:R-:W-:Y:S02]  /*65b0*/  IMAD R8, R16, c[0x0][0x330], RZ ;  /* 0x0000cc0010087a24 */ /* 0x000fe400078e02ff */
[----:B------:R-:W-:-:S05]  /*65c0*/  IMAD.WIDE.U32 R2, R7, c[0x0][0x328], R10 ;  /* 0x0000ca0007027a25 */ /* 0x000fca00078e000a */
[----:B------:R-:W-:Y:S01]  /*65d0*/  IADD3 R3, R3, R0, RZ ;  /* 0x0000000003037210 */ /* 0x000fe20007ffe0ff */
[----:B------:R-:W-:-:S04]  /*65e0*/  IMAD R0, R12, c[0x0][0x334], R8 ;  /* 0x0000cd000c007a24 */ /* 0x000fc800078e0208 */
[----:B------:R-:W-:-:S05]  /*65f0*/  IMAD.WIDE.U32 R8, R12, c[0x0][0x330], R2 ;  /* 0x0000cc000c087a25 */ /* 0x000fca00078e0002 */
[----:B------:R-:W-:Y:S02]  /*6600*/  IADD3 R0, R9, R0, RZ ;  /* 0x0000000009007210 */ /* 0x000fe40007ffe0ff */
        /* <DEDUP_REMOVED lines=51> */
[----:B------:R-:W-:Y:S02]  /*6940*/  MOV R8, 0x6960 ;  /* 0x0000696000087802 */ /* 0x000fe40000000f00 */
[----:B-1----:R-:W-:Y:S05]  /*6950*/  CALL.REL.NOINC `($__internal_1_$__cuda_sm70_warpsync) ;  /* 0x0000066000007944 */ /* 0x002fea0003c00000 */
.L_x_141:
        /* <DEDUP_REMOVED lines=12> */
.L_x_143:
[----:B------:R-:W-:Y:S05]  /*6a20*/  BSYNC B0 ;  /* 0x0000000000007941 */ /* 0x000fea0003800000 */
.L_x_142:
[----:B--2---:R-:W-:Y:S01]  /*6a30*/  IADD3 R4, P0, R14, c[0x0][0x348], RZ ;  /* 0x0000d2000e047a10 */ /* 0x004fe20007f1e0ff */
[----:B------:R-:W-:Y:S03]  /*6a40*/  BSSY B0, `(.L_x_144) ;  /* 0x0000008000007945 */ /* 0x000fe60003800000 */
[----:B------:R-:W-:Y:S01]  /*6a50*/  IADD3.X R5, R15, c[0x0][0x34c], RZ, P0, !PT ;  /* 0x0000d3000f057a10 */ /* 0x000fe200007fe4ff */
[----:B------:R-:W-:Y:S05]  /*6a60*/  @P2 BRA `(.L_x_145) ;  /* 0x0000005000002947 */ /* 0x000fea0003800000 */
.L_x_146:
[----:B------:R-:W2:Y:S01]  /*6a70*/  LDG.E.STRONG.GPU R0, [R4.64] ;  /* 0x0000000c04007981 */ /* 0x000ea2000c1ef900 */
[----:B------:R-:W-:Y:S01]  /*6a80*/  YIELD ;  /* 0x0000000000007946 */ /* 0x000fe20003800000 */
[----:B--2---:R-:W-:Y:S01]  /*6a90*/  ISETP.NE.AND P0, PT, R0, R6, PT ;  /* 0x000000060000720c */ /* 0x004fe20003f05270 */
[----:B------:R-:W-:-:S12]  /*6aa0*/  CCTL.IVALL ;  /* 0x00000000ff00798f */ /* 0x000fd80002000000 */
[----:B------:R-:W-:Y:S05]  /*6ab0*/  @P0 BRA `(.L_x_146) ;  /* 0xffffffb000000947 */ /* 0x000fea000383ffff */
.L_x_145:
[----:B------:R-:W-:Y:S05]  /*6ac0*/  BSYNC B0 ;  /* 0x0000000000007941 */ /* 0x000fea0003800000 */
.L_x_144:
[----:B------:R-:W-:Y:S05]  /*6ad0*/  BRA.CONV ~URZ, `(.L_x_147) ;  /* 0x000000237f007947 */ /* 0x000fea000b800000 */
[----:B------:R-:W-:Y:S02]  /*6ae0*/  MOV R8, 0x6b00 ;  /* 0x00006b0000087802 */ /* 0x000fe40000000f00 */
[----:B-1----:R-:W-:Y:S05]  /*6af0*/  CALL.REL.NOINC `($__internal_1_$__cuda_sm70_warpsync) ;  /* 0x000004c000007944 */ /* 0x002fea0003c00000 */
.L_x_147:
[----:B-1----:R-:W-:Y:S01]  /*6b00*/  MOV R2, R10 ;  /* 0x0000000a00027202 */ /* 0x002fe20000000f00 */
[----:B------:R-:W-:Y:S01]  /*6b10*/  IMAD R0, R13, c[0x0][0x300], RZ ;  /* 0x0000c0000d007a24 */ /* 0x000fe200078e02ff */
[----:B------:R-:W-:Y:S01]  /*6b20*/  MOV R3, R11 ;  /* 0x0000000b00037202 */ /* 0x000fe20000000f00 */
[----:B------:R-:W-:Y:S01]  /*6b30*/  IMAD R6, R16, c[0x0][0x308], RZ ;  /* 0x0000c20010067a24 */ /* 0x000fe200078e02ff */
[----:B------:R-:W-:-:S06]  /*6b40*/  NOP ;  /* 0x0000000000007918 */ /* 0x000fcc0000000000 */
[----:B------:R-:W-:-:S04]  /*6b50*/  IMAD.WIDE.U32 R2, R7, c[0x0][0x300], R2 ;  /* 0x0000c00007027a25 */ /* 0x000fc800078e0002 */
[----:B------:R-:W-:-:S05]  /*6b60*/  IMAD R0, R7, c[0x0][0x304], R0 ;  /* 0x0000c10007007a24 */ /* 0x000fca00078e0200 */
        /* <DEDUP_REMOVED lines=57> */
.L_x_148:
        /* <DEDUP_REMOVED lines=12> */
        .weak           $__internal_1_$__cuda_sm70_warpsync
        .type           $__internal_1_$__cuda_sm70_warpsync,@function
        .size           $__internal_1_$__cuda_sm70_warpsync,(.L_x_1389 - $__internal_1_$__cuda_sm70_warpsync)
$__internal_1_$__cuda_sm70_warpsync:
[----:B------:R-:W-:Y:S01]  /*6fc0*/  MOV R9, 0x0 ;  /* 0x0000000000097802 */ /* 0x000fe20000000f00 */
[----:B------:R-:W-:Y:S04]  /*6fd0*/  WARPSYNC R17 ;  /* 0x0000001100007348 */ /* 0x000fe80003800000 */
[----:B------:R-:W-:Y:S05]  /*6fe0*/  RET.REL.NODEC R8 `(_ZN7cutlass13device_kernelIN5flash19enable_sm80_to_sm89INS1_16FlashAttnBwdSm80INS1_25CollectiveMainloopBwdSm80ILi2ELi1EN4cute5tupleIJNS5_1CILi64EEENS7_ILi128EEENS7_ILi96EEEEEENS_10bfloat16_tEfNS_4arch4Sm80ELb0ELb0ELb1ELb1ELb1ELb0ELb0ELb0ELi2ELi2ELi4ELi2ELb1EEENS1_24CollectiveEpilogueBwdGQAISB_fSE_Li256ELb1ELb1EEENS1_19SingleTileSchedulerILb1ELb0ELb0ELi128EEEEEEEEEvNT_6ParamsE) ;  /* 0xffff901008007950 */ /* 0x000fea0003c3ffff */
.L_x_149:
        /* <DEDUP_REMOVED lines=9> */
.L_x_1389:


//--------------------- .text._ZN7cutlass13device_kernelIN5flash19enable_sm80_to_sm89INS1_16FlashAttnBwdSm80INS1_25CollectiveMainloopBwdSm80ILi2ELi1EN4cute5tupleIJNS5_1CILi64EEENS7_ILi128EEENS7_ILi96EEEEEENS_10bfloat16_tEfNS_4arch4Sm80ELb0ELb1ELb1ELb0ELb0ELb0ELb0ELb0ELi2ELi2ELi4ELi2ELb1EEENS1_21CollectiveEpilogueBwdISB_SC_SE_Li256ELb0ELb0ELi2EEENS1_19SingleTileSchedulerILb0ELb0ELb0ELi128EEEEEEEEEvNT_6ParamsE --------------------------
	.section	.text._ZN7cutlass13device_kernelIN5flash19enable_sm80_to_sm89INS1_16FlashAttnBwdSm80INS1_25CollectiveMainloopBwdSm80ILi2ELi1EN4cute5tupleIJNS5_1CILi64EEENS7_ILi128EEENS7_ILi96EEEEEENS_10bfloat16_tEfNS_4arch4Sm80ELb0ELb1ELb1ELb0ELb0ELb0ELb0ELb0ELi2ELi2ELi4ELi2ELb1EEENS1_21CollectiveEpilogueBwdISB_SC_SE_Li256ELb0ELb0ELi2EEENS1_19SingleTileSchedulerILb0ELb0ELb0ELi128EEEEEEEEEvNT_6ParamsE,"ax",@progbits
	.sectioninfo	@"SHI_REGISTERS=255"
	.align	128
.text._ZN7cutlass13device_kernelIN5flash19enable_sm80_to_sm89INS1_16FlashAttnBwdSm80INS1_25CollectiveMainloopBwdSm80ILi2ELi1EN4cute5tupleIJNS5_1CILi64EEENS7_ILi128EEENS7_ILi96EEEEEENS_10bfloat16_tEfNS_4arch4Sm80ELb0ELb1ELb1ELb0ELb0ELb0ELb0ELb0ELi2ELi2ELi4ELi2ELb1EEENS1_21CollectiveEpilogueBwdISB_SC_SE_Li256ELb0ELb0ELi2EEENS1_19SingleTileSchedulerILb0ELb0ELb0ELi128EEEEEEEEEvNT_6ParamsE:
        .type           _ZN7cutlass13device_kernelIN5flash19enable_sm80_to_sm89INS1_16FlashAttnBwdSm80INS1_25CollectiveMainloopBwdSm80ILi2ELi1EN4cute5tupleIJNS5_1CILi64EEENS7_ILi128EEENS7_ILi96EEEEEENS_10bfloat16_tEfNS_4arch4Sm80ELb0ELb1ELb1ELb0ELb0ELb0ELb0ELb0ELi2ELi2ELi4ELi2ELb1EEENS1_21CollectiveEpilogueBwdISB_SC_SE_Li256ELb0ELb0ELi2EEENS1_19SingleTileSchedulerILb0ELb0ELb0ELi128EEEEEEEEEvNT_6ParamsE,@function
        .size           _ZN7cutlass13device_kernelIN5flash19enable_sm80_to_sm89INS1_16FlashAttnBwdSm80INS1_25CollectiveMainloopBwdSm80ILi2ELi1EN4cute5tupleIJNS5_1CILi64EEENS7_ILi128EEENS7_ILi96EEEEEENS_10bfloat16_tEfNS_4arch4Sm80ELb0ELb1ELb1ELb0ELb0ELb0ELb0ELb0ELi2ELi2ELi4ELi2ELb1EEENS1_21CollectiveEpilogueBwdISB_SC_SE_Li256ELb0ELb0ELi2EEENS1_19SingleTileSchedulerILb0ELb0ELb0ELi128EEEEEEEEEvNT_6ParamsE,(.L_x_1391 - _ZN7cutlass13device_kernelIN5flash19enable_sm80_to_sm89INS1_16FlashAttnBwdSm80INS1_25CollectiveMainloopBwdSm80ILi2ELi1EN4cute5tupleIJNS5_1CILi64EEENS7_ILi128EEENS7_ILi96EEEEEENS_10bfloat16_tEfNS_4arch4Sm80ELb0ELb1ELb1ELb0ELb0ELb0ELb0ELb0ELi2ELi2ELi4ELi2ELb1EEENS1_21CollectiveEpilogueBwdISB_SC_SE_Li256ELb0ELb0ELi2EEENS1_19SingleTileSchedulerILb0ELb0ELb0ELi128EEEEEEEEEvNT_6ParamsE)
        .other          _ZN7cutlass13device_kernelIN5flash19enable_sm80_to_sm89INS1_16FlashAttnBwdSm80INS1_25CollectiveMainloopBwdSm80ILi2ELi1EN4cute5tupleIJNS5_1CILi64EEENS7_ILi128EEENS7_ILi96EEEEEENS_10bfloat16_tEfNS_4arch4Sm80ELb0ELb1ELb1ELb0ELb0ELb0ELb0ELb0ELi2ELi2ELi4ELi2ELb1EEENS1_21CollectiveEpilogueBwdISB_SC_SE_Li256ELb0ELb0ELi2EEENS1_19SingleTileSchedulerILb0ELb0ELb0ELi128EEEEEEEEEvNT_6ParamsE,@"STO_CUDA_ENTRY STV_DEFAULT"
_ZN7cutlass13device_kernelIN5flash19enable_sm80_to_sm89INS1_16FlashAttnBwdSm80INS1_25CollectiveMainloopBwdSm80ILi2ELi1EN4cute5tupleIJNS5_1CILi64EEENS7_ILi128EEENS7_ILi96EEEEEENS_10bfloat16_tEfNS_4arch4Sm80ELb0ELb1ELb1ELb0ELb0ELb0ELb0ELb0ELi2ELi2ELi4ELi2ELb1EEENS1_21CollectiveEpilogueBwdISB_SC_SE_Li256ELb0ELb0ELi2EEENS1_19SingleTileSchedulerILb0ELb0ELb0ELi128EEEEEEEEEvNT_6ParamsE:
[----:B------:R-:W-:-:S03]  /*0000*/  MOV R1, c[0x0][0x28] ;  /* 0x00000a0000017a02 */ /* 0x000fc60000000f00 */
[----:B------:R-:W1:Y:S01]  /*0010*/  S2UR UR9, SR_CTAID.Z ;  /* 0x00000000000979c3 */ /* 0x000e620000002700 */
[----:B------:R-:W-:Y:S02]  /*0020*/  IADD3 R1, R1, -0xb8, RZ ;  /* 0xffffff4801017810 */ /* 0x000fe40007ffe0ff */
[----:B-1----:R-:W-:-:S13]  /*0030*/  ISETP.LE.AND P0, PT, RZ, UR9, PT ;  /* 0x00000009ff007c0c */ /* 0x002fda000bf03270 */
[----:B------:R-:W-:Y:S05]  /*0040*/  @!P0 EXIT ;  /* 0x000000000000894d */ /* 0x000fea0003800000 */
[----:B------:R-:W1:Y:S01]  /*0050*/  S2R R4, SR_TID.X ;  /* 0x0000000000047919 */ /* 0x000e620000002100 */
[----:B------:R-:W2:Y:S01]  /*0060*/  S2UR UR8, SR_CTAID.X ;  /* 0x00000000000879c3 */ /* 0x000ea20000002500 */
[----:B------:R-:W-:Y:S02]  /*0070*/  ULDC UR5, c[0x0][0x168] ;  /* 0x00005a0000057ab9 */ /* 0x000fe40000000800 */
[----:B------:R-:W3:Y:S01]  /*0080*/  S2R R35, SR_CTAID.Y ;  /* 0x0000000000237919 */ /* 0x000ee20000002600 */
[----:B------:R-:W-:-:S04]  /*0090*/  UIADD3 UR5, UR5, 0x3f, URZ ;  /* 0x0000003f05057890 */ /* 0x000fc8000fffe03f */
[----:B------:R-:W-:-:S04]  /*00a0*/  USHF.R.S32.HI UR4, URZ, 0x1f, UR5 ;  /* 0x0000001f3f047899 */ /* 0x000fc80008011405 */
[----:B------:R-:W-:-:S04]  /*00b0*/  ULEA.HI UR4, UR4, UR5, URZ, 0x6 ;  /* 0x0000000504047291 */ /* 0x000fc8000f8f303f */
[----:B------:R-:W-:Y:S01]  /*00c0*/  USHF.R.S32.HI UR12, URZ, 0x6, UR4 ;  /* 0x000000063f0c7899 */ /* 0x000fe20008011404 */
[----:B-1----:R1:W-:Y:S01]  /*00d0*/  STL [R1+0x58], R4 ;  /* 0x0000580401007387 */ /* 0x0023e20000100800 */
[----:B--2---:R-:W-:-:S13]  /*00e0*/  ISETP.LE.AND P0, PT, RZ, UR8, PT ;  /* 0x00000008ff007c0c */ /* 0x004fda000bf03270 */
[----:B------:R-:W-:Y:S05]  /*00f0*/  @!P0 BRA `(.L_x_150) ;  /* 0x000000c000008947 */ /* 0x000fea0003800000 */
[----:B---3--:R-:W-:Y:S02]  /*0100*/  ULDC UR4, c[0x0][0x168] ;  /* 0x00005a0000047ab9 */ /* 0x008fe40000000800 */
[----:B------:R-:W-:-:S04]  /*0110*/  ULEA UR4, UR8, UR4, 0x7 ;  /* 0x0000000408047291 */ /* 0x000fc8000f8e383f */
[----:B------:R-:W-:-:S03]  /*0120*/  UIADD3 UR5, UR4, 0xbf, URZ ;  /* 0x000000bf04057890 */ /* 0x000fc6000fffe03f */
[----:B------:R-:W-:Y:S02]  /*0130*/  ULDC UR4, c[0x0][0x198] ;  /* 0x0000660000047ab9 */ /* 0x000fe40000000800 */
[----:B------:R-:W-:-:S03]  /*0140*/  UIADD3 UR4, UR5, -UR4, URZ ;  /* 0x8000000405047290 */ /* 0x000fc6000fffe03f */
[----:B------:R-:W-:Y:S02]  /*0150*/  ULDC UR5, c[0x0][0x2a0] ;  /* 0x0000a80000057ab9 */ /* 0x000fe40000000800 */
[----:B------:R-:W-:-:S04]  /*0160*/  UIADD3 UR5, UR4, UR5, URZ ;  /* 0x0000000504057290 */ /* 0x000fc8000fffe03f */
[----:B------:R-:W-:-:S04]  /*0170*/  USHF.R.S32.HI UR4, URZ, 0x1f, UR5 ;  /* 0x0000001f3f047899 */ /* 0x000fc80008011405 */
[----:B------:R-:W-:-:S04]  /*0180*/  ULEA.HI UR4, UR4, UR5, URZ, 0x6 ;  /* 0x0000000504047291 */ /* 0x000fc8000f8f303f */
[----:B------:R-:W-:-:S04]  /*0190*/  USHF.R.S32.HI UR4, URZ, 0x6, UR4 ;  /* 0x000000063f047899 */ /* 0x000fc80008011404 */
[----:B------:R-:W-:-:S04]  /*01a0*/  UISETP.LT.AND UP0, UPT, UR12, UR4, UPT ;  /* 0x000000040c00728c */ /* 0x000fc8000bf01270 */
[----:B------:R-:W-:Y:S02]  /*01b0*/  USEL UR12, UR12, UR4, UP0 ;  /* 0x000000040c0c7287 */ /* 0x000fe40008000000 */
.L_x_150:
[----:B---3--:R-:W-:Y:S01]  /*01c0*/  USHF.L.U32 UR11, UR8, 0x7, URZ ;  /* 0x00000007080b7899 */ /* 0x008fe2000800063f */
[----:B------:R-:W-:Y:S01]  /*01d0*/  PLOP3.LUT P1, PT, PT, PT, PT, 0x80, 0x0 ;  /* 0x000000000000781c */ /* 0x000fe20003f2f070 */
[----:B------:R-:W-:Y:S01]  /*01e0*/  ULDC UR5, c[0x0][0x168] ;  /* 0x00005a0000057ab9 */ /* 0x000fe20000000800 */
[----:B------:R-:W-:Y:S01]  /*01f0*/  CS2R R126, SRZ ;  /* 0x00000000007e7805 */ /* 0x000fe2000001ff00 */
[----:B------:R-:W-:Y:S01]  /*0200*/  UIADD3 UR5, UR11, UR5, URZ ;  /* 0x000000050b057290 */ /* 0x000fe2000fffe03f */
[----:B------:R-:W-:Y:S01]  /*0210*/  CS2R R124, SRZ ;  /* 0x00000000007c7805 */ /* 0x000fe2000001ff00 */
[----:B------:R-:W-:Y:S01]  /*0220*/  ULDC UR4, c[0x0][0x198] ;  /* 0x0000660000047ab9 */ /* 0x000fe20000000800 */
[----:B------:R-:W-:Y:S01]  /*0230*/  CS2R R130, SRZ ;  /* 0x0000000000827805 */ /* 0x000fe2000001ff00 */
[----:B------:R-:W-:Y:S01]  /*0240*/  UIADD3 UR4, UR5, -UR4, URZ ;  /* 0x8000000405047290 */ /* 0x000fe2000fffe03f */
[----:B------:R-:W-:Y:S01]  /*0250*/  CS2R R12, SRZ ;  /* 0x00000000000c7805 */ /* 0x000fe2000001ff00 */
[----:B------:R-:W-:Y:S01]  /*0260*/  ULDC.64 UR18, c[0x0][0x118] ;  /* 0x0000460000127ab9 */ /* 0x000fe20000000a00 */
[----:B------:R-:W-:Y:S01]  /*0270*/  IMAD.MOV.U32 R128, RZ, RZ, RZ ;  /* 0x000000ffff807224 */ /* 0x000fe200078e00ff */
[----:B------:R-:W-:Y:S01]  /*0280*/  MOV R122, RZ ;  /* 0x000000ff007a7202 */ /* 0x000fe20000000f00 */
[----:B------:R-:W-:Y:S01]  /*0290*/  IMAD.MOV.U32 R15, RZ, RZ, RZ ;  /* 0x000000ffff0f7224 */ /* 0x000fe200078e00ff */
[----:B------:R-:W-:Y:S01]  /*02a0*/  CS2R R16, SRZ ;  /* 0x0000000000107805 */ /* 0x000fe2000001ff00 */
[----:B------:R-:W-:Y:S01]  /*02b0*/  IMAD.U32 R0, RZ, RZ, UR4 ;  /* 0x00000004ff007e24 */ /* 0x000fe2000f8e00ff */
[----:B------:R-:W-:Y:S01]  /*02c0*/  MOV R118, RZ ;  /* 0x000000ff00767202 */ /* 0x000fe20000000f00 */
[----:B------:R-:W-:Y:S01]  /*02d0*/  IMAD.MOV.U32 R120, RZ, RZ, RZ ;  /* 0x000000ffff787224 */ /* 0x000fe200078e00ff */
[----:B------:R-:W-:Y:S01]  /*02e0*/  CS2R R18, SRZ ;  /* 0x0000000000127805 */ /* 0x000fe2000001ff00 */
[----:B------:R-:W-:Y:S01]  /*02f0*/  IMAD.MOV.U32 R116, RZ, RZ, RZ ;  /* 0x000000ffff747224 */ /* 0x000fe200078e00ff */
[----:B------:R-:W-:Y:S01]  /*0300*/  IADD3 R0, R0, -c[0x0][0x2a4], RZ ;  /* 0x8000a90000007a10 */ /* 0x000fe20007ffe0ff */
[----:B------:R-:W-:Y:S01]  /*0310*/  IMAD.MOV.U32 R110, RZ, RZ, RZ ;  /* 0x000000ffff6e7224 */ /* 0x000fe200078e00ff */
[----:B------:R-:W-:Y:S01]  /*0320*/  MOV R108, RZ ;  /* 0x000000ff006c7202 */ /* 0x000fe20000000f00 */
[----:B------:R-:W-:Y:S01]  /*0330*/  CS2R R20, SRZ ;  /* 0x0000000000147805 */ /* 0x000fe2000001ff00 */
[----:B------:R-:W-:Y:S01]  /*0340*/  SHF.R.S32.HI R2, RZ, 0x1f, R0 ;  /* 0x0000001fff027819 */ /* 0x000fe20000011400 */
[----:B------:R-:W-:Y:S01]  /*0350*/  IMAD.MOV.U32 R114, RZ, RZ, RZ ;  /* 0x000000ffff727224 */ /* 0x000fe200078e00ff */
[----:B------:R-:W-:Y:S01]  /*0360*/  MOV R112, RZ ;  /* 0x000000ff00707202 */ /* 0x000fe20000000f00 */
[----:B------:R-:W-:Y:S01]  /*0370*/  CS2R R22, SRZ ;  /* 0x0000000000167805 */ /* 0x000fe2000001ff00 */
[----:B------:R-:W-:Y:S01]  /*0380*/  LEA.HI R0, R2, R0, RZ, 0x6 ;  /* 0x0000000002007211 */ /* 0x000fe200078f30ff */
[----:B------:R-:W-:Y:S01]  /*0390*/  IMAD.MOV.U32 R106, RZ, RZ, RZ ;  /* 0x000000ffff6a7224 */ /* 0x000fe200078e00ff */
[----:B------:R-:W-:Y:S01]  /*03a0*/  MOV R104, RZ ;  /* 0x000000ff00687202 */ /* 0x000fe20000000f00 */
[----:B------:R-:W-:Y:S01]  /*03b0*/  CS2R R24, SRZ ;  /* 0x0000000000187805 */ /* 0x000fe2000001ff00 */
[----:B------:R-:W2:Y:S01]  /*03c0*/  R2UR UR10, R0 ;  /* 0x00000000000a73c2 */ /* 0x000ea200000e0000 */
[----:B------:R-:W-:Y:S01]  /*03d0*/  IMAD.MOV.U32 R102, RZ, RZ, RZ ;  /* 0x000000ffff667224 */ /* 0x000fe200078e00ff */
[----:B------:R-:W-:Y:S01]  /*03e0*/  MOV R100, RZ ;  /* 0x000000ff00647202 */ /* 0x000fe20000000f00 */
[----:B------:R-:W-:Y:S01]  /*03f0*/  CS2R R26, SRZ ;  /* 0x00000000001a7805 */ /* 0x000fe2000001ff00 */
        /* <DEDUP_REMOVED lines=20> */
[----:B--2---:R-:W-:Y:S01]  /*0540*/  USHF.R.S32.HI UR10, URZ, 0x6, UR10 ;  /* 0x000000063f0a7899 */ /* 0x004fe2000801140a */
[----:B------:R-:W-:Y:S01]  /*0550*/  CS2R R60, SRZ ;  /* 0x00000000003c7805 */ /* 0x000fe2000001ff00 */
[----:B------:R-:W-:Y:S01]  /*0560*/  CS2R R66, SRZ ;  /* 0x0000000000427805 */ /* 0x000fe2000001ff00 */
[----:B------:R-:W-:Y:S01]  /*0570*/  CS2R R64, SRZ ;  /* 0x0000000000407805 */ /* 0x000fe2000001ff00 */
[----:B------:R-:W-:Y:S01]  /*0580*/  UISETP.LT.AND UP0, UPT, URZ, UR10, UPT ;  /* 0x0000000a3f00728c */ /* 0x000fe2000bf01270 */
[----:B------:R-:W-:Y:S01]  /*0590*/  CS2R R58, SRZ ;  /* 0x00000000003a7805 */ /* 0x000fe2000001ff00 */
[----:B------:R-:W-:Y:S01]  /*05a0*/  CS2R R56, SRZ ;  /* 0x0000000000387805 */ /* 0x000fe2000001ff00 */
[----:B------:R-:W-:Y:S01]  /*05b0*/  CS2R R54, SRZ ;  /* 0x0000000000367805 */ /* 0x000fe2000001ff00 */
[----:B------:R-:W-:Y:S01]  /*05c0*/  USEL UR10, URZ, UR10, !UP0 ;  /* 0x0000000a3f0a7287 */ /* 0x000fe2000c000000 */
[----:B------:R-:W-:Y:S01]  /*05d0*/  CS2R R52, SRZ ;  /* 0x0000000000347805 */ /* 0x000fe2000001ff00 */
[----:B------:R-:W-:Y:S01]  /*05e0*/  CS2R R46, SRZ ;  /* 0x00000000002e7805 */ /* 0x000fe2000001ff00 */
[----:B------:R-:W-:Y:S01]  /*05f0*/  CS2R R44, SRZ ;  /* 0x00000000002c7805 */ /* 0x000fe2000001ff00 */
[----:B------:R-:W-:Y:S01]  /*0600*/  UISETP.GT.AND UP0, UPT, UR12, UR10, UPT ;  /* 0x0000000a0c00728c */ /* 0x000fe2000bf04270 */
[----:B------:R-:W-:Y:S01]  /*0610*/  CS2R R50, SRZ ;  /* 0x0000000000327805 */ /* 0x000fe2000001ff00 */
[----:B------:R-:W-:Y:S01]  /*0620*/  CS2R R48, SRZ ;  /* 0x0000000000307805 */ /* 0x000fe2000001ff00 */
[----:B------:R-:W-:Y:S01]  /*0630*/  CS2R R42, SRZ ;  /* 0x00000000002a7805 */ /* 0x000fe2000001ff00 */
[----:B------:R-:W-:Y:S01]  /*0640*/  CS2R R40, SRZ ;  /* 0x0000000000287805 */ /* 0x000fe2000001ff00 */
[----:B------:R-:W-:Y:S01]  /*0650*/  CS2R R38, SRZ ;  /* 0x0000000000267805 */ /* 0x000fe2000001ff00 */
[----:B------:R-:W-:Y:S01]  /*0660*/  PLOP3.LUT P0, PT, PT, PT, UP0, 0x80, 0x0 ;  /* 0x000000000000781c */ /* 0x000fe20003f0f008 */
[----:B------:R-:W-:-:S12]  /*0670*/  CS2R R36, SRZ ;  /* 0x0000000000247805 */ /* 0x000fd8000001ff00 */
[----:B------:R-:W-:Y:S05]  /*0680*/  @!P0 BRA `(.L_x_151) ;  /* 0x00006a0000008947 */ /* 0x000fea0003800000 */
[--C-:B------:R-:W-:Y:S01]  /*0690*/  IMAD.MOV.U32 R136, RZ, RZ, R4.reuse ;  /* 0x000000ffff887224 */ /* 0x100fe200078e0004 */
[----:B------:R-:W-:Y:S01]  /*06a0*/  SHF.R.S32.HI R18, RZ, 0x1f, R35 ;  /* 0x0000001fff127819 */ /* 0x000fe20000011423 */
[----:B------:R-:W-:Y:S01]  /*06b0*/  IMAD.MOV.U32 R136, RZ, RZ, R4 ;  /* 0x000000ffff887224 */ /* 0x000fe200078e0004 */
[----:B------:R-:W-:Y:S01]  /*06c0*/  USHF.L.U32 UR13, UR10, 0x6, URZ ;  /* 0x000000060a0d7899 */ /* 0x000fe2000800063f */
[----:B------:R-:W-:Y:S01]  /*06d0*/  IMAD.MOV.U32 R0, RZ, RZ, c[0x0][0x248] ;  /* 0x00009200ff007624 */ /* 0x000fe200078e00ff */
[----:B------:R-:W-:Y:S01]  /*06e0*/  ULDC.64 UR6, c[0x0][0x278] ;  /* 0x00009e0000067ab9 */ /* 0x000fe20000000a00 */
[C---:B------:R-:W-:Y:S01]  /*06f0*/  IMAD.SHL.U32 R6, R136.reuse, 0x4, RZ ;  /* 0x0000000488067824 */ /* 0x040fe200078e00ff */
[----:B------:R-:W-:Y:S01]  /*0700*/  ISETP.GT.AND P1, PT, R136, 0xf, PT ;  /* 0x0000000f8800780c */ /* 0x000fe20003f24270 */
[----:B------:R-:W-:Y:S01]  /*0710*/  ULDC.64 UR4, c[0x0][0x290] ;  /* 0x0000a40000047ab9 */ /* 0x000fe20000000a00 */
[----:B------:R-:W-:Y:S01]  /*0720*/  ISETP.NE.AND P0, PT, R0, 0x1, PT ;  /* 0x000000010000780c */ /* 0x000fe20003f05270 */
[----:B------:R-:W-:Y:S01]  /*0730*/  IMAD R0, R18, c[0x0][0x270], RZ ;  /* 0x00009c0012007a24 */ /* 0x000fe200078e02ff */
[----:B------:R-:W-:Y:S01]  /*0740*/  SHF.R.S32.HI R7, RZ, 0x1f, R6 ;  /* 0x0000001fff077819 */ /* 0x000fe20000011406 */
[----:B------:R-:W-:Y:S01]  /*0750*/  UIMAD.WIDE.U32 UR14, UR9, UR6, URZ ;  /* 0x00000006090e72a5 */ /* 0x000fe2000f8e003f */
[----:B------:R-:W-:Y:S01]  /*0760*/  SHF.R.S32.HI R25, RZ, 0x1f, R136 ;  /* 0x0000001fff197819 */ /* 0x000fe20000011488 */
[----:B-1----:R-:W-:Y:S01]  /*0770*/  IMAD.U32 R4, RZ, RZ, UR13 ;  /* 0x0000000dff047e24 */ /* 0x002fe2000f8e00ff */
[----:B------:R-:W-:Y:S01]  /*0780*/  UIMAD.WIDE.U32 UR20, UR9, UR4, URZ ;  /* 0x00000004091472a5 */ /* 0x000fe2000f8e003f */
[----:B------:R-:W-:Y:S01]  /*0790*/  IMAD.WIDE.U32 R2, R35, c[0x0][0x270], R6 ;  /* 0x00009c0023027a25 */ /* 0x000fe200078e0006 */
[CC--:B------:R-:W-:Y:S01]  /*07a0*/  LEA.HI R10, R25.reuse, R136.reuse, RZ, 0x2 ;  /* 0x00000088190a7211 */ /* 0x0c0fe200078f10ff */
[----:B------:R-:W-:Y:S01]  /*07b0*/  USHF.R.S32.HI UR16, URZ, 0x1f, UR9 ;  /* 0x0000001f3f107899 */ /* 0x000fe20008011409 */
[-C--:B------:R-:W-:Y:S01]  /*07c0*/  LEA.HI R24, R25, R136.reuse, RZ, 0x3 ;  /* 0x0000008819187211 */ /* 0x080fe200078f18ff */
[C---:B------:R-:W-:Y:S01]  /*07d0*/  IMAD R0, R35.reuse, c[0x0][0x274], R0 ;  /* 0x00009d0023007a24 */ /* 0x040fe200078e0200 */
[----:B------:R-:W-:Y:S01]  /*07e0*/  @!P1 IADD3 R29, P4, P3, R4, UR14, R2 ;  /* 0x0000000e041d9c10 */ /* 0x000fe2000fb9e002 */
[----:B------:R-:W-:Y:S01]  /*07f0*/  IMAD.MOV.U32 R137, RZ, RZ, R5 ;  /* 0x000000ffff897224 */ /* 0x000fe200078e0005 */
[----:B------:R-:W-:Y:S01]  /*0800*/  SHF.R.S32.HI R38, RZ, 0x2, R10 ;  /* 0x00000002ff267819 */ /* 0x000fe2000001140a */
[----:B------:R-:W-:Y:S01]  /*0810*/  @P0 IMAD.HI.U32 R5, R35, c[0x0][0x24c], RZ ;  /* 0x0000930023050a27 */ /* 0x000fe200078e00ff */
[----:B------:R-:W-:Y:S01]  /*0820*/  UIMAD UR4, UR16, UR4, URZ ;  /* 0x00000004100472a4 */ /* 0x000fe2000f8e023f */
[-C--:B------:R-:W-:Y:S01]  /*0830*/  LEA.HI R26, R25, R136.reuse, RZ, 0x5 ;  /* 0x00000088191a7211 */ /* 0x080fe200078f28ff */
[----:B------:R-:W-:Y:S01]  /*0840*/  UIMAD UR6, UR16, UR6, URZ ;  /* 0x00000006100672a4 */ /* 0x000fe2000f8e023f */
[----:B------:R-:W-:Y:S01]  /*0850*/  IMAD.IADD R14, R3, 0x1, R0 ;  /* 0x00000001030e7824 */ /* 0x000fe200078e0200 */
[----:B------:R-:W-:Y:S01]  /*0860*/  SHF.R.S32.HI R39, RZ, 0x1f, R38 ;  /* 0x0000001fff277819 */ /* 0x000fe20000011426 */
[C---:B------:R-:W-:Y:S01]  /*0870*/  IMAD.WIDE.U32 R2, R35.reuse, c[0x0][0x288], R6 ;  /* 0x0000a20023027a25 */ /* 0x040fe200078e0006 */
[----:B------:R-:W-:Y:S01]  /*0880*/  UIMAD UR5, UR9, UR5, UR4 ;  /* 0x00000005090572a4 */ /* 0x000fe2000f8e0204 */
[----:B------:R1:W-:Y:S01]  /*0890*/  STL.64 [R1+0x50], R6 ;  /* 0x0000500601007387 */ /* 0x0003e20000100a00 */
[----:B------:R-:W-:Y:S01]  /*08a0*/  USHF.R.S32.HI UR4, URZ, 0x1f, UR13 ;  /* 0x0000001f3f047899 */ /* 0x000fe2000801140d */
[----:B------:R-:W-:Y:S01]  /*08b0*/  IMAD.U32 R4, RZ, RZ, UR20 ;  /* 0x00000014ff047e24 */ /* 0x000fe2000f8e00ff */
[----:B------:R-:W-:Y:S01]  /*08c0*/  UIMAD UR6, UR9, UR7, UR6 ;  /* 0x00000007090672a4 */ /* 0x000fe2000f8e0206 */
[----:B------:R-:W-:Y:S01]  /*08d0*/  IMAD.MOV.U32 R8, RZ, RZ, R35 ;  /* 0x000000ffff087224 */ /* 0x000fe200078e0023 */
[----:B------:R-:W-:Y:S01]  /*08e0*/  @P0 SHF.R.U32.HI R8, RZ, c[0x0][0x250], R5 ;  /* 0x00009400ff080a19 */ /* 0x000fe20000011605 */
[----:B------:R-:W-:Y:S01]  /*08f0*/  IMAD R0, R18, c[0x0][0x288], RZ ;  /* 0x0000a20012007a24 */ /* 0x000fe200078e02ff */
[----:B------:R-:W-:Y:S01]  /*0900*/  IADD3 R31, P2, P0, R2, UR13, R4 ;  /* 0x0000000d021f7c10 */ /* 0x000fe2000f85e004 */
[----:B------:R-:W-:Y:S01]  /*0910*/  IMAD.U32 R2, RZ, RZ, UR8 ;  /* 0x00000008ff027e24 */ /* 0x000fe2000f8e00ff */
[----:B------:R-:W-:Y:S01]  /*0920*/  SHF.R.S32.HI R11, RZ, 0x1f, R8 ;  /* 0x0000001fff0b7819 */ /* 0x000fe20000011408 */
[----:B------:R-:W-:Y:S01]  /*0930*/  IMAD R0, R35, c[0x0][0x28c], R0 ;  /* 0x0000a30023007a24 */ /* 0x000fe200078e0200 */
[----:B------:R-:W-:Y:S01]  /*0940*/  SHF.R.S32.HI R33, RZ, 0x5, R26 ;  /* 0x00000005ff217819 */ /* 0x000fe2000001141a */
[----:B------:R-:W-:Y:S01]  /*0950*/  IMAD.WIDE R22, R2, 0x80, R38 ;  /* 0x0000008002167825 */ /* 0x000fe200078e0226 */
[----:B------:R-:W-:Y:S01]  /*0960*/  LOP3.LUT R2, R10, 0xfffffffc, RZ, 0xc0, !PT ;  /* 0xfffffffc0a027812 */ /* 0x000fe200078ec0ff */
[----:B------:R-:W-:Y:S01]  /*0970*/  UIADD3 UR17, UR15, UR6, URZ ;  /* 0x000000060f117290 */ /* 0x000fe2000fffe03f */
[----:B------:R-:W-:Y:S01]  /*0980*/  LEA.HI R15, R25, R136, RZ, 0x6 ;  /* 0x00000088190f7211 */ /* 0x000fe200078f30ff */
[----:B------:R-:W-:Y:S01]  /*0990*/  IMAD.IADD R13, R3, 0x1, R0 ;  /* 0x00000001030d7824 */ /* 0x000fe200078e0200 */
[----:B------:R-:W-:Y:S01]  /*09a0*/  UIADD3 UR20, UR21, UR5, URZ ;  /* 0x0000000515147290 */ /* 0x000fe2000fffe03f */
[----:B------:R-:W-:Y:S01]  /*09b0*/  IMAD.IADD R17, R136, 0x1, -R2 ;  /* 0x0000000188117824 */ /* 0x000fe200078e0a02 */
[----:B------:R-:W-:Y:S01]  /*09c0*/  SHF.R.S32.HI R20, RZ, 0x6, R15 ;  /* 0x00000006ff147819 */ /* 0x000fe2000001140f */
[----:B------:R-:W-:Y:S01]  /*09d0*/  IMAD.SHL.U32 R0, R24, 0x8, RZ ;  /* 0x0000000818007824 */ /* 0x000fe200078e00ff */
[----:B------:R-:W-:Y:S01]  /*09e0*/  ULDC.64 UR6, c[0x0][0x1e8] ;  /* 0x00007a0000067ab9 */ /* 0x000fe20000000a00 */
[----:B------:R-:W-:Y:S01]  /*09f0*/  IMAD.U32 R5, RZ, RZ, UR21 ;  /* 0x00000015ff057e24 */ /* 0x000fe2000f8e00ff */
[-C--:B------:R-:W-:Y:S01]  /*0a00*/  LEA.HI R5, R10, R38.reuse, RZ, 0x1 ;  /* 0x000000260a057211 */ /* 0x080fe200078f08ff */
[----:B------:R-:W-:Y:S01]  /*0a10*/  IMAD.SHL.U32 R2, R17, 0x8, RZ ;  /* 0x0000000811027824 */ /* 0x000fe200078e00ff */
[----:B------:R-:W-:Y:S01]  /*0a20*/  LOP3.LUT R0, R0, 0xc0, RZ, 0xc0, !PT ;  /* 0x000000c000007812 */ /* 0x000fe200078ec0ff */
[----:B------:R-:W-:Y:S01]  /*0a30*/  IMAD R4, R11, c[0x0][0x1e0], RZ ;  /* 0x000078000b047a24 */ /* 0x000fe200078e02ff */
[----:B------:R-:W-:Y:S01]  /*0a40*/  LOP3.LUT R5, R5, 0x7fffffe, RZ, 0xc0, !PT ;  /* 0x07fffffe05057812 */ /* 0x000fe200078ec0ff */
[----:B------:R-:W-:Y:S01]  /*0a50*/  UIMAD UR6, UR16, UR6, URZ ;  /* 0x00000006100672a4 */ /* 0x000fe2000f8e023f */
[----:B------:R-:W-:Y:S01]  /*0a60*/  SHF.R.S32.HI R3, RZ, 0x1f, R2 ;  /* 0x0000001fff037819 */ /* 0x000fe20000011402 */
[----:B-1----:R-:W-:Y:S01]  /*0a70*/  IMAD R6, R8, c[0x0][0x1e4], R4 ;  /* 0x0000790008067a24 */ /* 0x002fe200078e0204 */
[----:B------:R-:W-:Y:S01]  /*0a80*/  SHF.R.U32.HI R9, RZ, 0x3, R0 ;  /* 0x00000003ff097819 */ /* 0x000fe20000011600 */
[----:B------:R-:W-:Y:S01]  /*0a90*/  IMAD.IADD R7, R38, 0x1, -R5 ;  /* 0x0000000126077824 */ /* 0x000fe200078e0a05 */
[--C-:B------:R-:W-:Y:S01]  /*0aa0*/  LOP3.LUT R0, R0, 0x18, R2.reuse, 0xf8, !PT ;  /* 0x0000001800007812 */ /* 0x100fe200078ef802 */
[----:B------:R-:W-:Y:S01]  /*0ab0*/  IMAD.WIDE.U32 R4, R8, c[0x0][0x1e0], R2 ;  /* 0x0000780008047a25 */ /* 0x000fe200078e0002 */
[----:B------:R-:W-:Y:S01]  /*0ac0*/  UIMAD UR6, UR9, UR7, UR6 ;  /* 0x00000007090672a4 */ /* 0x000fe2000f8e0206 */
[----:B------:R-:W-:Y:S01]  /*0ad0*/  ISETP.GE.AND P5, PT, R2, c[0x0][0x1cc], PT ;  /* 0x0000730002007a0c */ /* 0x000fe20003fa6270 */
[----:B------:R-:W-:Y:S01]  /*0ae0*/  USHF.R.S32.HI UR7, URZ, 0x1f, UR10 ;  /* 0x0000001f3f077899 */ /* 0x000fe2000801140a */
[----:B------:R-:W-:Y:S01]  /*0af0*/  LOP3.LUT R9, R0, R9, RZ, 0x3c, !PT ;  /* 0x0000000900097212 */ /* 0x000fe200078e3cff */
[----:B------:R-:W-:Y:S01]  /*0b00*/  IMAD.U32 R0, RZ, RZ, UR4 ;  /* 0x00000004ff007e24 */ /* 0x000fe2000f8e00ff */
[----:B------:R-:W-:Y:S01]  /*0b10*/  ULDC.64 UR4, c[0x0][0x1b8] ;  /* 0x00006e0000047ab9 */ /* 0x000fe20000000a00 */
[----:B------:R-:W-:Y:S01]  /*0b20*/  IMAD R12, R33, 0x8, R7 ;  /* 0x00000008210c7824 */ /* 0x000fe200078e0207 */
[----:B------:R-:W-:Y:S01]  /*0b30*/  UIMAD UR4, UR16, UR4, URZ ;  /* 0x00000004100472a4 */ /* 0x000fe2000f8e023f */
[----:B------:R-:W-:Y:S01]  /*0b40*/  IMAD.IADD R7, R5, 0x1, R6 ;  /* 0x0000000105077824 */ /* 0x000fe200078e0206 */
[----:B------:R-:W-:Y:S01]  /*0b50*/  SHF.R.S32.HI R5, RZ, 0x1f, R10 ;  /* 0x0000001fff057819 */ /* 0x000fe2000001140a */
[----:B------:R-:W-:Y:S01]  /*0b60*/  IMAD.MOV.U32 R6, RZ, RZ, R4 ;  /* 0x000000ffff067224 */ /* 0x000fe200078e0004 */
[----:B------:R-:W-:Y:S01]  /*0b70*/  @!P1 IADD3.X R30, R0, UR17, R14, P4, P3 ;  /* 0x00000011001e9c10 */ /* 0x000fe2000a7e640e */
[----:B------:R-:W-:Y:S01]  /*0b80*/  IMAD.U32 R28, R12, 0x20, R9 ;  /* 0x000000200c1c7824 */ /* 0x000fe200078e0009 */
[----:B------:R-:W-:Y:S01]  /*0b90*/  IADD3.X R34, R0, UR20, R13, P2, P0 ;  /* 0x0000001400227c10 */ /* 0x000fe200097e040d */
[----:B------:R-:W-:Y:S01]  /*0ba0*/  IMAD R9, R39, c[0x0][0x178], RZ ;  /* 0x00005e0027097a24 */ /* 0x000fe200078e02ff */
[----:B------:R-:W-:Y:S01]  /*0bb0*/  LEA.HI R0, R5, R38, RZ, 0x3 ;  /* 0x0000002605007211 */ /* 0x000fe200078f18ff */
[----:B------:R-:W-:Y:S01]  /*0bc0*/  IMAD R5, R39, c[0x0][0x208], RZ ;  /* 0x0000820027057a24 */ /* 0x000fe200078e02ff */
[----:B------:R-:W-:Y:S01]  /*0bd0*/  UIMAD UR4, UR9, UR5, UR4 ;  /* 0x00000005090472a4 */ /* 0x000fe2000f8e0204 */
[----:B------:R-:W-:Y:S01]  /*0be0*/  IMAD.WIDE.U32 R12, R8, c[0x0][0x1b0], R2 ;  /* 0x00006c00080c7a25 */ /* 0x000fe200078e0002 */
[----:B------:R-:W-:Y:S01]  /*0bf0*/  LOP3.LUT R4, R0, 0xfffffff8, RZ, 0xc0, !PT ;  /* 0xfffffff800047812 */ /* 0x000fe200078ec0ff */
[----:B------:R-:W-:Y:S01]  /*0c00*/  UMOV UR21, 0x6 ;  /* 0x0000000600157882 */ /* 0x000fe20000000000 */
[----:B------:R-:W-:Y:S01]  /*0c10*/  IADD3 R37, R2, 0x40, RZ ;  /* 0x0000004002257810 */ /* 0x000fe20007ffe0ff */
[----:B------:R-:W-:Y:S01]  /*0c20*/  IMAD R0, R11, c[0x0][0x1b0], RZ ;  /* 0x00006c000b007a24 */ /* 0x000fe200078e02ff */
[----:B------:R-:W-:Y:S01]  /*0c30*/  SHF.R.S32.HI R137, RZ, 0x1f, R136 ;  /* 0x0000001fff897819 */ /* 0x000fe20000011488 */
[----:B------:R-:W-:Y:S01]  /*0c40*/  IMAD.IADD R10, R38, 0x1, -R4 ;  /* 0x00000001260a7824 */ /* 0x000fe200078e0a04 */
[----:B------:R-:W-:Y:S01]  /*0c50*/  STL.64 [R1+0x38], R38 ;  /* 0x0000382601007387 */ /* 0x000fe20000100a00 */
[----:B------:R-:W-:Y:S01]  /*0c60*/  IMAD R16, R8, c[0x0][0x1b4], R0 ;  /* 0x00006d0008107a24 */ /* 0x000fe200078e0200 */
[----:B------:R-:W-:Y:S01]  /*0c70*/  UMOV UR26, 0x1 ;  /* 0x00000001001a7882 */ /* 0x000fe20000000000 */
[C---:B------:R-:W-:Y:S01]  /*0c80*/  IMAD.SHL.U32 R0, R10.reuse, 0x40, RZ ;  /* 0x000000400a007824 */ /* 0x040fe200078e00ff */
[----:B------:R-:W-:Y:S01]  /*0c90*/  LOP3.LUT P0, RZ, R10, 0x4, RZ, 0xc0, !PT ;  /* 0x000000040aff7812 */ /* 0x000fe2000780c0ff */
[C---:B------:R-:W-:Y:S01]  /*0ca0*/  IMAD R11, R38.reuse, c[0x0][0x17c], R9 ;  /* 0x00005f00260b7a24 */ /* 0x040fe200078e0209 */
[----:B------:R-:W-:Y:S01]  /*0cb0*/  STL [R1+0x5c], R137 ;  /* 0x00005c8901007387 */ /* 0x000fe20000100800 */
[----:B------:R-:W-:Y:S01]  /*0cc0*/  IMAD R14, R38, c[0x0][0x20c], R5 ;  /* 0x00008300260e7a24 */ /* 0x000fe200078e0205 */
[----:B------:R-:W-:Y:S01]  /*0cd0*/  LOP3.LUT R0, R0, 0x1c0, RZ, 0xc0, !PT ;  /* 0x000001c000007812 */ /* 0x000fe200078ec0ff */
[C-C-:B------:R-:W-:Y:S01]  /*0ce0*/  IMAD.WIDE.U32 R8, R38.reuse, c[0x0][0x178], R2.reuse ;  /* 0x00005e0026087a25 */ /* 0x140fe200078e0002 */
[----:B------:R-:W-:Y:S01]  /*0cf0*/  ULDC UR25, c[0x0][0x198] ;  /* 0x0000660000197ab9 */ /* 0x000fe20000000800 */
[----:B------:R-:W-:Y:S01]  /*0d00*/  CS2R R130, SRZ ;  /* 0x0000000000827805 */ /* 0x000fe2000001ff00 */
[----:B------:R-:W-:Y:S01]  /*0d10*/  UIADD3 UR25, -UR11, UR25, UR26 ;  /* 0x000000190b197290 */ /* 0x000fe2000fffe11a */
[----:B------:R-:W-:Y:S01]  /*0d20*/  IMAD.WIDE.U32 R4, R38, c[0x0][0x208], R2 ;  /* 0x0000820026047a25 */ /* 0x000fe200078e0002 */
[----:B------:R-:W-:Y:S01]  /*0d30*/  ULDC UR24, c[0x0][0x2a0] ;  /* 0x0000a80000187ab9 */ /* 0x000fe20000000800 */
[----:B------:R-:W-:Y:S01]  /*0d40*/  CS2R R128, SRZ ;  /* 0x0000000000807805 */ /* 0x000fe2000001ff00 */
[----:B------:R-:W-:Y:S01]  /*0d50*/  ULOP3.LUT UR24, URZ, UR24, URZ, 0x33, !UPT ;  /* 0x000000183f187292 */ /* 0x000fe2000f8e333f */
[----:B------:R-:W-:Y:S01]  /*0d60*/  IMAD.SHL.U32 R3, R20, 0x8, RZ ;  /* 0x0000000814037824 */ /* 0x000fe200078e00ff */
[----:B------:R-:W-:Y:S01]  /*0d70*/  CS2R R126, SRZ ;  /* 0x00000000007e7805 */ /* 0x000fe2000001ff00 */
[----:B------:R-:W-:Y:S01]  /*0d80*/  IMAD.MOV.U32 R10, RZ, RZ, R8 ;  /* 0x000000ffff0a7224 */ /* 0x000fe200078e0008 */
[----:B------:R-:W-:Y:S01]  /*0d90*/  CS2R R124, SRZ ;  /* 0x00000000007c7805 */ /* 0x000fe2000001ff00 */
[----:B------:R-:W-:Y:S01]  /*0da0*/  IMAD.MOV.U32 R8, RZ, RZ, R4 ;  /* 0x000000ffff087224 */ /* 0x000fe200078e0004 */
[----:B------:R-:W-:Y:S01]  /*0db0*/  LOP3.LUT R212, R3, 0x18, RZ, 0xc0, !PT ;  /* 0x0000001803d47812 */ /* 0x000fe200078ec0ff */
[----:B------:R-:W-:Y:S01]  /*0dc0*/  IMAD.IADD R11, R9, 0x1, R11 ;  /* 0x00000001090b7824 */ /* 0x000fe200078e020b */
[----:B------:R-:W-:Y:S01]  /*0dd0*/  SHF.R.U32.HI R3, RZ, 0x3, R0 ;  /* 0x00000003ff037819 */ /* 0x000fe20000011600 */
[----:B------:R-:W-:Y:S01]  /*0de0*/  IMAD.MOV.U32 R4, RZ, RZ, R12 ;  /* 0x000000ffff047224 */ /* 0x000fe200078e000c */
[----:B------:R-:W-:Y:S01]  /*0df0*/  CS2R R122, SRZ ;  /* 0x00000000007a7805 */ /* 0x000fe2000001ff00 */
[----:B------:R-:W-:Y:S01]  /*0e00*/  IMAD.IADD R9, R5, 0x1, R14 ;  /* 0x0000000105097824 */ /* 0x000fe200078e020e */
[----:B------:R-:W-:Y:S01]  /*0e10*/  LOP3.LUT R227, R3, R0, R212, 0x1e, !PT ;  /* 0x0000000003e37212 */ /* 0x000fe200078e1ed4 */
[----:B------:R-:W-:Y:S01]  /*0e20*/  IMAD.U32 R12, RZ, RZ, UR9 ;  /* 0x00000009ff0c7e24 */ /* 0x000fe2000f8e00ff */
[----:B------:R-:W-:Y:S01]  /*0e30*/  LEA.HI R0, R26, R33, RZ, 0x1 ;  /* 0x000000211a007211 */ /* 0x000fe200078f08ff */
[----:B------:R-:W-:Y:S01]  /*0e40*/  IMAD.IADD R5, R13, 0x1, R16 ;  /* 0x000000010d057824 */ /* 0x000fe200078e0210 */
[----:B------:R-:W-:Y:S01]  /*0e50*/  CS2R R120, SRZ ;  /* 0x0000000000787805 */ /* 0x000fe2000001ff00 */
[----:B------:R-:W-:Y:S01]  /*0e60*/  IMAD.U32 R3, RZ, RZ, UR9 ;  /* 0x00000009ff037e24 */ /* 0x000fe2000f8e00ff */
[----:B------:R-:W-:Y:S01]  /*0e70*/  LOP3.LUT R0, R0, 0xfffffffe, RZ, 0xc0, !PT ;  /* 0xfffffffe00007812 */ /* 0x000fe200078ec0ff */
[----:B------:R-:W-:Y:S01]  /*0e80*/  IMAD.WIDE.U32 R6, R12, c[0x0][0x1e8], R6 ;  /* 0x00007a000c067a25 */ /* 0x000fe200078e0006 */
[----:B------:R-:W-:Y:S01]  /*0e90*/  CS2R R118, SRZ ;  /* 0x0000000000767805 */ /* 0x000fe2000001ff00 */
[----:B------:R-:W-:Y:S01]  /*0ea0*/  CS2R R116, SRZ ;  /* 0x0000000000747805 */ /* 0x000fe2000001ff00 */
[----:B------:R-:W-:Y:S01]  /*0eb0*/  CS2R R114, SRZ ;  /* 0x0000000000727805 */ /* 0x000fe2000001ff00 */
[----:B------:R-:W-:Y:S01]  /*0ec0*/  IMAD.IADD R32, R33, 0x1, -R0 ;  /* 0x0000000121207824 */ /* 0x000fe200078e0a00 */
[----:B------:R-:W-:Y:S01]  /*0ed0*/  IADD3 R7, R7, UR6, RZ ;  /* 0x0000000607077c10 */ /* 0x000fe2000fffe0ff */
[----:B------:R-:W-:Y:S01]  /*0ee0*/  IMAD.WIDE.U32 R4, R3, c[0x0][0x1b8], R4 ;  /* 0x00006e0003047a25 */ /* 0x000fe200078e0004 */
[----:B------:R-:W-:Y:S01]  /*0ef0*/  CS2R R112, SRZ ;  /* 0x0000000000707805 */ /* 0x000fe2000001ff00 */
[----:B------:R-:W-:Y:S01]  /*0f00*/  CS2R R110, SRZ ;  /* 0x00000000006e7805 */ /* 0x000fe2000001ff00 */
[----:B------:R-:W-:Y:S01]  /*0f10*/  CS2R R108, SRZ ;  /* 0x00000000006c7805 */ /* 0x000fe2000001ff00 */
[----:B------:R-:W-:Y:S01]  /*0f20*/  IMAD.SHL.U32 R27, R32, 0x400, RZ ;  /* 0x00000400201b7824 */ /* 0x000fe200078e00ff */
[----:B------:R-:W-:Y:S01]  /*0f30*/  IADD3 R5, R5, UR4, RZ ;  /* 0x0000000405057c10 */ /* 0x000fe2000fffe0ff */
[C---:B------:R-:W-:Y:S01]  /*0f40*/  IMAD R12, R18.reuse, c[0x0][0x180], RZ ;  /* 0x00006000120c7a24 */ /* 0x040fe200078e02ff */
[----:B------:R-:W-:Y:S01]  /*0f50*/  ULDC.64 UR4, c[0x0][0x178] ;  /* 0x00005e0000047ab9 */ /* 0x000fe20000000a00 */
[----:B------:R-:W-:Y:S01]  /*0f60*/  IMAD R0, R17, 0x2, R27 ;  /* 0x0000000211007824 */ /* 0x000fe200078e021b */
[----:B------:R-:W-:Y:S01]  /*0f70*/  UIMAD UR6, UR7, UR4, URZ ;  /* 0x00000004070672a4 */ /* 0x000fe2000f8e023f */
[----:B------:R-:W-:Y:S01]  /*0f80*/  IMAD R3, R18, c[0x0][0x210], RZ ;  /* 0x0000840012037a24 */ /* 0x000fe200078e02ff */
[----:B------:R-:W-:Y:S01]  /*0f90*/  UIMAD.WIDE.U32 UR22, UR10, UR4, URZ ;  /* 0x000000040a1672a5 */ /* 0x000fe2000f8e003f */
[C---:B------:R-:W-:Y:S01]  /*0fa0*/  IMAD R12, R35.reuse, c[0x0][0x184], R12 ;  /* 0x00006100230c7a24 */ /* 0x040fe200078e020c */
[----:B------:R-:W-:Y:S01]  /*0fb0*/  UIMAD UR6, UR10, UR5, UR6 ;  /* 0x000000050a0672a4 */ /* 0x000fe2000f8e0206 */
[C---:B------:R-:W-:Y:S01]  /*0fc0*/  IMAD.WIDE.U32 R10, R35.reuse, c[0x0][0x180], R10 ;  /* 0x00006000230a7a25 */ /* 0x040fe200078e000a */
[----:B------:R-:W-:Y:S01]  /*0fd0*/  CS2R R106, SRZ ;  /* 0x00000000006a7805 */ /* 0x000fe2000001ff00 */
[----:B------:R-:W-:Y:S01]  /*0fe0*/  ULDC.64 UR4, c[0x0][0x188] ;  /* 0x0000620000047ab9 */ /* 0x000fe20000000a00 */
[----:B------:R-:W-:Y:S01]  /*0ff0*/  CS2R R104, SRZ ;  /* 0x0000000000687805 */ /* 0x000fe2000001ff00 */
[----:B------:R-:W-:Y:S01]  /*1000*/  IMAD.IADD R227, R0, 0x1, R227 ;  /* 0x0000000100e37824 */ /* 0x000fe200078e02e3 */
[----:B------:R-:W-:Y:S01]  /*1010*/  UIMAD UR4, UR16, UR4, URZ ;  /* 0x00000004100472a4 */ /* 0x000fe2000f8e023f */
[C---:B------:R-:W-:Y:S01]  /*1020*/  IMAD R3, R35.reuse, c[0x0][0x214], R3 ;  /* 0x0000850023037a24 */ /* 0x040fe200078e0203 */
[----:B------:R-:W-:Y:S01]  /*1030*/  UIADD3 UR6, UR23, UR6, URZ ;  /* 0x0000000617067290 */ /* 0x000fe2000fffe03f */
[----:B------:R-:W-:Y:S01]  /*1040*/  IMAD.WIDE.U32 R8, R35, c[0x0][0x210], R8 ;  /* 0x0000840023087a25 */ /* 0x000fe200078e0008 */
[----:B------:R-:W-:Y:S01]  /*1050*/  UIMAD UR4, UR9, UR5, UR4 ;  /* 0x00000005090472a4 */ /* 0x000fe2000f8e0204 */
[----:B------:R-:W-:Y:S01]  /*1060*/  CS2R R102, SRZ ;  /* 0x0000000000667805 */ /* 0x000fe2000001ff00 */
[----:B------:R-:W-:Y:S01]  /*1070*/  CS2R R100, SRZ ;  /* 0x0000000000647805 */ /* 0x000fe2000001ff00 */
[----:B------:R-:W-:Y:S01]  /*1080*/  IMAD.IADD R13, R11, 0x1, R12 ;  /* 0x000000010b0d7824 */ /* 0x000fe200078e020c */
[----:B------:R-:W-:Y:S01]  /*1090*/  CS2R R98, SRZ ;  /* 0x0000000000627805 */ /* 0x000fe2000001ff00 */
[----:B------:R-:W-:Y:S01]  /*10a0*/  IMAD R0, R23, c[0x0][0x1a8], RZ ;  /* 0x00006a0017007a24 */ /* 0x000fe200078e02ff */
[----:B------:R-:W-:Y:S01]  /*10b0*/  CS2R R96, SRZ ;  /* 0x0000000000607805 */ /* 0x000fe2000001ff00 */
[----:B------:R-:W-:Y:S01]  /*10c0*/  IMAD.SHL.U32 R227, R227, 0x2, RZ ;  /* 0x00000002e3e37824 */ /* 0x000fe200078e00ff */
[----:B------:R-:W-:Y:S01]  /*10d0*/  CS2R R94, SRZ ;  /* 0x00000000005e7805 */ /* 0x000fe2000001ff00 */
[----:B------:R-:W-:Y:S01]  /*10e0*/  IMAD.IADD R11, R9, 0x1, R3 ;  /* 0x00000001090b7824 */ /* 0x000fe200078e0203 */
[----:B------:R-:W-:Y:S01]  /*10f0*/  CS2R R92, SRZ ;  /* 0x00000000005c7805 */ /* 0x000fe2000001ff00 */
[----:B------:R-:W-:Y:S01]  /*1100*/  IMAD R3, R23, c[0x0][0x1d8], RZ ;  /* 0x0000760017037a24 */ /* 0x000fe200078e02ff */
[C---:B------:R-:W-:Y:S01]  /*1110*/  IADD3 R228, R227.reuse, 0xf4c0, RZ ;  /* 0x0000f4c0e3e47810 */ /* 0x040fe20007ffe0ff */
[----:B------:R-:W-:Y:S01]  /*1120*/  IMAD.MOV.U32 R12, RZ, RZ, R10 ;  /* 0x000000ffff0c7224 */ /* 0x000fe200078e000a */
[----:B------:R-:W-:Y:S01]  /*1130*/  CS2R R90, SRZ ;  /* 0x00000000005a7805 */ /* 0x000fe2000001ff00 */
[C---:B------:R-:W-:Y:S01]  /*1140*/  IMAD R16, R22.reuse, c[0x0][0x1ac], R0 ;  /* 0x00006b0016107a24 */ /* 0x040fe200078e0200 */
[----:B------:R-:W-:Y:S01]  /*1150*/  IADD3 R0, R227, 0xf480, RZ ;  /* 0x0000f480e3007810 */ /* 0x000fe20007ffe0ff */
[----:B------:R-:W-:Y:S01]  /*1160*/  IMAD.MOV.U32 R10, RZ, RZ, R8 ;  /* 0x000000ffff0a7224 */ /* 0x000fe200078e0008 */
[----:B------:R-:W-:Y:S01]  /*1170*/  CS2R R88, SRZ ;  /* 0x0000000000587805 */ /* 0x000fe2000001ff00 */
[----:B------:R-:W-:Y:S01]  /*1180*/  IMAD R3, R22, c[0x0][0x1dc], R3 ;  /* 0x0000770016037a24 */ /* 0x000fe200078e0203 */
[----:B------:R-:W-:Y:S01]  /*1190*/  @P0 IADD3 R228, R0, -0x40, RZ ;  /* 0xffffffc000e40810 */ /* 0x000fe20007ffe0ff */
[----:B------:R-:W-:Y:S01]  /*11a0*/  IMAD.WIDE.U32 R8, R22, c[0x0][0x1d8], R6 ;  /* 0x0000760016087a25 */ /* 0x000fe200078e0006 */
[----:B------:R-:W-:Y:S01]  /*11b0*/  CS2R R86, SRZ ;  /* 0x0000000000567805 */ /* 0x000fe2000001ff00 */
[----:B------:R-:W-:Y:S01]  /*11c0*/  CS2R R84, SRZ ;  /* 0x0000000000547805 */ /* 0x000fe2000001ff00 */
[----:B------:R-:W-:Y:S01]  /*11d0*/  CS2R R82, SRZ ;  /* 0x0000000000527805 */ /* 0x000fe2000001ff00 */
[----:B------:R-:W-:Y:S01]  /*11e0*/  IMAD.IADD R0, R9, 0x1, R3 ;  /* 0x0000000109007824 */ /* 0x000fe200078e0203 */
[----:B------:R-:W-:Y:S01]  /*11f0*/  LEA R6, P0, R8, c[0x0][0x1c0], 0x1 ;  /* 0x0000700008067a11 */ /* 0x000fe200078008ff */
[----:B------:R-:W-:Y:S01]  /*1200*/  IMAD.WIDE.U32 R14, R22, c[0x0][0x1a8], R4 ;  /* 0x00006a00160e7a25 */ /* 0x000fe200078e0004 */
[----:B------:R-:W-:Y:S01]  /*1210*/  CS2R R80, SRZ ;  /* 0x0000000000507805 */ /* 0x000fe2000001ff00 */
[----:B------:R-:W-:Y:S01]  /*1220*/  CS2R R78, SRZ ;  /* 0x00000000004e7805 */ /* 0x000fe2000001ff00 */
[----:B------:R-:W-:Y:S01]  /*1230*/  LEA.HI.X R7, R8, c[0x0][0x1c4], R0, 0x1, P0 ;  /* 0x0000710008077a11 */ /* 0x000fe200000f0c00 */
[----:B------:R-:W-:Y:S01]  /*1240*/  IMAD.U32 R5, RZ, RZ, UR9 ;  /* 0x00000009ff057e24 */ /* 0x000fe2000f8e00ff */
[----:B------:R-:W-:Y:S01]  /*1250*/  CS2R R76, SRZ ;  /* 0x00000000004c7805 */ /* 0x000fe2000001ff00 */
[----:B------:R-:W-:Y:S01]  /*1260*/  IMAD.U32 R4, RZ, RZ, UR9 ;  /* 0x00000009ff047e24 */ /* 0x000fe2000f8e00ff */
[----:B------:R-:W-:Y:S01]  /*1270*/  CS2R R74, SRZ ;  /* 0x00000000004a7805 */ /* 0x000fe2000001ff00 */
[----:B------:R-:W-:Y:S01]  /*1280*/  IMAD.WIDE.U32 R42, R5, c[0x0][0x188], R12 ;  /* 0x00006200052a7a25 */ /* 0x000fe200078e000c */
[----:B------:R-:W-:Y:S01]  /*1290*/  CS2R R72, SRZ ;  /* 0x0000000000487805 */ /* 0x000fe2000001ff00 */
[----:B------:R-:W-:Y:S01]  /*12a0*/  CS2R R70, SRZ ;  /* 0x0000000000467805 */ /* 0x000fe2000001ff00 */
[----:B------:R-:W-:Y:S01]  /*12b0*/  CS2R R68, SRZ ;  /* 0x0000000000447805 */ /* 0x000fe2000001ff00 */
[----:B------:R-:W-:Y:S01]  /*12c0*/  IMAD.U32 R8, RZ, RZ, UR22 ;  /* 0x00000016ff087e24 */ /* 0x000fe2000f8e00ff */
[----:B------:R-:W-:Y:S01]  /*12d0*/  IADD3 R36, R43, UR4, RZ ;  /* 0x000000042b247c10 */ /* 0x000fe2000fffe0ff */
[----:B------:R-:W-:Y:S01]  /*12e0*/  IMAD.U32 R0, RZ, RZ, UR6 ;  /* 0x00000006ff007e24 */ /* 0x000fe2000f8e00ff */
[----:B------:R-:W-:Y:S01]  /*12f0*/  ULDC UR6, c[0x0][0x198] ;  /* 0x0000660000067ab9 */ /* 0x000fe20000000800 */
[----:B------:R-:W-:Y:S01]  /*1300*/  IMAD.WIDE.U32 R40, R4, c[0x0][0x218], R10 ;  /* 0x0000860004287a25 */ /* 0x000fe200078e000a */
[----:B------:R-:W-:Y:S01]  /*1310*/  UIADD3 UR6, -UR11, UR6, URZ ;  /* 0x000000060b067290 */ /* 0x000fe2000fffe13f */
[----:B------:R-:W-:Y:S01]  /*1320*/  LEA R4, P2, R14, c[0x0][0x190], 0x1 ;  /* 0x000064000e047a11 */ /* 0x000fe200078408ff */
[----:B------:R-:W-:Y:S01]  /*1330*/  ULDC.64 UR4, c[0x0][0x218] ;  /* 0x0000860000047ab9 */ /* 0x000fe20000000a00 */
[----:B------:R-:W-:Y:S01]  /*1340*/  IMAD.IADD R3, R15, 0x1, R16 ;  /* 0x000000010f037824 */ /* 0x000fe200078e0210 */
[----:B------:R-:W-:Y:S01]  /*1350*/  LEA R15, P0, R8, R42, 0x6 ;  /* 0x0000002a080f7211 */ /* 0x000fe200078030ff */
[----:B------:R-:W-:Y:S01]  /*1360*/  IMAD.U32 R9, RZ, RZ, UR23 ;  /* 0x00000017ff097e24 */ /* 0x000fe2000f8e00ff */
[----:B------:R-:W-:Y:S01]  /*1370*/  IADD3 R16, R2, 0x20, RZ ;  /* 0x0000002002107810 */ /* 0x000fe20007ffe0ff */
[----:B------:R-:W-:Y:S01]  /*1380*/  IMAD.MOV.U32 R9, RZ, RZ, c[0x0][0x1dc] ;  /* 0x00007700ff097624 */ /* 0x000fe200078e00ff */
[----:B------:R-:W-:Y:S01]  /*1390*/  LEA.HI.X R5, R14, c[0x0][0x194], R3, 0x1, P2 ;  /* 0x000065000e057a11 */ /* 0x000fe200010f0c03 */
[----:B------:R-:W-:Y:S01]  /*13a0*/  IMAD.MOV.U32 R3, RZ, RZ, c[0x0][0x1d8] ;  /* 0x00007600ff037624 */ /* 0x000fe200078e00ff */
[----:B------:R-:W-:Y:S01]  /*13b0*/  LEA.HI.X R17, R8, R36, R0, 0x6, P0 ;  /* 0x0000002408117211 */ /* 0x000fe200000f3400 */
[----:B------:R-:W-:Y:S01]  /*13c0*/  IMAD.MOV.U32 R11, RZ, RZ, c[0x0][0x1a8] ;  /* 0x00006a00ff0b7624 */ /* 0x000fe200078e00ff */
[----:B------:R-:W-:Y:S01]  /*13d0*/  IADD3 R0, -R38, UR6, RZ ;  /* 0x0000000626007c10 */ /* 0x000fe2000fffe1ff */
[----:B------:R-:W-:Y:S01]  /*13e0*/  IMAD.MOV.U32 R12, RZ, RZ, c[0x0][0x1ac] ;  /* 0x00006b00ff0c7624 */ /* 0x000fe200078e00ff */
[----:B------:R-:W-:Y:S01]  /*13f0*/  LEA R8, P2, R3, R6, 0x7 ;  /* 0x0000000603087211 */ /* 0x000fe200078438ff */
[----:B------:R-:W-:Y:S01]  /*1400*/  IMAD.SHL.U32 R132, R28, 0x2, RZ ;  /* 0x000000021c847824 */ /* 0x000fe200078e00ff */
[----:B------:R-:W-:Y:S01]  /*1410*/  ISETP.LT.OR P4, PT, R0, 0x1, P5 ;  /* 0x000000010000780c */ /* 0x000fe20002f81670 */
[----:B------:R-:W-:Y:S01]  /*1420*/  UIMAD UR4, UR16, UR4, URZ ;  /* 0x00000004100472a4 */ /* 0x000fe2000f8e023f */
[----:B------:R-:W-:Y:S01]  /*1430*/  LEA R10, P0, R11, R4, 0x7 ;  /* 0x000000040b0a7211 */ /* 0x000fe200078038ff */
[----:B------:R-:W-:Y:S01]  /*1440*/  IMAD.MOV.U32 R22, RZ, RZ, R40 ;  /* 0x000000ffff167224 */ /* 0x000fe200078e0028 */
[----:B------:R-:W-:Y:S01]  /*1450*/  LEA.HI.X R9, R3, R7, R9, 0x7, P2 ;  /* 0x0000000703097211 */ /* 0x000fe200010f3c09 */
[----:B------:R-:W-:Y:S01]  /*1460*/  UIMAD UR22, UR9, UR5, UR4 ;  /* 0x00000005091672a4 */ /* 0x000fe2000f8e0204 */
[----:B------:R-:W-:Y:S01]  /*1470*/  ISETP.GE.AND P2, PT, R16, c[0x0][0x1cc], PT ;  /* 0x0000730010007a0c */ /* 0x000fe20003f46270 */
[----:B------:R1:W-:Y:S01]  /*1480*/  STL.64 [R1+0x78], R42 ;  /* 0x0000782a01007387 */ /* 0x0003e20000100a00 */
[----:B------:R-:W-:Y:S01]  /*1490*/  LEA.HI.X R11, R11, R5, R12, 0x7, P0 ;  /* 0x000000050b0b7211 */ /* 0x000fe200000f3c0c */
[----:B------:R-:W-:Y:S01]  /*14a0*/  ULDC.64 UR4, c[0x0][0x208] ;  /* 0x0000820000047ab9 */ /* 0x000fe20000000a00 */
[----:B------:R-:W-:Y:S01]  /*14b0*/  ISETP.GE.AND P0, PT, R37, c[0x0][0x1cc], PT ;  /* 0x0000730025007a0c */ /* 0x000fe20003f06270 */
[----:B------:R-:W-:Y:S01]  /*14c0*/  USHF.L.U32 UR23, UR4, 0x6, URZ ;  /* 0x0000000604177899 */ /* 0x000fe2000800063f */
[C---:B------:R-:W-:Y:S01]  /*14d0*/  ISETP.LT.OR P3, PT, R0.reuse, 0x1, P2 ;  /* 0x000000010000780c */ /* 0x040fe20001761670 */
[----:B------:R-:W-:Y:S01]  /*14e0*/  @!PT LDS RZ, [RZ] ;  /* 0x00000000fffff984 */ /* 0x000fe20000000800 */
[----:B------:R-:W-:Y:S01]  /*14f0*/  @!PT LDS RZ, [RZ] ;  /* 0x00000000fffff984 */ /* 0x000fe20000000800 */
[----:B------:R-:W-:Y:S01]  /*1500*/  @!PT LDS RZ, [RZ] ;  /* 0x00000000fffff984 */ /* 0x000fe20000000800 */
[----:B------:R2:W-:Y:S01]  /*1510*/  LDGSTS.E.BYPASS.LTC128B.128 [R132+0x6080], [R6.64], !P4 ;  /* 0x0608000006847fae */ /* 0x0005e2000e101d52 */
[C---:B------:R-:W-:Y:S01]  /*1520*/  ISETP.LT.OR P4, PT, R0.reuse, 0x1, P0 ;  /* 0x000000010000780c */ /* 0x040fe20000781670 */
[----:B------:R-:W-:Y:S01]  /*1530*/  USHF.L.U64.HI UR4, UR4, UR21, UR5 ;  /* 0x0000001504047299 */ /* 0x000fe20008010205 */
[C---:B------:R-:W-:Y:S01]  /*1540*/  ISETP.LT.OR P5, PT, R0.reuse, 0x41, P5 ;  /* 0x000000410000780c */ /* 0x040fe20002fa1670 */
[----:B------:R-:W-:Y:S01]  /*1550*/  IMAD.U32 R12, RZ, RZ, UR23 ;  /* 0x00000017ff0c7e24 */ /* 0x000fe2000f8e00ff */
[C---:B------:R-:W-:Y:S01]  /*1560*/  ISETP.LT.OR P2, PT, R0.reuse, 0x41, P2 ;  /* 0x000000410000780c */ /* 0x040fe20001741670 */
[----:B------:R-:W-:Y:S01]  /*1570*/  UIMAD UR4, UR4, UR10, URZ ;  /* 0x0000000a040472a4 */ /* 0x000fe2000f8e023f */
[----:B------:R-:W-:Y:S01]  /*1580*/  ISETP.LT.OR P0, PT, R0, 0x41, P0 ;  /* 0x000000410000780c */ /* 0x000fe20000701670 */
[----:B------:R3:W-:Y:S01]  /*1590*/  STL.64 [R1+0x70], R40 ;  /* 0x0000702801007387 */ /* 0x0007e20000100a00 */
[----:B------:R-:W-:Y:S01]  /*15a0*/  IADD3 R23, R41, UR22, RZ ;  /* 0x0000001629177c10 */ /* 0x000fe2000fffe0ff */
[----:B------:R-:W-:Y:S01]  /*15b0*/  UIMAD UR4, UR7, UR23, UR4 ;  /* 0x00000017070472a4 */ /* 0x000fe2000f8e0204 */
[----:B------:R-:W-:Y:S01]  /*15c0*/  IMAD R21, R18, c[0x0][0x238], RZ ;  /* 0x00008e0012157a24 */ /* 0x000fe200078e02ff */
[----:B------:R2:W-:Y:S01]  /*15d0*/  LDGSTS.E.BYPASS.LTC128B.128 [R132+0x8080], [R6.64+0x40], !P3 ;  /* 0x0808004006847fae */ /* 0x0005e2000d901d52 */
[----:B------:R-:W-:Y:S01]  /*15e0*/  ISETP.GE.AND P3, PT, R2, c[0x0][0x19c], PT ;  /* 0x0000670002007a0c */ /* 0x000fe20003f66270 */
[----:B------:R-:W-:Y:S01]  /*15f0*/  IMAD.WIDE.U32 R12, R12, UR10, R22 ;  /* 0x0000000a0c0c7c25 */ /* 0x000fe2000f8e0016 */
[----:B------:R-:W-:Y:S01]  /*1600*/  LEA.HI R3, R25, R136, RZ, 0x4 ;  /* 0x0000008819037211 */ /* 0x000fe200078f20ff */
[----:B------:R2:W-:Y:S01]  /*1610*/  LDGSTS.E.BYPASS.LTC128B.128 [R132+0xa080], [R6.64+0x80], !P4 ;  /* 0x0a08008006847fae */ /* 0x0005e2000e101d52 */
[C---:B------:R-:W-:Y:S01]  /*1620*/  ISETP.LT.OR P4, PT, R0.reuse, 0x1, P3 ;  /* 0x000000010000780c */ /* 0x040fe20001f81670 */
[----:B------:R-:W-:Y:S01]  /*1630*/  IMAD.WIDE.U32 R18, R35, c[0x0][0x238], R136 ;  /* 0x00008e0023127a25 */ /* 0x000fe200078e0088 */
[----:B------:R-:W-:Y:S01]  /*1640*/  ISETP.LT.OR P3, PT, R0, 0x41, P3 ;  /* 0x000000410000780c */ /* 0x000fe20001f61670 */
[----:B------:R4:W-:Y:S01]  /*1650*/  LDGSTS.E.BYPASS.LTC128B.128 [R132+0x7080], [R8.64], !P5 ;  /* 0x0708000008847fae */ /* 0x0009e2000e901d52 */
[----:B------:R-:W-:Y:S01]  /*1660*/  ISETP.GE.AND P5, PT, R37, c[0x0][0x19c], PT ;  /* 0x0000670025007a0c */ /* 0x000fe20003fa6270 */
[----:B------:R-:W-:Y:S01]  /*1670*/  IMAD R21, R35, c[0x0][0x23c], R21 ;  /* 0x00008f0023157a24 */ /* 0x000fe200078e0215 */
[----:B------:R-:W-:Y:S01]  /*1680*/  SHF.R.S32.HI R14, RZ, 0x4, R3 ;  /* 0x00000004ff0e7819 */ /* 0x000fe20000011403 */
[----:B------:R4:W-:Y:S01]  /*1690*/  LDGSTS.E.BYPASS.LTC128B.128 [R132+0x9080], [R8.64+0x40], !P2 ;  /* 0x0908004008847fae */ /* 0x0009e2000d101d52 */
[----:B------:R-:W-:Y:S01]  /*16a0*/  IMAD.MOV.U32 R223, RZ, RZ, 0x20 ;  /* 0x00000020ffdf7424 */ /* 0x000fe200078e00ff */
[----:B------:R-:W-:Y:S01]  /*16b0*/  CS2R R66, SRZ ;  /* 0x0000000000427805 */ /* 0x000fe2000001ff00 */
[----:B------:R-:W-:Y:S01]  /*16c0*/  IMAD.U32 R244, RZ, RZ, UR25 ;  /* 0x00000019fff47e24 */ /* 0x000fe2000f8e00ff */
[----:B------:R4:W-:Y:S01]  /*16d0*/  LDGSTS.E.BYPASS.LTC128B.128 [R132+0xb080], [R8.64+0x80], !P0 ;  /* 0x0b08008008847fae */ /* 0x0009e2000c101d52 */
[----:B------:R-:W-:Y:S01]  /*16e0*/  ISETP.GE.AND P0, PT, R16, c[0x0][0x19c], PT ;  /* 0x0000670010007a0c */ /* 0x000fe20003f06270 */
[----:B------:R-:W-:Y:S01]  /*16f0*/  IMAD.MOV.U32 R225, RZ, RZ, 0x10 ;  /* 0x00000010ffe17424 */ /* 0x000fe200078e00ff */
[----:B------:R-:W-:Y:S01]  /*1700*/  CS2R R64, SRZ ;  /* 0x0000000000407805 */ /* 0x000fe2000001ff00 */
[----:B------:R5:W-:Y:S01]  /*1710*/  STL [R1+0x98], R36 ;  /* 0x0000982401007387 */ /* 0x000be20000100800 */
[C---:B------:R-:W-:Y:S01]  /*1720*/  ISETP.LT.OR P6, PT, R0.reuse, 0x1, P0 ;  /* 0x000000010000780c */ /* 0x040fe200007c1670 */
[----:B------:R-:W-:Y:S01]  /*1730*/  CS2R R62, SRZ ;  /* 0x00000000003e7805 */ /* 0x000fe2000001ff00 */
[C---:B------:R-:W-:Y:S01]  /*1740*/  ISETP.LT.OR P0, PT, R0.reuse, 0x41, P0 ;  /* 0x000000410000780c */ /* 0x040fe20000701670 */
[----:B------:R-:W0:Y:S01]  /*1750*/  LDGDEPBAR ;  /* 0x00000000000079af */ /* 0x000e220000000000 */
[----:B------:R-:W-:Y:S01]  /*1760*/  CS2R R60, SRZ ;  /* 0x00000000003c7805 */ /* 0x000fe2000001ff00 */
[----:B------:R-:W-:Y:S01]  /*1770*/  CS2R R58, SRZ ;  /* 0x00000000003a7805 */ /* 0x000fe2000001ff00 */
[----:B------:R-:W-:Y:S01]  /*1780*/  CS2R R56, SRZ ;  /* 0x0000000000387805 */ /* 0x000fe2000001ff00 */
[----:B------:R-:W-:Y:S01]  /*1790*/  STL [R1+0x64], R37 ;  /* 0x0000642501007387 */ /* 0x000fe20000100800 */
[----:B------:R-:W-:Y:S01]  /*17a0*/  CS2R R54, SRZ ;  /* 0x0000000000367805 */ /* 0x000fe2000001ff00 */
[----:B------:R-:W-:Y:S01]  /*17b0*/  CS2R R52, SRZ ;  /* 0x0000000000347805 */ /* 0x000fe2000001ff00 */
[----:B--2---:R-:W-:Y:S01]  /*17c0*/  IMAD.IADD R7, R19, 0x1, R21 ;  /* 0x0000000113077824 */ /* 0x004fe200078e0215 */
[----:B------:R2:W-:Y:S01]  /*17d0*/  LDGSTS.E.BYPASS.LTC128B.128 [R132+0x80], [R4.64], !P4 ;  /* 0x0008000004847fae */ /* 0x0005e2000e101d52 */
[C---:B------:R-:W-:Y:S01]  /*17e0*/  ISETP.LT.OR P4, PT, R0.reuse, 0x1, P5 ;  /* 0x000000010000780c */ /* 0x040fe20002f81670 */
[----:B------:R-:W-:Y:S01]  /*17f0*/  IMAD.MOV.U32 R6, RZ, RZ, R18 ;  /* 0x000000ffff067224 */ /* 0x000fe200078e0012 */
[----:B------:R-:W-:Y:S01]  /*1800*/  ISETP.LT.OR P5, PT, R0, 0x41, P5 ;  /* 0x000000410000780c */ /* 0x000fe20002fa1670 */
[----:B------:R-:W-:Y:S01]  /*1810*/  STL [R1+0x48], R132 ;  /* 0x0000488401007387 */ /* 0x000fe20000100800 */
[----:B------:R-:W-:Y:S01]  /*1820*/  IMAD.U32 R0, RZ, RZ, UR9 ;  /* 0x00000009ff007e24 */ /* 0x000fe2000f8e00ff */
[----:B------:R-:W-:Y:S01]  /*1830*/  CS2R R50, SRZ ;  /* 0x0000000000327805 */ /* 0x000fe2000001ff00 */
[----:B------:R-:W-:Y:S01]  /*1840*/  CS2R R48, SRZ ;  /* 0x0000000000307805 */ /* 0x000fe2000001ff00 */
[----:B------:R2:W-:Y:S01]  /*1850*/  STL.64 [R1+0x68], R22 ;  /* 0x0000681601007387 */ /* 0x0005e20000100a00 */
[----:B------:R-:W-:Y:S01]  /*1860*/  IMAD.WIDE.U32 R134, R0, c[0x0][0x240], R6 ;  /* 0x0000900000867a25 */ /* 0x000fe200078e0006 */
[----:B------:R-:W-:Y:S01]  /*1870*/  LOP3.LUT R0, R24, 0xfffffff8, RZ, 0xc0, !PT ;  /* 0xfffffff818007812 */ /* 0x000fe200078ec0ff */
[----:B------:R-:W-:Y:S01]  /*1880*/  CS2R R46, SRZ ;  /* 0x00000000002e7805 */ /* 0x000fe2000001ff00 */
[----:B----4-:R-:W-:Y:S01]  /*1890*/  IADD3 R8, R13, UR4, RZ ;  /* 0x000000040d087c10 */ /* 0x010fe2000fffe0ff */
[----:B------:R-:W-:Y:S01]  /*18a0*/  ULDC UR4, c[0x0][0x168] ;  /* 0x00005a0000047ab9 */ /* 0x000fe20000000800 */
[C---:B------:R-:W-:Y:S01]  /*18b0*/  LEA.HI R9, R3.reuse, R14, RZ, 0x1 ;  /* 0x0000000e03097211 */ /* 0x040fe200078f08ff */
[----:B------:R-:W-:Y:S01]  /*18c0*/  UIADD3 UR4, -UR13, UR4, URZ ;  /* 0x000000040d047290 */ /* 0x000fe2000fffe13f */
[----:B------:R4:W-:Y:S01]  /*18d0*/  LDGSTS.E.BYPASS.LTC128B.128 [R132+0x2080], [R4.64+0x40], !P6 ;  /* 0x0208004004847fae */ /* 0x0009e2000f101d52 */
[----:B------:R-:W-:Y:S01]  /*18e0*/  LOP3.LUT R3, R3, 0xfffffff0, RZ, 0xc0, !PT ;  /* 0xfffffff003037812 */ /* 0x000fe200078ec0ff */
[----:B------:R-:W-:Y:S01]  /*18f0*/  CS2R R44, SRZ ;  /* 0x00000000002c7805 */ /* 0x000fe2000001ff00 */
[----:B-1----:R-:W-:Y:S01]  /*1900*/  CS2R R42, SRZ ;  /* 0x00000000002a7805 */ /* 0x002fe2000001ff00 */
[----:B------:R4:W-:Y:S01]  /*1910*/  LDGSTS.E.BYPASS.LTC128B.128 [R132+0x4080], [R4.64+0x80], !P4 ;  /* 0x0408008004847fae */ /* 0x0009e2000e101d52 */
[C---:B------:R-:W-:Y:S01]  /*1920*/  ISETP.GE.AND P4, PT, R2.reuse, c[0x0][0x16c], PT ;  /* 0x00005b0002007a0c */ /* 0x040fe20003f86270 */
[----:B---3--:R-:W-:Y:S01]  /*1930*/  CS2R R40, SRZ ;  /* 0x0000000000287805 */ /* 0x008fe2000001ff00 */
[----:B------:R-:W-:Y:S01]  /*1940*/  ULDC UR23, c[0x0][0x2a8] ;  /* 0x0000aa0000177ab9 */ /* 0x000fe20000000800 */
[----:B------:R1:W-:Y:S01]  /*1950*/  LDGSTS.E.BYPASS.LTC128B.128 [R132+0x1080], [R10.64], !P3 ;  /* 0x010800000a847fae */ /* 0x0003e2000d901d52 */
[C---:B------:R-:W-:Y:S01]  /*1960*/  @!P1 LEA R28, P3, R29.reuse, c[0x0][0x258], 0x2 ;  /* 0x000096001d1c9a11 */ /* 0x040fe200078610ff */
[----:B------:R-:W-:Y:S01]  /*1970*/  ULDC UR7, c[0x0][0x290] ;  /* 0x0000a40000077ab9 */ /* 0x000fe20000000800 */
[----:B------:R-:W-:Y:S01]  /*1980*/  SEL R35, RZ, 0x1, P4 ;  /* 0x00000001ff237807 */ /* 0x000fe20002000000 */
[----:B------:R1:W-:Y:S01]  /*1990*/  LDGSTS.E.BYPASS.LTC128B.128 [R132+0x3080], [R10.64+0x40], !P0 ;  /* 0x030800400a847fae */ /* 0x0003e2000c101d52 */
[----:B------:R-:W-:Y:S01]  /*19a0*/  ISETP.GE.AND P0, PT, R2, c[0x0][0x1fc], PT ;  /* 0x00007f0002007a0c */ /* 0x000fe20003f06270 */
[----:B------:R-:W-:Y:S01]  /*19b0*/  ULDC UR22, c[0x0][0x2a0] ;  /* 0x0000a80000167ab9 */ /* 0x000fe20000000800 */
[----:B------:R-:W-:Y:S01]  /*19c0*/  @!P1 LEA.HI.X R29, R29, c[0x0][0x25c], R30, 0x2, P3 ;  /* 0x000097001d1d9a11 */ /* 0x000fe200018f141e */
[----:B------:R1:W-:Y:S01]  /*19d0*/  LDGSTS.E.BYPASS.LTC128B.128 [R132+0x5080], [R10.64+0x80], !P5 ;  /* 0x050800800a847fae */ /* 0x0003e2000e901d52 */
[----:B-----5:R-:W-:Y:S01]  /*19e0*/  SEL R36, RZ, 0x1, P0 ;  /* 0x00000001ff247807 */ /* 0x020fe20000000000 */
[----:B------:R-:W-:Y:S01]  /*19f0*/  ULDC UR21, c[0x0][0x2a0] ;  /* 0x0000a80000157ab9 */ /* 0x000fe20000000800 */
[C---:B--2---:R-:W-:Y:S01]  /*1a00*/  LEA R22, P2, R12.reuse, c[0x0][0x1f0], 0x1 ;  /* 0x00007c000c167a11 */ /* 0x044fe200078408ff */
[----:B------:R-:W0:Y:S01]  /*1a10*/  LDGDEPBAR ;  /* 0x00000000000079af */ /* 0x000e220000000000 */
[----:B------:R-:W-:Y:S01]  /*1a20*/  LEA R30, P0, R31, c[0x0][0x280], 0x2 ;  /* 0x0000a0001f1e7a11 */ /* 0x000fe200078010ff */
[----:B------:R-:W-:Y:S01]  /*1a30*/  UISETP.GT.AND UP4, UPT, UR8, -0x1, UPT ;  /* 0xffffffff0800788c */ /* 0x000fe2000bf84270 */
[----:B------:R-:W-:Y:S01]  /*1a40*/  LEA.HI.X R23, R12, c[0x0][0x1f4], R8, 0x1, P2 ;  /* 0x00007d000c177a11 */ /* 0x000fe200010f0c08 */
[----:B------:R-:W-:Y:S01]  /*1a50*/  STL.64 [R1+0x80], R134 ;  /* 0x0000808601007387 */ /* 0x000fe20000100a00 */
[----:B------:R-:W-:Y:S01]  /*1a60*/  LEA R18, P2, R15, c[0x0][0x160], 0x1 ;  /* 0x000058000f127a11 */ /* 0x000fe200078408ff */
[----:B------:R-:W-:Y:S01]  /*1a70*/  ULDC UR13, c[0x0][0x168] ;  /* 0x00005a00000d7ab9 */ /* 0x000fe20000000800 */
[----:B------:R-:W-:Y:S01]  /*1a80*/  LOP3.LUT R8, R9, 0xfffffffe, RZ, 0xc0, !PT ;  /* 0xfffffffe09087812 */ /* 0x000fe200078ec0ff */
[----:B------:R-:W-:Y:S01]  /*1a90*/  UISETP.LE.AND UP3, UPT, UR26, UR23, UPT ;  /* 0x000000171a00728c */ /* 0x000fe2000bf63270 */
[----:B------:R-:W-:Y:S01]  /*1aa0*/  LEA.HI.X R19, R15, c[0x0][0x164], R17, 0x1, P2 ;  /* 0x000059000f137a11 */ /* 0x000fe200010f0c11 */
[----:B------:R-:W-:Y:S01]  /*1ab0*/  ULOP3.LUT UR22, URZ, UR22, URZ, 0x33, !UPT ;  /* 0x000000163f167292 */ /* 0x000fe2000f8e333f */
[----:B------:R-:W-:Y:S01]  /*1ac0*/  ISETP.LT.AND P2, PT, R38, UR4, PT ;  /* 0x0000000426007c0c */ /* 0x000fe2000bf41270 */
[C---:B----4-:R-:W-:Y:S01]  /*1ad0*/  IMAD.IADD R5, R136.reuse, 0x1, -R0 ;  /* 0x0000000188057824 */ /* 0x050fe200078e0a00 */
[----:B------:R-:W-:Y:S01]  /*1ae0*/  LEA.HI.X R31, R31, c[0x0][0x284], R34, 0x2, P0 ;  /* 0x0000a1001f1f7a11 */ /* 0x000fe200000f1422 */
[----:B------:R-:W-:Y:S01]  /*1af0*/  IMAD.IADD R0, R136, 0x1, -R3 ;  /* 0x0000000188007824 */ /* 0x000fe200078e0a03 */
[----:B------:R-:W-:Y:S01]  /*1b00*/  ISETP.GE.OR P6, PT, R2, c[0x0][0x1fc], !P2 ;  /* 0x00007f0002007a0c */ /* 0x000fe200057c6670 */
[----:B------:R-:W-:Y:S01]  /*1b10*/  IMAD.IADD R21, R14, 0x1, -R8 ;  /* 0x000000010e157824 */ /* 0x000fe200078e0a08 */
[----:B------:R-:W-:Y:S01]  /*1b20*/  SHF.R.S32.HI R2, RZ, 0x1f, R20 ;  /* 0x0000001fff027819 */ /* 0x000fe20000011414 */
[----:B------:R-:W-:Y:S01]  /*1b30*/  ULOP3.LUT UR21, URZ, UR21, URZ, 0x33, !UPT ;  /* 0x000000153f157292 */ /* 0x000fe2000f8e333f */
[----:B------:R-:W-:Y:S01]  /*1b40*/  LEA.HI R8, R5, R5, RZ, 0x1 ;  /* 0x0000000505087211 */ /* 0x000fe200078f08ff */
[----:B------:R-:W-:Y:S01]  /*1b50*/  ULDC UR11, c[0x0][0x168] ;  /* 0x00005a00000b7ab9 */ /* 0x000fe20000000800 */
[----:B------:R-:W-:-:S02]  /*1b60*/  LEA.HI R2, R2, R20, RZ, 0x2 ;  /* 0x0000001402027211 */ /* 0x000fc400078f10ff */
[----:B------:R-:W-:Y:S01]  /*1b70*/  SHF.R.S32.HI R4, RZ, 0x1f, R0 ;  /* 0x0000001fff047819 */ /* 0x000fe20000011400 */
[----:B------:R-:W-:-:S04]  /*1b80*/  DEPBAR.LE SB0, 0x1 ;  /* 0x000080400000791a */ /* 0x000fc80000000000 */
[----:B------:R-:W-:Y:S02]  /*1b90*/  LOP3.LUT R2, R2, 0x1ffffffc, RZ, 0xc0, !PT ;  /* 0x1ffffffc02027812 */ /* 0x000fe400078ec0ff */
[----:B------:R-:W-:Y:S02]  /*1ba0*/  LOP3.LUT R3, R8, 0x7fffffe, RZ, 0xc0, !PT ;  /* 0x07fffffe08037812 */ /* 0x000fe400078ec0ff */
[-C--:B-1----:R-:W-:Y:S01]  /*1bb0*/  LEA.HI R10, R0, R0.reuse, RZ, 0x1 ;  /* 0x00000000000a7211 */ /* 0x082fe200078f08ff */
[----:B------:R-:W-:Y:S01]  /*1bc0*/  IMAD.IADD R17, R20, 0x1, -R2 ;  /* 0x0000000114117824 */ /* 0x000fe200078e0a02 */
[----:B------:R-:W-:Y:S01]  /*1bd0*/  LEA.HI R9, R4, R0, RZ, 0x3 ;  /* 0x0000000004097211 */ /* 0x000fe200078f18ff */
[----:B------:R-:W-:Y:S01]  /*1be0*/  IMAD.IADD R7, R5, 0x1, -R3 ;  /* 0x0000000105077824 */ /* 0x000fe200078e0a03 */
[----:B------:R-:W-:Y:S01]  /*1bf0*/  LOP3.LUT R6, R10, 0x7fffffe, RZ, 0xc0, !PT ;  /* 0x07fffffe0a067812 */ /* 0x000fe200078ec0ff */
[----:B------:R-:W-:Y:S01]  /*1c00*/  IMAD R2, R21, 0x4, R20 ;  /* 0x0000000415027824 */ /* 0x000fe200078e0214 */
[----:B------:R-:W-:-:S02]  /*1c10*/  LOP3.LUT R4, R9, 0xfffffff8, RZ, 0xc0, !PT ;  /* 0xfffffff809047812 */ /* 0x000fc400078ec0ff */
[----:B------:R-:W-:Y:S01]  /*1c20*/  LOP3.LUT R3, R26, 0xffffffe0, RZ, 0xc0, !PT ;  /* 0xffffffe01a037812 */ /* 0x000fe200078ec0ff */
[----:B------:R-:W-:Y:S01]  /*1c30*/  IMAD R13, R2, 0x8, R7 ;  /* 0x00000008020d7824 */ /* 0x000fe200078e0207 */
[----:B------:R-:W-:Y:S01]  /*1c40*/  SHF.R.S32.HI R2, RZ, 0x1, R8 ;  /* 0x00000001ff027819 */ /* 0x000fe20000011408 */
[C---:B------:R-:W-:Y:S01]  /*1c50*/  IMAD.IADD R12, R0.reuse, 0x1, -R6 ;  /* 0x00000001000c7824 */ /* 0x040fe200078e0a06 */
[----:B------:R-:W-:Y:S01]  /*1c60*/  BAR.SYNC.DEFER_BLOCKING 0x0 ;  /* 0x0000000000007b1d */ /* 0x000fe20000010000 */
[----:B------:R-:W-:Y:S01]  /*1c70*/  IMAD.IADD R14, R0, 0x1, -R4 ;  /* 0x00000001000e7824 */ /* 0x000fe200078e0a04 */
[----:B------:R-:W-:Y:S01]  /*1c80*/  LOP3.LUT P0, RZ, R2, 0x2, RZ, 0xc0, !PT ;  /* 0x0000000202ff7812 */ /* 0x000fe2000780c0ff */
[----:B------:R-:W-:Y:S01]  /*1c90*/  IMAD.SHL.U32 R0, R5, 0x40, RZ ;  /* 0x0000004005007824 */ /* 0x000fe200078e00ff */
[----:B------:R-:W-:Y:S01]  /*1ca0*/  ISETP.GE.AND P3, PT, R37, c[0x0][0x16c], PT ;  /* 0x00005b0025007a0c */ /* 0x000fe20003f66270 */
[----:B------:R-:W-:Y:S01]  /*1cb0*/  IMAD.SHL.U32 R4, R33, 0x10, RZ ;  /* 0x0000001021047824 */ /* 0x000fe200078e00ff */
[----:B------:R-:W-:Y:S01]  /*1cc0*/  ISETP.GE.AND P5, PT, R16, c[0x0][0x16c], PT ;  /* 0x00005b0010007a0c */ /* 0x000fe20003fa6270 */
[----:B------:R-:W-:Y:S01]  /*1cd0*/  IMAD.SHL.U32 R2, R2, 0x40, RZ ;  /* 0x0000004002027824 */ /* 0x000fe200078e00ff */
[----:B------:R-:W-:Y:S01]  /*1ce0*/  LOP3.LUT R0, R0, 0x1c0, RZ, 0xc0, !PT ;  /* 0x000001c000007812 */ /* 0x000fe200078ec0ff */
[----:B------:R-:W-:Y:S01]  /*1cf0*/  IMAD.IADD R11, R136, 0x1, -R3 ;  /* 0x00000001880b7824 */ /* 0x000fe200078e0a03 */
[----:B------:R-:W-:-:S02]  /*1d00*/  SEL R15, RZ, 0x4, P3 ;  /* 0x00000004ff0f7807 */ /* 0x000fc40001800000 */
[----:B------:R-:W-:Y:S02]  /*1d10*/  LOP3.LUT R4, R0, 0x30, R4, 0xf8, !PT ;  /* 0x0000003000047812 */ /* 0x000fe400078ef804 */
[----:B------:R-:W-:Y:S02]  /*1d20*/  SHF.R.U32.HI R7, RZ, 0x3, R0 ;  /* 0x00000003ff077819 */ /* 0x000fe40000011600 */
[----:B------:R-:W-:Y:S02]  /*1d30*/  LOP3.LUT R0, R2, 0xc0, RZ, 0xc0, !PT ;  /* 0x000000c002007812 */ /* 0x000fe400078ec0ff */
[--C-:B------:R-:W-:Y:S02]  /*1d40*/  LOP3.LUT R4, R4, 0x8, R24.reuse, 0xf8, !PT ;  /* 0x0000000804047812 */ /* 0x100fe400078ef818 */
[----:B------:R-:W-:Y:S02]  /*1d50*/  LOP3.LUT R5, R0, 0x8, R24, 0xf8, !PT ;  /* 0x0000000800057812 */ /* 0x000fe400078ef818 */
[----:B------:R-:W-:-:S02]  /*1d60*/  SHF.R.U32.HI R2, RZ, 0x3, R0 ;  /* 0x00000003ff027819 */ /* 0x000fc40000011600 */
[----:B------:R-:W-:Y:S02]  /*1d70*/  LOP3.LUT R213, R4, R7, RZ, 0x3c, !PT ;  /* 0x0000000704d57212 */ /* 0x000fe400078e3cff */
[----:B------:R-:W-:Y:S02]  /*1d80*/  LOP3.LUT R2, R5, R2, RZ, 0x3c, !PT ;  /* 0x0000000205027212 */ /* 0x000fe400078e3cff */
[--C-:B------:R-:W-:Y:S01]  /*1d90*/  SHF.R.S32.HI R4, RZ, 0x1, R10.reuse ;  /* 0x00000001ff047819 */ /* 0x100fe2000001140a */
[----:B------:R-:W-:Y:S01]  /*1da0*/  IMAD R213, R21, 0x200, R213 ;  /* 0x0000020015d57824 */ /* 0x000fe200078e02d5 */
[----:B------:R-:W-:Y:S01]  /*1db0*/  SHF.R.S32.HI R0, RZ, 0x1f, R10 ;  /* 0x0000001fff007819 */ /* 0x000fe2000001140a */
[----:B------:R-:W-:Y:S01]  /*1dc0*/  IMAD.U32 R2, R13, 0x20, R2 ;  /* 0x000000200d027824 */ /* 0x000fe200078e0002 */
[----:B------:R-:W-:Y:S01]  /*1dd0*/  SHF.R.S32.HI R3, RZ, 0x1f, R11 ;  /* 0x0000001fff037819 */ /* 0x000fe2000001140b */
[----:B------:R-:W-:Y:S01]  /*1de0*/  IMAD.SHL.U32 R213, R213, 0x2, RZ ;  /* 0x00000002d5d57824 */ /* 0x000fe200078e00ff */
[----:B------:R-:W-:Y:S01]  /*1df0*/  LEA.HI R5, R0, R4, RZ, 0x2 ;  /* 0x0000000400057211 */ /* 0x000fe200078f10ff */
[----:B------:R-:W-:Y:S01]  /*1e00*/  IMAD.SHL.U32 R214, R2, 0x2, RZ ;  /* 0x0000000202d67824 */ /* 0x000fe200078e00ff */
[----:B------:R-:W-:Y:S01]  /*1e10*/  SEL R0, R223, 0xffffffe0, !P0 ;  /* 0xffffffe0df007807 */ /* 0x000fe20004000000 */
[----:B------:R-:W-:Y:S01]  /*1e20*/  IMAD.SHL.U32 R2, R21, 0x10, RZ ;  /* 0x0000001015027824 */ /* 0x000fe200078e00ff */
[----:B------:R-:W-:-:S02]  /*1e30*/  ISETP.GE.AND P4, PT, R16, c[0x0][0x1fc], PT ;  /* 0x00007f0010007a0c */ /* 0x000fc40003f86270 */
[----:B------:R-:W-:Y:S01]  /*1e40*/  ISETP.GE.OR P3, PT, R16, c[0x0][0x1fc], !P2 ;  /* 0x00007f0010007a0c */ /* 0x000fe20005766670 */
[----:B------:R-:W-:Y:S01]  /*1e50*/  IMAD.IADD R215, R214, 0x1, R0 ;  /* 0x00000001d6d77824 */ /* 0x000fe200078e0200 */
[----:B------:R-:W-:Y:S01]  /*1e60*/  LEA.HI R16, R3, R11, RZ, 0x2 ;  /* 0x0000000b03107211 */ /* 0x000fe200078f10ff */
[----:B------:R-:W1:Y:S01]  /*1e70*/  LDSM.16.M88.4 R164, [R214+0x6080] ;  /* 0x00608000d6a4783b */ /* 0x000e620000000200 */
[----:B------:R-:W-:Y:S02]  /*1e80*/  SHF.R.S32.HI R3, RZ, 0x3, R9 ;  /* 0x00000003ff037819 */ /* 0x000fe40000011409 */
[----:B------:R-:W-:Y:S01]  /*1e90*/  SEL R8, RZ, 0x2, P5 ;  /* 0x00000002ff087807 */ /* 0x000fe20002800000 */
[----:B------:R-:W2:Y:S01]  /*1ea0*/  LDSM.16.M88.4 R168, [R214+0x7080] ;  /* 0x00708000d6a8783b */ /* 0x000ea20000000200 */
[----:B------:R-:W-:Y:S01]  /*1eb0*/  SEL R7, RZ, 0xffffffff, P4 ;  /* 0xffffffffff077807 */ /* 0x000fe20002000000 */
[C---:B------:R-:W-:Y:S01]  /*1ec0*/  IMAD R12, R3.reuse, 0x8, R12 ;  /* 0x00000008030c7824 */ /* 0x040fe200078e020c */
[----:B------:R-:W-:Y:S01]  /*1ed0*/  LOP3.LUT R6, R16, 0x7ffffffc, RZ, 0xc0, !PT ;  /* 0x7ffffffc10067812 */ /* 0x000fe200078ec0ff */
[----:B------:R-:W3:Y:S01]  /*1ee0*/  LDSM.16.M88.4 R172, [R215+0x6080] ;  /* 0x00608000d7ac783b */ /* 0x000ee20000000200 */
[----:B------:R-:W-:Y:S01]  /*1ef0*/  IMAD R218, R3, 0x200, R27 ;  /* 0x0000020003da7824 */ /* 0x000fe200078e021b */
[----:B------:R-:W-:-:S02]  /*1f00*/  IADD3 R3, R15, R8, R35 ;  /* 0x000000080f037210 */ /* 0x000fc40007ffe023 */
[----:B------:R-:W4:Y:S01]  /*1f10*/  LDSM.16.M88.4 R176, [R215+0x7080] ;  /* 0x00708000d7b0783b */ /* 0x000f220000000200 */
[----:B------:R-:W-:Y:S01]  /*1f20*/  ISETP.GE.AND P0, PT, R37, c[0x0][0x1fc], PT ;  /* 0x00007f0025007a0c */ /* 0x000fe20003f06270 */
[----:B------:R-:W-:Y:S01]  /*1f30*/  IMAD.IADD R11, R11, 0x1, -R6 ;  /* 0x000000010b0b7824 */ /* 0x000fe200078e0a06 */
[----:B------:R-:W-:Y:S01]  /*1f40*/  LOP3.LUT P4, RZ, R3, 0x1, RZ, 0xc0, !PT ;  /* 0x0000000103ff7812 */ /* 0x000fe2000788c0ff */
[----:B------:R-:W1:Y:S01]  /*1f50*/  LDSM.16.M88.4 R180, [R214+0x8080] ;  /* 0x00808000d6b4783b */ /* 0x000e620000000200 */
[----:B------:R-:W-:Y:S01]  /*1f60*/  SEL R6, RZ, 0x4, P0 ;  /* 0x00000004ff067807 */ /* 0x000fe20000000000 */
[----:B------:R-:W-:Y:S01]  /*1f70*/  IMAD R11, R17, 0x4, R11 ;  /* 0x00000004110b7824 */ /* 0x000fe200078e020b */
[C---:B------:R-:W-:Y:S01]  /*1f80*/  ISETP.GE.OR P4, PT, R38.reuse, UR4, !P4 ;  /* 0x0000000426007c0c */ /* 0x040fe2000e786670 */
[----:B------:R-:W1:Y:S01]  /*1f90*/  LDSM.16.M88.4 R184, [R214+0x9080] ;  /* 0x00908000d6b8783b */ /* 0x000e620000000200 */
[----:B------:R-:W-:Y:S02]  /*1fa0*/  LOP3.LUT P0, RZ, R3, 0x2, RZ, 0xc0, !PT ;  /* 0x0000000203ff7812 */ /* 0x000fe4000780c0ff */
[----:B------:R-:W-:Y:S01]  /*1fb0*/  LEA.HI R0, R25, R136, RZ, 0x7 ;  /* 0x0000008819007211 */ /* 0x000fe200078f38ff */
[----:B------:R-:W1:Y:S01]  /*1fc0*/  LDSM.16.M88.4 R188, [R215+0x8080] ;  /* 0x00808000d7bc783b */ /* 0x000e620000000200 */
[----:B------:R-:W-:-:S02]  /*1fd0*/  ISETP.GE.OR P0, PT, R38, UR4, !P0 ;  /* 0x0000000426007c0c */ /* 0x000fc4000c706670 */
[----:B------:R-:W-:Y:S01]  /*1fe0*/  SEL R20, RZ, 0xffffffff, P5 ;  /* 0xffffffffff147807 */ /* 0x000fe20002800000 */
[----:B------:R-:W1:Y:S01]  /*1ff0*/  LDSM.16.M88.4 R192, [R215+0x9080] ;  /* 0x00908000d7c0783b */ /* 0x000e620000000200 */
[----:B------:R-:W-:Y:S02]  /*2000*/  SHF.R.U32.HI R8, RZ, 0x4, R0 ;  /* 0x00000004ff087819 */ /* 0x000fe40000011600 */
[----:B------:R-:W-:Y:S01]  /*2010*/  LOP3.LUT R2, R2, 0x10, RZ, 0xc0, !PT ;  /* 0x0000001002027812 */ /* 0x000fe200078ec0ff */
[----:B------:R-:W1:Y:S01]  /*2020*/  LDSM.16.M88.4 R196, [R214+0xa080] ;  /* 0x00a08000d6c4783b */ /* 0x000e620000000200 */
[----:B------:R-:W-:Y:S02]  /*2030*/  ISETP.GE.OR P2, PT, R37, c[0x0][0x1fc], !P2 ;  /* 0x00007f0025007a0c */ /* 0x000fe40005746670 */
[----:B------:R-:W-:Y:S01]  /*2040*/  LOP3.LUT P5, RZ, R14, 0x4, RZ, 0xc0, !PT ;  /* 0x000000040eff7812 */ /* 0x000fe200078ac0ff */
[----:B------:R-:W1:Y:S03]  /*2050*/  LDSM.16.M88.4 R200, [R214+0xb080] ;  /* 0x00b08000d6c8783b */ /* 0x000e660000000200 */
[----:B------:R-:W-:Y:S01]  /*2060*/  SEL R223, R223, 0xffffffe0, !P5 ;  /* 0xffffffe0dfdf7807 */ /* 0x000fe20006800000 */
[----:B------:R-:W1:Y:S04]  /*2070*/  LDSM.16.M88.4 R204, [R215+0xa080] ;  /* 0x00a08000d7cc783b */ /* 0x000e680000000200 */
[----:B------:R-:W1:Y:S04]  /*2080*/  LDSM.16.M88.4 R208, [R215+0xb080] ;  /* 0x00b08000d7d0783b */ /* 0x000e680000000200 */
[----:B------:R-:W-:Y:S06]  /*2090*/  BAR.SYNC.DEFER_BLOCKING 0x0 ;  /* 0x0000000000007b1d */ /* 0x000fec0000010000 */
[----:B------:R-:W-:Y:S01]  /*20a0*/  @!PT LDS RZ, [RZ] ;  /* 0x00000000fffff984 */ /* 0x000fe20000000800 */
[----:B------:R-:W-:Y:S01]  /*20b0*/  @!PT LDS RZ, [RZ] ;  /* 0x00000000fffff984 */ /* 0x000fe20000000800 */
[----:B------:R-:W-:Y:S01]  /*20c0*/  @!PT LDS RZ, [RZ] ;  /* 0x00000000fffff984 */ /* 0x000fe20000000800 */
[----:B------:R1:W-:Y:S01]  /*20d0*/  LDGSTS.E.BYPASS.LTC128B.128 [R132+0x6080], [R18.64], !P4 ;  /* 0x0608000012847fae */ /* 0x0003e2000e101d52 */
[----:B------:R-:W-:-:S02]  /*20e0*/  LOP3.LUT P4, RZ, R3, 0x4, RZ, 0xc0, !PT ;  /* 0x0000000403ff7812 */ /* 0x000fc4000788c0ff */
[----:B------:R-:W-:Y:S01]  /*20f0*/  LOP3.LUT R3, R5, 0xfffffffc, RZ, 0xc0, !PT ;  /* 0xfffffffc05037812 */ /* 0x000fe200078ec0ff */
[----:B------:R-:W-:Y:S01]  /*2100*/  IMAD.SHL.U32 R5, R7, 0x2, RZ ;  /* 0x0000000207057824 */ /* 0x000fe200078e00ff */
[----:B------:R-:W-:Y:S01]  /*2110*/  ISETP.GE.OR P4, PT, R38, UR4, !P4 ;  /* 0x0000000426007c0c */ /* 0x000fe2000e786670 */
[----:B------:R1:W-:Y:S01]  /*2120*/  LDGSTS.E.BYPASS.LTC128B.128 [R132+0x7080], [R18.64+0x40], !P0 ;  /* 0x0708004012847fae */ /* 0x0003e2000c101d52 */
[----:B------:R-:W-:Y:S01]  /*2130*/  LOP3.LUT R7, R2, 0x8, R8, 0xf8, !PT ;  /* 0x0000000802077812 */ /* 0x000fe200078ef808 */
[----:B------:R-:W-:Y:S01]  /*2140*/  IMAD.IADD R0, R4, 0x1, -R3 ;  /* 0x0000000104007824 */ /* 0x000fe200078e0a03 */
[----:B------:R-:W-:Y:S01]  /*2150*/  LOP3.LUT R3, R5, 0x2, R36, 0xe2, !PT ;  /* 0x0000000205037812 */ /* 0x000fe200078ee224 */
[----:B------:R-:W-:Y:S01]  /*2160*/  IMAD.SHL.U32 R4, R20, 0x2, RZ ;  /* 0x0000000214047824 */ /* 0x000fe200078e00ff */
[----:B------:R-:W-:Y:S01]  /*2170*/  ULDC.64 UR4, c[0x0][0x240] ;  /* 0x0000900000047ab9 */ /* 0x000fe20000000a00 */
[----:B------:R-:W-:Y:S01]  /*2180*/  @!P1 IMAD.SHL.U32 R2, R136, 0x10, RZ ;  /* 0x0000001088029824 */ /* 0x000fe200078e00ff */
[----:B------:R-:W-:Y:S01]  /*2190*/  LOP3.LUT R3, R3, R6, RZ, 0xfc, !PT ;  /* 0x0000000603037212 */ /* 0x000fe200078efcff */
[----:B------:R-:W-:Y:S01]  /*21a0*/  UIMAD UR4, UR16, UR4, URZ ;  /* 0x00000004100472a4 */ /* 0x000fe2000f8e023f */
[----:B------:R-:W-:Y:S01]  /*21b0*/  LOP3.LUT R4, R4, 0x2, R35, 0xe2, !PT ;  /* 0x0000000204047812 */ /* 0x000fe200078ee223 */
[----:B------:R-:W-:Y:S01]  /*21c0*/  CS2R R38, SRZ ;  /* 0x0000000000267805 */ /* 0x000fe2000001ff00 */
[C---:B------:R-:W-:Y:S01]  /*21d0*/  LOP3.LUT P0, RZ, R0.reuse, 0x2, RZ, 0xc0, !PT ;  /* 0x0000000200ff7812 */ /* 0x040fe2000780c0ff */
[----:B------:R1:W-:Y:S01]  /*21e0*/  LDGSTS.E.BYPASS.LTC128B.128 [R132+0x8080], [R18.64+0x80], !P4 ;  /* 0x0808008012847fae */ /* 0x0003e2000e101d52 */
[----:B------:R-:W-:Y:S01]  /*21f0*/  IMAD.SHL.U32 R0, R0, 0x40, RZ ;  /* 0x0000004000007824 */ /* 0x000fe200078e00ff */
[----:B------:R-:W-:Y:S01]  /*2200*/  UIMAD UR27, UR9, UR5, UR4 ;  /* 0x00000005091b72a4 */ /* 0x000fe2000f8e0204 */
[----:B------:R-:W-:Y:S01]  /*2210*/  LOP3.LUT P4, RZ, R14, 0x2, RZ, 0xc0, !PT ;  /* 0x000000020eff7812 */ /* 0x000fe2000788c0ff */
[----:B------:R5:W-:Y:S01]  /*2220*/  @!P1 LDGSTS.E.BYPASS.LTC128B.128 [R2+0xf080], [R28.64] ;  /* 0x0f0800001c029fae */ /* 0x000be2000b901d52 */
[----:B------:R-:W-:Y:S01]  /*2230*/  CS2R R36, SRZ ;  /* 0x0000000000247805 */ /* 0x000fe2000001ff00 */
[----:B------:R-:W-:Y:S01]  /*2240*/  LOP3.LUT R0, R0, 0xc0, RZ, 0xc0, !PT ;  /* 0x000000c000007812 */ /* 0x000fe200078ec0ff */
[----:B------:R-:W-:Y:S01]  /*2250*/  UMOV UR4, URZ ;  /* 0x0000003f00047c82 */ /* 0x000fe20008000000 */
[----:B------:R1:W-:Y:S01]  /*2260*/  STL [R1+0x60], R4 ;  /* 0x0000600401007387 */ /* 0x0003e20000100800 */
[C---:B------:R-:W-:Y:S01]  /*2270*/  SEL R224, R225.reuse, 0xfffffff0, !P4 ;  /* 0xfffffff0e1e07807 */ /* 0x040fe20006000000 */
[----:B------:R-:W-:Y:S01]  /*2280*/  UMOV UR16, 0x1 ;  /* 0x0000000100107882 */ /* 0x000fe20000000000 */
[----:B------:R-:W-:Y:S01]  /*2290*/  SEL R225, R225, 0xfffffff0, !P0 ;  /* 0xfffffff0e1e17807 */ /* 0x000fe20004000000 */
[----:B------:R2:W-:Y:S01]  /*22a0*/  STL [R1+0x4c], R3 ;  /* 0x00004c0301007387 */ /* 0x0005e20000100800 */
[----:B------:R-:W-:-:S02]  /*22b0*/  USHF.L.U32 UR5, UR8, 0x7, URZ ;  /* 0x0000000708057899 */ /* 0x000fc4000800063f */
[----:B------:R-:W-:Y:S01]  /*22c0*/  UIMAD UR9, UR9, UR7, URZ ;  /* 0x00000007090972a4 */ /* 0x000fe2000f8e023f */
[----:B------:R-:W0:Y:S04]  /*22d0*/  LDGDEPBAR ;  /* 0x00000000000079af */ /* 0x000e280000000000 */
[----:B------:R3:W-:Y:S04]  /*22e0*/  LDGSTS.E.BYPASS.LTC128B.128 [R132+0xc080], [R22.64], !P6 ;  /* 0x0c08000016847fae */ /* 0x0007e8000f101d52 */
[----:B------:R3:W-:Y:S01]  /*22f0*/  LDGSTS.E.BYPASS.LTC128B.128 [R132+0xd080], [R22.64+0x40], !P3 ;  /* 0x0d08004016847fae */ /* 0x0007e2000d901d52 */
[----:B------:R-:W-:-:S03]  /*2300*/  ISETP.GE.AND P3, PT, R136, 0x10, PT ;  /* 0x000000108800780c */ /* 0x000fc60003f66270 */
[----:B------:R3:W-:Y:S01]  /*2310*/  LDGSTS.E.BYPASS.LTC128B.128 [R132+0xe080], [R22.64+0x80], !P2 ;  /* 0x0e08008016847fae */ /* 0x0007e2000d101d52 */
[----:B-----5:R-:W-:Y:S01]  /*2320*/  IMAD.SHL.U32 R2, R14, 0x40, RZ ;  /* 0x000000400e027824 */ /* 0x020fe200078e00ff */
[----:B-1----:R-:W-:-:S04]  /*2330*/  SHF.R.U32.HI R4, RZ, 0x3, R0 ;  /* 0x00000003ff047819 */ /* 0x002fc80000011600 */
[----:B------:R-:W-:Y:S01]  /*2340*/  LOP3.LUT R2, R2, 0x1c0, RZ, 0xc0, !PT ;  /* 0x000001c002027812 */ /* 0x000fe200078ec0ff */
[----:B--2---:R-:W-:Y:S01]  /*2350*/  IMAD.SHL.U32 R3, R21, 0x8, RZ ;  /* 0x0000000815037824 */ /* 0x004fe200078e00ff */
[----:B------:R-:W-:Y:S02]  /*2360*/  LOP3.LUT R212, R4, R0, R212, 0x1e, !PT ;  /* 0x0000000004d47212 */ /* 0x000fe400078e1ed4 */
[----:B------:R-:W-:Y:S02]  /*2370*/  SHF.R.U32.HI R5, RZ, 0x3, R2 ;  /* 0x00000003ff057819 */ /* 0x000fe40000011602 */
[----:B------:R-:W-:-:S04]  /*2380*/  LOP3.LUT R3, R3, 0x8, RZ, 0xc0, !PT ;  /* 0x0000000803037812 */ /* 0x000fc800078ec0ff */
[--C-:B------:R-:W-:Y:S02]  /*2390*/  LOP3.LUT R5, R5, R2, R3.reuse, 0x1e, !PT ;  /* 0x0000000205057212 */ /* 0x100fe400078e1e03 */
[C---:B------:R-:W-:Y:S02]  /*23a0*/  LOP3.LUT R2, R4.reuse, R7, R0, 0x1e, !PT ;  /* 0x0000000704027212 */ /* 0x040fe400078e1e00 */
[----:B------:R-:W-:Y:S01]  /*23b0*/  LOP3.LUT R3, R4, R0, R3, 0x1e, !PT ;  /* 0x0000000004037212 */ /* 0x000fe200078e1e03 */
[----:B------:R-:W-:Y:S01]  /*23c0*/  IMAD.SHL.U32 R0, R12, 0x20, RZ ;  /* 0x000000200c007824 */ /* 0x000fe200078e00ff */
[----:B------:R-:W-:Y:S01]  /*23d0*/  SHF.R.S32.HI R4, RZ, 0x2, R16 ;  /* 0x00000002ff047819 */ /* 0x000fe20000011410 */
[----:B------:R-:W-:Y:S02]  /*23e0*/  IMAD.IADD R218, R218, 0x1, R5 ;  /* 0x00000001dada7824 */ /* 0x000fe400078e0205 */
[----:B------:R-:W-:Y:S01]  /*23f0*/  IMAD.IADD R221, R0, 0x1, R2 ;  /* 0x0000000100dd7824 */ /* 0x000fe200078e0202 */
[----:B------:R-:W-:Y:S01]  /*2400*/  IADD3 R2, R135, UR27, RZ ;  /* 0x0000001b87027c10 */ /* 0x000fe2000fffe0ff */
[----:B------:R-:W-:Y:S01]  /*2410*/  IMAD R6, R32, 0x10, R4 ;  /* 0x0000001020067824 */ /* 0x000fe200078e0204 */
[----:B------:R-:W-:Y:S01]  /*2420*/  LEA R218, R218, 0x13480, 0x1 ;  /* 0x00013480dada7811 */ /* 0x000fe200078e08ff */
[----:B------:R-:W-:-:S02]  /*2430*/  IMAD R4, R32, 0x200, R0 ;  /* 0x0000020020047824 */ /* 0x000fc400078e0200 */
[----:B------:R-:W-:Y:S01]  /*2440*/  IMAD.IADD R212, R0, 0x1, R212 ;  /* 0x0000000100d47824 */ /* 0x000fe200078e02d4 */
[----:B------:R-:W-:Y:S01]  /*2450*/  STL [R1+0x30], R6 ;  /* 0x0000300601007387 */ /* 0x000fe20000100800 */
[----:B------:R-:W-:Y:S02]  /*2460*/  @!P3 IMAD.SHL.U32 R0, R136, 0x10, RZ ;  /* 0x000000108800b824 */ /* 0x000fe400078e00ff */
[----:B------:R-:W-:Y:S01]  /*2470*/  IMAD.IADD R222, R4, 0x1, R3 ;  /* 0x0000000104de7824 */ /* 0x000fe200078e0203 */
[----:B------:R1:W-:Y:S01]  /*2480*/  STL [R1+0x94], R2 ;  /* 0x0000940201007387 */ /* 0x0003e20000100800 */
[--C-:B------:R-:W-:Y:S01]  /*2490*/  IMAD R219, R223, 0x2, R218.reuse ;  /* 0x00000002dfdb7824 */ /* 0x100fe200078e02da */
[----:B------:R-:W-:Y:S01]  /*24a0*/  LEA R212, R212, 0x80, 0x1 ;  /* 0x00000080d4d47811 */ /* 0x000fe200078e08ff */
[----:B------:R-:W-:Y:S01]  /*24b0*/  IMAD.SHL.U32 R216, R222, 0x2, RZ ;  /* 0x00000002ded87824 */ /* 0x000fe200078e00ff */
[----:B------:R2:W-:Y:S01]  /*24c0*/  @!P3 LDGSTS.E.BYPASS.LTC128B.128 [R0+0xf280], [R30.64] ;  /* 0x0f2800001e00bfae */ /* 0x0005e2000b901d52 */
[----:B------:R-:W-:-:S02]  /*24d0*/  IMAD R220, R224, 0x2, R218 ;  /* 0x00000002e0dc7824 */ /* 0x000fc400078e02da */
[----:B------:R-:W-:Y:S01]  /*24e0*/  IMAD R224, R224, 0x2, R219 ;  /* 0x00000002e0e07824 */ /* 0x000fe200078e02db */
[----:B------:R-:W0:Y:S01]  /*24f0*/  LDGDEPBAR ;  /* 0x00000000000079af */ /* 0x000e220000000000 */
[----:B------:R-:W-:Y:S01]  /*2500*/  IADD3 R217, R216, 0xc080, RZ ;  /* 0x0000c080d8d97810 */ /* 0x000fe20007ffe0ff */
[----:B------:R-:W-:Y:S02]  /*2510*/  IMAD R223, R223, 0x2, R220 ;  /* 0x00000002dfdf7824 */ /* 0x000fe400078e02dc */
[----:B------:R-:W0:Y:S01]  /*2520*/  LDGDEPBAR ;  /* 0x00000000000079af */ /* 0x000e220000000000 */
[----:B------:R-:W-:Y:S02]  /*2530*/  IMAD.IADD R226, R222, 0x1, R225 ;  /* 0x00000001dee27824 */ /* 0x000fe400078e02e1 */
[----:B------:R-:W-:Y:S01]  /*2540*/  IMAD R217, R225, 0x2, R217 ;  /* 0x00000002e1d97824 */ /* 0x000fe200078e02d9 */
[----:B-1----:R-:W-:Y:S01]  /*2550*/  IADD3 R2, R132, 0x6080, RZ ;  /* 0x0000608084027810 */ /* 0x002fe20007ffe0ff */
[----:B--2---:R-:W-:-:S05]  /*2560*/  IMAD.SHL.U32 R0, R11, 0x2, RZ ;  /* 0x000000020b007824 */ /* 0x004fca00078e00ff */
[----:B------:R-:W-:Y:S01]  /*2570*/  IADD3 R244, R244, -c[0x0][0x168], -R0 ;  /* 0x80005a00f4f47a10 */ /* 0x000fe20007ffe800 */
[----:B------:R-:W-:Y:S04]  /*2580*/  STL [R1+0x44], R0 ;  /* 0x0000440001007387 */ /* 0x000fe80000100800 */
[----:B------:R1:W-:Y:S02]  /*2590*/  STL [R1+0x90], R2 ;  /* 0x0000900201007387 */ /* 0x0003e40000100800 */
[----:B-1----:R-:W-:Y:S02]  /*25a0*/  IADD3 R2, -R0, UR6, RZ ;  /* 0x0000000600027c10 */ /* 0x002fe4000fffe1ff */
[----:B------:R-:W-:-:S03]  /*25b0*/  IADD3 R0, R244, UR24, RZ ;  /* 0x00000018f4007c10 */ /* 0x000fc6000fffe0ff */
[----:B------:R-:W-:Y:S04]  /*25c0*/  STL [R1+0x40], R2 ;  /* 0x0000400201007387 */ /* 0x000fe80000100800 */
[----:B------:R1:W-:Y:S02]  /*25d0*/  STL [R1+0x8c], R0 ;  /* 0x00008c0001007387 */ /* 0x0003e40000100800 */
[----:B-1----:R-:W-:-:S05]  /*25e0*/  IADD3 R0, R244, c[0x0][0x2a4], RZ ;  /* 0x0000a900f4007a10 */ /* 0x002fca0007ffe0ff */
[----:B---34-:R1:W-:Y:S02]  /*25f0*/  STL [R1+0x88], R0 ;  /* 0x0000880001007387 */ /* 0x0183e40000100800 */
.L_x_170:
[----:B------:R-:W-:Y:S04]  /*2600*/  DEPBAR.LE SB0, 0x1 ;  /* 0x000080400000791a */ /* 0x000fe80000000000 */
[----:B------:R-:W-:Y:S01]  /*2610*/  BAR.SYNC.DEFER_BLOCKING 0x0 ;  /* 0x0000000000007b1d */ /* 0x000fe20000010000 */
[----:B-1----:R-:W-:Y:S02]  /*2620*/  MOV R0, UR4 ;  /* 0x0000000400007c02 */ /* 0x002fe40008000f00 */
[----:B------:R-:W-:Y:S02]  /*2630*/  MOV R2, UR4 ;  /* 0x0000000400027c02 */ /* 0x000fe40008000f00 */
[----:B------:R-:W-:Y:S01]  /*2640*/  PLOP3.LUT P0, PT, PT, PT, UP3, 0x80, 0x0 ;  /* 0x000000000000781c */ /* 0x000fe20003f0f038 */
[----:B------:R-:W-:Y:S02]  /*2650*/  IMAD R0, R0, 0x1800, R222 ;  /* 0x0000180000007824 */ /* 0x000fe400078e02de */
[----:B------:R-:W-:Y:S03]  /*2660*/  IMAD R2, R2, 0x1800, R225 ;  /* 0x0000180002027824 */ /* 0x000fe600078e02e1 */
[----:B------:R-:W-:Y:S02]  /*2670*/  SHF.L.U32 R0, R0, 0x1, RZ ;  /* 0x0000000100007819 */ /* 0x000fe400000006ff */
[----:B------:R-:W-:Y:S04]  /*2680*/  IADD3 R2, R222, R2, RZ ;  /* 0x00000002de027210 */ /* 0x000fe80007ffe0ff */
        /* <DEDUP_REMOVED lines=17> */
[----:B------:R-:W5:Y:S01]  /*27a0*/  LDSM.16.M88.4 R152, [R0+0x7080] ;  /* 0x007080000098783b */ /* 0x000f620000000200 */
[-C--:B---3--:R-:W-:Y:S07]  /*27b0*/  HMMA.16816.F32.BF16 R20, R32, R132.reuse, RZ ;  /* 0x000000842014723c */ /* 0x088fee00000418ff */
[----:B------:R-:W3:Y:S01]  /*27c0*/  LDSM.16.M88.4 R160, [R0+0x7880] ;  /* 0x0078800000a0783b */ /* 0x000ee20000000200 */
[C---:B------:R-:W-:Y:S08]  /*27d0*/  HMMA.16816.F32.BF16 R24, R28.reuse, R132, RZ ;  /* 0x000000841c18723c */ /* 0x040ff000000418ff */
[-C--:B------:R-:W-:Y:S08]  /*27e0*/  HMMA.16816.F32.BF16 R28, R28, R134.reuse, RZ ;  /* 0x000000861c1c723c */ /* 0x080ff000000418ff */
[----:B------:R-:W-:Y:S01]  /*27f0*/  HMMA.16816.F32.BF16 R32, R32, R134, RZ ;  /* 0x000000862020723c */ /* 0x000fe200000418ff */
[----:B------:R-:W3:Y:S07]  /*2800*/  LDSM.16.M88.4 R132, [R214+0x3080] ;  /* 0x00308000d684783b */ /* 0x000eee0000000200 */
[-C--:B----4-:R-:W-:Y:S08]  /*2810*/  HMMA.16816.F32.BF16 R4, R136, R140.reuse, R4 ;  /* 0x0000008c8804723c */ /* 0x090ff00000041804 */
[C---:B-1----:R-:W-:Y:S08]  /*2820*/  HMMA.16816.F32.BF16 R8, R144.reuse, R140, R8 ;  /* 0x0000008c9008723c */ /* 0x042ff00000041808 */
[-C--:B------:R-:W-:Y:S08]  /*2830*/  HMMA.16816.F32.BF16 R12, R144, R142.reuse, R12 ;  /* 0x0000008e900c723c */ /* 0x080ff0000004180c */
[C---:B------:R-:W-:Y:S01]  /*2840*/  HMMA.16816.F32.BF16 R16, R136.reuse, R142, R16 ;  /* 0x0000008e8810723c */ /* 0x040fe20000041810 */
[----:B------:R-:W-:Y:S07]  /*2850*/  LDSM.16.M88.4 R140, [R215+0x2080] ;  /* 0x00208000d78c783b */ /* 0x000fee0000000200 */
[-C--:B--2---:R-:W-:Y:S08]  /*2860*/  HMMA.16816.F32.BF16 R20, R136, R148.reuse, R20 ;  /* 0x000000948814723c */ /* 0x084ff00000041814 */
[C---:B------:R-:W-:Y:S08]  /*2870*/  HMMA.16816.F32.BF16 R24, R144.reuse, R148, R24 ;  /* 0x000000949018723c */ /* 0x040ff00000041818 */
[-C--:B------:R-:W-:Y:S01]  /*2880*/  HMMA.16816.F32.BF16 R28, R144, R150.reuse, R28 ;  /* 0x00000096901c723c */ /* 0x080fe2000004181c */
[----:B------:R-:W-:Y:S07]  /*2890*/  LDSM.16.M88.4 R144, [R3+0x7880] ;  /* 0x007880000390783b */ /* 0x000fee0000000200 */
[----:B------:R-:W-:Y:S01]  /*28a0*/  HMMA.16816.F32.BF16 R32, R136, R150, R32 ;  /* 0x000000968820723c */ /* 0x000fe20000041820 */
[----:B------:R-:W1:Y:S07]  /*28b0*/  LDSM.16.M88.4 R136, [R2+0x7080] ;  /* 0x007080000288783b */ /* 0x000e6e0000000200 */
[-C--:B-----5:R-:W-:Y:S01]  /*28c0*/  HMMA.16816.F32.BF16 R4, R152, R156.reuse, R4 ;  /* 0x0000009c9804723c */ /* 0x0a0fe20000041804 */
[----:B------:R-:W2:Y:S07]  /*28d0*/  LDSM.16.M88.4 R148, [R215+0x3080] ;  /* 0x00308000d794783b */ /* 0x000eae0000000200 */
[C---:B---3--:R-:W-:Y:S08]  /*28e0*/  HMMA.16816.F32.BF16 R8, R160.reuse, R156, R8 ;  /* 0x0000009ca008723c */ /* 0x048ff00000041808 */
[-C--:B------:R-:W-:Y:S08]  /*28f0*/  HMMA.16816.F32.BF16 R12, R160, R158.reuse, R12 ;  /* 0x0000009ea00c723c */ /* 0x080ff0000004180c */
[C---:B------:R-:W-:Y:S01]  /*2900*/  HMMA.16816.F32.BF16 R16, R152.reuse, R158, R16 ;  /* 0x0000009e9810723c */ /* 0x040fe20000041810 */
[----:B------:R-:W-:Y:S07]  /*2910*/  LDSM.16.M88.4 R156, [R214+0x5080] ;  /* 0x00508000d69c783b */ /* 0x000fee0000000200 */
[-C--:B------:R-:W-:Y:S08]  /*2920*/  HMMA.16816.F32.BF16 R20, R152, R132.reuse, R20 ;  /* 0x000000849814723c */ /* 0x080ff00000041814 */
[C---:B------:R-:W-:Y:S08]  /*2930*/  HMMA.16816.F32.BF16 R24, R160.reuse, R132, R24 ;  /* 0x00000084a018723c */ /* 0x040ff00000041818 */
[-C--:B------:R-:W-:Y:S01]  /*2940*/  HMMA.16816.F32.BF16 R28, R160, R134.reuse, R28 ;  /* 0x00000086a01c723c */ /* 0x080fe2000004181c */
[----:B------:R-:W-:Y:S07]  /*2950*/  LDSM.16.M88.4 R160, [R215+0x4080] ;  /* 0x00408000d7a0783b */ /* 0x000fee0000000200 */
[----:B------:R-:W-:Y:S01]  /*2960*/  HMMA.16816.F32.BF16 R32, R152, R134, R32 ;  /* 0x000000869820723c */ /* 0x000fe20000041820 */
[----:B------:R-:W-:Y:S07]  /*2970*/  LDSM.16.M88.4 R152, [R214+0x4080] ;  /* 0x00408000d698783b */ /* 0x000fee0000000200 */
[-C--:B-1----:R-:W-:Y:S01]  /*2980*/  HMMA.16816.F32.BF16 R4, R136, R140.reuse, R4 ;  /* 0x0000008c8804723c */ /* 0x082fe20000041804 */
[----:B------:R-:W1:Y:S07]  /*2990*/  LDSM.16.M88.4 R132, [R0+0x8080] ;  /* 0x008080000084783b */ /* 0x000e6e0000000200 */
[C---:B------:R-:W-:Y:S08]  /*29a0*/  HMMA.16816.F32.BF16 R8, R144.reuse, R140, R8 ;  /* 0x0000008c9008723c */ /* 0x040ff00000041808 */
[-C--:B------:R-:W-:Y:S08]  /*29b0*/  HMMA.16816.F32.BF16 R12, R144, R142.reuse, R12 ;  /* 0x0000008e900c723c */ /* 0x080ff0000004180c */
[C---:B------:R-:W-:Y:S01]  /*29c0*/  HMMA.16816.F32.BF16 R16, R136.reuse, R142, R16 ;  /* 0x0000008e8810723c */ /* 0x040fe20000041810 */
[----:B------:R-:W3:Y:S07]  /*29d0*/  LDSM.16.M88.4 R140, [R0+0x8880] ;  /* 0x00888000008c783b */ /* 0x000eee0000000200 */
[-C--:B--2---:R-:W-:Y:S08]  /*29e0*/  HMMA.16816.F32.BF16 R20, R136, R148.reuse, R20 ;  /* 0x000000948814723c */ /* 0x084ff00000041814 */
[C---:B------:R-:W-:Y:S08]  /*29f0*/  HMMA.16816.F32.BF16 R24, R144.reuse, R148, R24 ;  /* 0x000000949018723c */ /* 0x040ff00000041818 */
[-C--:B------:R-:W-:Y:S01]  /*2a00*/  HMMA.16816.F32.BF16 R28, R144, R150.reuse, R28 ;  /* 0x00000096901c723c */ /* 0x080fe2000004181c */
[----:B------:R-:W2:Y:S07]  /*2a10*/  LDSM.16.M88.4 R144, [R2+0x8080] ;  /* 0x008080000290783b */ /* 0x000eae0000000200 */
[----:B------:R-:W-:Y:S01]  /*2a20*/  HMMA.16816.F32.BF16 R32, R136, R150, R32 ;  /* 0x000000968820723c */ /* 0x000fe20000041820 */
[----:B------:R-:W4:Y:S07]  /*2a30*/  LDSM.16.M88.4 R136, [R3+0x8880] ;  /* 0x008880000388783b */ /* 0x000f2e0000000200 */
[-C--:B-1----:R-:W-:Y:S08]  /*2a40*/  HMMA.16816.F32.BF16 R4, R132, R152.reuse, R4 ;  /* 0x000000988404723c */ /* 0x082ff00000041804 */
[C---:B---3--:R-:W-:Y:S08]  /*2a50*/  HMMA.16816.F32.BF16 R8, R140.reuse, R152, R8 ;  /* 0x000000988c08723c */ /* 0x048ff00000041808 */
[-C--:B------:R-:W-:Y:S08]  /*2a60*/  HMMA.16816.F32.BF16 R12, R140, R154.reuse, R12 ;  /* 0x0000009a8c0c723c */ /* 0x080ff0000004180c */
[C---:B------:R-:W-:Y:S08]  /*2a70*/  HMMA.16816.F32.BF16 R16, R132.reuse, R154, R16 ;  /* 0x0000009a8410723c */ /* 0x040ff00000041810 */
[-C--:B------:R-:W-:Y:S08]  /*2a80*/  HMMA.16816.F32.BF16 R20, R132, R156.reuse, R20 ;  /* 0x0000009c8414723c */ /* 0x080ff00000041814 */
[C---:B------:R-:W-:Y:S08]  /*2a90*/  HMMA.16816.F32.BF16 R24, R140.reuse, R156, R24 ;  /* 0x0000009c8c18723c */ /* 0x040ff00000041818 */
[-C--:B------:R-:W-:Y:S08]  /*2aa0*/  HMMA.16816.F32.BF16 R28, R140, R158.reuse, R28 ;  /* 0x0000009e8c1c723c */ /* 0x080ff0000004181c */
[----:B------:R-:W-:Y:S08]  /*2ab0*/  HMMA.16816.F32.BF16 R32, R132, R158, R32 ;  /* 0x0000009e8420723c */ /* 0x000ff00000041820 */
[-C--:B--2---:R-:W-:Y:S08]  /*2ac0*/  HMMA.16816.F32.BF16 R4, R144, R160.reuse, R4 ;  /* 0x000000a09004723c */ /* 0x084ff00000041804 */
[C---:B----4-:R-:W-:Y:S08]  /*2ad0*/  HMMA.16816.F32.BF16 R8, R136.reuse, R160, R8 ;  /* 0x000000a08808723c */ /* 0x050ff00000041808 */
        /* <DEDUP_REMOVED lines=23> */
[----:B------:R-:W-:Y:S01]  /*2c50*/  MUFU.TANH R233, R8 ;  /* 0x0000000800e97308 */ /* 0x000fe20000002400 */
[----:B-1----:R-:W1:Y:S09]  /*2c60*/  LDSM.16.M88.4 R4, [R215+0x5080] ;  /* 0x00508000d704783b */ /* 0x002e720000000200 */
[----:B------:R-:W-:Y:S10]  /*2c70*/  MUFU.TANH R234, R9 ;  /* 0x0000000900ea7308 */ /* 0x000ff40000002400 */
[----:B------:R-:W2:Y:S10]  /*2c80*/  MUFU.TANH R0, R11 ;  /* 0x0000000b00007308 */ /* 0x000eb40000002400 */
[----:B------:R-:W-:Y:S10]  /*2c90*/  MUFU.TANH R229, R10 ;  /* 0x0000000a00e57308 */ /* 0x000ff40000002400 */
[----:B------:R-:W-:Y:S01]  /*2ca0*/  MUFU.TANH R231, R16 ;  /* 0x0000001000e77308 */ /* 0x000fe20000002400 */
[----:B--2---:R2:W-:Y:S01]  /*2cb0*/  STL [R1+0x2c], R0 ;  /* 0x00002c0001007387 */ /* 0x0045e20000100800 */
[-C--:B-1----:R-:W-:Y:S08]  /*2cc0*/  HMMA.16816.F32.BF16 R20, R144, R4.reuse, R20 ;  /* 0x000000049014723c */ /* 0x082ff00000041814 */
[----:B------:R-:W-:Y:S01]  /*2cd0*/  MUFU.TANH R230, R17 ;  /* 0x0000001100e67308 */ /* 0x000fe20000002400 */
[C---:B------:R-:W-:Y:S09]  /*2ce0*/  HMMA.16816.F32.BF16 R24, R136.reuse, R4, R24 ;  /* 0x000000048818723c */ /* 0x040ff20000041818 */
[----:B------:R-:W-:Y:S01]  /*2cf0*/  MUFU.TANH R247, R18 ;  /* 0x0000001200f77308 */ /* 0x000fe20000002400 */
[-C--:B------:R-:W-:Y:S08]  /*2d00*/  HMMA.16816.F32.BF16 R28, R136, R6.reuse, R28 ;  /* 0x00000006881c723c */ /* 0x080ff0000004181c */
[----:B------:R-:W-:Y:S01]  /*2d10*/  HMMA.16816.F32.BF16 R32, R144, R6, R32 ;  /* 0x000000069020723c */ /* 0x000fe20000041820 */
[----:B--2---:R-:W1:Y:S03]  /*2d20*/  MUFU.TANH R0, R12 ;  /* 0x0000000c00007308 */ /* 0x004e660000002400 */
        /* <DEDUP_REMOVED lines=11> */
[----:B------:R-:W-:Y:S01]  /*2de0*/  FMUL.FTZ R23, R23, c[0x0][0x2b4] ;  /* 0x0000ad0017177a20 */ /* 0x000fe20000410000 */
[----:B-1----:R1:W-:Y:S01]  /*2df0*/  STL [R1+0x14], R0 ;  /* 0x0000140001007387 */ /* 0x0023e20000100800 */
[----:B------:R-:W-:Y:S02]  /*2e00*/  FMUL.FTZ R28, R28, c[0x0][0x2b4] ;  /* 0x0000ad001c1c7a20 */ /* 0x000fe40000410000 */
[----:B------:R-:W-:Y:S02]  /*2e10*/  FMUL.FTZ R29, R29, c[0x0][0x2b4] ;  /* 0x0000ad001d1d7a20 */ /* 0x000fe40000410000 */
[----:B------:R-:W-:Y:S01]  /*2e20*/  FMUL.FTZ R32, R32, c[0x0][0x2b4] ;  /* 0x0000ad0020207a20 */ /* 0x000fe20000410000 */
[----:B------:R-:W-:Y:S01]  /*2e30*/  MUFU.TANH R232, R20 ;  /* 0x0000001400e87308 */ /* 0x000fe20000002400 */
[----:B------:R-:W-:Y:S02]  /*2e40*/  FMUL.FTZ R33, R33, c[0x0][0x2b4] ;  /* 0x0000ad0021217a20 */ /* 0x000fe40000410000 */
[----:B------:R-:W-:Y:S02]  /*2e50*/  FMUL.FTZ R34, R34, c[0x0][0x2b4] ;  /* 0x0000ad0022227a20 */ /* 0x000fe40000410000 */
[----:B------:R-:W-:Y:S05]  /*2e60*/  FMUL.FTZ R35, R35, c[0x0][0x2b4] ;  /* 0x0000ad0023237a20 */ /* 0x000fea0000410000 */
[----:B------:R-:W-:Y:S10]  /*2e70*/  MUFU.TANH R163, R21 ;  /* 0x0000001500a37308 */ /* 0x000ff40000002400 */
[----:B-1----:R-:W1:Y:S10]  /*2e80*/  MUFU.TANH R0, R13 ;  /* 0x0000000d00007308 */ /* 0x002e740000002400 */
[----:B------:R-:W-:Y:S10]  /*2e90*/  MUFU.TANH R242, R22 ;  /* 0x0000001600f27308 */ /* 0x000ff40000002400 */
[----:B------:R-:W-:Y:S01]  /*2ea0*/  MUFU.TANH R250, R23 ;  /* 0x0000001700fa7308 */ /* 0x000fe20000002400 */
[----:B-1----:R1:W-:Y:S04]  /*2eb0*/  STL [R1+0x8], R0 ;  /* 0x0000080001007387 */ /* 0x0023e80000100800 */
[----:B------:R2:W-:Y:S05]  /*2ec0*/  STL [R1+0x28], R2 ;  /* 0x0000280201007387 */ /* 0x0005ea0000100800 */
[----:B------:R-:W-:Y:S01]  /*2ed0*/  MUFU.TANH R252, R28 ;  /* 0x0000001c00fc7308 */ /* 0x000fe20000002400 */
[----:B------:R-:W3:Y:S09]  /*2ee0*/  LDL R8, [R1+0x30] ;  /* 0x0000300001087983 */ /* 0x000ef20000100800 */
[----:B------:R-:W-:Y:S10]  /*2ef0*/  MUFU.TANH R251, R29 ;  /* 0x0000001d00fb7308 */ /* 0x000ff40000002400 */
[----:B-1----:R-:W1:Y:S10]  /*2f00*/  MUFU.TANH R0, R15 ;  /* 0x0000000f00007308 */ /* 0x002e740000002400 */
[----:B--2---:R-:W-:Y:S10]  /*2f10*/  MUFU.TANH R2, R25 ;  /* 0x0000001900027308 */ /* 0x004ff40000002400 */
[----:B------:R-:W-:Y:S01]  /*2f20*/  MUFU.TANH R160, R32 ;  /* 0x0000002000a07308 */ /* 0x000fe20000002400 */
[----:B-1----:R1:W-:Y:S09]  /*2f30*/  STL [R1+0x24], R0 ;  /* 0x0000240001007387 */ /* 0x0023f20000100800 */
[----:B------:R-:W-:Y:S10]  /*2f40*/  MUFU.TANH R159, R33 ;  /* 0x00000021009f7308 */ /* 0x000ff40000002400 */
[----:B------:R-:W-:Y:S10]  /*2f50*/  MUFU.TANH R245, R34 ;  /* 0x0000002200f57308 */ /* 0x000ff40000002400 */
[----:B-1----:R-:W1:Y:S10]  /*2f60*/  MUFU.TANH R0, R24 ;  /* 0x0000001800007308 */ /* 0x002e740000002400 */
[----:B------:R-:W-:Y:S01]  /*2f70*/  MUFU.TANH R243, R35 ;  /* 0x0000002300f37308 */ /* 0x000fe20000002400 */
[----:B-1----:R1:W-:Y:S04]  /*2f80*/  STL [R1+0x4], R0 ;  /* 0x0000040001007387 */ /* 0x0023e80000100800 */
[----:B------:R2:W-:Y:S04]  /*2f90*/  STL [R1], R2 ;  /* 0x0000000201007387 */ /* 0x0005e80000100800 */
[----:B------:R-:W4:Y:S01]  /*2fa0*/  LDL R3, [R1+0x88] ;  /* 0x0000880001037983 */ /* 0x000f220000100800 */
[----:B-1----:R-:W1:Y:S03]  /*2fb0*/  MUFU.TANH R0, R26 ;  /* 0x0000001a00007308 */ /* 0x002e660000002400 */
[----:B--2---:R-:W2:Y:S04]  /*2fc0*/  LDL R2, [R1+0x8c] ;  /* 0x00008c0001027983 */ /* 0x004ea80000100800 */
[----:B-1----:R1:W-:Y:S04]  /*2fd0*/  STL [R1+0x18], R0 ;  /* 0x0000180001007387 */ /* 0x0023e80000100800 */
[----:B------:R-:W5:Y:S01]  /*2fe0*/  LDL R4, [R1+0x40] ;  /* 0x0000400001047983 */ /* 0x000f620000100800 */
[----:B-1----:R-:W1:Y:S03]  /*2ff0*/  MUFU.TANH R0, R27 ;  /* 0x0000001b00007308 */ /* 0x002e660000002400 */
[----:B-1----:R1:W-:Y:S07]  /*3000*/  STL [R1+0x1c], R0 ;  /* 0x00001c0001007387 */ /* 0x0023ee0000100800 */
[----:B-1----:R-:W1:Y:S02]  /*3010*/  MUFU.TANH R0, R30 ;  /* 0x0000001e00007308 */ /* 0x002e640000002400 */
[----:B-1----:R1:W-:Y:S04]  /*3020*/  STL [R1+0x10], R0 ;  /* 0x0000100001007387 */ /* 0x0023e80000100800 */
[----:B------:R-:W-:Y:S01]  /*3030*/  STL [R1+0xc], R5 ;  /* 0x00000c0501007387 */ /* 0x000fe20000100800 */
[----:B-1----:R-:W-:Y:S04]  /*3040*/  MOV R0, UR4 ;  /* 0x0000000400007c02 */ /* 0x002fe80008000f00 */
[-C--:B---3--:R-:W-:Y:S05]  /*3050*/  LEA R0, R0, R8.reuse, 0x6 ;  /* 0x0000000800007211 */ /* 0x088fea00078e30ff */
[----:B------:R-:W1:Y:S04]  /*3060*/  LDS R149, [R0.X4+0xf080] ;  /* 0x00f0800000957984 */ /* 0x000e680000004800 */
[----:B------:R-:W3:Y:S04]  /*3070*/  LDS R148, [R0.X4+0xf0a0] ;  /* 0x00f0a00000947984 */ /* 0x000ee80000004800 */
[----:B------:R-:W1:Y:S04]  /*3080*/  LDS R151, [R0.X4+0xf100] ;  /* 0x00f1000000977984 */ /* 0x000e680000004800 */
[----:B------:R3:W1:Y:S02]  /*3090*/  LDS R150, [R0.X4+0xf120] ;  /* 0x00f1200000967984 */ /* 0x0006640000004800 */
[----:B---3--:R-:W-:Y:S04]  /*30a0*/  MOV R0, UR10 ;  /* 0x0000000a00007c02 */ /* 0x008fe80008000f00 */
[----:B------:R-:W-:Y:S04]  /*30b0*/  LEA R0, R0, R8, 0x6 ;  /* 0x0000000800007211 */ /* 0x000fe800078e30ff */
[C---:B----4-:R-:W-:Y:S02]  /*30c0*/  IADD3 R147, R0.reuse, R3, RZ ;  /* 0x0000000300937210 */ /* 0x050fe40007ffe0ff */
[----:B--2---:R-:W-:Y:S02]  /*30d0*/  IADD3 R146, R0, R2, RZ ;  /* 0x0000000200927210 */ /* 0x004fe40007ffe0ff */
[----:B-----5:R-:W-:Y:S01]  /*30e0*/  IMNMX R147, R4, R147, PT ;  /* 0x0000009304937217 */ /* 0x020fe20003800200 */
[----:B------:R-:W-:-:S05]  /*30f0*/  @!P0 BRA `(.L_x_152) ;  /* 0x000001e000008947 */ /* 0x000fca0003800000 */
[----:B-1----:R-:W-:Y:S01]  /*3100*/  IMAD.MOV.U32 R2, RZ, RZ, c[0x0][0x168] ;  /* 0x00005a00ff027624 */ /* 0x002fe200078e00ff */
[----:B------:R-:W-:Y:S04]  /*3110*/  BSSY B0, `(.L_x_153) ;  /* 0x0000012000007945 */ /* 0x000fe80003800000 */
[----:B------:R-:W-:Y:S04]  /*3120*/  IADD3 R2, R0, c[0x0][0x198], -R2 ;  /* 0x0000660000027a10 */ /* 0x000fe80007ffe802 */
[----:B------:R-:W-:Y:S11]  /*3130*/  ISETP.GT.AND P2, PT, R2, -0x1, PT ;  /* 0xffffffff0200780c */ /* 0x000ff60003f44270 */
[----:B------:R-:W-:Y:S02]  /*3140*/  @!UPT UIADD3 URZ, URZ, URZ, URZ ;  /* 0x0000003f3f3ff290 */ /* 0x000fe4000fffe03f */
[----:B------:R-:W-:-:S05]  /*3150*/  @P2 BRA `(.L_x_154) ;  /* 0x0000008000002947 */ /* 0x000fca0003800000 */
[----:B------:R-:W-:Y:S01]  /*3160*/  LOP3.LUT R2, RZ, R2, RZ, 0x33, !PT ;  /* 0x00000002ff027212 */ /* 0x000fe200078e33ff */
[----:B------:R-:W-:Y:S05]  /*3170*/  IMAD.MOV.U32 R3, RZ, RZ, 0x1 ;  /* 0x00000001ff037424 */ /* 0x000fea00078e00ff */
[----:B------:R-:W-:Y:S11]  /*3180*/  ISETP.NE.AND P2, PT, R3, c[0x0][0x2a8], PT ;  /* 0x0000aa0003007a0c */ /* 0x000ff60003f45270 */
[----:B------:R-:W-:Y:S02]  /*3190*/  @!UPT UIADD3 URZ, URZ, URZ, URZ ;  /* 0x0000003f3f3ff290 */ /* 0x000fe4000fffe03f */
[----:B------:R-:W-:Y:S05]  /*31a0*/  @P2 IMAD.HI.U32 R3, R2, c[0x0][0x2ac], RZ ;  /* 0x0000ab0002032a27 */ /* 0x000fea00078e00ff */
[----:B------:R-:W-:Y:S04]  /*31b0*/  @P2 SHF.R.U32.HI R2, RZ, c[0x0][0x2b0], R3 ;  /* 0x0000ac00ff022a19 */ /* 0x000fe80000011603 */
[----:B------:R-:W-:Y:S01]  /*31c0*/  LOP3.LUT R2, RZ, R2, RZ, 0x33, !PT ;  /* 0x00000002ff027212 */ /* 0x000fe200078e33ff */
[----:B------:R-:W-:-:S05]  /*31d0*/  BRA `(.L_x_155) ;  /* 0x0000005000007947 */ /* 0x000fca0003800000 */
.L_x_154:
[----:B------:R-:W-:Y:S04]  /*31e0*/  MOV R3, 0x1 ;  /* 0x0000000100037802 */ /* 0x000fe80000000f00 */
[----:B------:R-:W-:Y:S11]  /*31f0*/  ISETP.NE.AND P2, PT, R3, c[0x0][0x2a8], PT ;  /* 0x0000aa0003007a0c */ /* 0x000ff60003f45270 */
[----:B------:R-:W-:Y:S02]  /*3200*/  @!UPT UIADD3 URZ, URZ, URZ, URZ ;  /* 0x0000003f3f3ff290 */ /* 0x000fe4000fffe03f */
[----:B------:R-:W-:Y:S05]  /*3210*/  @P2 IMAD.HI.U32 R3, R2, c[0x0][0x2ac], RZ ;  /* 0x0000ab0002032a27 */ /* 0x000fea00078e00ff */
[----:B------:R-:W-:Y:S02]  /*3220*/  @P2 SHF.R.U32.HI R2, RZ, c[0x0][0x2b0], R3 ;  /* 0x0000ac00ff022a19 */ /* 0x000fe40000011603 */
.L_x_155:
[----:B------:R-:W-:Y:S05]  /*3230*/  BSYNC B0 ;  /* 0x0000000000007941 */ /* 0x000fea0003800000 */
.L_x_153:
[--C-:B------:R-:W-:Y:S01]  /*3240*/  IADD3 R3, R0, c[0x0][0x2a4], R244.reuse ;  /* 0x0000a90000037a10 */ /* 0x100fe20007ffe0f4 */
[----:B------:R-:W2:Y:S01]  /*3250*/  LDL R5, [R1+0x44] ;  /* 0x0000440001057983 */ /* 0x000ea20000100800 */
[----:B------:R-:W-:Y:S02]  /*3260*/  IMAD.MOV.U32 R146, RZ, RZ, c[0x0][0x2a8] ;  /* 0x0000aa00ff927624 */ /* 0x000fe400078e00ff */
[----:B------:R-:W-:Y:S02]  /*3270*/  IMNMX R3, R4, R3, PT ;  /* 0x0000000304037217 */ /* 0x000fe40003800200 */
[----:B------:R-:W-:Y:S01]  /*3280*/  IMAD R146, R2, R146, -UR5 ;  /* 0x8000000502927e24 */ /* 0x000fe2000f8e0292 */
[----:B------:R-:W-:Y:S03]  /*3290*/  IADD3 R2, R0, UR22, R244 ;  /* 0x0000001600027c10 */ /* 0x000fe6000fffe0f4 */
[----:B--2---:R-:W-:Y:S05]  /*32a0*/  IMAD.IADD R146, R146, 0x1, -R5 ;  /* 0x0000000192927824 */ /* 0x004fea00078e0a05 */
[----:B------:R-:W-:Y:S02]  /*32b0*/  IADD3 R147, R146, c[0x0][0x2a8], RZ ;  /* 0x0000aa0092937a10 */ /* 0x000fe40007ffe0ff */
[----:B------:R-:W-:Y:S02]  /*32c0*/  IMNMX R146, R2, R146, !PT ;  /* 0x0000009202927217 */ /* 0x000fe40007800200 */
[----:B------:R-:W-:Y:S02]  /*32d0*/  IMNMX R147, R3, R147, PT ;  /* 0x0000009303937217 */ /* 0x000fe40003800200 */
.L_x_152:
[----:B-1----:R-:W-:Y:S04]  /*32e0*/  IADD3 R2, R0, 0x8, RZ ;  /* 0x0000000800027810 */ /* 0x002fe80007ffe0ff */
[C-C-:B------:R-:W-:Y:S02]  /*32f0*/  IADD3 R144, R2.reuse, c[0x0][0x2a4], R244.reuse ;  /* 0x0000a90002907a10 */ /* 0x140fe40007ffe0f4 */
[----:B------:R-:W-:Y:S02]  /*3300*/  IADD3 R140, R2, UR21, R244 ;  /* 0x00000015028c7c10 */ /* 0x000fe4000fffe0f4 */
[----:B------:R-:W-:Y:S01]  /*3310*/  IMNMX R144, R4, R144, PT ;  /* 0x0000009004907217 */ /* 0x000fe20003800200 */
[----:B------:R-:W-:-:S05]  /*3320*/  @!P0 BRA `(.L_x_156) ;  /* 0x000001b000008947 */ /* 0x000fca0003800000 */
[----:B------:R-:W-:Y:S01]  /*3330*/  IMAD.MOV.U32 R3, RZ, RZ, c[0x0][0x168] ;  /* 0x00005a00ff037624 */ /* 0x000fe200078e00ff */
        /* <DEDUP_REMOVED lines=13> */
.L_x_158:
[----:B------:R-:W-:Y:S04]  /*3410*/  MOV R3, 0x1 ;  /* 0x0000000100037802 */ /* 0x000fe80000000f00 */
[----:B------:R-:W-:Y:S11]  /*3420*/  ISETP.NE.AND P2, PT, R3, c[0x0][0x2a8], PT ;  /* 0x0000aa0003007a0c */ /* 0x000ff60003f45270 */
[----:B------:R-:W-:Y:S02]  /*3430*/  @!UPT UIADD3 URZ, URZ, URZ, URZ ;  /* 0x0000003f3f3ff290 */ /* 0x000fe4000fffe03f */
[----:B------:R-:W-:Y:S05]  /*3440*/  @P2 IMAD.HI.U32 R3, R2, c[0x0][0x2ac], RZ ;  /* 0x0000ab0002032a27 */ /* 0x000fea00078e00ff */
[----:B------:R-:W-:Y:S02]  /*3450*/  @P2 SHF.R.U32.HI R2, RZ, c[0x0][0x2b0], R3 ;  /* 0x0000ac00ff022a19 */ /* 0x000fe40000011603 */
.L_x_159:
[----:B------:R-:W-:Y:S05]  /*3460*/  BSYNC B0 ;  /* 0x0000000000007941 */ /* 0x000fea0003800000 */
.L_x_157:
[----:B------:R-:W2:Y:S01]  /*3470*/  LDL R5, [R1+0x44] ;  /* 0x0000440001057983 */ /* 0x000ea20000100800 */
[----:B------:R-:W-:Y:S04]  /*3480*/  IMAD.MOV.U32 R3, RZ, RZ, c[0x0][0x2a8] ;  /* 0x0000aa00ff037624 */ /* 0x000fe800078e00ff */
[----:B------:R-:W-:Y:S04]  /*3490*/  IMAD R2, R2, R3, -UR5 ;  /* 0x8000000502027e24 */ /* 0x000fe8000f8e0203 */
[----:B--2---:R-:W-:Y:S05]  /*34a0*/  IMAD.IADD R2, R2, 0x1, -R5 ;  /* 0x0000000102027824 */ /* 0x004fea00078e0a05 */
[----:B------:R-:W-:Y:S02]  /*34b0*/  IADD3 R3, R2, c[0x0][0x2a8], RZ ;  /* 0x0000aa0002037a10 */ /* 0x000fe40007ffe0ff */
[----:B------:R-:W-:Y:S02]  /*34c0*/  IMNMX R140, R140, R2, !PT ;  /* 0x000000028c8c7217 */ /* 0x000fe40007800200 */
[----:B------:R-:W-:Y:S02]  /*34d0*/  IMNMX R144, R144, R3, PT ;  /* 0x0000000390907217 */ /* 0x000fe40003800200 */
.L_x_156:
[----:B------:R-:W-:Y:S04]  /*34e0*/  IADD3 R2, R0, 0x20, RZ ;  /* 0x0000002000027810 */ /* 0x000fe80007ffe0ff */
        /* <DEDUP_REMOVED lines=18> */
.L_x_162:
[----:B------:R-:W-:Y:S04]  /*3610*/  MOV R3, 0x1 ;  /* 0x0000000100037802 */ /* 0x000fe80000000f00 */
[----:B------:R-:W-:Y:S11]  /*3620*/  ISETP.NE.AND P2, PT, R3, c[0x0][0x2a8], PT ;  /* 0x0000aa0003007a0c */ /* 0x000ff60003f45270 */
[----:B------:R-:W-:Y:S02]  /*3630*/  @!UPT UIADD3 URZ, URZ, URZ, URZ ;  /* 0x0000003f3f3ff290 */ /* 0x000fe4000fffe03f */
[----:B------:R-:W-:Y:S05]  /*3640*/  @P2 IMAD.HI.U32 R3, R2, c[0x0][0x2ac], RZ ;  /* 0x0000ab0002032a27 */ /* 0x000fea00078e00ff */
[----:B------:R-:W-:Y:S02]  /*3650*/  @P2 SHF.R.U32.HI R2, RZ, c[0x0][0x2b0], R3 ;  /* 0x0000ac00ff022a19 */ /* 0x000fe40000011603 */
.L_x_163:
[----:B------:R-:W-:Y:S05]  /*3660*/  BSYNC B0 ;  /* 0x0000000000007941 */ /* 0x000fea0003800000 */
.L_x_161:
[----:B------:R-:W2:Y:S01]  /*3670*/  LDL R5, [R1+0x44] ;  /* 0x0000440001057983 */ /* 0x000ea20000100800 */
[----:B------:R-:W-:Y:S04]  /*3680*/  IMAD.MOV.U32 R3, RZ, RZ, c[0x0][0x2a8] ;  /* 0x0000aa00ff037624 */ /* 0x000fe800078e00ff */
[----:B------:R-:W-:Y:S04]  /*3690*/  IMAD R2, R2, R3, -UR5 ;  /* 0x8000000502027e24 */ /* 0x000fe8000f8e0203 */
[----:B--2---:R-:W-:Y:S05]  /*36a0*/  IMAD.IADD R2, R2, 0x1, -R5 ;  /* 0x0000000102027824 */ /* 0x004fea00078e0a05 */
[----:B------:R-:W-:Y:S02]  /*36b0*/  IADD3 R3, R2, c[0x0][0x2a8], RZ ;  /* 0x0000aa0002037a10 */ /* 0x000fe40007ffe0ff */
[----:B------:R-:W-:Y:S02]  /*36c0*/  IMNMX R141, R141, R2, !PT ;  /* 0x000000028d8d7217 */ /* 0x000fe40007800200 */
[----:B------:R-:W-:Y:S02]  /*36d0*/  IMNMX R145, R145, R3, PT ;  /* 0x0000000391917217 */ /* 0x000fe40003800200 */
.L_x_160:
        /* <DEDUP_REMOVED lines=19> */
.L_x_166:
[----:B------:R-:W-:Y:S04]  /*3810*/  MOV R2, 0x1 ;  /* 0x0000000100027802 */ /* 0x000fe80000000f00 */
[----:B------:R-:W-:Y:S11]  /*3820*/  ISETP.NE.AND P0, PT, R2, c[0x0][0x2a8], PT ;  /* 0x0000aa0002007a0c */ /* 0x000ff60003f05270 */
[----:B------:R-:W-:Y:S02]  /*3830*/  @!UPT UIADD3 URZ, URZ, URZ, URZ ;  /* 0x0000003f3f3ff290 */ /* 0x000fe4000fffe03f */
[----:B------:R-:W-:Y:S05]  /*3840*/  @P0 IMAD.HI.U32 R2, R0, c[0x0][0x2ac], RZ ;  /* 0x0000ab0000020a27 */ /* 0x000fea00078e00ff */
[----:B------:R-:W-:Y:S02]  /*3850*/  @P0 SHF.R.U32.HI R0, RZ, c[0x0][0x2b0], R2 ;  /* 0x0000ac00ff000a19 */ /* 0x000fe40000011602 */
.L_x_167:
[----:B------:R-:W-:Y:S05]  /*3860*/  BSYNC B0 ;  /* 0x0000000000007941 */ /* 0x000fea0003800000 */
.L_x_165:
[----:B------:R-:W2:Y:S01]  /*3870*/  LDL R3, [R1+0x44] ;  /* 0x0000440001037983 */ /* 0x000ea20000100800 */
[----:B------:R-:W-:Y:S04]  /*3880*/  IMAD.MOV.U32 R2, RZ, RZ, c[0x0][0x2a8] ;  /* 0x0000aa00ff027624 */ /* 0x000fe800078e00ff */
[----:B------:R-:W-:Y:S04]  /*3890*/  IMAD R0, R0, R2, -UR5 ;  /* 0x8000000500007e24 */ /* 0x000fe8000f8e0202 */
[----:B--2---:R-:W-:Y:S05]  /*38a0*/  IMAD.IADD R0, R0, 0x1, -R3 ;  /* 0x0000000100007824 */ /* 0x004fea00078e0a03 */
[----:B------:R-:W-:Y:S02]  /*38b0*/  IADD3 R2, R0, c[0x0][0x2a8], RZ ;  /* 0x0000aa0000027a10 */ /* 0x000fe40007ffe0ff */
[----:B------:R-:W-:Y:S02]  /*38c0*/  IMNMX R142, R142, R0, !PT ;  /* 0x000000008e8e7217 */ /* 0x000fe40007800200 */
[----:B------:R-:W-:Y:S02]  /*38d0*/  IMNMX R143, R143, R2, PT ;  /* 0x000000028f8f7217 */ /* 0x000fe40003800200 */
.L_x_164:
[----:B------:R-:W-:Y:S04]  /*38e0*/  DEPBAR.LE SB0, 0x0 ;  /* 0x000080000000791a */ /* 0x000fe80000000000 */
[----:B------:R-:W-:Y:S01]  /*38f0*/  BAR.SYNC.DEFER_BLOCKING 0x0 ;  /* 0x0000000000007b1d */ /* 0x000fe20000010000 */
[----:B------:R-:W-:Y:S04]  /*3900*/  UIADD3 UR23, UR10, 0x1, URZ ;  /* 0x000000010a177890 */ /* 0x000fe8000fffe03f */
[----:B------:R-:W-:Y:S06]  /*3910*/  UISETP.GE.AND UP0, UPT, UR23, UR12, UPT ;  /* 0x0000000c1700728c */ /* 0x000fec000bf06270 */
[----:B------:R-:W-:Y:S01]  /*3920*/  PLOP3.LUT P2, PT, PT, PT, UP0, 0x80, 0x0 ;  /* 0x000000000000781c */ /* 0x000fe20003f4f008 */
[----:B------:R1:W2:Y:S04]  /*3930*/  LDSM.16.M88.4 R32, [R216+0xc080] ;  /* 0x00c08000d820783b */ /* 0x0002a80000000200 */
[----:B------:R1:W3:Y:S04]  /*3940*/  LDSM.16.M88.4 R28, [R216+0xc880] ;  /* 0x00c88000d81c783b */ /* 0x0002e80000000200 */
[----:B------:R1:W4:Y:S04]  /*3950*/  LDSM.16.M88.4 R132, [R217] ;  /* 0x00000000d984783b */ /* 0x0003280000000200 */
[----:B------:R1:W1:Y:S01]  /*3960*/  LDSM.16.M88.4 R136, [R217+0x800] ;  /* 0x00080000d988783b */ /* 0x0002620000000200 */
[----:B------:R-:W-:-:S05]  /*3970*/  @P2 BRA `(.L_x_168) ;  /* 0x0000036000002947 */ /* 0x000fca0003800000 */
[----:B------:R-:W5:Y:S01]  /*3980*/  LDL.64 R14, [R1+0x78] ;  /* 0x00007800010e7983 */ /* 0x000f620000100a00 */
[----:B------:R-:W-:Y:S02]  /*3990*/  ULDC.64 UR6, c[0x0][0x178] ;  /* 0x00005e0000067ab9 */ /* 0x000fe40000000a00 */
[----:B------:R-:W-:Y:S01]  /*39a0*/  UIMAD.WIDE.U32 UR26, UR23, UR6, URZ ;  /* 0x00000006171a72a5 */ /* 0x000fe2000f8e003f */
[----:B----4-:R-:W4:Y:S01]  /*39b0*/  LDL R9, [R1+0x60] ;  /* 0x0000600001097983 */ /* 0x010f220000100800 */
[----:B------:R-:W-:Y:S03]  /*39c0*/  USHF.R.S32.HI UR24, URZ, 0x1f, UR23 ;  /* 0x0000001f3f187899 */ /* 0x000fe60008011417 */
[----:B---3--:R-:W3:Y:S01]  /*39d0*/  LDL R12, [R1+0x98] ;  /* 0x00009800010c7983 */ /* 0x008ee20000100800 */
[----:B------:R-:W-:Y:S01]  /*39e0*/  IMAD.U32 R2, RZ, RZ, UR26 ;  /* 0x0000001aff027e24 */ /* 0x000fe2000f8e00ff */
[----:B------:R-:W-:Y:S01]  /*39f0*/  UIMAD UR24, UR24, UR6, URZ ;  /* 0x00000006181872a4 */ /* 0x000fe2000f8e023f */
[----:B------:R-:W-:Y:S01]  /*3a00*/  IMAD.U32 R0, RZ, RZ, UR26 ;  /* 0x0000001aff007e24 */ /* 0x000fe2000f8e00ff */
[----:B--2---:R-:W2:Y:S01]  /*3a10*/  LDL.64 R10, [R1+0x38] ;  /* 0x00003800010a7983 */ /* 0x004ea20000100a00 */
[----:B------:R-:W-:Y:S02]  /*3a20*/  UIMAD UR6, UR23, -0x40, UR13 ;  /* 0xffffffc0170678a4 */ /* 0x000fe4000f8e020d */
[----:B------:R-:W-:Y:S01]  /*3a30*/  UIMAD UR24, UR23, UR7, UR24 ;  /* 0x00000007171872a4 */ /* 0x000fe2000f8e0218 */
[----:B------:R-:W2:Y:S03]  /*3a40*/  LDL R8, [R1+0x64] ;  /* 0x0000640001087983 */ /* 0x000ea60000100800 */
[----:B------:R-:W-:Y:S01]  /*3a50*/  UIADD3 UR24, UR27, UR24, URZ ;  /* 0x000000181b187290 */ /* 0x000fe2000fffe03f */
[----:B------:R-:W2:Y:S04]  /*3a60*/  LDL R5, [R1+0x90] ;  /* 0x0000900001057983 */ /* 0x000ea80000100800 */
[----:B------:R-:W2:Y:S01]  /*3a70*/  LDL.64 R6, [R1+0x50] ;  /* 0x0000500001067983 */ /* 0x000ea20000100a00 */
[----:B------:R-:W-:Y:S03]  /*3a80*/  IMAD.U32 R3, RZ, RZ, UR24 ;  /* 0x00000018ff037e24 */ /* 0x000fe6000f8e00ff */
[----:B------:R-:W1:Y:S01]  /*3a90*/  @!P1 S2R R4, SR_CTAID.Y ;  /* 0x0000000000049919 */ /* 0x000e620000002600 */
[----:B-----5:R-:W-:Y:S02]  /*3aa0*/  LEA R0, P0, R0, R14, 0x6 ;  /* 0x0000000e00007211 */ /* 0x020fe400078030ff */
[C---:B----4-:R-:W-:Y:S02]  /*3ab0*/  LOP3.LUT P4, RZ, R9.reuse, 0x1, RZ, 0xc0, !PT ;  /* 0x0000000109ff7812 */ /* 0x050fe4000788c0ff */
[----:B------:R-:W-:Y:S02]  /*3ac0*/  LOP3.LUT P3, RZ, R9, 0x2, RZ, 0xc0, !PT ;  /* 0x0000000209ff7812 */ /* 0x000fe4000786c0ff */
[----:B---3--:R-:W-:Y:S02]  /*3ad0*/  LEA.HI.X R3, R2, R12, R3, 0x6, P0 ;  /* 0x0000000c02037211 */ /* 0x008fe400000f3403 */
[----:B------:R-:W-:Y:S02]  /*3ae0*/  LEA R2, P0, R0, c[0x0][0x160], 0x1 ;  /* 0x0000580000027a11 */ /* 0x000fe400078008ff */
[----:B--2---:R-:W-:Y:S02]  /*3af0*/  ISETP.GE.OR P4, PT, R10, UR6, !P4 ;  /* 0x000000060a007c0c */ /* 0x004fe4000e786670 */
[----:B------:R-:W-:Y:S01]  /*3b00*/  LEA.HI.X R3, R0, c[0x0][0x164], R3, 0x1, P0 ;  /* 0x0000590000037a11 */ /* 0x000fe200000f0c03 */
[----:B------:R-:W-:Y:S01]  /*3b10*/  IMAD.U32 R0, RZ, RZ, UR16 ;  /* 0x00000010ff007e24 */ /* 0x000fe2000f8e00ff */
[C---:B------:R-:W-:Y:S02]  /*3b20*/  ISETP.GE.OR P3, PT, R10.reuse, UR6, !P3 ;  /* 0x000000060a007c0c */ /* 0x040fe4000df66670 */
[----:B------:R-:W-:Y:S01]  /*3b30*/  ISETP.LT.AND P5, PT, R10, UR6, PT ;  /* 0x000000060a007c0c */ /* 0x000fe2000bfa1270 */
[----:B------:R-:W-:Y:S03]  /*3b40*/  IMAD R0, R0, 0x3000, R5 ;  /* 0x0000300000007824 */ /* 0x000fe600078e0205 */
[----:B------:R-:W-:Y:S03]  /*3b50*/  ISETP.GE.OR P5, PT, R8, c[0x0][0x16c], !P5 ;  /* 0x00005b0008007a0c */ /* 0x000fe60006fa6670 */
[----:B------:R-:W-:Y:S01]  /*3b60*/  @!PT LDS RZ, [RZ] ;  /* 0x00000000fffff984 */ /* 0x000fe20000000800 */
[----:B------:R-:W-:Y:S01]  /*3b70*/  @!PT LDS RZ, [RZ] ;  /* 0x00000000fffff984 */ /* 0x000fe20000000800 */
[----:B------:R-:W-:Y:S01]  /*3b80*/  @!PT LDS RZ, [RZ] ;  /* 0x00000000fffff984 */ /* 0x000fe20000000800 */
[----:B------:R2:W-:Y:S04]  /*3b90*/  LDGSTS.E.BYPASS.LTC128B.128 [R0], [R2.64], !P4 ;  /* 0x0000000002007fae */ /* 0x0005e8000e101d52 */
[----:B------:R2:W-:Y:S06]  /*3ba0*/  LDGSTS.E.BYPASS.LTC128B.128 [R0+0x1000], [R2.64+0x40], !P3 ;  /* 0x0100004002007fae */ /* 0x0005ec000d901d52 */
[----:B------:R2:W-:Y:S02]  /*3bb0*/  LDGSTS.E.BYPASS.LTC128B.128 [R0+0x2000], [R2.64+0x80], !P5 ;  /* 0x0200008002007fae */ /* 0x0005e4000e901d52 */
[----:B--2---:R-:W-:Y:S01]  /*3bc0*/  @!P1 IMAD.MOV.U32 R2, RZ, RZ, R6 ;  /* 0x000000ffff029224 */ /* 0x004fe200078e0006 */
[----:B-1----:R-:W-:Y:S01]  /*3bd0*/  @!P1 SHF.R.S32.HI R0, RZ, 0x1f, R4 ;  /* 0x0000001fff009819 */ /* 0x002fe20000011404 */
[----:B------:R-:W-:Y:S04]  /*3be0*/  @!P1 IMAD.MOV.U32 R3, RZ, RZ, R7 ;  /* 0x000000ffff039224 */ /* 0x000fe800078e0007 */
[----:B------:R-:W-:Y:S02]  /*3bf0*/  @!P1 IMAD R0, R0, c[0x0][0x270], RZ ;  /* 0x00009c0000009a24 */ /* 0x000fe400078e02ff */
[C---:B------:R-:W-:Y:S04]  /*3c00*/  @!P1 IMAD.WIDE.U32 R2, R4.reuse, c[0x0][0x270], R2 ;  /* 0x00009c0004029a25 */ /* 0x040fe800078e0002 */
[----:B------:R-:W-:Y:S02]  /*3c10*/  @!P1 IMAD R4, R4, c[0x0][0x274], R0 ;  /* 0x00009d0004049a24 */ /* 0x000fe400078e0200 */
[----:B------:R-:W-:Y:S02]  /*3c20*/  IMAD.U32 R0, RZ, RZ, UR10 ;  /* 0x0000000aff007e24 */ /* 0x000fe4000f8e00ff */
[----:B------:R-:W-:Y:S02]  /*3c30*/  @!P1 IMAD.IADD R5, R3, 0x1, R4 ;  /* 0x0000000103059824 */ /* 0x000fe400078e0204 */
[----:B------:R-:W-:Y:S01]  /*3c40*/  IMAD.U32 R4, RZ, RZ, UR16 ;  /* 0x00000010ff047e24 */ /* 0x000fe2000f8e00ff */
[----:B------:R-:W-:Y:S04]  /*3c50*/  @!P1 LEA R0, R0, 0x40, 0x6 ;  /* 0x0000004000009811 */ /* 0x000fe800078e30ff */
[----:B------:R-:W-:Y:S02]  /*3c60*/  @!P1 IADD3 R3, P3, P0, R0, UR14, R2 ;  /* 0x0000000e00039c10 */ /* 0x000fe4000f87e002 */
[----:B------:R-:W-:Y:S04]  /*3c70*/  @!P1 SHF.R.S32.HI R0, RZ, 0x1f, R0 ;  /* 0x0000001fff009819 */ /* 0x000fe80000011400 */
[----:B------:R-:W-:Y:S01]  /*3c80*/  @!P1 IADD3.X R5, R0, UR17, R5, P3, P0 ;  /* 0x0000001100059c10 */ /* 0x000fe20009fe0405 */
[----:B------:R-:W-:Y:S01]  /*3c90*/  @!P1 IMAD R0, R4, 0x40, R6 ;  /* 0x0000004004009824 */ /* 0x000fe200078e0206 */
[C---:B------:R-:W-:Y:S03]  /*3ca0*/  @!P1 LEA R2, P0, R3.reuse, c[0x0][0x258], 0x2 ;  /* 0x0000960003029a11 */ /* 0x040fe600078010ff */
[----:B------:R-:W-:Y:S01]  /*3cb0*/  @!P1 IMAD.SHL.U32 R0, R0, 0x4, RZ ;  /* 0x0000000400009824 */ /* 0x000fe200078e00ff */
[----:B------:R-:W-:Y:S05]  /*3cc0*/  @!P1 LEA.HI.X R3, R3, c[0x0][0x25c], R5, 0x2, P0 ;  /* 0x0000970003039a11 */ /* 0x000fea00000f1405 */
[----:B------:R1:W-:Y:S04]  /*3cd0*/  @!P1 LDGSTS.E.BYPASS.LTC128B.128 [R0+0xf080], [R2.64] ;  /* 0x0f08000002009fae */ /* 0x0003e8000b901d52 */
.L_x_168:
[-C--:B--2---:R-:W-:Y:S01]  /*3ce0*/  HMMA.16816.F32.BF16 R4, R32, R164.reuse, RZ ;  /* 0x000000a42004723c */ /* 0x084fe200000418ff */
[----:B------:R2:W-:Y:S01]  /*3cf0*/  STL [R1+0xb0], R89 ;  /* 0x0000b05901007387 */ /* 0x0005e20000100800 */
[----:B------:R-:W-:Y:S02]  /*3d00*/  PLOP3.LUT P0, PT, PT, PT, UP4, 0x80, 0x0 ;  /* 0x000000000000781c */ /* 0x000fe40003f0f048 */
[----:B-1----:R-:W-:Y:S01]  /*3d10*/  P2R R0, PR, RZ, 0x2 ;  /* 0x00000002ff007803 */ /* 0x002fe20000000000 */
[----:B------:R-:W0:Y:S01]  /*3d20*/  LDGDEPBAR ;  /* 0x00000000000079af */ /* 0x000e220000000000 */
[C---:B------:R-:W-:Y:S02]  /*3d30*/  ISETP.GT.AND P4, PT, R146.reuse, 0x21, P0 ;  /* 0x000000219200780c */ /* 0x040fe40000784270 */
[C---:B---3--:R-:W-:Y:S02]  /*3d40*/  HMMA.16816.F32.BF16 R8, R28.reuse, R164, RZ ;  /* 0x000000a41c08723c */ /* 0x048fe400000418ff */
[C---:B------:R-:W-:Y:S02]  /*3d50*/  ISETP.LT.OR P4, PT, R147.reuse, 0x22, P4 ;  /* 0x000000229300780c */ /* 0x040fe40002781670 */
[C---:B------:R-:W-:Y:S02]  /*3d60*/  ISETP.GT.AND P6, PT, R146.reuse, RZ, P0 ;  /* 0x000000ff9200720c */ /* 0x040fe400007c4270 */
[C---:B------:R-:W-:Y:S02]  /*3d70*/  ISETP.GT.AND P5, PT, R146.reuse, 0x1, P0 ;  /* 0x000000019200780c */ /* 0x040fe400007a4270 */
[-C--:B------:R-:W-:Y:S01]  /*3d80*/  HMMA.16816.F32.BF16 R12, R28, R166.reuse, RZ ;  /* 0x000000a61c0c723c */ /* 0x080fe200000418ff */
[C---:B------:R-:W-:Y:S02]  /*3d90*/  ISETP.LT.OR P6, PT, R147.reuse, 0x1, P6 ;  /* 0x000000019300780c */ /* 0x040fe400037c1670 */
[----:B------:R-:W-:Y:S02]  /*3da0*/  ISETP.GT.AND P3, PT, R146, 0x20, P0 ;  /* 0x000000209200780c */ /* 0x000fe40000764270 */
[C---:B------:R-:W-:Y:S02]  /*3db0*/  ISETP.LT.OR P5, PT, R147.reuse, 0x2, P5 ;  /* 0x000000029300780c */ /* 0x040fe40002fa1670 */
[----:B------:R-:W-:Y:S01]  /*3dc0*/  ISETP.LT.OR P3, PT, R147, 0x21, P3 ;  /* 0x000000219300780c */ /* 0x000fe20001f61670 */
[C---:B------:R-:W-:Y:S01]  /*3dd0*/  HMMA.16816.F32.BF16 R16, R32.reuse, R166, RZ ;  /* 0x000000a62010723c */ /* 0x040fe200000418ff */
[----:B--2---:R-:W2:Y:S04]  /*3de0*/  LDL.LU R89, [R1+0x14] ;  /* 0x0000140001597983 */ /* 0x004ea80000300800 */
[----:B------:R1:W-:Y:S03]  /*3df0*/  STL [R1+0xac], R88 ;  /* 0x0000ac5801007387 */ /* 0x0003e60000100800 */
[-C--:B------:R-:W-:Y:S08]  /*3e00*/  HMMA.16816.F32.BF16 R20, R32, R168.reuse, RZ ;  /* 0x000000a82014723c */ /* 0x080ff000000418ff */
[C---:B------:R-:W-:Y:S08]  /*3e10*/  HMMA.16816.F32.BF16 R24, R28.reuse, R168, RZ ;  /* 0x000000a81c18723c */ /* 0x040ff000000418ff */
[-C--:B------:R-:W-:Y:S01]  /*3e20*/  HMMA.16816.F32.BF16 R28, R28, R170.reuse, RZ ;  /* 0x000000aa1c1c723c */ /* 0x080fe200000418ff */
[----:B-1----:R-:W3:Y:S07]  /*3e30*/  LDL.LU R88, [R1+0x8] ;  /* 0x0000080001587983 */ /* 0x002eee0000300800 */
[----:B------:R-:W-:Y:S01]  /*3e40*/  HMMA.16816.F32.BF16 R32, R32, R170, RZ ;  /* 0x000000aa2020723c */ /* 0x000fe200000418ff */
[----:B------:R1:W-:Y:S07]  /*3e50*/  STL [R1+0xa8], R87 ;  /* 0x0000a85701007387 */ /* 0x0003ee0000100800 */
[-C--:B----4-:R-:W-:Y:S08]  /*3e60*/  HMMA.16816.F32.BF16 R4, R132, R172.reuse, R4 ;  /* 0x000000ac8404723c */ /* 0x090ff00000041804 */
[C---:B------:R-:W-:Y:S08]  /*3e70*/  HMMA.16816.F32.BF16 R8, R136.reuse, R172, R8 ;  /* 0x000000ac8808723c */ /* 0x040ff00000041808 */
[-C--:B------:R-:W-:Y:S01]  /*3e80*/  HMMA.16816.F32.BF16 R12, R136, R174.reuse, R12 ;  /* 0x000000ae880c723c */ /* 0x080fe2000004180c */
[----:B-1----:R-:W4:Y:S07]  /*3e90*/  LDL R87, [R1+0x30] ;  /* 0x0000300001577983 */ /* 0x002f2e0000100800 */
[C---:B------:R-:W-:Y:S01]  /*3ea0*/  HMMA.16816.F32.BF16 R16, R132.reuse, R174, R16 ;  /* 0x000000ae8410723c */ /* 0x040fe20000041810 */
[----:B------:R1:W-:Y:S07]  /*3eb0*/  STL [R1+0xa4], R86 ;  /* 0x0000a45601007387 */ /* 0x0003ee0000100800 */
[-C--:B------:R-:W-:Y:S08]  /*3ec0*/  HMMA.16816.F32.BF16 R20, R132, R176.reuse, R20 ;  /* 0x000000b08414723c */ /* 0x080ff00000041814 */
[C---:B------:R-:W-:Y:S08]  /*3ed0*/  HMMA.16816.F32.BF16 R24, R136.reuse, R176, R24 ;  /* 0x000000b08818723c */ /* 0x040ff00000041818 */
[-C--:B------:R-:W-:Y:S01]  /*3ee0*/  HMMA.16816.F32.BF16 R28, R136, R178.reuse, R28 ;  /* 0x000000b2881c723c */ /* 0x080fe2000004181c */
[----:B------:R-:W1:Y:S07]  /*3ef0*/  LDSM.16.M88.4 R136, [R216+0xd080] ;  /* 0x00d08000d888783b */ /* 0x000e6e0000000200 */
[----:B------:R-:W-:Y:S01]  /*3f00*/  HMMA.16816.F32.BF16 R32, R132, R178, R32 ;  /* 0x000000b28420723c */ /* 0x000fe20000041820 */
[----:B------:R-:W1:Y:S08]  /*3f10*/  LDSM.16.M88.4 R132, [R216+0xd880] ;  /* 0x00d88000d884783b */ /* 0x000e700000000200 */
[----:B-1----:R-:W2:Y:S04]  /*3f20*/  LDL.LU R86, [R1+0x4] ;  /* 0x0000040001567983 */ /* 0x002ea80000300800 */
[----:B------:R1:W-:Y:S01]  /*3f30*/  STL [R1+0xa0], R85 ;  /* 0x0000a05501007387 */ /* 0x0003e20000100800 */
[-C--:B------:R-:W-:Y:S03]  /*3f40*/  HMMA.16816.F32.BF16 R4, R136, R180.reuse, R4 ;  /* 0x000000b48804723c */ /* 0x080fe60000041804 */
[----:B-1----:R-:W2:Y:S05]  /*3f50*/  LDL.LU R85, [R1] ;  /* 0x0000000001557983 */ /* 0x002eaa0000300800 */
[C---:B------:R-:W-:Y:S01]  /*3f60*/  HMMA.16816.F32.BF16 R8, R132.reuse, R180, R8 ;  /* 0x000000b48408723c */ /* 0x040fe20000041808 */
[----:B------:R1:W-:Y:S07]  /*3f70*/  STL [R1+0x9c], R84 ;  /* 0x00009c5401007387 */ /* 0x0003ee0000100800 */
[-C--:B------:R-:W-:Y:S08]  /*3f80*/  HMMA.16816.F32.BF16 R12, R132, R182.reuse, R12 ;  /* 0x000000b6840c723c */ /* 0x080ff0000004180c */
[C---:B------:R-:W-:Y:S08]  /*3f90*/  HMMA.16816.F32.BF16 R16, R136.reuse, R182, R16 ;  /* 0x000000b68810723c */ /* 0x040ff00000041810 */
[-C--:B------:R-:W-:Y:S01]  /*3fa0*/  HMMA.16816.F32.BF16 R20, R136, R184.reuse, R20 ;  /* 0x000000b88814723c */ /* 0x080fe20000041814 */
[----:B-1----:R-:W2:Y:S07]  /*3fb0*/  LDL.LU R84, [R1+0x2c] ;  /* 0x00002c0001547983 */ /* 0x002eae0000300800 */
[C---:B------:R-:W-:Y:S08]  /*3fc0*/  HMMA.16816.F32.BF16 R24, R132.reuse, R184, R24 ;  /* 0x000000b88418723c */ /* 0x040ff00000041818 */
[-C--:B------:R-:W-:Y:S01]  /*3fd0*/  HMMA.16816.F32.BF16 R28, R132, R186.reuse, R28 ;  /* 0x000000ba841c723c */ /* 0x080fe2000004181c */
[----:B------:R-:W1:Y:S07]  /*3fe0*/  LDSM.16.M88.4 R132, [R217+0x1000] ;  /* 0x00100000d984783b */ /* 0x000e6e0000000200 */
[----:B------:R-:W-:Y:S01]  /*3ff0*/  HMMA.16816.F32.BF16 R32, R136, R186, R32 ;  /* 0x000000ba8820723c */ /* 0x000fe20000041820 */
[----:B------:R-:W1:Y:S07]  /*4000*/  LDSM.16.M88.4 R136, [R217+0x1800] ;  /* 0x00180000d988783b */ /* 0x000e6e0000000200 */
[-C--:B-1----:R-:W-:Y:S08]  /*4010*/  HMMA.16816.F32.BF16 R4, R132, R188.reuse, R4 ;  /* 0x000000bc8404723c */ /* 0x082ff00000041804 */
[C---:B------:R-:W-:Y:S08]  /*4020*/  HMMA.16816.F32.BF16 R8, R136.reuse, R188, R8 ;  /* 0x000000bc8808723c */ /* 0x040ff00000041808 */
[-C--:B------:R-:W-:Y:S08]  /*4030*/  HMMA.16816.F32.BF16 R12, R136, R190.reuse, R12 ;  /* 0x000000be880c723c */ /* 0x080ff0000004180c */
[C---:B------:R-:W-:Y:S08]  /*4040*/  HMMA.16816.F32.BF16 R16, R132.reuse, R190, R16 ;  /* 0x000000be8410723c */ /* 0x040ff00000041810 */
[-C--:B------:R-:W-:Y:S08]  /*4050*/  HMMA.16816.F32.BF16 R20, R132, R192.reuse, R20 ;  /* 0x000000c08414723c */ /* 0x080ff00000041814 */
        /* <DEDUP_REMOVED lines=15> */
[-C--:B-1----:R-:W-:Y:S08]  /*4150*/  HMMA.16816.F32.BF16 R4, R132, R204.reuse, R4 ;  /* 0x000000cc8404723c */ /* 0x082ff00000041804 */
[C---:B---3--:R-:W-:Y:S08]  /*4160*/  HMMA.16816.F32.BF16 R8, R136.reuse, R204, R8 ;  /* 0x000000cc8808723c */ /* 0x048ff00000041808 */
[-C--:B------:R-:W-:Y:S08]  /*4170*/  HMMA.16816.F32.BF16 R12, R136, R206.reuse, R12 ;  /* 0x000000ce880c723c */ /* 0x080ff0000004180c */
[C---:B------:R-:W-:Y:S08]  /*4180*/  HMMA.16816.F32.BF16 R16, R132.reuse, R206, R16 ;  /* 0x000000ce8410723c */ /* 0x040ff00000041810 */
[-C--:B------:R-:W-:Y:S08]  /*4190*/  HMMA.16816.F32.BF16 R20, R132, R208.reuse, R20 ;  /* 0x000000d08414723c */ /* 0x080ff00000041814 */
[C---:B------:R-:W-:Y:S08]  /*41a0*/  HMMA.16816.F32.BF16 R24, R136.reuse, R208, R24 ;  /* 0x000000d08818723c */ /* 0x040ff00000041818 */
[-C--:B------:R-:W-:Y:S07]  /*41b0*/  HMMA.16816.F32.BF16 R28, R136, R210.reuse, R28 ;  /* 0x000000d2881c723c */ /* 0x080fee000004181c */
[----:B------:R-:W-:Y:S01]  /*41c0*/  FSEL R136, R230, -INF , !P4 ;  /* 0xff800000e6887808 */ /* 0x000fe20006000000 */
[----:B------:R-:W-:Y:S04]  /*41d0*/  HMMA.16816.F32.BF16 R32, R132, R210, R32 ;  /* 0x000000d28420723c */ /* 0x000fe80000041820 */
[----:B------:R-:W-:Y:S01]  /*41e0*/  ISETP.GT.AND P4, PT, R146, 0x61, P0 ;  /* 0x000000619200780c */ /* 0x000fe20000784270 */
[--C-:B------:R-:W-:Y:S01]  /*41f0*/  FFMA.FTZ R155, R136, c[0x0][0x29c], -R149.reuse ;  /* 0x0000a700889b7a23 */ /* 0x100fe20000010895 */
[----:B------:R-:W-:Y:S02]  /*4200*/  FSEL R139, R161, -INF , !P6 ;  /* 0xff800000a18b7808 */ /* 0x000fe40007000000 */
[----:B------:R-:W-:Y:S01]  /*4210*/  ISETP.LT.OR P4, PT, R147, 0x62, P4 ;  /* 0x000000629300780c */ /* 0x000fe20002781670 */
[----:B------:R-:W-:Y:S01]  /*4220*/  MUFU.EX2 R235, R155 ;  /* 0x0000009b00eb7308 */ /* 0x000fe20000000800 */
[----:B------:R-:W-:Y:S02]  /*4230*/  ISETP.GT.AND P6, PT, R146, 0x40, P0 ;  /* 0x000000409200780c */ /* 0x000fe400007c4270 */
[----:B------:R-:W-:Y:S01]  /*4240*/  FSEL R2, R159, -INF , !P4 ;  /* 0xff8000009f027808 */ /* 0x000fe20006000000 */
[--C-:B------:R-:W-:Y:S01]  /*4250*/  FFMA.FTZ R158, R139, c[0x0][0x29c], -R149.reuse ;  /* 0x0000a7008b9e7a23 */ /* 0x100fe20000010895 */
[----:B------:R-:W-:Y:S02]  /*4260*/  ISETP.GT.AND P4, PT, R140, 0x21, P0 ;  /* 0x000000218c00780c */ /* 0x000fe40000784270 */
[----:B------:R-:W-:Y:S02]  /*4270*/  FSEL R138, R241, -INF , !P5 ;  /* 0xff800000f18a7808 */ /* 0x000fe40006800000 */
[----:B------:R-:W-:Y:S01]  /*4280*/  ISETP.LT.OR P1, PT, R144, 0x22, P4 ;  /* 0x000000229000780c */ /* 0x000fe20002721670 */
[----:B------:R-:W1:Y:S01]  /*4290*/  MUFU.EX2 R240, R158 ;  /* 0x0000009e00f07308 */ /* 0x000e620000000800 */
[----:B------:R-:W-:Y:S01]  /*42a0*/  FSEL R137, R231, -INF , !P3 ;  /* 0xff800000e7897808 */ /* 0x000fe20005800000 */
[--C-:B------:R-:W-:Y:S01]  /*42b0*/  FFMA.FTZ R157, R138, c[0x0][0x29c], -R149.reuse ;  /* 0x0000a7008a9d7a23 */ /* 0x100fe20000010895 */
[----:B------:R-:W-:Y:S02]  /*42c0*/  FSEL R152, R246, -INF , !P1 ;  /* 0xff800000f6987808 */ /* 0x000fe40004800000 */
[----:B------:R-:W-:Y:S01]  /*42d0*/  ISETP.NE.AND P1, PT, R0, RZ, PT ;  /* 0x000000ff0000720c */ /* 0x000fe20003f25270 */
[--C-:B------:R-:W-:Y:S01]  /*42e0*/  FFMA.FTZ R156, R137, c[0x0][0x29c], -R149.reuse ;  /* 0x0000a700899c7a23 */ /* 0x100fe20000010895 */
[----:B----4-:R-:W3:Y:S01]  /*42f0*/  LDS R0, [R87.X4+0xf280] ;  /* 0x00f2800057007984 */ /* 0x010ee20000004800 */
[C---:B------:R-:W-:Y:S02]  /*4300*/  ISETP.GT.AND P5, PT, R146.reuse, 0x41, P0 ;  /* 0x000000419200780c */ /* 0x040fe400007a4270 */
[----:B------:R-:W-:Y:S01]  /*4310*/  ISETP.GT.AND P3, PT, R146, 0x60, P0 ;  /* 0x000000609200780c */ /* 0x000fe20000764270 */
[----:B------:R4:W1:Y:S01]  /*4320*/  MUFU.EX2 R239, R156 ;  /* 0x0000009c00ef7308 */ /* 0x0008620000000800 */
[C---:B------:R-:W-:Y:S02]  /*4330*/  ISETP.LT.OR P6, PT, R147.reuse, 0x41, P6 ;  /* 0x000000419300780c */ /* 0x040fe400037c1670 */
[C---:B------:R-:W-:Y:S02]  /*4340*/  ISETP.LT.OR P5, PT, R147.reuse, 0x42, P5 ;  /* 0x000000429300780c */ /* 0x040fe40002fa1670 */
[----:B------:R-:W-:Y:S02]  /*4350*/  ISETP.LT.OR P3, PT, R147, 0x61, P3 ;  /* 0x000000619300780c */ /* 0x000fe40001f61670 */
[----:B------:R-:W-:Y:S02]  /*4360*/  FSEL R133, R232, -INF , !P6 ;  /* 0xff800000e8857808 */ /* 0x000fe40007000000 */
[----:B------:R-:W-:Y:S01]  /*4370*/  FSEL R132, R163, -INF , !P5 ;  /* 0xff800000a3847808 */ /* 0x000fe20006800000 */
[----:B------:R-:W1:Y:S01]  /*4380*/  MUFU.EX2 R236, R157 ;  /* 0x0000009d00ec7308 */ /* 0x000e620000000800 */
[C---:B------:R-:W-:Y:S02]  /*4390*/  ISETP.GT.AND P6, PT, R140.reuse, RZ, P0 ;  /* 0x000000ff8c00720c */ /* 0x040fe400007c4270 */
[----:B------:R-:W-:Y:S01]  /*43a0*/  ISETP.GT.AND P5, PT, R140, 0x1, P0 ;  /* 0x000000018c00780c */ /* 0x000fe200007a4270 */
[--C-:B------:R-:W-:Y:S01]  /*43b0*/  FFMA.FTZ R139, R132, c[0x0][0x29c], -R149.reuse ;  /* 0x0000a700848b7a23 */ /* 0x100fe20000010895 */
[----:B------:R-:W-:Y:S02]  /*43c0*/  FSEL R3, R160, -INF , !P3 ;  /* 0xff800000a0037808 */ /* 0x000fe40005800000 */
[----:B------:R-:W-:Y:S02]  /*43d0*/  ISETP.GT.AND P3, PT, R140, 0x20, P0 ;  /* 0x000000208c00780c */ /* 0x000fe40000764270 */
[C---:B------:R-:W-:Y:S01]  /*43e0*/  ISETP.LT.OR P6, PT, R144.reuse, 0x1, P6 ;  /* 0x000000019000780c */ /* 0x040fe200037c1670 */
[--C-:B------:R-:W-:Y:S01]  /*43f0*/  FFMA.FTZ R138, R3, c[0x0][0x29c], -R149.reuse ;  /* 0x0000a700038a7a23 */ /* 0x100fe20000010895 */
[C---:B------:R-:W-:Y:S02]  /*4400*/  ISETP.LT.OR P5, PT, R144.reuse, 0x2, P5 ;  /* 0x000000029000780c */ /* 0x040fe40002fa1670 */
[----:B------:R-:W-:Y:S01]  /*4410*/  ISETP.LT.OR P3, PT, R144, 0x21, P3 ;  /* 0x000000219000780c */ /* 0x000fe20001f61670 */
[----:B------:R-:W-:Y:S01]  /*4420*/  MUFU.EX2 R237, R138 ;  /* 0x0000008a00ed7308 */ /* 0x000fe20000000800 */
[----:B------:R-:W-:Y:S02]  /*4430*/  FSEL R146, R249, -INF , !P6 ;  /* 0xff800000f9927808 */ /* 0x000fe40007000000 */
[----:B------:R-:W-:Y:S02]  /*4440*/  FSEL R147, R248, -INF , !P5 ;  /* 0xff800000f8937808 */ /* 0x000fe40006800000 */
[----:B------:R-:W-:Y:S02]  /*4450*/  FSEL R153, R247, -INF , !P3 ;  /* 0xff800000f7997808 */ /* 0x000fe40005800000 */
[C---:B------:R-:W-:Y:S02]  /*4460*/  ISETP.GT.AND P6, PT, R140.reuse, 0x40, P0 ;  /* 0x000000408c00780c */ /* 0x040fe400007c4270 */
[C---:B------:R-:W-:Y:S02]  /*4470*/  ISETP.GT.AND P5, PT, R140.reuse, 0x41, P0 ;  /* 0x000000418c00780c */ /* 0x040fe400007a4270 */
[C---:B------:R-:W-:Y:S01]  /*4480*/  ISETP.GT.AND P4, PT, R140.reuse, 0x60, P0 ;  /* 0x000000608c00780c */ /* 0x040fe20000784270 */
[--C-:B---3--:R-:W-:Y:S01]  /*4490*/  FADD.FTZ R137, R5, -R0.reuse ;  /* 0x8000000005897221 */ /* 0x108fe20000010000 */
[----:B------:R-:W-:Y:S01]  /*44a0*/  ISETP.GT.AND P3, PT, R140, 0x61, P0 ;  /* 0x000000618c00780c */ /* 0x000fe20000764270 */
[--C-:B------:R-:W-:Y:S01]  /*44b0*/  FADD.FTZ R135, R16, -R0.reuse ;  /* 0x8000000010877221 */ /* 0x100fe20000010000 */
[C---:B------:R-:W-:Y:S01]  /*44c0*/  ISETP.LT.OR P6, PT, R144.reuse, 0x41, P6 ;  /* 0x000000419000780c */ /* 0x040fe200037c1670 */
[--C-:B------:R-:W-:Y:S01]  /*44d0*/  FADD.FTZ R132, R17, -R0.reuse ;  /* 0x8000000011847221 */ /* 0x100fe20000010000 */
[----:B------:R-:W-:Y:S01]  /*44e0*/  ISETP.LT.OR P5, PT, R144, 0x42, P5 ;  /* 0x000000429000780c */ /* 0x000fe20002fa1670 */
[--C-:B------:R-:W-:Y:S01]  /*44f0*/  FADD.FTZ R136, R20, -R0.reuse ;  /* 0x8000000014887221 */ /* 0x100fe20000010000 */
[----:B------:R-:W-:Y:S01]  /*4500*/  ISETP.LT.OR P4, PT, R144, 0x61, P4 ;  /* 0x000000619000780c */ /* 0x000fe20002781670 */
[--C-:B------:R-:W-:Y:S01]  /*4510*/  FADD.FTZ R154, R32, -R0.reuse ;  /* 0x80000000209a7221 */ /* 0x100fe20000010000 */
[----:B------:R-:W-:Y:S01]  /*4520*/  ISETP.LT.OR P3, PT, R144, 0x62, P3 ;  /* 0x000000629000780c */ /* 0x000fe20001f61670 */
[--C-:B------:R-:W-:Y:S01]  /*4530*/  FFMA.FTZ R144, R133, c[0x0][0x29c], -R149.reuse ;  /* 0x0000a70085907a23 */ /* 0x100fe20000010895 */
[----:B------:R-:W-:Y:S01]  /*4540*/  FSEL R3, R250, -INF , !P5 ;  /* 0xff800000fa037808 */ /* 0x000fe20006800000 */
[----:B------:R-:W-:Y:S01]  /*4550*/  FFMA.FTZ R149, R2, c[0x0][0x29c], -R149 ;  /* 0x0000a70002957a23 */ /* 0x000fe20000010895 */
[----:B------:R-:W-:Y:S01]  /*4560*/  FSEL R2, R245, -INF , !P4 ;  /* 0xff800000f5027808 */ /* 0x000fe20006000000 */
[--C-:B------:R-:W-:Y:S01]  /*4570*/  FADD.FTZ R140, R33, -R0.reuse ;  /* 0x80000000218c7221 */ /* 0x100fe20000010000 */
[----:B------:R-:W-:Y:S01]  /*4580*/  MOV R33, R234 ;  /* 0x000000ea00217202 */ /* 0x000fe20000000f00 */
[--C-:B------:R-:W-:Y:S01]  /*4590*/  FADD.FTZ R133, R4, -R0.reuse ;  /* 0x8000000004857221 */ /* 0x100fe20000010000 */
[----:B------:R-:W-:Y:S01]  /*45a0*/  FSEL R4, R242, -INF , !P6 ;  /* 0xff800000f2047808 */ /* 0x000fe20007000000 */
[----:B------:R-:W-:Y:S01]  /*45b0*/  FADD.FTZ R134, R21, -R0 ;  /* 0x8000000015867221 */ /* 0x000fe20000010000 */
[----:B------:R-:W-:Y:S01]  /*45c0*/  FSEL R0, R243, -INF , !P3 ;  /* 0xff800000f3007808 */ /* 0x000fe20005800000 */
[--C-:B------:R-:W-:Y:S01]  /*45d0*/  FFMA.FTZ R20, R146, c[0x0][0x29c], -R148.reuse ;  /* 0x0000a70092147a23 */ /* 0x100fe20000010894 */
[----:B------:R-:W-:Y:S01]  /*45e0*/  MOV R146, R229 ;  /* 0x000000e500927202 */ /* 0x000fe20000000f00 */
[--C-:B------:R-:W-:Y:S01]  /*45f0*/  FFMA.FTZ R17, R147, c[0x0][0x29c], -R148.reuse ;  /* 0x0000a70093117a23 */ /* 0x100fe20000010894 */
[----:B------:R3:W-:Y:S01]  /*4600*/  MUFU.EX2 R234, R139 ;  /* 0x0000008b00ea7308 */ /* 0x0007e20000000800 */
[--C-:B------:R-:W-:Y:S01]  /*4610*/  FFMA.FTZ R16, R153, c[0x0][0x29c], -R148.reuse ;  /* 0x0000a70099107a23 */ /* 0x100fe20000010894 */
[----:B------:R-:W-:Y:S01]  /*4620*/  ISETP.GT.AND P6, PT, R141, RZ, P0 ;  /* 0x000000ff8d00720c */ /* 0x000fe200007c4270 */
[--C-:B------:R-:W-:Y:S01]  /*4630*/  FFMA.FTZ R5, R152, c[0x0][0x29c], -R148.reuse ;  /* 0x0000a70098057a23 */ /* 0x100fe20000010894 */
[----:B----4-:R-:W-:Y:S01]  /*4640*/  MOV R156, R146 ;  /* 0x00000092009c7202 */ /* 0x010fe20000000f00 */
[--C-:B------:R-:W-:Y:S01]  /*4650*/  FFMA.FTZ R32, R3, c[0x0][0x29c], -R148.reuse ;  /* 0x0000a70003207a23 */ /* 0x100fe20000010894 */
[----:B------:R-:W-:Y:S01]  /*4660*/  ISETP.LT.OR P6, PT, R145, 0x1, P6 ;  /* 0x000000019100780c */ /* 0x000fe200037c1670 */
[--C-:B------:R-:W-:Y:S01]  /*4670*/  FFMA.FTZ R4, R4, c[0x0][0x29c], -R148.reuse ;  /* 0x0000a70004047a23 */ /* 0x100fe20000010894 */
[----:B------:R-:W-:Y:S01]  /*4680*/  ISETP.GT.AND P3, PT, R141, 0x21, P0 ;  /* 0x000000218d00780c */ /* 0x000fe20000764270 */
[--C-:B------:R-:W-:Y:S01]  /*4690*/  FFMA.FTZ R21, R2, c[0x0][0x29c], -R148.reuse ;  /* 0x0000a70002157a23 */ /* 0x100fe20000010894 */
[----:B------:R-:W4:Y:S01]  /*46a0*/  MUFU.EX2 R238, R144 ;  /* 0x0000009000ee7308 */ /* 0x000f220000000800 */
[----:B------:R-:W-:Y:S01]  /*46b0*/  FFMA.FTZ R148, R0, c[0x0][0x29c], -R148 ;  /* 0x0000a70000947a23 */ /* 0x000fe20000010894 */
[----:B------:R-:W-:Y:S01]  /*46c0*/  ISETP.LT.OR P3, PT, R145, 0x22, P3 ;  /* 0x000000229100780c */ /* 0x000fe20001f61670 */
[----:B------:R-:W-:Y:S01]  /*46d0*/  FFMA.FTZ R0, -R161, R161, 1 ;  /* 0x3f800000a1007423 */ /* 0x000fe200000101a1 */
[C---:B------:R-:W-:Y:S01]  /*46e0*/  ISETP.GT.AND P4, PT, R141.reuse, 0x20, P0 ;  /* 0x000000208d00780c */ /* 0x040fe20000784270 */
[----:B-1----:R-:W-:Y:S01]  /*46f0*/  FMUL.FTZ R133, R240, R133 ;  /* 0x00000085f0857220 */ /* 0x002fe20000410000 */
[----:B------:R-:W-:Y:S01]  /*4700*/  ISETP.GT.AND P5, PT, R141, 0x1, P0 ;  /* 0x000000018d00780c */ /* 0x000fe200007a4270 */
[----:B------:R-:W-:Y:S01]  /*4710*/  FFMA.FTZ R2, -R230, R230, 1 ;  /* 0x3f800000e6027423 */ /* 0x000fe200000101e6 */
[----:B------:R-:W-:Y:S01]  /*4720*/  ISETP.LT.OR P4, PT, R145, 0x21, P4 ;  /* 0x000000219100780c */ /* 0x000fe20002781670 */
[----:B------:R-:W-:Y:S01]  /*4730*/  FMUL.FTZ R229, R133, R0 ;  /* 0x0000000085e57220 */ /* 0x000fe20000410000 */
[----:B------:R1:W-:Y:S01]  /*4740*/  MUFU.EX2 R230, R4 ;  /* 0x0000000400e67308 */ /* 0x0003e20000000800 */
[----:B------:R-:W-:Y:S01]  /*4750*/  FFMA.FTZ R3, -R231, R231, 1 ;  /* 0x3f800000e7037423 */ /* 0x000fe200000101e7 */
[----:B------:R-:W-:Y:S01]  /*4760*/  MOV R133, R33 ;  /* 0x0000002100857202 */ /* 0x000fe20000000f00 */
[----:B------:R-:W-:Y:S01]  /*4770*/  FMUL.FTZ R135, R239, R135 ;  /* 0x00000087ef877220 */ /* 0x000fe20000410000 */
[----:B---3--:R-:W-:Y:S01]  /*4780*/  MOV R139, R233 ;  /* 0x000000e9008b7202 */ /* 0x008fe20000000f00 */
[----:B------:R-:W-:Y:S01]  /*4790*/  FMUL.FTZ R137, R236, R137 ;  /* 0x00000089ec897220 */ /* 0x000fe20000410000 */
[----:B------:R-:W-:Y:S01]  /*47a0*/  FSEL R33, R88, -INF , !P3 ;  /* 0xff80000058217808 */ /* 0x000fe20005800000 */
[----:B------:R-:W-:Y:S01]  /*47b0*/  FMUL.FTZ R146, R135, R3 ;  /* 0x0000000387927220 */ /* 0x000fe20000410000 */
[----:B------:R-:W-:Y:S01]  /*47c0*/  ISETP.LT.OR P5, PT, R145, 0x2, P5 ;  /* 0x000000029100780c */ /* 0x000fe20002fa1670 */
[----:B------:R-:W-:Y:S01]  /*47d0*/  FFMA.FTZ R3, -R232, R232, 1 ;  /* 0x3f800000e8037423 */ /* 0x000fe200000101e8 */
[----:B------:R-:W3:Y:S01]  /*47e0*/  MUFU.EX2 R0, R5 ;  /* 0x0000000500007308 */ /* 0x000ee20000000800 */
[----:B------:R-:W-:Y:S01]  /*47f0*/  ISETP.GT.AND P3, PT, R141, 0x61, P0 ;  /* 0x000000618d00780c */ /* 0x000fe20000764270 */
[----:B------:R-:W-:Y:S02]  /*4800*/  FMUL.FTZ R132, R235, R132 ;  /* 0x00000084eb847220 */ /* 0x000fe40000410000 */
[----:B----4-:R-:W-:Y:S01]  /*4810*/  FMUL.FTZ R136, R238, R136 ;  /* 0x00000088ee887220 */ /* 0x010fe20000410000 */
[----:B------:R-:W-:Y:S01]  /*4820*/  ISETP.LT.OR P3, PT, R145, 0x62, P3 ;  /* 0x000000629100780c */ /* 0x000fe20001f61670 */
[----:B------:R-:W-:Y:S02]  /*4830*/  FMUL.FTZ R132, R132, R2 ;  /* 0x0000000284847220 */ /* 0x000fe40000410000 */
[----:B------:R-:W-:Y:S02]  /*4840*/  FFMA.FTZ R2, -R163, R163, 1 ;  /* 0x3f800000a3027423 */ /* 0x000fe400000101a3 */
[----:B------:R-:W-:Y:S01]  /*4850*/  FMUL.FTZ R144, R136, R3 ;  /* 0x0000000388907220 */ /* 0x000fe20000410000 */
[----:B------:R-:W-:Y:S01]  /*4860*/  F2FP.BF16.PACK_AB R132, R132, R146 ;  /* 0x000000928484723e */ /* 0x000fe200000010ff */
[----:B------:R-:W-:Y:S01]  /*4870*/  FFMA.FTZ R3, -R160, R160, 1 ;  /* 0x3f800000a0037423 */ /* 0x000fe200000101a0 */
[----:B------:R4:W-:Y:S01]  /*4880*/  MUFU.EX2 R161, R16 ;  /* 0x0000001000a17308 */ /* 0x0009e20000000800 */
[----:B-1----:R-:W-:Y:S01]  /*4890*/  FSEL R4, R139, -INF , !P6 ;  /* 0xff8000008b047808 */ /* 0x002fe20007000000 */
[----:B------:R-:W-:Y:S01]  /*48a0*/  FMUL.FTZ R134, R234, R134 ;  /* 0x00000086ea867220 */ /* 0x000fe20000410000 */
[----:B------:R-:W-:Y:S01]  /*48b0*/  ISETP.GT.AND P6, PT, R141, 0x40, P0 ;  /* 0x000000408d00780c */ /* 0x000fe200007c4270 */
[----:B------:R-:W-:Y:S02]  /*48c0*/  FMUL.FTZ R154, R237, R154 ;  /* 0x0000009aed9a7220 */ /* 0x000fe40000410000 */
[----:B------:R-:W-:Y:S01]  /*48d0*/  FMUL.FTZ R135, R134, R2 ;  /* 0x0000000286877220 */ /* 0x000fe20000410000 */
[----:B------:R-:W-:Y:S01]  /*48e0*/  ISETP.LT.OR P6, PT, R145, 0x41, P6 ;  /* 0x000000419100780c */ /* 0x000fe200037c1670 */
[----:B------:R-:W-:Y:S02]  /*48f0*/  FMUL.FTZ R154, R154, R3 ;  /* 0x000000039a9a7220 */ /* 0x000fe40000410000 */
[----:B------:R-:W-:Y:S01]  /*4900*/  MUFU.EX2 R157, R21 ;  /* 0x00000015009d7308 */ /* 0x000fe20000000800 */
[----:B---3--:R1:W-:Y:S01]  /*4910*/  STL [R1+0x20], R0 ;  /* 0x0000200001007387 */ /* 0x0083e20000100800 */
[--C-:B------:R-:W-:Y:S01]  /*4920*/  FFMA.FTZ R4, R4, c[0x0][0x29c], -R151.reuse ;  /* 0x0000a70004047a23 */ /* 0x100fe20000010897 */
[----:B------:R-:W-:Y:S01]  /*4930*/  FSEL R5, R133, -INF , !P5 ;  /* 0xff80000085057808 */ /* 0x000fe20006800000 */
[----:B------:R-:W-:Y:S01]  /*4940*/  FFMA.FTZ R2, -R159, R159, 1 ;  /* 0x3f8000009f027423 */ /* 0x000fe2000001019f */
[----:B------:R-:W-:Y:S02]  /*4950*/  ISETP.GT.AND P5, PT, R141, 0x41, P0 ;  /* 0x000000418d00780c */ /* 0x000fe400007a4270 */
[----:B--2---:R-:W-:Y:S02]  /*4960*/  FSEL R3, R86, -INF , !P6 ;  /* 0xff80000056037808 */ /* 0x004fe40007000000 */
[----:B------:R-:W-:Y:S01]  /*4970*/  ISETP.LT.OR P5, PT, R145, 0x42, P5 ;  /* 0x000000429100780c */ /* 0x000fe20002fa1670 */
[----:B------:R2:W-:Y:S01]  /*4980*/  MUFU.EX2 R160, R4 ;  /* 0x0000000400a07308 */ /* 0x0005e20000000800 */
[----:B------:R-:W-:Y:S01]  /*4990*/  ISETP.GT.AND P6, PT, R142, 0x21, P0 ;  /* 0x000000218e00780c */ /* 0x000fe200007c4270 */
[--C-:B------:R-:W-:Y:S01]  /*49a0*/  FFMA.FTZ R3, R3, c[0x0][0x29c], -R151.reuse ;  /* 0x0000a70003037a23 */ /* 0x100fe20000010897 */
[----:B------:R-:W-:Y:S01]  /*49b0*/  F2FP.BF16.PACK_AB R135, R135, R144 ;  /* 0x000000908787723e */ /* 0x000fe200000010ff */
[----:B----4-:R-:W-:Y:S01]  /*49c0*/  FFMA.FTZ R16, -R249, R249, 1 ;  /* 0x3f800000f9107423 */ /* 0x010fe200000101f9 */
[----:B------:R-:W-:Y:S05]  /*49d0*/  ISETP.LT.OR P6, PT, R143, 0x22, P6 ;  /* 0x000000228f00780c */ /* 0x000fea00037c1670 */
[----:B------:R-:W-:Y:S01]  /*49e0*/  MUFU.EX2 R155, R148 ;  /* 0x00000094009b7308 */ /* 0x000fe20000000800 */
[----:B-1----:R-:W-:Y:S02]  /*49f0*/  FFMA.FTZ R0, -R241, R241, 1 ;  /* 0x3f800000f1007423 */ /* 0x002fe400000101f1 */
[----:B------:R-:W3:Y:S02]  /*4a00*/  LDL.LU R241, [R1+0xc] ;  /* 0x00000c0001f17983 */ /* 0x000ee40000300800 */
[----:B------:R-:W-:Y:S05]  /*4a10*/  FMUL.FTZ R147, R137, R0 ;  /* 0x0000000089937220 */ /* 0x000fea0000410000 */
[----:B------:R1:W-:Y:S01]  /*4a20*/  MUFU.EX2 R158, R32 ;  /* 0x00000020009e7308 */ /* 0x0003e20000000800 */
[----:B------:R-:W4:Y:S01]  /*4a30*/  LDS R0, [R87.X4+0xf2a0] ;  /* 0x00f2a00057007984 */ /* 0x000f220000004800 */
[--C-:B--2---:R-:W-:Y:S01]  /*4a40*/  FFMA.FTZ R4, R33, c[0x0][0x29c], -R151.reuse ;  /* 0x0000a70021047a23 */ /* 0x104fe20000010897 */
[----:B------:R-:W-:Y:S02]  /*4a50*/  MOV R33, R139 ;  /* 0x0000008b00217202 */ /* 0x000fe40000000f00 */
[----:B------:R-:W2:Y:S04]  /*4a60*/  LDL.LU R231, [R1+0x10] ;  /* 0x0000100001e77983 */ /* 0x000ea80000300800 */
[----:B------:R-:W2:Y:S01]  /*4a70*/  LDL.LU R232, [R1+0x1c] ;  /* 0x00001c0001e87983 */ /* 0x000ea20000300800 */
[----:B------:R4:W-:Y:S03]  /*4a80*/  MUFU.EX2 R148, R4 ;  /* 0x0000000400947308 */ /* 0x0009e60000000800 */
[----:B------:R-:W3:Y:S04]  /*4a90*/  LDL.LU R163, [R1+0x18] ;  /* 0x0000180001a37983 */ /* 0x000ee80000300800 */
[----:B------:R-:W3:Y:S03]  /*4aa0*/  LDL.LU R249, [R1+0x24] ;  /* 0x0000240001f97983 */ /* 0x000ee60000300800 */
[----:B------:R-:W4:Y:S01]  /*4ab0*/  MUFU.EX2 R233, R149 ;  /* 0x0000009500e97308 */ /* 0x000f220000000800 */
[----:B-1----:R-:W-:Y:S02]  /*4ac0*/  FSEL R32, R89, -INF , !P4 ;  /* 0xff80000059207808 */ /* 0x002fe40006000000 */
[----:B------:R-:W-:Y:S07]  /*4ad0*/  ISETP.GT.AND P4, PT, R141, 0x60, P0 ;  /* 0x000000608d00780c */ /* 0x000fee0000784270 */
[----:B------:R1:W1:Y:S01]  /*4ae0*/  MUFU.EX2 R152, R17 ;  /* 0x0000001100987308 */ /* 0x0002620000000800 */
[----:B------:R-:W-:Y:S01]  /*4af0*/  ISETP.LT.OR P4, PT, R145, 0x61, P4 ;  /* 0x000000619100780c */ /* 0x000fe20002781670 */
[----:B----4-:R-:W-:Y:S08]  /*4b00*/  FFMA.FTZ R4, -R247, R247, 1 ;  /* 0x3f800000f7047423 */ /* 0x010ff000000101f7 */
[----:B------:R4:W4:Y:S01]  /*4b10*/  MUFU.EX2 R162, R20 ;  /* 0x0000001400a27308 */ /* 0x0009220000000800 */
[--C-:B------:R-:W-:Y:S02]  /*4b20*/  FADD.FTZ R21, R6, -R0.reuse ;  /* 0x8000000006157221 */ /* 0x100fe40000010000 */
[----:B------:R-:W-:Y:S02]  /*4b30*/  FFMA.FTZ R6, -R248, R248, 1 ;  /* 0x3f800000f8067423 */ /* 0x000fe400000101f8 */
[----:B------:R-:W3:Y:S01]  /*4b40*/  LDL.LU R248, [R1+0x28] ;  /* 0x0000280001f87983 */ /* 0x000ee20000300800 */
[--C-:B------:R-:W-:Y:S02]  /*4b50*/  FADD.FTZ R35, R35, -R0.reuse ;  /* 0x8000000023237221 */ /* 0x100fe40000010000 */
[--C-:B------:R-:W-:Y:S01]  /*4b60*/  FADD.FTZ R23, R23, -R0.reuse ;  /* 0x8000000017177221 */ /* 0x100fe20000010000 */
[----:B------:R-:W3:Y:S01]  /*4b70*/  LDL.LU R247, [R1+0x20] ;  /* 0x0000200001f77983 */ /* 0x000ee20000300800 */
[----:B------:R-:W-:Y:S01]  /*4b80*/  FMUL.FTZ R140, R233, R140 ;  /* 0x0000008ce98c7220 */ /* 0x000fe20000410000 */
[----:B------:R-:W-:Y:S01]  /*4b90*/  MUFU.EX2 R159, R3 ;  /* 0x00000003009f7308 */ /* 0x000fe20000000800 */
[--C-:B------:R-:W-:Y:S01]  /*4ba0*/  FADD.FTZ R7, R7, -R0.reuse ;  /* 0x8000000007077221 */ /* 0x100fe20000010000 */
[----:B-1----:R-:W-:Y:S01]  /*4bb0*/  FSEL R17, R252, -INF , !P4 ;  /* 0xff800000fc117808 */ /* 0x002fe20006000000 */
[----:B------:R-:W-:Y:S01]  /*4bc0*/  FMUL.FTZ R134, R140, R2 ;  /* 0x000000028c867220 */ /* 0x000fe20000410000 */
[----:B------:R-:W-:Y:S01]  /*4bd0*/  ISETP.GT.AND P4, PT, R142, 0x1, P0 ;  /* 0x000000018e00780c */ /* 0x000fe20000784270 */
[--C-:B------:R-:W-:Y:S02]  /*4be0*/  FFMA.FTZ R2, R5, c[0x0][0x29c], -R151.reuse ;  /* 0x0000a70005027a23 */ /* 0x100fe40000010897 */
[--C-:B------:R-:W-:Y:S01]  /*4bf0*/  FFMA.FTZ R17, R17, c[0x0][0x29c], -R151.reuse ;  /* 0x0000a70011117a23 */ /* 0x100fe20000010897 */
[----:B------:R-:W-:Y:S02]  /*4c00*/  ISETP.LT.OR P4, PT, R143, 0x2, P4 ;  /* 0x000000028f00780c */ /* 0x000fe40002781670 */
[----:B------:R1:W1:Y:S01]  /*4c10*/  MUFU.EX2 R153, R2 ;  /* 0x0000000200997308 */ /* 0x0002620000000800 */
[----:B------:R-:W-:Y:S01]  /*4c20*/  FMUL.FTZ R7, R152, R7 ;  /* 0x0000000798077220 */ /* 0x000fe20000410000 */
[----:B------:R-:W-:Y:S01]  /*4c30*/  F2FP.BF16.PACK_AB R134, R134, R154 ;  /* 0x0000009a8686723e */ /* 0x000fe200000010ff */
[--C-:B------:R-:W-:Y:S01]  /*4c40*/  FFMA.FTZ R5, R32, c[0x0][0x29c], -R151.reuse ;  /* 0x0000a70020057a23 */ /* 0x100fe20000010897 */
[----:B----4-:R-:W-:Y:S01]  /*4c50*/  FSEL R20, R85, -INF , !P5 ;  /* 0xff80000055147808 */ /* 0x010fe20006800000 */
[----:B------:R-:W-:Y:S01]  /*4c60*/  FMUL.FTZ R32, R7, R6 ;  /* 0x0000000607207220 */ /* 0x000fe20000410000 */
[----:B------:R-:W-:Y:S01]  /*4c70*/  ISETP.GT.AND P5, PT, R142, RZ, P0 ;  /* 0x000000ff8e00720c */ /* 0x000fe200007a4270 */
[--C-:B------:R-:W-:Y:S02]  /*4c80*/  FADD.FTZ R22, R22, -R0.reuse ;  /* 0x8000000016167221 */ /* 0x100fe40000010000 */
[--C-:B------:R-:W-:Y:S01]  /*4c90*/  FFMA.FTZ R20, R20, c[0x0][0x29c], -R151.reuse ;  /* 0x0000a70014147a23 */ /* 0x100fe20000010897 */
[----:B------:R4:W-:Y:S01]  /*4ca0*/  MUFU.EX2 R145, R17 ;  /* 0x0000001100917308 */ /* 0x0009e20000000800 */
[----:B------:R-:W-:Y:S01]  /*4cb0*/  ISETP.LT.OR P5, PT, R143, 0x1, P5 ;  /* 0x000000018f00780c */ /* 0x000fe20002fa1670 */
[----:B------:R-:W-:Y:S02]  /*4cc0*/  FMUL.FTZ R22, R230, R22 ;  /* 0x00000016e6167220 */ /* 0x000fe40000410000 */
[----:B------:R-:W-:Y:S01]  /*4cd0*/  FMUL.FTZ R21, R162, R21 ;  /* 0x00000015a2157220 */ /* 0x000fe20000410000 */
[----:B------:R-:W-:Y:S01]  /*4ce0*/  FSEL R7, R156, -INF , !P5 ;  /* 0xff8000009c077808 */ /* 0x000fe20006800000 */
[----:B------:R-:W-:Y:S01]  /*4cf0*/  FADD.FTZ R18, R18, -R0 ;  /* 0x8000000012127221 */ /* 0x000fe20000010000 */
[----:B------:R-:W-:Y:S01]  /*4d00*/  ISETP.GT.AND P5, PT, R142, 0x40, P0 ;  /* 0x000000408e00780c */ /* 0x000fe200007a4270 */
[----:B------:R-:W-:Y:S01]  /*4d10*/  FMUL.FTZ R139, R21, R16 ;  /* 0x00000010158b7220 */ /* 0x000fe20000410000 */
[----:B------:R-:W-:Y:S01]  /*4d20*/  FSEL R16, R84, -INF , !P4 ;  /* 0xff80000054107808 */ /* 0x000fe20006000000 */
[----:B------:R-:W4:Y:S01]  /*4d30*/  MUFU.EX2 R149, R5 ;  /* 0x0000000500957308 */ /* 0x000f220000000800 */
[----:B------:R-:W-:Y:S01]  /*4d40*/  FFMA.FTZ R7, R7, c[0x0][0x29c], -R150 ;  /* 0x0000a70007077a23 */ /* 0x000fe20000010896 */
[----:B------:R-:W-:Y:S01]  /*4d50*/  ISETP.GT.AND P4, PT, R142, 0x41, P0 ;  /* 0x000000418e00780c */ /* 0x000fe20000784270 */
[----:B------:R-:W-:Y:S01]  /*4d60*/  FMUL.FTZ R18, R161, R18 ;  /* 0x00000012a1127220 */ /* 0x000fe20000410000 */
[----:B-1----:R-:W-:Y:S01]  /*4d70*/  FSEL R2, R251, -INF , !P3 ;  /* 0xff800000fb027808 */ /* 0x002fe20005800000 */
[--C-:B------:R-:W-:Y:S01]  /*4d80*/  FADD.FTZ R34, R34, -R0.reuse ;  /* 0x8000000022227221 */ /* 0x100fe20000010000 */
[----:B------:R-:W-:Y:S01]  /*4d90*/  ISETP.GT.AND P3, PT, R142, 0x20, P0 ;  /* 0x000000208e00780c */ /* 0x000fe20000764270 */
[----:B------:R-:W-:Y:S01]  /*4da0*/  FMUL.FTZ R140, R18, R4 ;  /* 0x00000004128c7220 */ /* 0x000fe20000410000 */
[C---:B------:R-:W-:Y:S01]  /*4db0*/  ISETP.LT.OR P5, PT, R143.reuse, 0x41, P5 ;  /* 0x000000418f00780c */ /* 0x040fe20002fa1670 */
[----:B------:R-:W-:Y:S01]  /*4dc0*/  FFMA.FTZ R151, R2, c[0x0][0x29c], -R151 ;  /* 0x0000a70002977a23 */ /* 0x000fe20000010897 */
[C---:B------:R-:W-:Y:S01]  /*4dd0*/  ISETP.LT.OR P3, PT, R143.reuse, 0x21, P3 ;  /* 0x000000218f00780c */ /* 0x040fe20001f61670 */
[----:B------:R-:W-:Y:S01]  /*4de0*/  FFMA.FTZ R2, -R242, R242, 1 ;  /* 0x3f800000f2027423 */ /* 0x000fe200000101f2 */
[----:B------:R-:W-:Y:S01]  /*4df0*/  ISETP.LT.OR P4, PT, R143, 0x42, P4 ;  /* 0x000000428f00780c */ /* 0x000fe20002781670 */
[----:B------:R-:W-:Y:S01]  /*4e00*/  FMUL.FTZ R34, R157, R34 ;  /* 0x000000229d227220 */ /* 0x000fe20000410000 */
[----:B----4-:R-:W-:Y:S01]  /*4e10*/  F2FP.BF16.PACK_AB R17, R152, R162 ;  /* 0x000000a29811723e */ /* 0x010fe200000010ff */
[----:B------:R-:W-:Y:S01]  /*4e20*/  FMUL.FTZ R141, R22, R2 ;  /* 0x00000002168d7220 */ /* 0x000fe20000410000 */
[----:B------:R1:W-:Y:S01]  /*4e30*/  MUFU.EX2 R152, R7 ;  /* 0x0000000700987308 */ /* 0x0003e20000000800 */
[----:B------:R-:W4:Y:S01]  /*4e40*/  LDS R2, [R87.X4+0xf300] ;  /* 0x00f3000057027984 */ /* 0x000f220000004800 */
[----:B------:R-:W-:Y:S01]  /*4e50*/  MOV R21, R133 ;  /* 0x0000008500157202 */ /* 0x000fe20000000f00 */
[----:B------:R-:W-:Y:S01]  /*4e60*/  FADD.FTZ R19, R19, -R0 ;  /* 0x8000000013137221 */ /* 0x000fe20000010000 */
[----:B------:R-:W-:Y:S01]  /*4e70*/  F2FP.BF16.PACK_AB R32, R32, R139 ;  /* 0x0000008b2020723e */ /* 0x000fe200000010ff */
[----:B------:R-:W-:Y:S01]  /*4e80*/  FFMA.FTZ R3, -R246, R246, 1 ;  /* 0x3f800000f6037423 */ /* 0x000fe200000101f6 */
[----:B------:R-:W-:Y:S01]  /*4e90*/  MOV R246, R33 ;  /* 0x0000002100f67202 */ /* 0x000fe20000000f00 */
[----:B------:R-:W-:Y:S01]  /*4ea0*/  FFMA.FTZ R16, R16, c[0x0][0x29c], -R150 ;  /* 0x0000a70010107a23 */ /* 0x000fe20000010896 */
[----:B------:R-:W-:Y:S01]  /*4eb0*/  F2FP.BF16.PACK_AB R18, R236, R240 ;  /* 0x000000f0ec12723e */ /* 0x000fe200000010ff */
[----:B------:R-:W-:Y:S01]  /*4ec0*/  FMUL.FTZ R139, R158, R23 ;  /* 0x000000179e8b7220 */ /* 0x000fe20000410000 */
[----:B------:R-:W4:Y:S01]  /*4ed0*/  MUFU.EX2 R151, R151 ;  /* 0x0000009700977308 */ /* 0x000f220000000800 */
[----:B------:R-:W-:Y:S02]  /*4ee0*/  F2FP.BF16.PACK_AB R23, R155, R157 ;  /* 0x0000009d9b17723e */ /* 0x000fe400000010ff */
[----:B------:R-:W-:Y:S07]  /*4ef0*/  F2FP.BF16.PACK_AB R33, R147, R229 ;  /* 0x000000e59321723e */ /* 0x000fee00000010ff */
[----:B------:R4:W-:Y:S01]  /*4f00*/  MUFU.EX2 R146, R16 ;  /* 0x0000001000927308 */ /* 0x0009e20000000800 */
[----:B-1----:R-:W-:Y:S02]  /*4f10*/  FMUL.FTZ R7, R155, R35 ;  /* 0x000000239b077220 */ /* 0x002fe40000410000 */
[--C-:B----4-:R-:W-:Y:S02]  /*4f20*/  FADD.FTZ R8, R8, -R2.reuse ;  /* 0x8000000208087221 */ /* 0x110fe40000010000 */
[--C-:B------:R-:W-:Y:S01]  /*4f30*/  FADD.FTZ R13, R13, -R2.reuse ;  /* 0x800000020d0d7221 */ /* 0x100fe20000010000 */
[----:B------:R-:W-:Y:S01]  /*4f40*/  F2FP.BF16.PACK_AB R16, R153, R160 ;  /* 0x000000a09910723e */ /* 0x000fe200000010ff */
[----:B------:R-:W-:Y:S02]  /*4f50*/  FMUL.FTZ R8, R160, R8 ;  /* 0x00000008a0087220 */ /* 0x000fe40000410000 */
[----:B------:R-:W-:Y:S02]  /*4f60*/  FMUL.FTZ R13, R148, R13 ;  /* 0x0000000d940d7220 */ /* 0x000fe40000410000 */
[--C-:B------:R-:W-:Y:S02]  /*4f70*/  FADD.FTZ R12, R12, -R2.reuse ;  /* 0x800000020c0c7221 */ /* 0x100fe40000010000 */
[--C-:B------:R-:W-:Y:S02]  /*4f80*/  FADD.FTZ R28, R28, -R2.reuse ;  /* 0x800000021c1c7221 */ /* 0x100fe40000010000 */
[----:B------:R-:W-:Y:S02]  /*4f90*/  FMUL.FTZ R12, R149, R12 ;  /* 0x0000000c950c7220 */ /* 0x000fe40000410000 */
[--C-:B------:R-:W-:Y:S02]  /*4fa0*/  FADD.FTZ R29, R29, -R2.reuse ;  /* 0x800000021d1d7221 */ /* 0x100fe40000010000 */
[--C-:B------:R-:W-:Y:S02]  /*4fb0*/  FADD.FTZ R24, R24, -R2.reuse ;  /* 0x8000000218187221 */ /* 0x100fe40000010000 */
[----:B------:R-:W-:Y:S02]  /*4fc0*/  FMUL.FTZ R29, R151, R29 ;  /* 0x0000001d971d7220 */ /* 0x000fe40000410000 */
[--C-:B------:R-:W-:Y:S02]  /*4fd0*/  FADD.FTZ R25, R25, -R2.reuse ;  /* 0x8000000219197221 */ /* 0x100fe40000010000 */
[----:B------:R-:W-:Y:S02]  /*4fe0*/  FADD.FTZ R9, R9, -R2 ;  /* 0x8000000209097221 */ /* 0x000fe40000010000 */
[----:B------:R-:W-:Y:S02]  /*4ff0*/  FFMA.FTZ R2, -R251, R251, 1 ;  /* 0x3f800000fb027423 */ /* 0x000fe400000101fb */
[----:B------:R-:W-:Y:S02]  /*5000*/  FMUL.FTZ R9, R153, R9 ;  /* 0x0000000999097220 */ /* 0x000fe40000410000 */
[----:B------:R-:W-:Y:S01]  /*5010*/  FMUL.FTZ R2, R29, R2 ;  /* 0x000000021d027220 */ /* 0x000fe20000410000 */
[----:B--2---:R-:W-:Y:S02]  /*5020*/  FSEL R4, R232, -INF , !P4 ;  /* 0xff800000e8047808 */ /* 0x004fe40006000000 */
[----:B---3--:R-:W-:Y:S03]  /*5030*/  FSEL R5, R163, -INF , !P5 ;  /* 0xff800000a3057808 */ /* 0x008fe60006800000 */
[--C-:B------:R-:W-:Y:S02]  /*5040*/  FFMA.FTZ R137, R4, c[0x0][0x29c], -R150.reuse ;  /* 0x0000a70004897a23 */ /* 0x100fe40000010896 */
[----:B------:R-:W-:Y:S01]  /*5050*/  FFMA.FTZ R4, -R243, R243, 1 ;  /* 0x3f800000f3047423 */ /* 0x000fe200000101f3 */
[----:B------:R-:W-:Y:S01]  /*5060*/  FSEL R6, R249, -INF , !P6 ;  /* 0xff800000f9067808 */ /* 0x000fe20007000000 */
[--C-:B------:R-:W-:Y:S02]  /*5070*/  FFMA.FTZ R136, R5, c[0x0][0x29c], -R150.reuse ;  /* 0x0000a70005887a23 */ /* 0x100fe40000010896 */
[----:B------:R-:W-:Y:S01]  /*5080*/  FFMA.FTZ R5, -R245, R245, 1 ;  /* 0x3f800000f5057423 */ /* 0x000fe200000101f5 */
[----:B------:R-:W-:Y:S01]  /*5090*/  MUFU.EX2 R137, R137 ;  /* 0x0000008900897308 */ /* 0x000fe20000000800 */
[----:B------:R-:W-:Y:S01]  /*50a0*/  FMUL.FTZ R4, R7, R4 ;  /* 0x0000000407047220 */ /* 0x000fe20000410000 */
[----:B------:R-:W-:Y:S01]  /*50b0*/  F2FP.BF16.PACK_AB R7, R148, R149 ;  /* 0x000000959407723e */ /* 0x000fe200000010ff */
[----:B------:R-:W-:Y:S02]  /*50c0*/  FMUL.FTZ R5, R34, R5 ;  /* 0x0000000522057220 */ /* 0x000fe40000410000 */
[--C-:B------:R-:W-:Y:S03]  /*50d0*/  FFMA.FTZ R6, R6, c[0x0][0x29c], -R150.reuse ;  /* 0x0000a70006067a23 */ /* 0x100fe60000010896 */
[----:B------:R-:W-:Y:S01]  /*50e0*/  F2FP.BF16.PACK_AB R34, R4, R5 ;  /* 0x000000050422723e */ /* 0x000fe200000010ff */
[----:B------:R-:W-:Y:S02]  /*50f0*/  FFMA.FTZ R4, -R89, R89, 1 ;  /* 0x3f80000059047423 */ /* 0x000fe40000010159 */
[----:B------:R1:W5:Y:S01]  /*5100*/  LDL.LU R89, [R1+0xb0] ;  /* 0x0000b00001597983 */ /* 0x0003620000300800 */
[----:B------:R-:W-:Y:S02]  /*5110*/  FSEL R133, R248, -INF , !P3 ;  /* 0xff800000f8857808 */ /* 0x000fe40005800000 */
[C---:B------:R-:W-:Y:S02]  /*5120*/  ISETP.GT.AND P3, PT, R142.reuse, 0x60, P0 ;  /* 0x000000608e00780c */ /* 0x040fe40000764270 */
[----:B------:R-:W-:Y:S01]  /*5130*/  ISETP.GT.AND P0, PT, R142, 0x61, P0 ;  /* 0x000000618e00780c */ /* 0x000fe20000704270 */
[--C-:B------:R-:W-:Y:S01]  /*5140*/  FFMA.FTZ R133, R133, c[0x0][0x29c], -R150.reuse ;  /* 0x0000a70085857a23 */ /* 0x100fe20000010896 */
[----:B------:R-:W-:Y:S01]  /*5150*/  ISETP.LT.OR P3, PT, R143, 0x61, P3 ;  /* 0x000000618f00780c */ /* 0x000fe20001f61670 */
[----:B------:R-:W-:Y:S01]  /*5160*/  FMUL.FTZ R19, R247, R19 ;  /* 0x00000013f7137220 */ /* 0x000fe20000410000 */
[----:B------:R-:W-:Y:S01]  /*5170*/  ISETP.LT.OR P0, PT, R143, 0x62, P0 ;  /* 0x000000628f00780c */ /* 0x000fe20000701670 */
[----:B------:R2:W-:Y:S01]  /*5180*/  MUFU.EX2 R144, R133 ;  /* 0x0000008500907308 */ /* 0x0005e20000000800 */
[----:B------:R-:W-:Y:S01]  /*5190*/  MOV R143, R156 ;  /* 0x0000009c008f7202 */ /* 0x000fe20000000f00 */
[----:B------:R-:W-:Y:S01]  /*51a0*/  FMUL.FTZ R142, R19, R3 ;  /* 0x00000003138e7220 */ /* 0x000fe20000410000 */
[----:B------:R-:W-:Y:S02]  /*51b0*/  F2FP.BF16.PACK_AB R22, R247, R161 ;  /* 0x000000a1f716723e */ /* 0x000fe400000010ff */
[----:B------:R-:W-:Y:S02]  /*51c0*/  MOV R247, R143 ;  /* 0x0000008f00f77202 */ /* 0x000fe40000000f00 */
[----:B------:R-:W-:Y:S02]  /*51d0*/  MOV R143, R21 ;  /* 0x00000015008f7202 */ /* 0x000fe40000000f00 */
[----:B------:R-:W-:Y:S01]  /*51e0*/  FSEL R3, R231, -INF , !P3 ;  /* 0xff800000e7037808 */ /* 0x000fe20005800000 */
[----:B------:R3:W4:Y:S01]  /*51f0*/  MUFU.EX2 R156, R20 ;  /* 0x00000014009c7308 */ /* 0x0007220000000800 */
[----:B------:R-:W-:Y:S01]  /*5200*/  FSEL R0, R241, -INF , !P0 ;  /* 0xff800000f1007808 */ /* 0x000fe20004000000 */
[----:B------:R-:W-:Y:S01]  /*5210*/  FFMA.FTZ R5, -R143, R143, 1 ;  /* 0x3f8000008f057423 */ /* 0x000fe2000001018f */
[----:B------:R-:W-:Y:S01]  /*5220*/  F2FP.BF16.PACK_AB R35, R142, R140 ;  /* 0x0000008c8e23723e */ /* 0x000fe200000010ff */
[--C-:B------:R-:W-:Y:S01]  /*5230*/  FFMA.FTZ R138, R3, c[0x0][0x29c], -R150.reuse ;  /* 0x0000a700038a7a23 */ /* 0x100fe20000010896 */
[----:B------:R-:W-:Y:S01]  /*5240*/  F2FP.BF16.PACK_AB R3, R235, R239 ;  /* 0x000000efeb03723e */ /* 0x000fe200000010ff */
[----:B------:R-:W-:Y:S01]  /*5250*/  FFMA.FTZ R150, R0, c[0x0][0x29c], -R150 ;  /* 0x0000a70000967a23 */ /* 0x000fe20000010896 */
[----:B------:R-:W-:Y:S01]  /*5260*/  F2FP.BF16.PACK_AB R21, R234, R238 ;  /* 0x000000eeea15723e */ /* 0x000fe200000010ff */
[----:B------:R-:W-:Y:S01]  /*5270*/  FFMA.FTZ R0, -R250, R250, 1 ;  /* 0x3f800000fa007423 */ /* 0x000fe200000101fa */
[----:B------:R-:W-:Y:S01]  /*5280*/  F2FP.BF16.PACK_AB R19, R233, R237 ;  /* 0x000000ede913723e */ /* 0x000fe200000010ff */
[----:B------:R1:W-:Y:S01]  /*5290*/  MUFU.EX2 R143, R136 ;  /* 0x00000088008f7308 */ /* 0x0003e20000000800 */
[----:B------:R-:W-:Y:S01]  /*52a0*/  FMUL.FTZ R140, R9, R5 ;  /* 0x00000005098c7220 */ /* 0x000fe20000410000 */
[----:B------:R-:W-:Y:S01]  /*52b0*/  F2FP.BF16.PACK_AB R5, R151, R145 ;  /* 0x000000919705723e */ /* 0x000fe200000010ff */
[----:B------:R-:W-:Y:S02]  /*52c0*/  FMUL.FTZ R0, R139, R0 ;  /* 0x000000008b007220 */ /* 0x000fe40000410000 */
[----:B------:R-:W-:Y:S02]  /*52d0*/  FMUL.FTZ R139, R12, R4 ;  /* 0x000000040c8b7220 */ /* 0x000fe40000410000 */
[----:B------:R-:W-:Y:S01]  /*52e0*/  FMUL.FTZ R12, R145, R28 ;  /* 0x0000001c910c7220 */ /* 0x000fe20000410000 */
[----:B--2---:R-:W-:Y:S01]  /*52f0*/  F2FP.BF16.PACK_AB R133, R0, R141 ;  /* 0x0000008d0085723e */ /* 0x004fe200000010ff */
[----:B------:R-:W-:Y:S01]  /*5300*/  FFMA.FTZ R0, -R246, R246, 1 ;  /* 0x3f800000f6007423 */ /* 0x000fe200000101f6 */
[----:B------:R2:W2:Y:S01]  /*5310*/  MUFU.EX2 R142, R6 ;  /* 0x00000006008e7308 */ /* 0x0004a20000000800 */
[----:B------:R-:W-:Y:S02]  /*5320*/  FFMA.FTZ R9, -R86, R86, 1 ;  /* 0x3f80000056097423 */ /* 0x000fe40000010156 */
[----:B------:R-:W-:Y:S01]  /*5330*/  FMUL.FTZ R141, R8, R0 ;  /* 0x00000000088d7220 */ /* 0x000fe20000410000 */
[----:B---3--:R-:W-:Y:S01]  /*5340*/  F2FP.BF16.PACK_AB R20, R158, R230 ;  /* 0x000000e69e14723e */ /* 0x008fe200000010ff */
[----:B------:R-:W-:Y:S01]  /*5350*/  FFMA.FTZ R0, -R88, R88, 1 ;  /* 0x3f80000058007423 */ /* 0x000fe20000010158 */
[C---:B----4-:R-:W-:Y:S01]  /*5360*/  F2FP.BF16.PACK_AB R4, R156.reuse, R159 ;  /* 0x0000009f9c04723e */ /* 0x050fe200000010ff */
[----:B------:R3:W5:Y:S01]  /*5370*/  LDL.LU R88, [R1+0xac] ;  /* 0x0000ac0001587983 */ /* 0x0007620000300800 */
[----:B------:R-:W-:Y:S02]  /*5380*/  FMUL.FTZ R25, R156, R25 ;  /* 0x000000199c197220 */ /* 0x000fe40000410000 */
[----:B------:R-:W4:Y:S01]  /*5390*/  MUFU.EX2 R138, R138 ;  /* 0x0000008a008a7308 */ /* 0x000f220000000800 */
[----:B------:R-:W-:Y:S02]  /*53a0*/  FFMA.FTZ R8, -R85, R85, 1 ;  /* 0x3f80000055087423 */ /* 0x000fe40000010155 */
[----:B-1----:R-:W-:Y:S02]  /*53b0*/  FMUL.FTZ R136, R13, R0 ;  /* 0x000000000d887220 */ /* 0x002fe40000410000 */
[----:B------:R1:W3:Y:S01]  /*53c0*/  LDS R0, [R87.X4+0xf320] ;  /* 0x00f3200057007984 */ /* 0x0002e20000004800 */
[----:B------:R-:W-:Y:S02]  /*53d0*/  FMUL.FTZ R13, R159, R24 ;  /* 0x000000189f0d7220 */ /* 0x000fe40000410000 */
[----:B------:R-:W-:Y:S01]  /*53e0*/  FMUL.FTZ R8, R25, R8 ;  /* 0x0000000819087220 */ /* 0x000fe20000410000 */
[----:B------:R-:W-:Y:S01]  /*53f0*/  STS [R227+0xf480], R18 ;  /* 0x00f48012e3007388 */ /* 0x000fe20000000800 */
[----:B------:R-:W3:Y:S01]  /*5400*/  MUFU.EX2 R150, R150 ;  /* 0x0000009600967308 */ /* 0x000ee20000000800 */
[----:B------:R-:W-:Y:S01]  /*5410*/  FMUL.FTZ R13, R13, R9 ;  /* 0x000000090d0d7220 */ /* 0x000fe20000410000 */
[----:B------:R-:W-:Y:S01]  /*5420*/  F2FP.BF16.PACK_AB R9, R136, R139 ;  /* 0x0000008b8809723e */ /* 0x000fe200000010ff */
[----:B------:R-:W-:Y:S01]  /*5430*/  STS [R227+0xf880], R17 ;  /* 0x00f88011e3007388 */ /* 0x000fe20000000800 */
[----:B--2---:R-:W-:Y:S02]  /*5440*/  FFMA.FTZ R6, -R252, R252, 1 ;  /* 0x3f800000fc067423 */ /* 0x004fe400000101fc */
[----:B------:R-:W-:Y:S01]  /*5450*/  F2FP.BF16.PACK_AB R8, R8, R13 ;  /* 0x0000000d0808723e */ /* 0x000fe200000010ff */
[----:B------:R2:W-:Y:S01]  /*5460*/  STS [R228], R3 ;  /* 0x00000003e4007388 */ /* 0x0005e20000000800 */
[----:B------:R-:W-:Y:S01]  /*5470*/  FMUL.FTZ R12, R12, R6 ;  /* 0x000000060c0c7220 */ /* 0x000fe20000410000 */
[----:B------:R-:W-:Y:S02]  /*5480*/  F2FP.BF16.PACK_AB R6, R140, R141 ;  /* 0x0000008d8c06723e */ /* 0x000fe400000010ff */
[----:B------:R-:W-:Y:S02]  /*5490*/  STS [R228+0x400], R22 ;  /* 0x00040016e4007388 */ /* 0x000fe40000000800 */
[----:B------:R-:W-:Y:S02]  /*54a0*/  F2FP.BF16.PACK_AB R12, R2, R12 ;  /* 0x0000000c020c723e */ /* 0x000fe400000010ff */
[----:B------:R-:W-:Y:S01]  /*54b0*/  F2FP.BF16.PACK_AB R2, R142, R144 ;  /* 0x000000908e02723e */ /* 0x000fe200000010ff */
[----:B------:R-:W-:Y:S04]  /*54c0*/  STS [R227+0x10480], R16 ;  /* 0x01048010e3007388 */ /* 0x000fe80000000800 */
[----:B-1----:R1:W5:Y:S04]  /*54d0*/  LDL.LU R87, [R1+0xa8] ;  /* 0x0000a80001577983 */ /* 0x0023680000300800 */
[----:B------:R1:W5:Y:S04]  /*54e0*/  LDL.LU R86, [R1+0xa4] ;  /* 0x0000a40001567983 */ /* 0x0003680000300800 */
[----:B------:R1:W5:Y:S01]  /*54f0*/  LDL.LU R85, [R1+0xa0] ;  /* 0x0000a00001557983 */ /* 0x0003620000300800 */
[----:B--2---:R-:W-:Y:S01]  /*5500*/  F2FP.BF16.PACK_AB R3, R146, R152 ;  /* 0x000000989203723e */ /* 0x004fe200000010ff */
[--C-:B---3--:R-:W-:Y:S04]  /*5510*/  FADD.FTZ R10, R10, -R0.reuse ;  /* 0x800000000a0a7221 */ /* 0x108fe80000010000 */
[----:B------:R2:W-:Y:S01]  /*5520*/  STS [R227+0x10880], R3 ;  /* 0x01088003e3007388 */ /* 0x0005e20000000800 */
[--C-:B------:R-:W-:Y:S02]  /*5530*/  FADD.FTZ R11, R11, -R0.reuse ;  /* 0x800000000b0b7221 */ /* 0x100fe40000010000 */
[----:B------:R-:W-:Y:S01]  /*5540*/  FMUL.FTZ R10, R152, R10 ;  /* 0x0000000a980a7220 */ /* 0x000fe20000410000 */
[----:B------:R3:W-:Y:S01]  /*5550*/  STS [R228+0x1400], R2 ;  /* 0x00140002e4007388 */ /* 0x0007e20000000800 */
[--C-:B------:R-:W-:Y:S02]  /*5560*/  FADD.FTZ R14, R14, -R0.reuse ;  /* 0x800000000e0e7221 */ /* 0x100fe40000010000 */
[--C-:B------:R-:W-:Y:S01]  /*5570*/  FADD.FTZ R15, R15, -R0.reuse ;  /* 0x800000000f0f7221 */ /* 0x100fe20000010000 */
[----:B------:R1:W-:Y:S01]  /*5580*/  STS [R228+0x1000], R7 ;  /* 0x00100007e4007388 */ /* 0x0003e20000000800 */
[----:B------:R-:W-:Y:S02]  /*5590*/  FMUL.FTZ R14, R144, R14 ;  /* 0x0000000e900e7220 */ /* 0x000fe40000410000 */
[----:B------:R-:W-:Y:S01]  /*55a0*/  FMUL.FTZ R15, R142, R15 ;  /* 0x0000000f8e0f7220 */ /* 0x000fe20000410000 */
[----:B------:R-:W-:Y:S01]  /*55b0*/  STS [R227+0x11480], R21 ;  /* 0x01148015e3007388 */ /* 0x000fe20000000800 */
[--C-:B------:R-:W-:Y:S02]  /*55c0*/  FADD.FTZ R26, R26, -R0.reuse ;  /* 0x800000001a1a7221 */ /* 0x100fe40000010000 */
[--C-:B------:R-:W-:Y:S01]  /*55d0*/  FADD.FTZ R27, R27, -R0.reuse ;  /* 0x800000001b1b7221 */ /* 0x100fe20000010000 */
[----:B------:R-:W-:Y:S01]  /*55e0*/  STS [R227+0x11880], R20 ;  /* 0x01188014e3007388 */ /* 0x000fe20000000800 */
[--C-:B------:R-:W-:Y:S02]  /*55f0*/  FADD.FTZ R30, R30, -R0.reuse ;  /* 0x800000001e1e7221 */ /* 0x100fe40000010000 */
[----:B------:R-:W-:Y:S01]  /*5600*/  FADD.FTZ R31, R31, -R0 ;  /* 0x800000001f1f7221 */ /* 0x000fe20000010000 */
[----:B------:R-:W-:Y:S01]  /*5610*/  STS [R228+0x2000], R19 ;  /* 0x00200013e4007388 */ /* 0x000fe20000000800 */
[----:B------:R-:W-:Y:S02]  /*5620*/  FFMA.FTZ R0, -R163, R163, 1 ;  /* 0x3f800000a3007423 */ /* 0x000fe400000101a3 */
[----:B----4-:R-:W-:Y:S01]  /*5630*/  FMUL.FTZ R30, R138, R30 ;  /* 0x0000001e8a1e7220 */ /* 0x010fe20000410000 */
[----:B------:R-:W-:Y:S01]  /*5640*/  STS [R228+0x2400], R23 ;  /* 0x00240017e4007388 */ /* 0x000fe20000000800 */
[----:B--2---:R-:W-:Y:S02]  /*5650*/  FFMA.FTZ R3, -R84, R84, 1 ;  /* 0x3f80000054037423 */ /* 0x004fe40000010154 */
[----:B------:R-:W-:Y:S01]  /*5660*/  FMUL.FTZ R31, R150, R31 ;  /* 0x0000001f961f7220 */ /* 0x000fe20000410000 */
[----:B------:R2:W-:Y:S01]  /*5670*/  STS [R227+0x12480], R4 ;  /* 0x01248004e3007388 */ /* 0x0005e20000000800 */
[----:B---3--:R-:W-:Y:S03]  /*5680*/  F2FP.BF16.PACK_AB R2, R137, R143 ;  /* 0x0000008f8902723e */ /* 0x008fe600000010ff */
[----:B------:R3:W5:Y:S01]  /*5690*/  LDL.LU R84, [R1+0x9c] ;  /* 0x00009c0001547983 */ /* 0x0007620000300800 */
[----:B-1----:R-:W-:Y:S03]  /*56a0*/  FMUL.FTZ R7, R146, R11 ;  /* 0x0000000b92077220 */ /* 0x002fe60000410000 */
[----:B------:R1:W-:Y:S01]  /*56b0*/  STS [R227+0x12880], R2 ;  /* 0x01288002e3007388 */ /* 0x0003e20000000800 */
[----:B------:R-:W-:Y:S02]  /*56c0*/  FMUL.FTZ R7, R7, R3 ;  /* 0x0000000307077220 */ /* 0x000fe40000410000 */
[----:B------:R-:W-:Y:S01]  /*56d0*/  FFMA.FTZ R3, -R249, R249, 1 ;  /* 0x3f800000f9037423 */ /* 0x000fe200000101f9 */
[----:B------:R4:W-:Y:S03]  /*56e0*/  STS [R228+0x3000], R5 ;  /* 0x00300005e4007388 */ /* 0x0009e60000000800 */
[----:B------:R-:W-:Y:S02]  /*56f0*/  FMUL.FTZ R3, R15, R3 ;  /* 0x000000030f037220 */ /* 0x000fe40000410000 */
[----:B--2---:R-:W-:Y:S04]  /*5700*/  FFMA.FTZ R4, -R248, R248, 1 ;  /* 0x3f800000f8047423 */ /* 0x004fe800000101f8 */
[----:B------:R-:W-:Y:S02]  /*5710*/  FMUL.FTZ R4, R14, R4 ;  /* 0x000000040e047220 */ /* 0x000fe40000410000 */
[----:B-1----:R-:W-:Y:S03]  /*5720*/  FFMA.FTZ R2, -R247, R247, 1 ;  /* 0x3f800000f7027423 */ /* 0x002fe600000101f7 */
[----:B------:R-:W-:Y:S01]  /*5730*/  F2FP.BF16.PACK_AB R4, R3, R4 ;  /* 0x000000040304723e */ /* 0x000fe200000010ff */
[----:B------:R-:W-:Y:S02]  /*5740*/  FFMA.FTZ R3, -R231, R231, 1 ;  /* 0x3f800000e7037423 */ /* 0x000fe400000101e7 */
[----:B------:R-:W-:Y:S01]  /*5750*/  FMUL.FTZ R10, R10, R2 ;  /* 0x000000020a0a7220 */ /* 0x000fe20000410000 */
[----:B------:R-:W-:Y:S01]  /*5760*/  F2FP.BF16.PACK_AB R2, R150, R138 ;  /* 0x0000008a9602723e */ /* 0x000fe200000010ff */
[----:B----4-:R-:W-:Y:S04]  /*5770*/  FFMA.FTZ R5, -R232, R232, 1 ;  /* 0x3f800000e8057423 */ /* 0x010fe800000101e8 */
        /* <DEDUP_REMOVED lines=32> */
[----:B------:R-:W4:Y:S08]  /*5980*/  LDSM.16.MT88.4 R16, [R0+0xd080] ;  /* 0x00d080000010783b */ /* 0x000f300000004200 */
[----:B------:R-:W3:Y:S08]  /*5990*/  LDSM.16.MT88.4 R20, [R0+0xe080] ;  /* 0x00e080000014783b */ /* 0x000ef00000004200 */
        /* <DEDUP_REMOVED lines=9> */
[-C--:B----4-:R-:W-:Y:S07]  /*5a30*/  HMMA.16816.F32.BF16 R52, R4, R16.reuse, R52 ;  /* 0x000000100434723c */ /* 0x090fee0000041834 */
[----:B------:R-:W-:Y:S01]  /*5a40*/  LDSM.16.MT88.4 R136, [R213+0x10c80] ;  /* 0x010c8000d588783b */ /* 0x000fe20000004200 */
[C---:B------:R-:W-:Y:S07]  /*5a50*/  HMMA.16816.F32.BF16 R56, R12.reuse, R16, R56 ;  /* 0x000000100c38723c */ /* 0x040fee0000041838 */
[----:B------:R-:W-:Y:S01]  /*5a60*/  LDSM.16.MT88.4 R140, [R0+0xcc80] ;  /* 0x00cc8000008c783b */ /* 0x000fe20000004200 */
[-C--:B------:R-:W-:Y:S08]  /*5a70*/  HMMA.16816.F32.BF16 R60, R12, R18.reuse, R60 ;  /* 0x000000120c3c723c */ /* 0x080ff0000004183c */
[C---:B------:R-:W-:Y:S01]  /*5a80*/  HMMA.16816.F32.BF16 R64, R4.reuse, R18, R64 ;  /* 0x000000120440723c */ /* 0x040fe20000041840 */
[----:B------:R-:W-:Y:S07]  /*5a90*/  LDSM.16.MT88.4 R16, [R0+0xc880] ;  /* 0x00c880000010783b */ /* 0x000fee0000004200 */
[-C--:B---3--:R-:W-:Y:S08]  /*5aa0*/  HMMA.16816.F32.BF16 R68, R4, R20.reuse, R68 ;  /* 0x000000140444723c */ /* 0x088ff00000041844 */
        /* <DEDUP_REMOVED lines=63> */
[----:B------:R-:W4:Y:S01]  /*5ea0*/  LDL R153, [R1+0x4c] ;  /* 0x00004c0001997983 */ /* 0x000f220000100800 */
[----:B------:R-:W-:Y:S01]  /*5eb0*/  IMAD.U32 R9, RZ, RZ, UR26 ;  /* 0x0000001aff097e24 */ /* 0x000fe2000f8e00ff */
[----:B------:R-:W-:Y:S02]  /*5ec0*/  UIMAD UR24, UR24, UR6, URZ ;  /* 0x00000006181872a4 */ /* 0x000fe4000f8e023f */
[----:B------:R-:W3:Y:S02]  /*5ed0*/  LDL.64 R156, [R1+0x68] ;  /* 0x00006800019c7983 */ /* 0x000ee40000100a00 */
[----:B------:R-:W-:Y:S02]  /*5ee0*/  UIMAD UR24, UR23, UR7, UR24 ;  /* 0x00000007171872a4 */ /* 0x000fe4000f8e0218 */
[----:B------:R-:W3:Y:S01]  /*5ef0*/  LDL.64 R248, [R1+0x38] ;  /* 0x0000380001f87983 */ /* 0x000ee20000100a00 */
[----:B------:R-:W-:Y:S02]  /*5f00*/  USHF.L.U32 UR7, UR23, 0x6, URZ ;  /* 0x0000000617077899 */ /* 0x000fe4000800063f */
[----:B------:R-:W-:Y:S01]  /*5f10*/  UIADD3 UR24, UR27, UR24, URZ ;  /* 0x000000181b187290 */ /* 0x000fe2000fffe03f */
[----:B------:R-:W3:Y:S01]  /*5f20*/  LDL R152, [R1+0x48] ;  /* 0x0000480001987983 */ /* 0x000ee20000100800 */
[----:B------:R-:W-:Y:S02]  /*5f30*/  USHF.R.S32.HI UR6, URZ, 0x1f, UR7 ;  /* 0x0000001f3f067899 */ /* 0x000fe40008011407 */
[----:B------:R-:W-:Y:S01]  /*5f40*/  IMAD.U32 R7, RZ, RZ, UR7 ;  /* 0x00000007ff077e24 */ /* 0x000fe2000f8e00ff */
[----:B------:R-:W3:Y:S01]  /*5f50*/  LDL.64 R154, [R1+0x58] ;  /* 0x00005800019a7983 */ /* 0x000ee20000100a00 */
[----:B------:R-:W-:Y:S01]  /*5f60*/  UIADD3 UR7, -UR7, UR11, URZ ;  /* 0x0000000b07077290 */ /* 0x000fe2000fffe13f */
[----:B------:R-:W-:Y:S02]  /*5f70*/  IMAD.U32 R8, RZ, RZ, UR24 ;  /* 0x00000018ff087e24 */ /* 0x000fe4000f8e00ff */
[----:B------:R-:W1:Y:S02]  /*5f80*/  S2R R0, SR_CTAID.Y ;  /* 0x0000000000007919 */ /* 0x000e640000002600 */
[----:B-1----:R-:W-:Y:S05]  /*5f90*/  SHF.R.S32.HI R6, RZ, 0x1f, R0 ;  /* 0x0000001fff067819 */ /* 0x002fea0000011400 */
[----:B------:R-:W-:Y:S04]  /*5fa0*/  IMAD R6, R6, c[0x0][0x288], RZ ;  /* 0x0000a20006067a24 */ /* 0x000fe800078e02ff */
[C---:B------:R-:W-:Y:S02]  /*5fb0*/  IMAD R6, R0.reuse, c[0x0][0x28c], R6 ;  /* 0x0000a30000067a24 */ /* 0x040fe400078e0206 */
[----:B--2---:R-:W-:Y:S02]  /*5fc0*/  IMAD.MOV.U32 R4, RZ, RZ, R246 ;  /* 0x000000ffff047224 */ /* 0x004fe400078e00f6 */
[----:B------:R-:W-:Y:S04]  /*5fd0*/  IMAD.MOV.U32 R5, RZ, RZ, R247 ;  /* 0x000000ffff057224 */ /* 0x000fe800078e00f7 */
[----:B------:R-:W-:Y:S01]  /*5fe0*/  IMAD.WIDE.U32 R4, R0, c[0x0][0x288], R4 ;  /* 0x0000a20000047a25 */ /* 0x000fe200078e0004 */
[C---:B----4-:R-:W-:Y:S02]  /*5ff0*/  LOP3.LUT P4, RZ, R153.reuse, 0x1, RZ, 0xc0, !PT ;  /* 0x0000000199ff7812 */ /* 0x050fe4000788c0ff */
[----:B------:R-:W-:Y:S01]  /*6000*/  LOP3.LUT P5, RZ, R153, 0x4, RZ, 0xc0, !PT ;  /* 0x0000000499ff7812 */ /* 0x000fe200078ac0ff */
[----:B------:R-:W-:Y:S01]  /*6010*/  IMAD.U32 R0, RZ, RZ, UR26 ;  /* 0x0000001aff007e24 */ /* 0x000fe2000f8e00ff */
[----:B------:R-:W-:Y:S01]  /*6020*/  IADD3 R7, P2, P0, R7, UR9, R4 ;  /* 0x0000000907077c10 */ /* 0x000fe2000f85e004 */
[----:B------:R-:W-:Y:S03]  /*6030*/  IMAD.IADD R4, R5, 0x1, R6 ;  /* 0x0000000105047824 */ /* 0x000fe600078e0206 */
[----:B---3--:R-:W-:Y:S02]  /*6040*/  LEA R0, P3, R0, R158, 0x6 ;  /* 0x0000009e00007211 */ /* 0x008fe400078630ff */
[C---:B------:R-:W-:Y:S02]  /*6050*/  ISETP.GE.OR P4, PT, R248.reuse, UR7, !P4 ;  /* 0x00000007f8007c0c */ /* 0x040fe4000e786670 */
[----:B------:R-:W-:Y:S01]  /*6060*/  LEA.HI.X R5, R9, R157, R8, 0x6, P3 ;  /* 0x0000009d09057211 */ /* 0x000fe200018f3408 */
[----:B------:R-:W-:Y:S01]  /*6070*/  IMAD.U32 R8, RZ, RZ, UR6 ;  /* 0x00000006ff087e24 */ /* 0x000fe2000f8e00ff */
[----:B------:R-:W-:Y:S02]  /*6080*/  LOP3.LUT P3, RZ, R153, 0x2, RZ, 0xc0, !PT ;  /* 0x0000000299ff7812 */ /* 0x000fe4000786c0ff */
[C---:B------:R-:W-:Y:S02]  /*6090*/  ISETP.GE.OR P5, PT, R248.reuse, UR7, !P5 ;  /* 0x00000007f8007c0c */ /* 0x040fe4000efa6670 */
[----:B------:R-:W-:Y:S02]  /*60a0*/  ISETP.GE.OR P3, PT, R248, UR7, !P3 ;  /* 0x00000007f8007c0c */ /* 0x000fe4000df66670 */
[----:B------:R-:W-:Y:S02]  /*60b0*/  IADD3.X R8, R8, UR20, R4, P2, P0 ;  /* 0x0000001408087c10 */ /* 0x000fe400097e0404 */
[C---:B------:R-:W-:Y:S02]  /*60c0*/  LEA R4, P2, R0.reuse, c[0x0][0x1f0], 0x1 ;  /* 0x00007c0000047a11 */ /* 0x040fe400078408ff */
[C---:B------:R-:W-:Y:S02]  /*60d0*/  LEA R6, P0, R7.reuse, c[0x0][0x280], 0x2 ;  /* 0x0000a00007067a11 */ /* 0x040fe400078010ff */
[----:B------:R-:W-:Y:S01]  /*60e0*/  LEA.HI.X R5, R0, c[0x0][0x1f4], R5, 0x1, P2 ;  /* 0x00007d0000057a11 */ /* 0x000fe200010f0c05 */
[----:B------:R-:W-:Y:S01]  /*60f0*/  @!P1 IMAD.SHL.U32 R0, R154, 0x10, RZ ;  /* 0x000000109a009824 */ /* 0x000fe200078e00ff */
[----:B------:R-:W-:Y:S03]  /*6100*/  LEA.HI.X R7, R7, c[0x0][0x284], R8, 0x2, P0 ;  /* 0x0000a10007077a11 */ /* 0x000fe600000f1408 */
[----:B------:R-:W-:Y:S01]  /*6110*/  @!PT LDS RZ, [RZ] ;  /* 0x00000000fffff984 */ /* 0x000fe20000000800 */
[----:B------:R-:W-:Y:S01]  /*6120*/  @!PT LDS RZ, [RZ] ;  /* 0x00000000fffff984 */ /* 0x000fe20000000800 */
[----:B------:R-:W-:Y:S01]  /*6130*/  @!PT LDS RZ, [RZ] ;  /* 0x00000000fffff984 */ /* 0x000fe20000000800 */
[----:B------:R1:W-:Y:S04]  /*6140*/  LDGSTS.E.BYPASS.LTC128B.128 [R152+0xc080], [R4.64], !P4 ;  /* 0x0c08000004987fae */ /* 0x0003e8000e101d52 */
[----:B------:R1:W-:Y:S04]  /*6150*/  LDGSTS.E.BYPASS.LTC128B.128 [R152+0xd080], [R4.64+0x40], !P3 ;  /* 0x0d08004004987fae */ /* 0x0003e8000d901d52 */
[----:B------:R1:W-:Y:S04]  /*6160*/  LDGSTS.E.BYPASS.LTC128B.128 [R152+0xe080], [R4.64+0x80], !P5 ;  /* 0x0e08008004987fae */ /* 0x0003e8000e901d52 */
[----:B------:R1:W-:Y:S02]  /*6170*/  @!P1 LDGSTS.E.BYPASS.LTC128B.128 [R0+0xf280], [R6.64] ;  /* 0x0f28000006009fae */ /* 0x0003e4000b901d52 */
.L_x_169:
        /* <DEDUP_REMOVED lines=241> */
.L_x_151:
[----:B------:R-:W-:Y:S01]  /*7090*/  USHF.L.U32 UR5, UR8, 0x7, URZ ;  /* 0x0000000708057899 */ /* 0x000fe2000800063f */
[----:B------:R-:W-:Y:S05]  /*70a0*/  @P1 BRA `(.L_x_171) ;  /* 0x0000106000001947 */ /* 0x000fea0003800000 */
[----:B------:R-:W2:Y:S01]  /*70b0*/  LDL.LU.64 R34, [R1+0x58] ;  /* 0x0000580001227983 */ /* 0x000ea20000300a00 */
[----:B------:R-:W-:Y:S01]  /*70c0*/  F2FP.BF16.PACK_AB R36, R37, R36 ;  /* 0x000000242524723e */ /* 0x000fe200000010ff */
[----:B------:R-:W-:Y:S01]  /*70d0*/  ULDC UR4, c[0x0][0x2f0] ;  /* 0x0000bc0000047ab9 */ /* 0x000fe20000000800 */
[----:B------:R-:W-:Y:S01]  /*70e0*/  F2FP.BF16.PACK_AB R38, R39, R38 ;  /* 0x000000262726723e */ /* 0x000fe200000010ff */
[----:B------:R-:W-:Y:S01]  /*70f0*/  UIADD3 UR4, -UR5, UR4, URZ ;  /* 0x0000000405047290 */ /* 0x000fe2000fffe13f */
[----:B------:R-:W-:Y:S01]  /*7100*/  F2FP.BF16.PACK_AB R48, R49, R48 ;  /* 0x000000303130723e */ /* 0x000fe200000010ff */
[----:B------:R-:W-:Y:S01]  /*7110*/  BSSY B0, `(.L_x_172) ;  /* 0x00000bd000007945 */ /* 0x000fe20003800000 */
[----:B------:R-:W-:Y:S01]  /*7120*/  F2FP.BF16.PACK_AB R50, R51, R50 ;  /* 0x000000323332723e */ /* 0x000fe200000010ff */
[----:B------:R-:W-:Y:S01]  /*7130*/  UISETP.LT.AND UP0, UPT, UR4, 0x80, UPT ;  /* 0x000000800400788c */ /* 0x000fe2000bf01270 */
[----:B------:R-:W-:-:S02]  /*7140*/  F2FP.BF16.PACK_AB R40, R41, R40 ;  /* 0x000000282928723e */ /* 0x000fc400000010ff */
[----:B------:R-:W-:Y:S01]  /*7150*/  F2FP.BF16.PACK_AB R42, R43, R42 ;  /* 0x0000002a2b2a723e */ /* 0x000fe200000010ff */
[----:B------:R-:W-:Y:S01]  /*7160*/  USEL UR4, UR4, 0x80, UP0 ;  /* 0x0000008004047887 */ /* 0x000fe20008000000 */
        /* <DEDUP_REMOVED lines=38> */
[----:B------:R-:W-:Y:S01]  /*73d0*/  F2FP.BF16.PACK_AB R13, R13, R122 ;  /* 0x0000007a0d0d723e */ /* 0x000fe200000010ff */
[----:B------:R-:W-:Y:S01]  /*73e0*/  BAR.SYNC.DEFER_BLOCKING 0x1, 0x100 ;  /* 0x0044000000007b1d */ /* 0x000fe20000010000 */
[----:B--2---:R-:W-:-:S04]  /*73f0*/  SHF.R.S32.HI R10, RZ, 0x1f, R34 ;  /* 0x0000001fff0a7819 */ /* 0x004fc80000011422 */
[CC--:B------:R-:W-:Y:S02]  /*7400*/  LEA.HI R7, R10.reuse, R34.reuse, RZ, 0x2 ;  /* 0x000000220a077211 */ /* 0x0c0fe400078f10ff */
[----:B------:R-:W-:Y:S02]  /*7410*/  LEA.HI R6, R10, R34, RZ, 0x7 ;  /* 0x000000220a067211 */ /* 0x000fe400078f38ff */
[--C-:B------:R-:W-:Y:S02]  /*7420*/  SHF.R.S32.HI R14, RZ, 0x2, R7.reuse ;  /* 0x00000002ff0e7819 */ /* 0x100fe40000011407 */
[----:B------:R-:W-:Y:S02]  /*7430*/  SHF.R.S32.HI R0, RZ, 0x1f, R7 ;  /* 0x0000001fff007819 */ /* 0x000fe40000011407 */
[----:B------:R-:W-:Y:S02]  /*7440*/  LOP3.LUT R3, R7, 0xfffffffc, RZ, 0xc0, !PT ;  /* 0xfffffffc07037812 */ /* 0x000fe400078ec0ff */
[----:B------:R-:W-:-:S02]  /*7450*/  LEA.HI R0, R0, R14, RZ, 0x3 ;  /* 0x0000000e00007211 */ /* 0x000fc400078f18ff */
[----:B------:R-:W-:Y:S01]  /*7460*/  SHF.R.U32.HI R6, RZ, 0x4, R6 ;  /* 0x00000004ff067819 */ /* 0x000fe20000011606 */
[----:B------:R-:W-:Y:S01]  /*7470*/  IMAD.IADD R9, R34, 0x1, -R3 ;  /* 0x0000000122097824 */ /* 0x000fe200078e0a03 */
[----:B------:R-:W-:Y:S02]  /*7480*/  LOP3.LUT R2, R0, 0xfffffff8, RZ, 0xc0, !PT ;  /* 0xfffffff800027812 */ /* 0x000fe400078ec0ff */
[----:B------:R-:W-:Y:S02]  /*7490*/  LEA.HI R0, R10, R34, RZ, 0x5 ;  /* 0x000000220a007211 */ /* 0x000fe400078f28ff */
[C---:B------:R-:W-:Y:S01]  /*74a0*/  ISETP.GE.AND P5, PT, R14.reuse, UR4, PT ;  /* 0x000000040e007c0c */ /* 0x040fe2000bfa6270 */
[----:B------:R-:W-:Y:S01]  /*74b0*/  IMAD.IADD R5, R14, 0x1, -R2 ;  /* 0x000000010e057824 */ /* 0x000fe200078e0a02 */
[--C-:B------:R-:W-:Y:S02]  /*74c0*/  SHF.R.S32.HI R11, RZ, 0x5, R0.reuse ;  /* 0x00000005ff0b7819 */ /* 0x100fe40000011400 */
[----:B------:R-:W-:-:S02]  /*74d0*/  SHF.R.S32.HI R0, RZ, 0x1f, R0 ;  /* 0x0000001fff007819 */ /* 0x000fc40000011400 */
[----:B------:R-:W-:Y:S02]  /*74e0*/  LEA.HI R2, R5, R5, RZ, 0x1 ;  /* 0x0000000505027211 */ /* 0x000fe400078f08ff */
[----:B------:R-:W-:Y:S02]  /*74f0*/  LEA.HI R0, R0, R11, RZ, 0x2 ;  /* 0x0000000b00007211 */ /* 0x000fe400078f10ff */
[----:B------:R-:W-:Y:S02]  /*7500*/  SHF.R.S32.HI R8, RZ, 0x1, R2 ;  /* 0x00000001ff087819 */ /* 0x000fe40000011402 */
[----:B------:R-:W-:Y:S02]  /*7510*/  LOP3.LUT R0, R0, 0x7ffffc, RZ, 0xc0, !PT ;  /* 0x007ffffc00007812 */ /* 0x000fe400078ec0ff */
[----:B------:R-:W-:Y:S01]  /*7520*/  LOP3.LUT R3, R2, 0x3fffffe, RZ, 0xc0, !PT ;  /* 0x03fffffe02037812 */ /* 0x000fe200078ec0ff */
[C---:B-1----:R-:W-:Y:S01]  /*7530*/  IMAD.SHL.U32 R4, R8.reuse, 0x40, RZ ;  /* 0x0000004008047824 */ /* 0x042fe200078e00ff */
[----:B------:R-:W-:Y:S01]  /*7540*/  LOP3.LUT P0, RZ, R8, 0x2, RZ, 0xc0, !PT ;  /* 0x0000000208ff7812 */ /* 0x000fe2000780c0ff */
[----:B------:R-:W-:-:S02]  /*7550*/  IMAD.IADD R0, R11, 0x1, -R0 ;  /* 0x000000010b007824 */ /* 0x000fc400078e0a00 */
[----:B------:R-:W-:Y:S01]  /*7560*/  IMAD.SHL.U32 R8, R9, 0x8, RZ ;  /* 0x0000000809087824 */ /* 0x000fe200078e00ff */
[----:B------:R-:W-:Y:S01]  /*7570*/  LOP3.LUT R2, R4, 0xc0, RZ, 0xc0, !PT ;  /* 0x000000c004027812 */ /* 0x000fe200078ec0ff */
[----:B------:R-:W-:Y:S02]  /*7580*/  IMAD.IADD R4, R5, 0x1, -R3 ;  /* 0x0000000105047824 */ /* 0x000fe400078e0a03 */
[----:B------:R-:W-:Y:S01]  /*7590*/  IMAD R3, R0, 0x100, R9 ;  /* 0x0000010000037824 */ /* 0x000fe200078e0209 */
[----:B------:R-:W-:Y:S02]  /*75a0*/  LEA.HI R0, R10, R34, RZ, 0x3 ;  /* 0x000000220a007211 */ /* 0x000fe400078f18ff */
[----:B------:R-:W-:Y:S01]  /*75b0*/  LOP3.LUT R6, R2, 0x8, R6, 0xf8, !PT ;  /* 0x0000000802067812 */ /* 0x000fe200078ef806 */
[----:B------:R-:W-:Y:S01]  /*75c0*/  IMAD R3, R4, 0x10, R3 ;  /* 0x0000001004037824 */ /* 0x000fe200078e0203 */
[----:B------:R-:W-:Y:S01]  /*75d0*/  SHF.R.U32.HI R2, RZ, 0x3, R2 ;  /* 0x00000003ff027819 */ /* 0x000fe20000011602 */
[----:B------:R-:W-:Y:S01]  /*75e0*/  IMAD.SHL.U32 R4, R0, 0x8, RZ ;  /* 0x0000000800047824 */ /* 0x000fe200078e00ff */
[----:B------:R-:W-:-:S02]  /*75f0*/  LEA.HI R0, R7, R14, RZ, 0x1 ;  /* 0x0000000e07007211 */ /* 0x000fc400078f08ff */
[----:B------:R-:W-:Y:S02]  /*7600*/  LOP3.LUT R2, R6, R2, RZ, 0x3c, !PT ;  /* 0x0000000206027212 */ /* 0x000fe400078e3cff */
[----:B------:R-:W-:Y:S02]  /*7610*/  LOP3.LUT R5, R4, 0xc0, RZ, 0xc0, !PT ;  /* 0x000000c004057812 */ /* 0x000fe400078ec0ff */
[----:B------:R-:W-:Y:S01]  /*7620*/  LOP3.LUT R4, R0, 0x3fffffe, RZ, 0xc0, !PT ;  /* 0x03fffffe00047812 */ /* 0x000fe200078ec0ff */
[----:B------:R-:W-:Y:S01]  /*7630*/  IMAD.U32 R0, R3, 0x2, R2 ;  /* 0x0000000203007824 */ /* 0x000fe200078e0002 */
[----:B------:R-:W-:Y:S02]  /*7640*/  SHF.R.U32.HI R6, RZ, 0x3, R5 ;  /* 0x00000003ff067819 */ /* 0x000fe40000011605 */
[----:B------:R-:W-:Y:S01]  /*7650*/  F2FP.BF16.PACK_AB R3, R131, R130 ;  /* 0x000000828303723e */ /* 0x000fe200000010ff */
[----:B------:R-:W-:Y:S01]  /*7660*/  IMAD.IADD R2, R14, 0x1, -R4 ;  /* 0x000000010e027824 */ /* 0x000fe200078e0a04 */
[----:B------:R-:W-:Y:S01]  /*7670*/  LOP3.LUT R4, R5, 0x18, R8, 0xf8, !PT ;  /* 0x0000001805047812 */ /* 0x000fe200078ef808 */
[----:B------:R-:W-:Y:S01]  /*7680*/  IMAD.SHL.U32 R0, R0, 0x2, RZ ;  /* 0x0000000200007824 */ /* 0x000fe200078e00ff */
[----:B------:R-:W-:Y:S01]  /*7690*/  F2FP.BF16.PACK_AB R5, R125, R124 ;  /* 0x0000007c7d05723e */ /* 0x000fe200000010ff */
[----:B------:R-:W-:Y:S01]  /*76a0*/  IMAD R7, R11, 0x8, R2 ;  /* 0x000000080b077824 */ /* 0x000fe200078e0202 */
[----:B------:R-:W-:-:S02]  /*76b0*/  LOP3.LUT R6, R4, R6, RZ, 0x3c, !PT ;  /* 0x0000000604067212 */ /* 0x000fc400078e3cff */
[C---:B------:R-:W-:Y:S01]  /*76c0*/  IADD3 R2, R0.reuse, 0x20, RZ ;  /* 0x0000002000027810 */ /* 0x040fe20007ffe0ff */
[----:B------:R-:W-:Y:S01]  /*76d0*/  STS [R0+0x6080], R36 ;  /* 0x0060802400007388 */ /* 0x000fe20000000800 */
[----:B------:R-:W-:Y:S01]  /*76e0*/  @P0 IADD3 R2, R0, -0x20, RZ ;  /* 0xffffffe000020810 */ /* 0x000fe20007ffe0ff */
[----:B------:R-:W-:Y:S01]  /*76f0*/  IMAD.U32 R6, R7, 0x20, R6 ;  /* 0x0000002007067824 */ /* 0x000fe200078e0006 */
[----:B------:R-:W-:Y:S01]  /*7700*/  F2FP.BF16.PACK_AB R4, R127, R126 ;  /* 0x0000007e7f04723e */ /* 0x000fe200000010ff */
[----:B------:R-:W-:Y:S01]  /*7710*/  STS [R0+0x6280], R38 ;  /* 0x0062802600007388 */ /* 0x000fe20000000800 */
[----:B------:R-:W-:-:S03]  /*7720*/  SHF.R.S32.HI R9, RZ, 0x1f, R8 ;  /* 0x0000001fff097819 */ /* 0x000fc60000011408 */
        /* <DEDUP_REMOVED lines=32> */
[----:B-1----:R-:W-:-:S03]  /*7930*/  IADD3 R28, R8, 0x20, RZ ;  /* 0x00000020081c7810 */ /* 0x002fc60007ffe0ff */
        /* <DEDUP_REMOVED lines=11> */
[----:B------:R3:W-:Y:S04]  /*79f0*/  STS [R0+0x5280], R13 ;  /* 0x0052800d00007388 */ /* 0x0007e80000000800 */
[----:B------:R-:W-:Y:S04]  /*7a00*/  STS [R2+0x5080], R5 ;  /* 0x0050800502007388 */ /* 0x000fe80000000800 */
[----:B------:R4:W-:Y:S04]  /*7a10*/  STS [R2+0x5280], R4 ;  /* 0x0052800402007388 */ /* 0x0009e80000000800 */
[----:B--2---:R-:W2:Y:S04]  /*7a20*/  S2R R30, SR_CTAID.Y ;  /* 0x00000000001e7919 */ /* 0x004ea80000002600 */
[----:B------:R-:W5:Y:S01]  /*7a30*/  S2R R29, SR_CTAID.Z ;  /* 0x00000000001d7919 */ /* 0x000f620000002700 */
[----:B-1----:R-:W-:Y:S01]  /*7a40*/  SHF.R.S32.HI R15, RZ, 0x1f, R14 ;  /* 0x0000001fff0f7819 */ /* 0x002fe2000001140e */
[----:B---3--:R-:W-:-:S02]  /*7a50*/  IMAD.SHL.U32 R0, R6, 0x2, RZ ;  /* 0x0000000206007824 */ /* 0x008fc400078e00ff */
[----:B------:R-:W-:Y:S01]  /*7a60*/  BAR.SYNC.DEFER_BLOCKING 0x1, 0x100 ;  /* 0x0044000000007b1d */ /* 0x000fe20000010000 */
[----:B------:R-:W-:-:S04]  /*7a70*/  IMAD.U32 R6, RZ, RZ, UR8 ;  /* 0x00000008ff067e24 */ /* 0x000fc8000f8e00ff */
[----:B------:R-:W-:Y:S01]  /*7a80*/  IMAD.WIDE R6, R6, 0x80, R14 ;  /* 0x0000008006067825 */ /* 0x000fe200078e020e */
[----:B--2---:R-:W-:-:S03]  /*7a90*/  SHF.R.S32.HI R31, RZ, 0x1f, R30 ;  /* 0x0000001fff1f7819 */ /* 0x004fc6000001141e */
[----:B----4-:R-:W-:Y:S01]  /*7aa0*/  IMAD.WIDE.U32 R2, R30, c[0x0][0x338], R8 ;  /* 0x0000ce001e027a25 */ /* 0x010fe200078e0008 */
[----:B-----5:R-:W-:-:S03]  /*7ab0*/  SHF.R.S32.HI R68, RZ, 0x1f, R29 ;  /* 0x0000001fff447819 */ /* 0x020fc6000001141d */
[----:B------:R-:W-:-:S04]  /*7ac0*/  IMAD R4, R31, c[0x0][0x338], RZ ;  /* 0x0000ce001f047a24 */ /* 0x000fc800078e02ff */
[----:B------:R-:W-:-:S04]  /*7ad0*/  IMAD R4, R30, c[0x0][0x33c], R4 ;  /* 0x0000cf001e047a24 */ /* 0x000fc800078e0204 */
[----:B------:R-:W-:Y:S01]  /*7ae0*/  IMAD.IADD R3, R3, 0x1, R4 ;  /* 0x0000000103037824 */ /* 0x000fe200078e0204 */
[----:B------:R1:W2:Y:S01]  /*7af0*/  LDS.128 R40, [R0+0x7080] ;  /* 0x0070800000287984 */ /* 0x0002a20000000c00 */
[----:B------:R-:W-:Y:S02]  /*7b00*/  IMAD R4, R68, c[0x0][0x340], RZ ;  /* 0x0000d00044047a24 */ /* 0x000fe400078e02ff */
[C---:B------:R-:W-:Y:S01]  /*7b10*/  IMAD.WIDE.U32 R12, R29.reuse, c[0x0][0x340], R2 ;  /* 0x0000d0001d0c7a25 */ /* 0x040fe200078e0002 */
[----:B------:R1:W3:Y:S03]  /*7b20*/  LDS.128 R36, [R0+0x9080] ;  /* 0x0090800000247984 */ /* 0x0002e60000000c00 */
[----:B------:R-:W-:Y:S01]  /*7b30*/  IMAD R4, R29, c[0x0][0x344], R4 ;  /* 0x0000d1001d047a24 */ /* 0x000fe200078e0204 */
[----:B------:R1:W4:Y:S03]  /*7b40*/  LDS.128 R32, [R0+0xb080] ;  /* 0x00b0800000207984 */ /* 0x0003260000000c00 */
[----:B------:R-:W-:Y:S01]  /*7b50*/  IMAD.IADD R5, R13, 0x1, R4 ;  /* 0x000000010d057824 */ /* 0x000fe200078e0204 */
[----:B------:R1:W1:Y:S04]  /*7b60*/  LDS.128 R52, [R0+0x80] ;  /* 0x0000800000347984 */ /* 0x0002680000000c00 */
[----:B------:R1:W1:Y:S04]  /*7b70*/  LDS.128 R48, [R0+0x2080] ;  /* 0x0020800000307984 */ /* 0x0002680000000c00 */
[----:B------:R1:W1:Y:S04]  /*7b80*/  LDS.128 R44, [R0+0x4080] ;  /* 0x00408000002c7984 */ /* 0x0002680000000c00 */
        /* <DEDUP_REMOVED lines=21> */
.L_x_173:
[----:B------:R-:W-:Y:S05]  /*7ce0*/  BSYNC B0 ;  /* 0x0000000000007941 */ /* 0x000fea0003800000 */
.L_x_172:
[----:B-1----:R-:W-:Y:S01]  /*7cf0*/  IADD3 R0, R14, 0x40, RZ ;  /* 0x000000400e007810 */ /* 0x002fe20007ffe0ff */
[----:B------:R-:W-:Y:S03]  /*7d00*/  BSSY B0, `(.L_x_174) ;  /* 0x0000014000007945 */ /* 0x000fe60003800000 */
[----:B------:R-:W-:-:S13]  /*7d10*/  ISETP.GE.AND P4, PT, R0, UR4, PT ;  /* 0x0000000400007c0c */ /* 0x000fda000bf86270 */
[----:B------:R-:W-:Y:S05]  /*7d20*/  @P4 BRA `(.L_x_175) ;  /* 0x0000011000004947 */ /* 0x000fea0003800000 */
[----:B------:R-:W-:Y:S01]  /*7d30*/  IADD3 R0, P0, R6, 0x40, RZ ;  /* 0x0000004006007810 */ /* 0x000fe20007f1e0ff */
        /* <DEDUP_REMOVED lines=16> */
.L_x_175:
[----:B------:R-:W-:Y:S05]  /*7e40*/  BSYNC B0 ;  /* 0x0000000000007941 */ /* 0x000fea0003800000 */
.L_x_174:
        /* <DEDUP_REMOVED lines=24> */
.L_x_177:
[----:B------:R-:W-:Y:S05]  /*7fd0*/  BSYNC B0 ;  /* 0x0000000000007941 */ /* 0x000fea0003800000 */
.L_x_176:
        /* <DEDUP_REMOVED lines=11> */
[----:B------:R-:W-:Y:S02]  /*8090*/  LEA.HI.X R3, R4, c[0x0][0x2ec], R0, 0x1, P2 ;  /* 0x0000bb0004037a11 */ /* 0x000fe400010f0c00 */
[----:B------:R-:W-:-:S03]  /*80a0*/  IADD3 R0, R8, 0x40, RZ ;  /* 0x0000004008007810 */ /* 0x000fc60007ffe0ff */
[----:B------:R1:W-:Y:S01]  /*80b0*/  @!P0 STG.E.128 [R2.64+0x40], R56 ;  /* 0x0000403802008986 */ /* 0x0003e2000c101d12 */
[----:B------:R-:W-:-:S03]  /*80c0*/  ISETP.GE.AND P0, PT, R0, c[0x0][0x2f4], PT ;  /* 0x0000bd0000007a0c */ /* 0x000fc60003f06270 */
[----:B------:R1:W-:Y:S10]  /*80d0*/  @!P1 STG.E.128 [R2.64], R60 ;  /* 0x0000003c02009986 */ /* 0x0003f4000c101d12 */
[----:B------:R-:W-:Y:S05]  /*80e0*/  @P0 EXIT ;  /* 0x000000000000094d */ /* 0x000fea0003800000 */
[----:B------:R-:W-:Y:S01]  /*80f0*/  STG.E.128 [R2.64+0x80], R64 ;  /* 0x0000804002007986 */ /* 0x000fe2000c101d12 */
[----:B------:R-:W-:Y:S05]  /*8100*/  EXIT ;  /* 0x000000000000794d */ /* 0x000fea0003800000 */
.L_x_171:
[----:B------:R-:W2:Y:S01]  /*8110*/  LDL.LU.64 R2, [R1+0x58] ;  /* 0x0000580001027983 */ /* 0x000ea20000300a00 */
[----:B------:R-:W-:Y:S01]  /*8120*/  ULDC UR4, c[0x0][0x2f0] ;  /* 0x0000bc0000047ab9 */ /* 0x000fe20000000800 */
[----:B------:R-:W-:Y:S01]  /*8130*/  IMAD.U32 R6, RZ, RZ, UR8 ;  /* 0x00000008ff067e24 */ /* 0x000fe2000f8e00ff */
[----:B------:R-:W-:Y:S01]  /*8140*/  UIADD3 UR4, -UR5, UR4, URZ ;  /* 0x0000000405047290 */ /* 0x000fe2000fffe13f */
[----:B------:R-:W3:Y:S01]  /*8150*/  S2R R18, SR_CTAID.Y ;  /* 0x0000000000127919 */ /* 0x000ee20000002600 */
[----:B------:R-:W-:Y:S03]  /*8160*/  BSSY B0, `(.L_x_178) ;  /* 0x0000026000007945 */ /* 0x000fe60003800000 */
[----:B------:R-:W4:Y:S01]  /*8170*/  S2R R19, SR_CTAID.Z ;  /* 0x0000000000137919 */ /* 0x000f220000002700 */
[----:B---3--:R-:W-:-:S02]  /*8180*/  SHF.R.S32.HI R20, RZ, 0x1f, R18 ;  /* 0x0000001fff147819 */ /* 0x008fc40000011412 */
[----:B----4-:R-:W-:Y:S02]  /*8190*/  SHF.R.S32.HI R21, RZ, 0x1f, R19 ;  /* 0x0000001fff157819 */ /* 0x010fe40000011413 */
[----:B--2---:R-:W-:-:S04]  /*81a0*/  SHF.R.S32.HI R0, RZ, 0x1f, R2 ;  /* 0x0000001fff007819 */ /* 0x004fc80000011402 */
[----:B------:R-:W-:-:S04]  /*81b0*/  LEA.HI R8, R0, R2, RZ, 0x2 ;  /* 0x0000000200087211 */ /* 0x000fc800078f10ff */
[----:B------:R-:W-:Y:S02]  /*81c0*/  LOP3.LUT R0, R8, 0x1ffffffc, RZ, 0xc0, !PT ;  /* 0x1ffffffc08007812 */ /* 0x000fe400078ec0ff */
[----:B------:R-:W-:-:S03]  /*81d0*/  SHF.R.S32.HI R8, RZ, 0x2, R8 ;  /* 0x00000002ff087819 */ /* 0x000fc60000011408 */
[----:B------:R-:W-:Y:S01]  /*81e0*/  IMAD.IADD R0, R2, 0x1, -R0 ;  /* 0x0000000102007824 */ /* 0x000fe200078e0a00 */
[----:B------:R-:W-:Y:S02]  /*81f0*/  ISETP.GE.AND P5, PT, R8, UR4, PT ;  /* 0x0000000408007c0c */ /* 0x000fe4000bfa6270 */
[--C-:B------:R-:W-:Y:S01]  /*8200*/  SHF.R.S32.HI R9, RZ, 0x1f, R8.reuse ;  /* 0x0000001fff097819 */ /* 0x100fe20000011408 */
[----:B------:R-:W-:Y:S02]  /*8210*/  IMAD.SHL.U32 R12, R0, 0x8, RZ ;  /* 0x00000008000c7824 */ /* 0x000fe400078e00ff */
[----:B------:R-:W-:Y:S02]  /*8220*/  IMAD R0, R20, c[0x0][0x308], RZ ;  /* 0x0000c20014007a24 */ /* 0x000fe400078e02ff */
[----:B------:R-:W-:Y:S01]  /*8230*/  IMAD.WIDE R6, R6, 0x80, R8 ;  /* 0x0000008006067825 */ /* 0x000fe200078e0208 */
[----:B------:R-:W-:Y:S02]  /*8240*/  SHF.R.S32.HI R13, RZ, 0x1f, R12 ;  /* 0x0000001fff0d7819 */ /* 0x000fe4000001140c */
[----:B------:R-:W-:Y:S01]  /*8250*/  IADD3 R16, R12, 0x20, RZ ;  /* 0x000000200c107810 */ /* 0x000fe20007ffe0ff */
[----:B------:R-:W-:Y:S01]  /*8260*/  IMAD R0, R18, c[0x0][0x30c], R0 ;  /* 0x0000c30012007a24 */ /* 0x000fe200078e0200 */
[----:B------:R-:W-:Y:S01]  /*8270*/  IADD3 R17, R12, 0x40, RZ ;  /* 0x000000400c117810 */ /* 0x000fe20007ffe0ff */
[----:B------:R-:W-:-:S05]  /*8280*/  IMAD.WIDE.U32 R2, R18, c[0x0][0x308], R12 ;  /* 0x0000c20012027a25 */ /* 0x000fca00078e000c */
[----:B------:R-:W-:Y:S01]  /*8290*/  IADD3 R3, R0, R3, RZ ;  /* 0x0000000300037210 */ /* 0x000fe20007ffe0ff */
[----:B------:R-:W-:-:S04]  /*82a0*/  IMAD R0, R21, c[0x0][0x310], RZ ;  /* 0x0000c40015007a24 */ /* 0x000fc800078e02ff */
[C---:B------:R-:W-:Y:S02]  /*82b0*/  IMAD R0, R19.reuse, c[0x0][0x314], R0 ;  /* 0x0000c50013007a24 */ /* 0x040fe400078e0200 */
[----:B------:R-:W-:-:S05]  /*82c0*/  IMAD.WIDE.U32 R14, R19, c[0x0][0x310], R2 ;  /* 0x0000c400130e7a25 */ /* 0x000fca00078e0002 */
[----:B------:R-:W-:Y:S01]  /*82d0*/  IADD3 R3, R0, R15, RZ ;  /* 0x0000000f00037210 */ /* 0x000fe20007ffe0ff */
[----:B------:R-:W-:Y:S05]  /*82e0*/  @P5 BRA `(.L_x_179) ;  /* 0x000000d000005947 */ /* 0x000fea0003800000 */
[----:B------:R-:W-:Y:S01]  /*82f0*/  IMAD R0, R7, c[0x0][0x300], RZ ;  /* 0x0000c00007007a24 */ /* 0x000fe200078e02ff */
[----:B------:R-:W-:Y:S01]  /*8300*/  ISETP.GE.AND P3, PT, R12, c[0x0][0x2f4], PT ;  /* 0x0000bd000c007a0c */ /* 0x000fe20003f66270 */
[----:B------:R-:W-:Y:S01]  /*8310*/  IMAD.MOV.U32 R2, RZ, RZ, R14 ;  /* 0x000000ffff027224 */ /* 0x000fe200078e000e */
[----:B------:R-:W-:Y:S01]  /*8320*/  ISETP.GE.AND P2, PT, R16, c[0x0][0x2f4], PT ;  /* 0x0000bd0010007a0c */ /* 0x000fe20003f46270 */
[C---:B------:R-:W-:Y:S01]  /*8330*/  IMAD R0, R6.reuse, c[0x0][0x304], R0 ;  /* 0x0000c10006007a24 */ /* 0x040fe200078e0200 */
[----:B------:R-:W-:Y:S01]  /*8340*/  ISETP.GE.AND P1, PT, R17, c[0x0][0x2f4], PT ;  /* 0x0000bd0011007a0c */ /* 0x000fe20003f26270 */
[----:B------:R-:W-:-:S04]  /*8350*/  IMAD.WIDE.U32 R10, R6, c[0x0][0x300], R2 ;  /* 0x0000c000060a7a25 */ /* 0x000fc800078e0002 */
[----:B------:R-:W-:Y:S01]  /*8360*/  IMAD.IADD R0, R0, 0x1, R11 ;  /* 0x0000000100007824 */ /* 0x000fe200078e020b */
[----:B-1----:R-:W-:-:S04]  /*8370*/  LEA R4, P0, R10, c[0x0][0x2e8], 0x1 ;  /* 0x0000ba000a047a11 */ /* 0x002fc800078008ff */
[----:B------:R-:W-:-:S05]  /*8380*/  LEA.HI.X R5, R10, c[0x0][0x2ec], R0, 0x1, P0 ;  /* 0x0000bb000a057a11 */ /* 0x000fca00000f0c00 */
[----:B------:R1:W-:Y:S04]  /*8390*/  @!P3 STG.E.128 [R4.64], RZ ;  /* 0x000000ff0400b986 */ /* 0x0003e8000c101d12 */
[----:B------:R1:W-:Y:S04]  /*83a0*/  @!P2 STG.E.128 [R4.64+0x40], RZ ;  /* 0x000040ff0400a986 */ /* 0x0003e8000c101d12 */
[----:B------:R1:W-:Y:S02]  /*83b0*/  @!P1 STG.E.128 [R4.64+0x80], RZ ;  /* 0x000080ff04009986 */ /* 0x0003e4000c101d12 */
.L_x_179:
[----:B------:R-:W-:Y:S05]  /*83c0*/  BSYNC B0 ;  /* 0x0000000000007941 */ /* 0x000fea0003800000 */
.L_x_178:
        /* <DEDUP_REMOVED lines=19> */
.L_x_181:
[----:B------:R-:W-:Y:S05]  /*8500*/  BSYNC B0 ;  /* 0x0000000000007941 */ /* 0x000fea0003800000 */
.L_x_180:
        /* <DEDUP_REMOVED lines=23> */
.L_x_183:
[----:B------:R-:W-:Y:S05]  /*8680*/  BSYNC B0 ;  /* 0x0000000000007941 */ /* 0x000fea0003800000 */
.L_x_182:
        /* <DEDUP_REMOVED lines=18> */
.L_x_184:
        /* <DEDUP_REMOVED lines=13> */
.L_x_1391:


//--------------------- .text._ZN7cutlass13device_kernelIN5flash19enable_sm80_to_sm89INS1_16FlashAttnBwdSm80INS1_25CollectiveMainloopBwdSm80ILi2ELi1EN4cute5tupleIJNS5_1CILi64EEENS7_ILi128EEENS7_ILi96EEEEEENS_10bfloat16_tEfNS_4arch4Sm80ELb0ELb1ELb1ELb0ELb1ELb0ELb0ELb0ELi2ELi2ELi4ELi2ELb1EEENS1_21CollectiveEpilogueBwdISB_SC_SE_Li256ELb0ELb0ELi2EEENS1_19SingleTileSchedulerILb0ELb0ELb0ELi128EEEEEEEEEvNT_6ParamsE --------------------------
	.section	.text._ZN7cutlass13device_kernelIN5flash19enable_sm80_to_sm89INS1_16FlashAttnBwdSm80INS1_25CollectiveMainloopBwdSm80ILi2ELi1EN4cute5tupleIJNS5_1CILi64EEENS7_ILi128EEENS7_ILi96EEEEEENS_10bfloat16_tEfNS_4arch4Sm80ELb0ELb1ELb1ELb0ELb1ELb0ELb0ELb0ELi2ELi2ELi4ELi2ELb1EEENS1_21CollectiveEpilogueBwdISB_SC_SE_Li256ELb0ELb0ELi2EEENS1_19SingleTileSchedulerILb0ELb0ELb0ELi128EEEEEEEEEvNT_6ParamsE,"ax",@progbits
	.sectioninfo	@"SHI_REGISTERS=255"
	.align	128
.text._ZN7cutlass13device_kernelIN5flash19enable_sm80_to_sm89INS1_16FlashAttnBwdSm80INS1_25CollectiveMainloopBwdSm80ILi2ELi1EN4cute5tupleIJNS5_1CILi64EEENS7_ILi128EEENS7_ILi96EEEEEENS_10bfloat16_tEfNS_4arch4Sm80ELb0ELb1ELb1ELb0ELb1ELb0ELb0ELb0ELi2ELi2ELi4ELi2ELb1EEENS1_21CollectiveEpilogueBwdISB_SC_SE_Li256ELb0ELb0ELi2EEENS1_19SingleTileSchedulerILb0ELb0ELb0ELi128EEEEEEEEEvNT_6ParamsE:
        .type           _ZN7cutlass13device_kernelIN5flash19enable_sm80_to_sm89INS1_16FlashAttnBwdSm80INS1_25CollectiveMainloopBwdSm80ILi2ELi1EN4cute5tupleIJNS5_1CILi64EEENS7_ILi128EEENS7_ILi96EEEEEENS_10bfloat16_tEfNS_4arch4Sm80ELb0ELb1ELb1ELb0ELb1ELb0ELb0ELb0ELi2ELi2ELi4ELi2ELb1EEENS1_21CollectiveEpilogueBwdISB_SC_SE_Li256ELb0ELb0ELi2EEENS1_19SingleTileSchedulerILb0ELb0ELb0ELi128EEEEEEEEEvNT_6ParamsE,@function
        .size           _ZN7cutlass13device_kernelIN5flash19enable_sm80_to_sm89INS1_16FlashAttnBwdSm80INS1_25CollectiveMainloopBwdSm80ILi2ELi1EN4cute5tupleIJNS5_1CILi64EEENS7_ILi128EEENS7_ILi96EEEEEENS_10bfloat16_tEfNS_4arch4Sm80ELb0ELb1ELb1ELb0ELb1ELb0ELb0ELb0ELi2ELi2ELi4ELi2ELb1EEENS1_21CollectiveEpilogueBwdISB_SC_SE_Li256ELb0ELb0ELi2EEENS1_19SingleTileSchedulerILb0ELb0ELb0ELi128EEEEEEEEEvNT_6ParamsE,(.L_x_1392 - _ZN7cutlass13device_kernelIN5flash19enable_sm80_to_sm89INS1_16FlashAttnBwdSm80INS1_25CollectiveMainloopBwdSm80ILi2ELi1EN4cute5tupleIJNS5_1CILi64EEENS7_ILi128EEENS7_ILi96EEEEEENS_10bfloat16_tEfNS_4arch4Sm80ELb0ELb1ELb1ELb0ELb1ELb0ELb0ELb0ELi2ELi2ELi4ELi2ELb1EEENS1_21CollectiveEpilogueBwdISB_SC_SE_Li256ELb0ELb0ELi2EEENS1_19SingleTileSchedulerILb0ELb0ELb0ELi128EEEEEEEEEvNT_6ParamsE)
        .other          _ZN7cutlass13device_kernelIN5flash19enable_sm80_to_sm89INS1_16FlashAttnBwdSm80INS1_25CollectiveMainloopBwdSm80ILi2ELi1EN4cute5tupleIJNS5_1CILi64EEENS7_ILi128EEENS7_ILi96EEEEEENS_10bfloat16_tEfNS_4arch4Sm80ELb0ELb1ELb1ELb0ELb1ELb0ELb0ELb0ELi2ELi2ELi4ELi2ELb1EEENS1_21CollectiveEpilogueBwdISB_SC_SE_Li256ELb0ELb0ELi2EEENS1_19SingleTileSchedulerILb0ELb0ELb0ELi128EEEEEEEEEvNT_6ParamsE,@"STO_CUDA_ENTRY STV_DEFAULT"
_ZN7cutlass13device_kernelIN5flash19enable_sm80_to_sm89INS1_16FlashAttnBwdSm80INS1_25CollectiveMainloopBwdSm80ILi2ELi1EN4cute5tupleIJNS5_1CILi64EEENS7_ILi128EEENS7_ILi96EEEEEENS_10bfloat16_tEfNS_4arch4Sm80ELb0ELb1ELb1ELb0ELb1ELb0ELb0ELb0ELi2ELi2ELi4ELi2ELb1EEENS1_21CollectiveEpilogueBwdISB_SC_SE_Li256ELb0ELb0ELi2EEENS1_19SingleTileSchedulerILb0ELb0ELb0ELi128EEEEEEEEEvNT_6ParamsE:
        /* <DEDUP_REMOVED lines=28> */
.L_x_185:
        /* <DEDUP_REMOVED lines=580> */
.L_x_205:
        /* <DEDUP_REMOVED lines=190> */
.L_x_189:
[----:B------:R-:W-:Y:S04]  /*31e0*/  MOV R3, 0x1 ;  /* 0x0000000100037802 */ /* 0x000fe80000000f00 */
[----:B------:R-:W-:Y:S11]  /*31f0*/  ISETP.NE.AND P2, PT, R3, c[0x0][0x2a8], PT ;  /* 0x0000aa0003007a0c */ /* 0x000ff60003f45270 */
[----:B------:R-:W-:Y:S02]  /*3200*/  @!UPT UIADD3 URZ, URZ, URZ, URZ ;  /* 0x0000003f3f3ff290 */ /* 0x000fe4000fffe03f */
[----:B------:R-:W-:Y:S05]  /*3210*/  @P2 IMAD.HI.U32 R3, R2, c[0x0][0x2ac], RZ ;  /* 0x0000ab0002032a27 */ /* 0x000fea00078e00ff */
[----:B------:R-:W-:Y:S02]  /*3220*/  @P2 SHF.R.U32.HI R2, RZ, c[0x0][0x2b0], R3 ;  /* 0x0000ac00ff022a19 */ /* 0x000fe40000011603 */
.L_x_190:
[----:B------:R-:W-:Y:S05]  /*3230*/  BSYNC B0 ;  /* 0x0000000000007941 */ /* 0x000fea0003800000 */
.L_x_188:
        /* <DEDUP_REMOVED lines=10> */
.L_x_187:
        /* <DEDUP_REMOVED lines=19> */
.L_x_193:
[----:B------:R-:W-:Y:S04]  /*3410*/  MOV R3, 0x1 ;  /* 0x0000000100037802 */ /* 0x000fe80000000f00 */
[----:B------:R-:W-:Y:S11]  /*3420*/  ISETP.NE.AND P2, PT, R3, c[0x0][0x2a8], PT ;  /* 0x0000aa0003007a0c */ /* 0x000ff60003f45270 */
[----:B------:R-:W-:Y:S02]  /*3430*/  @!UPT UIADD3 URZ, URZ, URZ, URZ ;  /* 0x0000003f3f3ff290 */ /* 0x000fe4000fffe03f */
[----:B------:R-:W-:Y:S05]  /*3440*/  @P2 IMAD.HI.U32 R3, R2, c[0x0][0x2ac], RZ ;  /* 0x0000ab0002032a27 */ /* 0x000fea00078e00ff */
[----:B------:R-:W-:Y:S02]  /*3450*/  @P2 SHF.R.U32.HI R2, RZ, c[0x0][0x2b0], R3 ;  /* 0x0000ac00ff022a19 */ /* 0x000fe40000011603 */
.L_x_194:
[----:B------:R-:W-:Y:S05]  /*3460*/  BSYNC B0 ;  /* 0x0000000000007941 */ /* 0x000fea0003800000 */
.L_x_192:
[----:B------:R-:W2:Y:S01]  /*3470*/  LDL R5, [R1+0x44] ;  /* 0x0000440001057983 */ /* 0x000ea20000100800 */
[----:B------:R-:W-:Y:S04]  /*3480*/  IMAD.MOV.U32 R3, RZ, RZ, c[0x0][0x2a8] ;  /* 0x0000aa00ff037624 */ /* 0x000fe800078e00ff */
[----:B------:R-:W-:Y:S04]  /*3490*/  IMAD R2, R2, R3, -UR5 ;  /* 0x8000000502027e24 */ /* 0x000fe8000f8e0203 */
[----:B--2---:R-:W-:Y:S05]  /*34a0*/  IMAD.IADD R2, R2, 0x1, -R5 ;  /* 0x0000000102027824 */ /* 0x004fea00078e0a05 */
[----:B------:R-:W-:Y:S02]  /*34b0*/  IADD3 R3, R2, c[0x0][0x2a8], RZ ;  /* 0x0000aa0002037a10 */ /* 0x000fe40007ffe0ff */
[----:B------:R-:W-:Y:S02]  /*34c0*/  IMNMX R140, R140, R2, !PT ;  /* 0x000000028c8c7217 */ /* 0x000fe40007800200 */
[----:B------:R-:W-:Y:S02]  /*34d0*/  IMNMX R144, R144, R3, PT ;  /* 0x0000000390907217 */ /* 0x000fe40003800200 */
.L_x_191:
        /* <DEDUP_REMOVED lines=19> */
.L_x_197:
[----:B------:R-:W-:Y:S04]  /*3610*/  MOV R3, 0x1 ;  /* 0x0000000100037802 */ /* 0x000fe80000000f00 */
[----:B------:R-:W-:Y:S11]  /*3620*/  ISETP.NE.AND P2, PT, R3, c[0x0][0x2a8], PT ;  /* 0x0000aa0003007a0c */ /* 0x000ff60003f45270 */
[----:B------:R-:W-:Y:S02]  /*3630*/  @!UPT UIADD3 URZ, URZ, URZ, URZ ;  /* 0x0000003f3f3ff290 */ /* 0x000fe4000fffe03f */
[----:B------:R-:W-:Y:S05]  /*3640*/  @P2 IMAD.HI.U32 R3, R2, c[0x0][0x2ac], RZ ;  /* 0x0000ab0002032a27 */ /* 0x000fea00078e00ff */
[----:B------:R-:W-:Y:S02]  /*3650*/  @P2 SHF.R.U32.HI R2, RZ, c[0x0][0x2b0], R3 ;  /* 0x0000ac00ff022a19 */ /* 0x000fe40000011603 */
.L_x_198:
[----:B------:R-:W-:Y:S05]  /*3660*/  BSYNC B0 ;  /* 0x0000000000007941 */ /* 0x000fea0003800000 */
.L_x_196:
[----:B------:R-:W2:Y:S01]  /*3670*/  LDL R5, [R1+0x44] ;  /* 0x0000440001057983 */ /* 0x000ea20000100800 */
[----:B------:R-:W-:Y:S04]  /*3680*/  IMAD.MOV.U32 R3, RZ, RZ, c[0x0][0x2a8] ;  /* 0x0000aa00ff037624 */ /* 0x000fe800078e00ff */
[----:B------:R-:W-:Y:S04]  /*3690*/  IMAD R2, R2, R3, -UR5 ;  /* 0x8000000502027e24 */ /* 0x000fe8000f8e0203 */
[----:B--2---:R-:W-:Y:S05]  /*36a0*/  IMAD.IADD R2, R2, 0x1, -R5 ;  /* 0x0000000102027824 */ /* 0x004fea00078e0a05 */
[----:B------:R-:W-:Y:S02]  /*36b0*/  IADD3 R3, R2, c[0x0][0x2a8], RZ ;  /* 0x0000aa0002037a10 */ /* 0x000fe40007ffe0ff */
[----:B------:R-:W-:Y:S02]  /*36c0*/  IMNMX R141, R141, R2, !PT ;  /* 0x000000028d8d7217 */ /* 0x000fe40007800200 */
[----:B------:R-:W-:Y:S02]  /*36d0*/  IMNMX R145, R145, R3, PT ;  /* 0x0000000391917217 */ /* 0x000fe40003800200 */
.L_x_195:
        /* <DEDUP_REMOVED lines=19> */
.L_x_201:
[----:B------:R-:W-:Y:S04]  /*3810*/  MOV R2, 0x1 ;  /* 0x0000000100027802 */ /* 0x000fe80000000f00 */
[----:B------:R-:W-:Y:S11]  /*3820*/  ISETP.NE.AND P0, PT, R2, c[0x0][0x2a8], PT ;  /* 0x0000aa0002007a0c */ /* 0x000ff60003f05270 */
[----:B------:R-:W-:Y:S02]  /*3830*/  @!UPT UIADD3 URZ, URZ, URZ, URZ ;  /* 0x0000003f3f3ff290 */ /* 0x000fe4000fffe03f */
[----:B------:R-:W-:Y:S05]  /*3840*/  @P0 IMAD.HI.U32 R2, R0, c[0x0][0x2ac], RZ ;  /* 0x0000ab0000020a27 */ /* 0x000fea00078e00ff */
[----:B------:R-:W-:Y:S02]  /*3850*/  @P0 SHF.R.U32.HI R0, RZ, c[0x0][0x2b0], R2 ;  /* 0x0000ac00ff000a19 */ /* 0x000fe40000011602 */
.L_x_202:
[----:B------:R-:W-:Y:S05]  /*3860*/  BSYNC B0 ;  /* 0x0000000000007941 */ /* 0x000fea0003800000 */
.L_x_200:
[----:B------:R-:W2:Y:S01]  /*3870*/  LDL R3, [R1+0x44] ;  /* 0x0000440001037983 */ /* 0x000ea20000100800 */
[----:B------:R-:W-:Y:S04]  /*3880*/  IMAD.MOV.U32 R2, RZ, RZ, c[0x0][0x2a8] ;  /* 0x0000aa00ff027624 */ /* 0x000fe800078e00ff */
[----:B------:R-:W-:Y:S04]  /*3890*/  IMAD R0, R0, R2, -UR5 ;  /* 0x8000000500007e24 */ /* 0x000fe8000f8e0202 */
[----:B--2---:R-:W-:Y:S05]  /*38a0*/  IMAD.IADD R0, R0, 0x1, -R3 ;  /* 0x0000000100007824 */ /* 0x004fea00078e0a03 */
[----:B------:R-:W-:Y:S02]  /*38b0*/  IADD3 R2, R0, c[0x0][0x2a8], RZ ;  /* 0x0000aa0000027a10 */ /* 0x000fe40007ffe0ff */
[----:B------:R-:W-:Y:S02]  /*38c0*/  IMNMX R142, R142, R0, !PT ;  /* 0x000000008e8e7217 */ /* 0x000fe40007800200 */
[----:B------:R-:W-:Y:S02]  /*38d0*/  IMNMX R143, R143, R2, PT ;  /* 0x000000028f8f7217 */ /* 0x000fe40003800200 */
.L_x_199:
        /* <DEDUP_REMOVED lines=64> */
.L_x_203:
        /* <DEDUP_REMOVED lines=586> */
.L_x_204:
        /* <DEDUP_REMOVED lines=241> */
.L_x_186:
        /* <DEDUP_REMOVED lines=197> */
.L_x_208:
[----:B------:R-:W-:Y:S05]  /*7ce0*/  BSYNC B0 ;  /* 0x0000000000007941 */ /* 0x000fea0003800000 */
.L_x_207:
        /* <DEDUP_REMOVED lines=21> */
.L_x_210:
[----:B------:R-:W-:Y:S05]  /*7e40*/  BSYNC B0 ;  /* 0x0000000000007941 */ /* 0x000fea0003800000 */
.L_x_209:
        /* <DEDUP_REMOVED lines=24> */
.L_x_212:
[----:B------:R-:W-:Y:S05]  /*7fd0*/  BSYNC B0 ;  /* 0x0000000000007941 */ /* 0x000fea0003800000 */
.L_x_211:
        /* <DEDUP_REMOVED lines=19> */
.L_x_206:
        /* <DEDUP_REMOVED lines=43> */
.L_x_214:
[----:B------:R-:W-:Y:S05]  /*83c0*/  BSYNC B0 ;  /* 0x0000000000007941 */ /* 0x000fea0003800000 */
.L_x_213:
        /* <DEDUP_REMOVED lines=19> */
.L_x_216:
[----:B------:R-:W-:Y:S05]  /*8500*/  BSYNC B0 ;  /* 0x0000000000007941 */ /* 0x000fea0003800000 */
.L_x_215:
        /* <DEDUP_REMOVED lines=23> */
.L_x_218:
[----:B------:R-:W-:Y:S05]  /*8680*/  BSYNC B0 ;  /* 0x0000000000007941 */ /* 0x000fea0003800000 */
.L_x_217:
        /* <DEDUP_REMOVED lines=18> */
.L_x_219:
        /* <DEDUP_REMOVED lines=13> */
.L_x_1392:


//--------------------- .text._ZN7cutlass13device_kernelIN5flash19enable_sm80_to_sm89INS1_16FlashAttnBwdSm80INS1_25CollectiveMainloopBwdSm80ILi2ELi1EN4cute5tupleIJNS5_1CILi64EEENS7_ILi128EEENS7_ILi96EEEEEENS_10bfloat16_tEfNS_4arch4Sm80ELb0ELb1ELb1ELb0ELb0ELb0ELb0ELb0ELi2ELi2ELi4ELi2ELb1EEENS1_24CollectiveEpilogueBwdGQAISB_fSE_Li256ELb0ELb0EEENS1_19SingleTileSchedulerILb0ELb0ELb0ELi128EEEEEEEEEvNT_6ParamsE --------------------------
	.section	.text._ZN7cutlass13device_kernelIN5flash19enable_sm80_to_sm89INS1_16FlashAttnBwdSm80INS1_25CollectiveMainloopBwdSm80ILi2ELi1EN4cute5tupleIJNS5_1CILi64EEENS7_ILi128EEENS7_ILi96EEEEEENS_10bfloat16_tEfNS_4arch4Sm80ELb0ELb1ELb1ELb0ELb0ELb0ELb0ELb0ELi2ELi2ELi4ELi2ELb1EEENS1_24CollectiveEpilogueBwdGQAISB_fSE_Li256ELb0ELb0EEENS1_19SingleTileSchedulerILb0ELb0ELb0ELi128EEEEEEEEEvNT_6ParamsE,"ax",@progbits
	.sectioninfo	@"SHI_REGISTERS=255"
	.align	128
.text._ZN7cutlass13device_kernelIN5flash19enable_sm80_to_sm89INS1_16FlashAttnBwdSm80INS1_25CollectiveMainloopBwdSm80ILi2ELi1EN4cute5tupleIJNS5_1CILi64EEENS7_ILi128EEENS7_ILi96EEEEEENS_10bfloat16_tEfNS_4arch4Sm80ELb0ELb1ELb1ELb0ELb0ELb0ELb0ELb0ELi2ELi2ELi4ELi2ELb1EEENS1_24CollectiveEpilogueBwdGQAISB_fSE_Li256ELb0ELb0EEENS1_19SingleTileSchedulerILb0ELb0ELb0ELi128EEEEEEEEEvNT_6ParamsE:
        .type           _ZN7cutlass13device_kernelIN5flash19enable_sm80_to_sm89INS1_16FlashAttnBwdSm80INS1_25CollectiveMainloopBwdSm80ILi2ELi1EN4cute5tupleIJNS5_1CILi64EEENS7_ILi128EEENS7_ILi96EEEEEENS_10bfloat16_tEfNS_4arch4Sm80ELb0ELb1ELb1ELb0ELb0ELb0ELb0ELb0ELi2ELi2ELi4ELi2ELb1EEENS1_24CollectiveEpilogueBwdGQAISB_fSE_Li256ELb0ELb0EEENS1_19SingleTileSchedulerILb0ELb0ELb0ELi128EEEEEEEEEvNT_6ParamsE,@function
        .size           _ZN7cutlass13device_kernelIN5flash19enable_sm80_to_sm89INS1_16FlashAttnBwdSm80INS1_25CollectiveMainloopBwdSm80ILi2ELi1EN4cute5tupleIJNS5_1CILi64EEENS7_ILi128EEENS7_ILi96EEEEEENS_10bfloat16_tEfNS_4arch4Sm80ELb0ELb1ELb1ELb0ELb0ELb0ELb0ELb0ELi2ELi2ELi4ELi2ELb1EEENS1_24CollectiveEpilogueBwdGQAISB_fSE_Li256ELb0ELb0EEENS1_19SingleTileSchedulerILb0ELb0ELb0ELi128EEEEEEEEEvNT_6ParamsE,(.L_x_1393 - _ZN7cutlass13device_kernelIN5flash19enable_sm80_to_sm89INS1_16FlashAttnBwdSm80INS1_25CollectiveMainloopBwdSm80ILi2ELi1EN4cute5tupleIJNS5_1CILi64EEENS7_ILi128EEENS7_ILi96EEEEEENS_10bfloat16_tEfNS_4arch4Sm80ELb0ELb1ELb1ELb0ELb0ELb0ELb0ELb0ELi2ELi2ELi4ELi2ELb1EEENS1_24CollectiveEpilogueBwdGQAISB_fSE_Li256ELb0ELb0EEENS1_19SingleTileSchedulerILb0ELb0ELb0ELi128EEEEEEEEEvNT_6ParamsE)
        .other          _ZN7cutlass13device_kernelIN5flash19enable_sm80_to_sm89INS1_16FlashAttnBwdSm80INS1_25CollectiveMainloopBwdSm80ILi2ELi1EN4cute5tupleIJNS5_1CILi64EEENS7_ILi128EEENS7_ILi96EEEEEENS_10bfloat16_tEfNS_4arch4Sm80ELb0ELb1ELb1ELb0ELb0ELb0ELb0ELb0ELi2ELi2ELi4ELi2ELb1EEENS1_24CollectiveEpilogueBwdGQAISB_fSE_Li256ELb0ELb0EEENS1_19SingleTileSchedulerILb0ELb0ELb0ELi128EEEEEEEEEvNT_6ParamsE,@"STO_CUDA_ENTRY STV_DEFAULT"
_ZN7cutlass13device_kernelIN5flash19enable_sm80_to_sm89INS1_16FlashAttnBwdSm80INS1_25CollectiveMainloopBwdSm80ILi2ELi1EN4cute5tupleIJNS5_1CILi64EEENS7_ILi128EEENS7_ILi96EEEEEENS_10bfloat16_tEfNS_4arch4Sm80ELb0ELb1ELb1ELb0ELb0ELb0ELb0ELb0ELi2ELi2ELi4ELi2ELb1EEENS1_24CollectiveEpilogueBwdGQAISB_fSE_Li256ELb0ELb0EEENS1_19SingleTileSchedulerILb0ELb0ELb0ELi128EEEEEEEEEvNT_6ParamsE:
        /* <DEDUP_REMOVED lines=28> */
.L_x_220:
        /* <DEDUP_REMOVED lines=11> */
[----:B------:R-:W-:Y:S01]  /*0270*/  CS2R R122, SRZ ;  /* 0x00000000007a7805 */ /* 0x000fe2000001ff00 */
[----:B------:R-:W-:Y:S01]  /*0280*/  CS2R R120, SRZ ;  /* 0x0000000000787805 */ /* 0x000fe2000001ff00 */
[----:B------:R-:W-:Y:S01]  /*0290*/  CS2R R118, SRZ ;  /* 0x0000000000767805 */ /* 0x000fe2000001ff00 */
[----:B------:R-:W-:Y:S01]  /*02a0*/  IMAD.U32 R0, RZ, RZ, UR4 ;  /* 0x00000004ff007e24 */ /* 0x000fe2000f8e00ff */
[----:B------:R-:W-:Y:S01]  /*02b0*/  CS2R R116, SRZ ;  /* 0x0000000000747805 */ /* 0x000fe2000001ff00 */
[----:B------:R-:W-:Y:S01]  /*02c0*/  CS2R R110, SRZ ;  /* 0x00000000006e7805 */ /* 0x000fe2000001ff00 */
[----:B------:R-:W-:Y:S01]  /*02d0*/  CS2R R108, SRZ ;  /* 0x00000000006c7805 */ /* 0x000fe2000001ff00 */
[----:B------:R-:W-:Y:S01]  /*02e0*/  CS2R R114, SRZ ;  /* 0x0000000000727805 */ /* 0x000fe2000001ff00 */
[----:B------:R-:W-:Y:S01]  /*02f0*/  IADD3 R0, R0, -c[0x0][0x2a4], RZ ;  /* 0x8000a90000007a10 */ /* 0x000fe20007ffe0ff */
[----:B------:R-:W-:Y:S01]  /*0300*/  CS2R R112, SRZ ;  /* 0x0000000000707805 */ /* 0x000fe2000001ff00 */
[----:B------:R-:W-:Y:S01]  /*0310*/  CS2R R106, SRZ ;  /* 0x00000000006a7805 */ /* 0x000fe2000001ff00 */
[----:B------:R-:W-:Y:S01]  /*0320*/  CS2R R104, SRZ ;  /* 0x0000000000687805 */ /* 0x000fe2000001ff00 */
[----:B------:R-:W-:Y:S01]  /*0330*/  SHF.R.S32.HI R2, RZ, 0x1f, R0 ;  /* 0x0000001fff027819 */ /* 0x000fe20000011400 */
[----:B------:R-:W-:Y:S01]  /*0340*/  CS2R R102, SRZ ;  /* 0x0000000000667805 */ /* 0x000fe2000001ff00 */
[----:B------:R-:W-:Y:S01]  /*0350*/  CS2R R100, SRZ ;  /* 0x0000000000647805 */ /* 0x000fe2000001ff00 */
[----:B------:R-:W-:Y:S01]  /*0360*/  CS2R R94, SRZ ;  /* 0x00000000005e7805 */ /* 0x000fe2000001ff00 */
[----:B------:R-:W-:Y:S01]  /*0370*/  LEA.HI R0, R2, R0, RZ, 0x6 ;  /* 0x0000000002007211 */ /* 0x000fe200078f30ff */
[----:B------:R-:W-:Y:S01]  /*0380*/  CS2R R92, SRZ ;  /* 0x00000000005c7805 */ /* 0x000fe2000001ff00 */
[----:B------:R-:W-:Y:S01]  /*0390*/  CS2R R98, SRZ ;  /* 0x0000000000627805 */ /* 0x000fe2000001ff00 */
[----:B------:R-:W-:Y:S01]  /*03a0*/  CS2R R96, SRZ ;  /* 0x0000000000607805 */ /* 0x000fe2000001ff00 */
[----:B------:R-:W2:Y:S01]  /*03b0*/  R2UR UR10, R0 ;  /* 0x00000000000a73c2 */ /* 0x000ea200000e0000 */
        /* <DEDUP_REMOVED lines=29> */
[----:B------:R-:W-:-:S02]  /*0590*/  CS2R R36, SRZ ;  /* 0x0000000000247805 */ /* 0x000fc4000001ff00 */
[----:B------:R-:W-:-:S04]  /*05a0*/  USEL UR10, URZ, UR10, !UP0 ;  /* 0x0000000a3f0a7287 */ /* 0x000fc8000c000000 */
[----:B------:R-:W-:-:S06]  /*05b0*/  UISETP.GT.AND UP0, UPT, UR12, UR10, UPT ;  /* 0x0000000a0c00728c */ /* 0x000fcc000bf04270 */
[----:B------:R-:W-:-:S13]  /*05c0*/  PLOP3.LUT P0, PT, PT, PT, UP0, 0x80, 0x0 ;  /* 0x000000000000781c */ /* 0x000fda0003f0f008 */
[----:B------:R-:W-:Y:S05]  /*05d0*/  @!P0 BRA `(.L_x_221) ;  /* 0x0000694000008947 */ /* 0x000fea0003800000 */
[----:B------:R-:W-:Y:S01]  /*05e0*/  IMAD.MOV.U32 R136, RZ, RZ, R4 ;  /* 0x000000ffff887224 */ /* 0x000fe200078e0004 */
[----:B------:R-:W-:Y:S01]  /*05f0*/  SHF.R.S32.HI R27, RZ, 0x1f, R28 ;  /* 0x0000001fff1b7819 */ /* 0x000fe2000001141c */
[----:B------:R-:W-:Y:S01]  /*0600*/  IMAD.MOV.U32 R136, RZ, RZ, R4 ;  /* 0x000000ffff887224 */ /* 0x000fe200078e0004 */
[----:B------:R-:W-:Y:S01]  /*0610*/  USHF.L.U32 UR13, UR10, 0x6, URZ ;  /* 0x000000060a0d7899 */ /* 0x000fe2000800063f */
[----:B------:R-:W-:Y:S01]  /*0620*/  IMAD.MOV.U32 R0, RZ, RZ, c[0x0][0x248] ;  /* 0x00009200ff007624 */ /* 0x000fe200078e00ff */
[----:B------:R-:W-:Y:S01]  /*0630*/  ULDC.64 UR6, c[0x0][0x278] ;  /* 0x00009e0000067ab9 */ /* 0x000fe20000000a00 */
[C---:B------:R-:W-:Y:S01]  /*0640*/  IMAD.SHL.U32 R10, R136.reuse, 0x4, RZ ;  /* 0x00000004880a7824 */ /* 0x040fe200078e00ff */
[----:B------:R-:W-:Y:S01]  /*0650*/  ISETP.GT.AND P1, PT, R136, 0xf, PT ;  /* 0x0000000f8800780c */ /* 0x000fe20003f24270 */
[----:B------:R-:W-:Y:S01]  /*0660*/  UIMAD.WIDE.U32 UR14, UR9, UR6, URZ ;  /* 0x00000006090e72a5 */ /* 0x000fe2000f8e003f */
[----:B------:R-:W-:Y:S01]  /*0670*/  ISETP.NE.AND P0, PT, R0, 0x1, PT ;  /* 0x000000010000780c */ /* 0x000fe20003f05270 */
[----:B------:R-:W-:Y:S01]  /*0680*/  IMAD R0, R27, c[0x0][0x270], RZ ;  /* 0x00009c001b007a24 */ /* 0x000fe200078e02ff */
[----:B------:R-:W-:Y:S01]  /*0690*/  SHF.R.S32.HI R11, RZ, 0x1f, R10 ;  /* 0x0000001fff0b7819 */ /* 0x000fe2000001140a */
[----:B------:R-:W-:Y:S01]  /*06a0*/  IMAD.MOV.U32 R137, RZ, RZ, R5 ;  /* 0x000000ffff897224 */ /* 0x000fe200078e0005 */
[----:B------:R-:W-:Y:S01]  /*06b0*/  SHF.R.S32.HI R25, RZ, 0x1f, R136 ;  /* 0x0000001fff197819 */ /* 0x000fe20000011488 */
[C---:B------:R-:W-:Y:S01]  /*06c0*/  IMAD R0, R28.reuse, c[0x0][0x274], R0 ;  /* 0x00009d001c007a24 */ /* 0x040fe200078e0200 */
[----:B------:R-:W-:Y:S01]  /*06d0*/  SHF.R.S32.HI R137, RZ, 0x1f, R136 ;  /* 0x0000001fff897819 */ /* 0x000fe20000011488 */
[----:B------:R-:W-:Y:S01]  /*06e0*/  IMAD.WIDE.U32 R2, R28, c[0x0][0x270], R10 ;  /* 0x00009c001c027a25 */ /* 0x000fe200078e000a */
[-C--:B------:R-:W-:Y:S01]  /*06f0*/  LEA.HI R7, R25, R136.reuse, RZ, 0x2 ;  /* 0x0000008819077211 */ /* 0x080fe200078f10ff */
[----:B------:R-:W-:Y:S01]  /*0700*/  ULDC.64 UR4, c[0x0][0x290] ;  /* 0x0000a40000047ab9 */ /* 0x000fe20000000a00 */
[----:B------:R2:W-:Y:S01]  /*0710*/  STL.64 [R1+0x50], R10 ;  /* 0x0000500a01007387 */ /* 0x0005e20000100a00 */
[----:B-1----:R-:W-:Y:S01]  /*0720*/  IMAD.U32 R4, RZ, RZ, UR13 ;  /* 0x0000000dff047e24 */ /* 0x002fe2000f8e00ff */
[----:B------:R-:W-:Y:S01]  /*0730*/  UIMAD.WIDE.U32 UR16, UR9, UR4, URZ ;  /* 0x00000004091072a5 */ /* 0x000fe2000f8e003f */
[----:B------:R-:W-:Y:S01]  /*0740*/  IMAD.IADD R12, R3, 0x1, R0 ;  /* 0x00000001030c7824 */ /* 0x000fe200078e0200 */
[----:B------:R-:W-:Y:S01]  /*0750*/  SHF.R.S32.HI R38, RZ, 0x2, R7 ;  /* 0x00000002ff267819 */ /* 0x000fe20000011407 */
[----:B------:R-:W-:Y:S01]  /*0760*/  IMAD R0, R27, c[0x0][0x238], RZ ;  /* 0x00008e001b007a24 */ /* 0x000fe200078e02ff */
[----:B------:R-:W-:Y:S01]  /*0770*/  @!P1 IADD3 R29, P4, P3, R4, UR14, R2 ;  /* 0x0000000e041d9c10 */ /* 0x000fe2000fb9e002 */
[C---:B------:R-:W-:Y:S01]  /*0780*/  @P0 IMAD.HI.U32 R5, R28.reuse, c[0x0][0x24c], RZ ;  /* 0x000093001c050a27 */ /* 0x040fe200078e00ff */
[----:B------:R-:W-:Y:S01]  /*0790*/  SHF.R.S32.HI R39, RZ, 0x1f, R38 ;  /* 0x0000001fff277819 */ /* 0x000fe20000011426 */
[----:B------:R-:W-:Y:S01]  /*07a0*/  UMOV UR20, 0x6 ;  /* 0x0000000600147882 */ /* 0x000fe20000000000 */
[CC--:B------:R-:W-:Y:S01]  /*07b0*/  LEA.HI R30, R25.reuse, R136.reuse, RZ, 0x3 ;  /* 0x00000088191e7211 */ /* 0x0c0fe200078f18ff */
[C---:B------:R-:W-:Y:S01]  /*07c0*/  IMAD.WIDE.U32 R2, R28.reuse, c[0x0][0x238], R136 ;  /* 0x00008e001c027a25 */ /* 0x040fe200078e0088 */
[----:B------:R-:W-:Y:S01]  /*07d0*/  LEA.HI R26, R25, R136, RZ, 0x5 ;  /* 0x00000088191a7211 */ /* 0x000fe200078f28ff */
[----:B------:R-:W-:Y:S01]  /*07e0*/  USHF.R.S32.HI UR22, URZ, 0x1f, UR10 ;  /* 0x0000001f3f167899 */ /* 0x000fe2000801140a */
[----:B------:R-:W-:Y:S01]  /*07f0*/  STL [R1+0x4c], R137 ;  /* 0x00004c8901007387 */ /* 0x000fe20000100800 */
[C---:B------:R-:W-:Y:S01]  /*0800*/  IMAD R0, R28.reuse, c[0x0][0x23c], R0 ;  /* 0x00008f001c007a24 */ /* 0x040fe200078e0200 */
[----:B------:R-:W-:Y:S01]  /*0810*/  SHF.R.S32.HI R24, RZ, 0x5, R26 ;  /* 0x00000005ff187819 */ /* 0x000fe2000001141a */
[----:B------:R-:W-:Y:S01]  /*0820*/  IMAD.MOV.U32 R8, RZ, RZ, R28 ;  /* 0x000000ffff087224 */ /* 0x000fe200078e001c */
[----:B------:R-:W-:Y:S01]  /*0830*/  @P0 SHF.R.U32.HI R8, RZ, c[0x0][0x250], R5 ;  /* 0x00009400ff080a19 */ /* 0x000fe20000011605 */
[----:B------:R-:W-:Y:S01]  /*0840*/  IMAD.IADD R23, R3, 0x1, R0 ;  /* 0x0000000103177824 */ /* 0x000fe200078e0200 */
[C---:B------:R-:W-:Y:S01]  /*0850*/  LEA.HI R3, R7.reuse, R38, RZ, 0x1 ;  /* 0x0000002607037211 */ /* 0x040fe200078f08ff */
[----:B------:R-:W-:Y:S01]  /*0860*/  IMAD.MOV.U32 R22, RZ, RZ, R2 ;  /* 0x000000ffff167224 */ /* 0x000fe200078e0002 */
[----:B------:R-:W-:Y:S01]  /*0870*/  LOP3.LUT R2, R7, 0xfffffffc, RZ, 0xc0, !PT ;  /* 0xfffffffc07027812 */ /* 0x000fe200078ec0ff */
[----:B------:R-:W-:Y:S01]  /*0880*/  IMAD.WIDE.U32 R4, R28, c[0x0][0x288], R10 ;  /* 0x0000a2001c047a25 */ /* 0x000fe200078e000a */
[----:B------:R-:W-:Y:S01]  /*0890*/  LOP3.LUT R3, R3, 0x7fffffe, RZ, 0xc0, !PT ;  /* 0x07fffffe03037812 */ /* 0x000fe200078ec0ff */
[----:B------:R-:W-:Y:S01]  /*08a0*/  STL.64 [R1+0x20], R38 ;  /* 0x0000202601007387 */ /* 0x000fe20000100a00 */
[----:B------:R-:W-:Y:S01]  /*08b0*/  CS2R R130, SRZ ;  /* 0x0000000000827805 */ /* 0x000fe2000001ff00 */
[----:B------:R-:W-:Y:S01]  /*08c0*/  IMAD.U32 R0, RZ, RZ, UR8 ;  /* 0x00000008ff007e24 */ /* 0x000fe2000f8e00ff */
[----:B------:R-:W-:Y:S01]  /*08d0*/  CS2R R128, SRZ ;  /* 0x0000000000807805 */ /* 0x000fe2000001ff00 */
[----:B--2---:R-:W-:Y:S01]  /*08e0*/  IMAD.U32 R10, RZ, RZ, UR16 ;  /* 0x00000010ff0a7e24 */ /* 0x004fe2000f8e00ff */
[----:B------:R-:W-:Y:S01]  /*08f0*/  USHF.R.S32.HI UR16, URZ, 0x1f, UR9 ;  /* 0x0000001f3f107899 */ /* 0x000fe20008011409 */
[----:B------:R-:W-:Y:S01]  /*0900*/  IMAD.WIDE R18, R0, 0x80, R38 ;  /* 0x0000008000127825 */ /* 0x000fe200078e0226 */
[----:B------:R-:W-:Y:S01]  /*0910*/  CS2R R126, SRZ ;  /* 0x00000000007e7805 */ /* 0x000fe2000001ff00 */
[----:B------:R-:W-:Y:S01]  /*0920*/  CS2R R124, SRZ ;  /* 0x00000000007c7805 */ /* 0x000fe2000001ff00 */
[----:B------:R-:W-:Y:S01]  /*0930*/  UIMAD UR4, UR16, UR4, URZ ;  /* 0x00000004100472a4 */ /* 0x000fe2000f8e023f */
[----:B------:R-:W-:Y:S01]  /*0940*/  IMAD R6, R27, c[0x0][0x288], RZ ;  /* 0x0000a2001b067a24 */ /* 0x000fe200078e02ff */
[----:B------:R-:W-:Y:S01]  /*0950*/  UIMAD UR6, UR16, UR6, URZ ;  /* 0x00000006100672a4 */ /* 0x000fe2000f8e023f */
[----:B------:R-:W-:Y:S01]  /*0960*/  IMAD.SHL.U32 R0, R30, 0x8, RZ ;  /* 0x000000081e007824 */ /* 0x000fe200078e00ff */
[----:B------:R-:W-:Y:S01]  /*0970*/  UIMAD UR5, UR9, UR5, UR4 ;  /* 0x00000005090572a4 */ /* 0x000fe2000f8e0204 */
[----:B------:R-:W-:Y:S01]  /*0980*/  IMAD.IADD R20, R136, 0x1, -R2 ;  /* 0x0000000188147824 */ /* 0x000fe200078e0a02 */
[----:B------:R-:W-:Y:S01]  /*0990*/  USHF.R.S32.HI UR4, URZ, 0x1f, UR13 ;  /* 0x0000001f3f047899 */ /* 0x000fe2000801140d */
[----:B------:R-:W-:Y:S01]  /*09a0*/  IMAD R6, R28, c[0x0][0x28c], R6 ;  /* 0x0000a3001c067a24 */ /* 0x000fe200078e0206 */
[----:B------:R-:W-:Y:S01]  /*09b0*/  LOP3.LUT R0, R0, 0xc0, RZ, 0xc0, !PT ;  /* 0x000000c000007812 */ /* 0x000fe200078ec0ff */
[----:B------:R-:W-:Y:S01]  /*09c0*/  IMAD.SHL.U32 R2, R20, 0x8, RZ ;  /* 0x0000000814027824 */ /* 0x000fe200078e00ff */
[----:B------:R-:W-:Y:S01]  /*09d0*/  UIMAD UR6, UR9, UR7, UR6 ;  /* 0x00000007090672a4 */ /* 0x000fe2000f8e0206 */
[----:B------:R-:W-:Y:S01]  /*09e0*/  IADD3 R31, P2, P0, R4, UR13, R10 ;  /* 0x0000000d041f7c10 */ /* 0x000fe2000f85e00a */
[----:B------:R-:W-:Y:S01]  /*09f0*/  IMAD.IADD R9, R5, 0x1, R6 ;  /* 0x0000000105097824 */ /* 0x000fe200078e0206 */
[----:B------:R-:W-:Y:S01]  /*0a00*/  SHF.R.U32.HI R6, RZ, 0x3, R0 ;  /* 0x00000003ff067819 */ /* 0x000fe20000011600 */
[----:B------:R-:W-:Y:S01]  /*0a10*/  UIADD3 UR6, UR15, UR6, URZ ;  /* 0x000000060f067290 */ /* 0x000fe2000fffe03f */
[----:B------:R-:W-:Y:S01]  /*0a20*/  LOP3.LUT R4, R0, 0x18, R2, 0xf8, !PT ;  /* 0x0000001800047812 */ /* 0x000fe200078ef802 */
[----:B------:R-:W-:Y:S01]  /*0a30*/  IMAD.IADD R0, R38, 0x1, -R3 ;  /* 0x0000000126007824 */ /* 0x000fe200078e0a03 */
[----:B------:R-:W-:Y:S01]  /*0a40*/  UIADD3 UR7, UR17, UR5, URZ ;  /* 0x0000000511077290 */ /* 0x000fe2000fffe03f */
[----:B------:R-:W-:Y:S01]  /*0a50*/  IMAD.U32 R5, RZ, RZ, UR4 ;  /* 0x00000004ff057e24 */ /* 0x000fe2000f8e00ff */
[----:B------:R-:W-:Y:S01]  /*0a60*/  LOP3.LUT R3, R4, R6, RZ, 0x3c, !PT ;  /* 0x0000000604037212 */ /* 0x000fe200078e3cff */
[----:B------:R-:W-:Y:S01]  /*0a70*/  IMAD R0, R24, 0x8, R0 ;  /* 0x0000000818007824 */ /* 0x000fe200078e0200 */
[----:B------:R-:W-:Y:S01]  /*0a80*/  SHF.R.S32.HI R6, RZ, 0x1f, R8 ;  /* 0x0000001fff067819 */ /* 0x000fe20000011408 */
[----:B------:R-:W-:Y:S01]  /*0a90*/  IMAD R4, R39, c[0x0][0x178], RZ ;  /* 0x00005e0027047a24 */ /* 0x000fe200078e02ff */
[C---:B------:R-:W-:Y:S01]  /*0aa0*/  @!P1 IADD3.X R33, R5.reuse, UR6, R12, P4, P3 ;  /* 0x0000000605219c10 */ /* 0x040fe2000a7e640c */
[----:B------:R-:W-:Y:S01]  /*0ab0*/  IMAD.U32 R21, R0, 0x20, R3 ;  /* 0x0000002000157824 */ /* 0x000fe200078e0003 */
[----:B------:R-:W-:Y:S01]  /*0ac0*/  IADD3.X R34, R5, UR7, R9, P2, P0 ;  /* 0x0000000705227c10 */ /* 0x000fe200097e0409 */
[----:B------:R-:W-:Y:S01]  /*0ad0*/  IMAD R0, R6, c[0x0][0x1e0], RZ ;  /* 0x0000780006007a24 */ /* 0x000fe200078e02ff */
[----:B------:R-:W-:Y:S01]  /*0ae0*/  SHF.R.S32.HI R5, RZ, 0x1f, R7 ;  /* 0x0000001fff057819 */ /* 0x000fe20000011407 */
[----:B------:R-:W-:Y:S01]  /*0af0*/  IMAD R12, R38, c[0x0][0x17c], R4 ;  /* 0x00005f00260c7a24 */ /* 0x000fe200078e0204 */
[----:B------:R-:W-:Y:S01]  /*0b00*/  SHF.R.S32.HI R3, RZ, 0x1f, R2 ;  /* 0x0000001fff037819 */ /* 0x000fe20000011402 */
[C---:B------:R-:W-:Y:S01]  /*0b10*/  IMAD R0, R8.reuse, c[0x0][0x1e4], R0 ;  /* 0x0000790008007a24 */ /* 0x040fe200078e0200 */
[----:B------:R-:W-:Y:S01]  /*0b20*/  LEA.HI R7, R5, R38, RZ, 0x3 ;  /* 0x0000002605077211 */ /* 0x000fe200078f18ff */
[----:B------:R-:W-:Y:S01]  /*0b30*/  IMAD R9, R39, c[0x0][0x208], RZ ;  /* 0x0000820027097a24 */ /* 0x000fe200078e02ff */
[----:B------:R-:W-:Y:S01]  /*0b40*/  ULDC.64 UR4, c[0x0][0x1e8] ;  /* 0x00007a0000047ab9 */ /* 0x000fe20000000a00 */
[----:B------:R-:W-:Y:S01]  /*0b50*/  IMAD.WIDE.U32 R4, R8, c[0x0][0x1e0], R2 ;  /* 0x0000780008047a25 */ /* 0x000fe200078e0002 */
[----:B------:R-:W-:Y:S01]  /*0b60*/  LOP3.LUT R17, R7, 0xfffffff8, RZ, 0xc0, !PT ;  /* 0xfffffff807117812 */ /* 0x000fe200078ec0ff */
[----:B------:R-:W-:Y:S01]  /*0b70*/  UIMAD UR4, UR16, UR4, URZ ;  /* 0x00000004100472a4 */ /* 0x000fe2000f8e023f */
[----:B------:R-:W-:Y:S01]  /*0b80*/  ISETP.GE.AND P5, PT, R2, c[0x0][0x1cc], PT ;  /* 0x0000730002007a0c */ /* 0x000fe20003fa6270 */
[----:B------:R-:W-:Y:S01]  /*0b90*/  IMAD R6, R6, c[0x0][0x1b0], RZ ;  /* 0x00006c0006067a24 */ /* 0x000fe200078e02ff */
[----:B------:R-:W-:Y:S01]  /*0ba0*/  IADD3 R37, R2, 0x40, RZ ;  /* 0x0000004002257810 */ /* 0x000fe20007ffe0ff */
[----:B------:R-:W-:Y:S01]  /*0bb0*/  IMAD.U32 R11, RZ, RZ, UR17 ;  /* 0x00000011ff0b7e24 */ /* 0x000fe2000f8e00ff */
[----:B------:R-:W-:Y:S01]  /*0bc0*/  UIMAD UR17, UR9, UR5, UR4 ;  /* 0x00000005091172a4 */ /* 0x000fe2000f8e0204 */
[----:B------:R-:W-:Y:S01]  /*0bd0*/  IMAD.IADD R7, R5, 0x1, R0 ;  /* 0x0000000105077824 */ /* 0x000fe200078e0200 */
[----:B------:R-:W-:Y:S01]  /*0be0*/  CS2R R122, SRZ ;  /* 0x00000000007a7805 */ /* 0x000fe2000001ff00 */
[----:B------:R-:W-:Y:S01]  /*0bf0*/  IMAD R16, R38, c[0x0][0x20c], R9 ;  /* 0x0000830026107a24 */ /* 0x000fe200078e0209 */
[----:B------:R-:W-:Y:S01]  /*0c00*/  ULDC.64 UR4, c[0x0][0x1b8] ;  /* 0x00006e0000047ab9 */ /* 0x000fe20000000a00 */
[C---:B------:R-:W-:Y:S01]  /*0c10*/  IMAD R5, R8.reuse, c[0x0][0x1b4], R6 ;  /* 0x00006d0008057a24 */ /* 0x040fe200078e0206 */
[----:B------:R-:W-:Y:S01]  /*0c20*/  UIMAD UR4, UR16, UR4, URZ ;  /* 0x00000004100472a4 */ /* 0x000fe2000f8e023f */
[--C-:B------:R-:W-:Y:S01]  /*0c30*/  IMAD.WIDE.U32 R14, R8, c[0x0][0x1b0], R2.reuse ;  /* 0x00006c00080e7a25 */ /* 0x100fe200078e0002 */
[----:B------:R-:W-:Y:S01]  /*0c40*/  CS2R R120, SRZ ;  /* 0x0000000000787805 */ /* 0x000fe2000001ff00 */
[----:B------:R-:W-:Y:S01]  /*0c50*/  CS2R R118, SRZ ;  /* 0x0000000000767805 */ /* 0x000fe2000001ff00 */
[----:B------:R-:W-:Y:S01]  /*0c60*/  UIMAD UR4, UR9, UR5, UR4 ;  /* 0x00000005090472a4 */ /* 0x000fe2000f8e0204 */
[C-C-:B------:R-:W-:Y:S01]  /*0c70*/  IMAD.WIDE.U32 R10, R38.reuse, c[0x0][0x178], R2.reuse ;  /* 0x00005e00260a7a25 */ /* 0x140fe200078e0002 */
[----:B------:R-:W-:Y:S01]  /*0c80*/  CS2R R116, SRZ ;  /* 0x0000000000747805 */ /* 0x000fe2000001ff00 */
[----:B------:R-:W-:Y:S01]  /*0c90*/  CS2R R114, SRZ ;  /* 0x0000000000727805 */ /* 0x000fe2000001ff00 */
[----:B------:R-:W-:Y:S01]  /*0ca0*/  CS2R R112, SRZ ;  /* 0x0000000000707805 */ /* 0x000fe2000001ff00 */
[C---:B------:R-:W-:Y:S01]  /*0cb0*/  IMAD.WIDE.U32 R8, R38.reuse, c[0x0][0x208], R2 ;  /* 0x0000820026087a25 */ /* 0x040fe200078e0002 */
[----:B------:R-:W-:Y:S01]  /*0cc0*/  LEA.HI R3, R25, R136, RZ, 0x6 ;  /* 0x0000008819037211 */ /* 0x000fe200078f30ff */
[----:B------:R-:W-:Y:S01]  /*0cd0*/  CS2R R110, SRZ ;  /* 0x00000000006e7805 */ /* 0x000fe2000001ff00 */
[----:B------:R-:W-:Y:S01]  /*0ce0*/  CS2R R108, SRZ ;  /* 0x00000000006c7805 */ /* 0x000fe2000001ff00 */
[----:B------:R-:W-:Y:S01]  /*0cf0*/  IMAD.IADD R0, R38, 0x1, -R17 ;  /* 0x0000000126007824 */ /* 0x000fe200078e0a11 */
[----:B------:R-:W-:Y:S01]  /*0d00*/  SHF.R.S32.HI R17, RZ, 0x6, R3 ;  /* 0x00000006ff117819 */ /* 0x000fe20000011403 */
[----:B------:R-:W-:Y:S01]  /*0d10*/  IMAD.IADD R13, R11, 0x1, R12 ;  /* 0x000000010b0d7824 */ /* 0x000fe200078e020c */
[----:B------:R-:W-:Y:S01]  /*0d20*/  CS2R R106, SRZ ;  /* 0x00000000006a7805 */ /* 0x000fe2000001ff00 */
[----:B------:R-:W-:Y:S01]  /*0d30*/  IMAD.MOV.U32 R12, RZ, RZ, R10 ;  /* 0x000000ffff0c7224 */ /* 0x000fe200078e000a */
[C---:B------:R-:W-:Y:S01]  /*0d40*/  LOP3.LUT P0, RZ, R0.reuse, 0x4, RZ, 0xc0, !PT ;  /* 0x0000000400ff7812 */ /* 0x040fe2000780c0ff */
[----:B------:R-:W-:Y:S01]  /*0d50*/  IMAD.SHL.U32 R0, R0, 0x40, RZ ;  /* 0x0000004000007824 */ /* 0x000fe200078e00ff */
[----:B------:R-:W-:Y:S01]  /*0d60*/  LEA.HI R10, R26, R24, RZ, 0x1 ;  /* 0x000000181a0a7211 */ /* 0x000fe200078f08ff */
[----:B------:R-:W-:Y:S01]  /*0d70*/  IMAD.SHL.U32 R3, R17, 0x8, RZ ;  /* 0x0000000811037824 */ /* 0x000fe200078e00ff */
[----:B------:R-:W-:Y:S01]  /*0d80*/  CS2R R104, SRZ ;  /* 0x0000000000687805 */ /* 0x000fe2000001ff00 */
[----:B------:R-:W-:Y:S01]  /*0d90*/  IMAD.IADD R9, R9, 0x1, R16 ;  /* 0x0000000109097824 */ /* 0x000fe200078e0210 */
[----:B------:R-:W-:Y:S01]  /*0da0*/  LOP3.LUT R0, R0, 0x1c0, RZ, 0xc0, !PT ;  /* 0x000001c000007812 */ /* 0x000fe200078ec0ff */
[----:B------:R-:W-:Y:S01]  /*0db0*/  IMAD R16, R27, c[0x0][0x210], RZ ;  /* 0x000084001b107a24 */ /* 0x000fe200078e02ff */
[----:B------:R-:W-:Y:S01]  /*0dc0*/  LOP3.LUT R212, R3, 0x18, RZ, 0xc0, !PT ;  /* 0x0000001803d47812 */ /* 0x000fe200078ec0ff */
[----:B------:R-:W-:Y:S01]  /*0dd0*/  IMAD.MOV.U32 R6, RZ, RZ, R4 ;  /* 0x000000ffff067224 */ /* 0x000fe200078e0004 */
[----:B------:R-:W-:Y:S01]  /*0de0*/  SHF.R.U32.HI R3, RZ, 0x3, R0 ;  /* 0x00000003ff037819 */ /* 0x000fe20000011600 */
[----:B------:R-:W-:Y:S01]  /*0df0*/  IMAD.MOV.U32 R4, RZ, RZ, R14 ;  /* 0x000000ffff047224 */ /* 0x000fe200078e000e */
[----:B------:R-:W-:Y:S01]  /*0e00*/  CS2R R102, SRZ ;  /* 0x0000000000667805 */ /* 0x000fe2000001ff00 */
[----:B------:R-:W-:Y:S01]  /*0e10*/  IMAD.IADD R5, R15, 0x1, R5 ;  /* 0x000000010f057824 */ /* 0x000fe200078e0205 */
[----:B------:R-:W-:Y:S01]  /*0e20*/  LOP3.LUT R227, R3, R0, R212, 0x1e, !PT ;  /* 0x0000000003e37212 */ /* 0x000fe200078e1ed4 */
[----:B------:R-:W-:Y:S01]  /*0e30*/  IMAD.U32 R11, RZ, RZ, UR9 ;  /* 0x00000009ff0b7e24 */ /* 0x000fe2000f8e00ff */
[----:B------:R-:W-:Y:S01]  /*0e40*/  LOP3.LUT R0, R10, 0xfffffffe, RZ, 0xc0, !PT ;  /* 0xfffffffe0a007812 */ /* 0x000fe200078ec0ff */
[----:B------:R-:W-:Y:S01]  /*0e50*/  IMAD.U32 R14, RZ, RZ, UR9 ;  /* 0x00000009ff0e7e24 */ /* 0x000fe2000f8e00ff */
[----:B------:R-:W-:Y:S01]  /*0e60*/  CS2R R100, SRZ ;  /* 0x0000000000647805 */ /* 0x000fe2000001ff00 */
[----:B------:R-:W-:Y:S01]  /*0e70*/  IMAD.WIDE.U32 R6, R11, c[0x0][0x1e8], R6 ;  /* 0x00007a000b067a25 */ /* 0x000fe200078e0006 */
[----:B------:R-:W-:Y:S01]  /*0e80*/  CS2R R98, SRZ ;  /* 0x0000000000627805 */ /* 0x000fe2000001ff00 */
[----:B------:R-:W-:Y:S01]  /*0e90*/  CS2R R96, SRZ ;  /* 0x0000000000607805 */ /* 0x000fe2000001ff00 */
[----:B------:R-:W-:Y:S01]  /*0ea0*/  CS2R R94, SRZ ;  /* 0x00000000005e7805 */ /* 0x000fe2000001ff00 */
[----:B------:R-:W-:Y:S01]  /*0eb0*/  IMAD.IADD R32, R24, 0x1, -R0 ;  /* 0x0000000118207824 */ /* 0x000fe200078e0a00 */
[----:B------:R-:W-:Y:S01]  /*0ec0*/  IADD3 R11, R7, UR17, RZ ;  /* 0x00000011070b7c10 */ /* 0x000fe2000fffe0ff */
[----:B------:R-:W-:Y:S01]  /*0ed0*/  IMAD R0, R27, c[0x0][0x180], RZ ;  /* 0x000060001b007a24 */ /* 0x000fe200078e02ff */
[----:B------:R-:W-:Y:S01]  /*0ee0*/  ULDC UR17, c[0x0][0x198] ;  /* 0x0000660000117ab9 */ /* 0x000fe20000000800 */
[----:B------:R-:W-:Y:S01]  /*0ef0*/  IMAD.SHL.U32 R27, R32, 0x400, RZ ;  /* 0x00000400201b7824 */ /* 0x000fe200078e00ff */
[----:B------:R-:W-:Y:S01]  /*0f00*/  UIADD3 UR17, -UR11, UR17, URZ ;  /* 0x000000110b117290 */ /* 0x000fe2000fffe13f */
[----:B------:R-:W-:Y:S01]  /*0f10*/  IMAD.WIDE.U32 R4, R14, c[0x0][0x1b8], R4 ;  /* 0x00006e000e047a25 */ /* 0x000fe200078e0004 */
[----:B------:R-:W-:Y:S01]  /*0f20*/  CS2R R92, SRZ ;  /* 0x00000000005c7805 */ /* 0x000fe2000001ff00 */
[----:B------:R-:W-:Y:S01]  /*0f30*/  CS2R R90, SRZ ;  /* 0x00000000005a7805 */ /* 0x000fe2000001ff00 */
[----:B------:R-:W-:Y:S01]  /*0f40*/  CS2R R88, SRZ ;  /* 0x0000000000587805 */ /* 0x000fe2000001ff00 */
[----:B------:R-:W-:Y:S01]  /*0f50*/  IMAD R3, R20, 0x2, R27 ;  /* 0x0000000214037824 */ /* 0x000fe200078e021b */
[----:B------:R-:W-:Y:S01]  /*0f60*/  IADD3 R5, R5, UR4, RZ ;  /* 0x0000000405057c10 */ /* 0x000fe2000fffe0ff */
[C---:B------:R-:W-:Y:S01]  /*0f70*/  IMAD R0, R28.reuse, c[0x0][0x184], R0 ;  /* 0x000061001c007a24 */ /* 0x040fe200078e0200 */
[----:B------:R-:W-:Y:S01]  /*0f80*/  ULDC.64 UR4, c[0x0][0x208] ;  /* 0x0000820000047ab9 */ /* 0x000fe20000000a00 */
[C---:B------:R-:W-:Y:S01]  /*0f90*/  IMAD.WIDE.U32 R14, R28.reuse, c[0x0][0x180], R12 ;  /* 0x000060001c0e7a25 */ /* 0x040fe200078e000c */
[----:B------:R-:W-:Y:S01]  /*0fa0*/  USHF.L.U64.HI UR20, UR4, UR20, UR5 ;  /* 0x0000001404147299 */ /* 0x000fe20008010205 */
[----:B------:R-:W-:Y:S01]  /*0fb0*/  CS2R R86, SRZ ;  /* 0x0000000000567805 */ /* 0x000fe2000001ff00 */
[----:B------:R-:W-:Y:S01]  /*0fc0*/  USHF.L.U32 UR21, UR4, 0x6, URZ ;  /* 0x0000000604157899 */ /* 0x000fe2000800063f */
[----:B------:R-:W-:Y:S01]  /*0fd0*/  IMAD.IADD R227, R3, 0x1, R227 ;  /* 0x0000000103e37824 */ /* 0x000fe200078e02e3 */
[----:B------:R-:W-:Y:S01]  /*0fe0*/  UIMAD UR20, UR20, UR10, URZ ;  /* 0x0000000a141472a4 */ /* 0x000fe2000f8e023f */
[C---:B------:R-:W-:Y:S01]  /*0ff0*/  IMAD.WIDE.U32 R12, R28.reuse, c[0x0][0x210], R8 ;  /* 0x000084001c0c7a25 */ /* 0x040fe200078e0008 */
[----:B------:R-:W-:Y:S01]  /*1000*/  ULDC.64 UR4, c[0x0][0x188] ;  /* 0x0000620000047ab9 */ /* 0x000fe20000000a00 */
[----:B------:R-:W-:Y:S01]  /*1010*/  CS2R R84, SRZ ;  /* 0x0000000000547805 */ /* 0x000fe2000001ff00 */
[----:B------:R-:W-:Y:S01]  /*1020*/  UIMAD UR4, UR16, UR4, URZ ;  /* 0x00000004100472a4 */ /* 0x000fe2000f8e023f */
[----:B------:R-:W-:Y:S01]  /*1030*/  IMAD R16, R28, c[0x0][0x214], R16 ;  /* 0x000085001c107a24 */ /* 0x000fe200078e0210 */
[----:B------:R-:W-:Y:S01]  /*1040*/  UIMAD UR20, UR22, UR21, UR20 ;  /* 0x00000015161472a4 */ /* 0x000fe2000f8e0214 */
[----:B------:R-:W-:Y:S01]  /*1050*/  IMAD.IADD R9, R15, 0x1, R0 ;  /* 0x000000010f097824 */ /* 0x000fe200078e0200 */
[----:B------:R-:W-:Y:S01]  /*1060*/  UIMAD UR24, UR9, UR5, UR4 ;  /* 0x00000005091872a4 */ /* 0x000fe2000f8e0204 */
[----:B------:R-:W-:Y:S01]  /*1070*/  IMAD.MOV.U32 R10, RZ, RZ, R6 ;  /* 0x000000ffff0a7224 */ /* 0x000fe200078e0006 */
[----:B------:R-:W-:Y:S01]  /*1080*/  IADD3 R15, R2, 0x20, RZ ;  /* 0x00000020020f7810 */ /* 0x000fe20007ffe0ff */
[----:B------:R-:W-:Y:S01]  /*1090*/  IMAD R0, R19, c[0x0][0x1a8], RZ ;  /* 0x00006a0013007a24 */ /* 0x000fe200078e02ff */
[----:B------:R-:W-:Y:S01]  /*10a0*/  ULDC.64 UR4, c[0x0][0x178] ;  /* 0x00005e0000047ab9 */ /* 0x000fe20000000a00 */
[----:B------:R-:W-:Y:S01]  /*10b0*/  IMAD.SHL.U32 R227, R227, 0x2, RZ ;  /* 0x00000002e3e37824 */ /* 0x000fe200078e00ff */
[----:B------:R-:W-:Y:S01]  /*10c0*/  UIMAD UR23, UR22, UR4, URZ ;  /* 0x00000004161772a4 */ /* 0x000fe2000f8e023f */
[----:B------:R-:W-:Y:S01]  /*10d0*/  IMAD R3, R19, c[0x0][0x1d8], RZ ;  /* 0x0000760013037a24 */ /* 0x000fe200078e02ff */
[----:B------:R-:W-:Y:S01]  /*10e0*/  UIMAD.WIDE.U32 UR26, UR10, UR4, URZ ;  /* 0x000000040a1a72a5 */ /* 0x000fe2000f8e003f */
[----:B------:R-:W-:Y:S01]  /*10f0*/  IMAD.IADD R7, R13, 0x1, R16 ;  /* 0x000000010d077824 */ /* 0x000fe200078e0210 */
[----:B------:R-:W-:Y:S01]  /*1100*/  IADD3 R228, R227, 0xf4c0, RZ ;  /* 0x0000f4c0e3e47810 */ /* 0x000fe20007ffe0ff */
[----:B------:R-:W-:Y:S01]  /*1110*/  IMAD.MOV.U32 R8, RZ, RZ, R14 ;  /* 0x000000ffff087224 */ /* 0x000fe200078e000e */
[----:B------:R-:W-:Y:S01]  /*1120*/  UIMAD UR5, UR10, UR5, UR23 ;  /* 0x000000050a0572a4 */ /* 0x000fe2000f8e0217 */
[----:B------:R-:W-:Y:S01]  /*1130*/  IMAD.MOV.U32 R6, RZ, RZ, R12 ;  /* 0x000000ffff067224 */ /* 0x000fe200078e000c */
[----:B------:R-:W-:Y:S01]  /*1140*/  ISETP.GE.AND P4, PT, R15, c[0x0][0x1cc], PT ;  /* 0x000073000f007a0c */ /* 0x000fe20003f86270 */
[C---:B------:R-:W-:Y:S01]  /*1150*/  IMAD R14, R18.reuse, c[0x0][0x1ac], R0 ;  /* 0x00006b00120e7a24 */ /* 0x040fe200078e0200 */
[----:B------:R-:W-:Y:S01]  /*1160*/  IADD3 R0, R227, 0xf480, RZ ;  /* 0x0000f480e3007810 */ /* 0x000fe20007ffe0ff */
[----:B------:R-:W-:Y:S01]  /*1170*/  IMAD.WIDE.U32 R12, R18, c[0x0][0x1d8], R10 ;  /* 0x00007600120c7a25 */ /* 0x000fe200078e000a */
[----:B------:R-:W-:Y:S01]  /*1180*/  UIADD3 UR5, UR27, UR5, URZ ;  /* 0x000000051b057290 */ /* 0x000fe2000fffe03f */
[----:B------:R-:W-:Y:S01]  /*1190*/  CS2R R82, SRZ ;  /* 0x0000000000527805 */ /* 0x000fe2000001ff00 */
[----:B------:R-:W-:Y:S01]  /*11a0*/  @P0 IADD3 R228, R0, -0x40, RZ ;  /* 0xffffffc000e40810 */ /* 0x000fe20007ffe0ff */
[C---:B------:R-:W-:Y:S01]  /*11b0*/  IMAD.WIDE.U32 R10, R18.reuse, c[0x0][0x1a8], R4 ;  /* 0x00006a00120a7a25 */ /* 0x040fe200078e0004 */
[----:B------:R-:W-:Y:S01]  /*11c0*/  ULDC UR23, c[0x0][0x198] ;  /* 0x0000660000177ab9 */ /* 0x000fe20000000800 */
[----:B------:R-:W-:Y:S01]  /*11d0*/  CS2R R80, SRZ ;  /* 0x0000000000507805 */ /* 0x000fe2000001ff00 */
[----:B------:R-:W-:Y:S01]  /*11e0*/  ULDC UR22, c[0x0][0x2a0] ;  /* 0x0000a80000167ab9 */ /* 0x000fe20000000800 */
[----:B------:R-:W-:Y:S01]  /*11f0*/  IMAD R3, R18, c[0x0][0x1dc], R3 ;  /* 0x0000770012037a24 */ /* 0x000fe200078e0203 */
[----:B------:R-:W-:Y:S01]  /*1200*/  ULOP3.LUT UR22, URZ, UR22, URZ, 0x33, !UPT ;  /* 0x000000163f167292 */ /* 0x000fe2000f8e333f */
[----:B------:R-:W-:Y:S01]  /*1210*/  IMAD.U32 R4, RZ, RZ, UR9 ;  /* 0x00000009ff047e24 */ /* 0x000fe2000f8e00ff */
[----:B------:R-:W-:Y:S01]  /*1220*/  CS2R R78, SRZ ;  /* 0x00000000004e7805 */ /* 0x000fe2000001ff00 */
[----:B------:R-:W-:Y:S01]  /*1230*/  IMAD.IADD R0, R13, 0x1, R3 ;  /* 0x000000010d007824 */ /* 0x000fe200078e0203 */
[----:B------:R-:W-:Y:S01]  /*1240*/  CS2R R76, SRZ ;  /* 0x00000000004c7805 */ /* 0x000fe2000001ff00 */
[----:B------:R-:W-:Y:S01]  /*1250*/  IMAD.WIDE.U32 R40, R4, c[0x0][0x218], R6 ;  /* 0x0000860004287a25 */ /* 0x000fe200078e0006 */
[----:B------:R-:W-:Y:S01]  /*1260*/  LEA R6, P2, R12, c[0x0][0x1c0], 0x1 ;  /* 0x000070000c067a11 */ /* 0x000fe200078408ff */
[----:B------:R-:W-:Y:S01]  /*1270*/  CS2R R74, SRZ ;  /* 0x00000000004a7805 */ /* 0x000fe2000001ff00 */
[----:B------:R-:W-:Y:S01]  /*1280*/  LEA R4, P0, R10, c[0x0][0x190], 0x1 ;  /* 0x000064000a047a11 */ /* 0x000fe200078008ff */
[----:B------:R-:W-:Y:S01]  /*1290*/  IMAD.U32 R5, RZ, RZ, UR9 ;  /* 0x00000009ff057e24 */ /* 0x000fe2000f8e00ff */
[----:B------:R-:W-:Y:S01]  /*12a0*/  LEA.HI.X R7, R12, c[0x0][0x1c4], R0, 0x1, P2 ;  /* 0x000071000c077a11 */ /* 0x000fe200010f0c00 */
[----:B------:R-:W-:Y:S01]  /*12b0*/  IMAD.IADD R3, R11, 0x1, R14 ;  /* 0x000000010b037824 */ /* 0x000fe200078e020e */
[----:B------:R-:W-:Y:S01]  /*12c0*/  IADD3 R0, -R38, UR17, RZ ;  /* 0x0000001126007c10 */ /* 0x000fe2000fffe1ff */
[----:B------:R-:W-:Y:S01]  /*12d0*/  IMAD.MOV.U32 R11, RZ, RZ, c[0x0][0x1a8] ;  /* 0x00006a00ff0b7624 */ /* 0x000fe200078e00ff */
[----:B------:R-:W-:Y:S01]  /*12e0*/  CS2R R72, SRZ ;  /* 0x0000000000487805 */ /* 0x000fe2000001ff00 */
[----:B------:R-:W-:Y:S01]  /*12f0*/  IMAD.WIDE.U32 R42, R5, c[0x0][0x188], R8 ;  /* 0x00006200052a7a25 */ /* 0x000fe200078e0008 */
[----:B------:R-:W-:Y:S01]  /*1300*/  ISETP.LT.OR P2, PT, R0, 0x1, P5 ;  /* 0x000000010000780c */ /* 0x000fe20002f41670 */
[----:B------:R-:W-:Y:S01]  /*1310*/  CS2R R70, SRZ ;  /* 0x0000000000467805 */ /* 0x000fe2000001ff00 */
[----:B------:R-:W-:Y:S01]  /*1320*/  LEA.HI.X R5, R10, c[0x0][0x194], R3, 0x1, P0 ;  /* 0x000065000a057a11 */ /* 0x000fe200000f0c03 */
[----:B------:R-:W-:Y:S01]  /*1330*/  IMAD.MOV.U32 R12, RZ, RZ, c[0x0][0x1ac] ;  /* 0x00006b00ff0c7624 */ /* 0x000fe200078e00ff */
[----:B------:R-:W-:Y:S01]  /*1340*/  LEA R10, P0, R11, R4, 0x7 ;  /* 0x000000040b0a7211 */ /* 0x000fe200078038ff */
[----:B------:R-:W-:Y:S01]  /*1350*/  IMAD.SHL.U32 R132, R21, 0x2, RZ ;  /* 0x0000000215847824 */ /* 0x000fe200078e00ff */
[C---:B------:R-:W-:Y:S01]  /*1360*/  ISETP.LT.OR P6, PT, R0.reuse, 0x1, P4 ;  /* 0x000000010000780c */ /* 0x040fe200027c1670 */
[----:B------:R-:W-:Y:S01]  /*1370*/  IMAD.MOV.U32 R3, RZ, RZ, c[0x0][0x1d8] ;  /* 0x00007600ff037624 */ /* 0x000fe200078e00ff */
[----:B------:R-:W-:Y:S01]  /*1380*/  LEA.HI.X R11, R11, R5, R12, 0x7, P0 ;  /* 0x000000050b0b7211 */ /* 0x000fe200000f3c0c */
[----:B------:R-:W-:Y:S01]  /*1390*/  IMAD.MOV.U32 R9, RZ, RZ, c[0x0][0x1dc] ;  /* 0x00007700ff097624 */ /* 0x000fe200078e00ff */
[----:B------:R-:W-:Y:S01]  /*13a0*/  ISETP.GE.AND P0, PT, R37, c[0x0][0x1cc], PT ;  /* 0x0000730025007a0c */ /* 0x000fe20003f06270 */
[----:B------:R-:W-:Y:S01]  /*13b0*/  IMAD.U32 R12, RZ, RZ, UR26 ;  /* 0x0000001aff0c7e24 */ /* 0x000fe2000f8e00ff */
[C---:B------:R-:W-:Y:S01]  /*13c0*/  LEA R8, P3, R3.reuse, R6, 0x7 ;  /* 0x0000000603087211 */ /* 0x040fe200078638ff */
[----:B------:R-:W-:Y:S01]  /*13d0*/  @!PT LDS RZ, [RZ] ;  /* 0x00000000fffff984 */ /* 0x000fe20000000800 */
[----:B------:R-:W-:Y:S01]  /*13e0*/  @!PT LDS RZ, [RZ] ;  /* 0x00000000fffff984 */ /* 0x000fe20000000800 */
[----:B------:R-:W-:Y:S01]  /*13f0*/  @!PT LDS RZ, [RZ] ;  /* 0x00000000fffff984 */ /* 0x000fe20000000800 */
[----:B------:R1:W-:Y:S01]  /*1400*/  LDGSTS.E.BYPASS.LTC128B.128 [R132+0x6080], [R6.64], !P2 ;  /* 0x0608000006847fae */ /* 0x0003e2000d101d52 */
[C---:B------:R-:W-:Y:S01]  /*1410*/  ISETP.LT.OR P2, PT, R0.reuse, 0x1, P0 ;  /* 0x000000010000780c */ /* 0x040fe20000741670 */
[----:B------:R-:W-:Y:S01]  /*1420*/  IMAD.U32 R13, RZ, RZ, UR27 ;  /* 0x0000001bff0d7e24 */ /* 0x000fe2000f8e00ff */
[C---:B------:R-:W-:Y:S01]  /*1430*/  ISETP.LT.OR P5, PT, R0.reuse, 0x41, P5 ;  /* 0x000000410000780c */ /* 0x040fe20002fa1670 */
[----:B------:R-:W-:Y:S01]  /*1440*/  IMAD.MOV.U32 R18, RZ, RZ, R40 ;  /* 0x000000ffff127224 */ /* 0x000fe200078e0028 */
[C---:B------:R-:W-:Y:S01]  /*1450*/  ISETP.LT.OR P4, PT, R0.reuse, 0x41, P4 ;  /* 0x000000410000780c */ /* 0x040fe20002781670 */
[----:B------:R1:W-:Y:S01]  /*1460*/  LDGSTS.E.BYPASS.LTC128B.128 [R132+0x8080], [R6.64+0x40], !P6 ;  /* 0x0808004006847fae */ /* 0x0003e2000f101d52 */
[----:B------:R-:W-:Y:S01]  /*1470*/  ISETP.LT.OR P0, PT, R0, 0x41, P0 ;  /* 0x000000410000780c */ /* 0x000fe20000701670 */
[----:B------:R-:W-:Y:S01]  /*1480*/  IMAD.MOV.U32 R223, RZ, RZ, 0x20 ;  /* 0x00000020ffdf7424 */ /* 0x000fe200078e00ff */
[----:B------:R-:W-:Y:S01]  /*1490*/  LEA.HI.X R9, R3, R7, R9, 0x7, P3 ;  /* 0x0000000703097211 */ /* 0x000fe200018f3c09 */
[----:B------:R-:W-:Y:S01]  /*14a0*/  IMAD.U32 R3, RZ, RZ, UR5 ;  /* 0x00000005ff037e24 */ /* 0x000fe2000f8e00ff */
[----:B------:R-:W-:Y:S01]  /*14b0*/  IADD3 R35, R43, UR24, RZ ;  /* 0x000000182b237c10 */ /* 0x000fe2000fffe0ff */
[----:B------:R-:W-:Y:S01]  /*14c0*/  ULDC.64 UR4, c[0x0][0x218] ;  /* 0x0000860000047ab9 */ /* 0x000fe20000000a00 */
[C---:B------:R-:W-:Y:S01]  /*14d0*/  LEA R13, P3, R12.reuse, R42, 0x6 ;  /* 0x0000002a0c0d7211 */ /* 0x040fe200078630ff */
[----:B------:R-:W-:Y:S01]  /*14e0*/  UIMAD UR4, UR16, UR4, URZ ;  /* 0x00000004100472a4 */ /* 0x000fe2000f8e023f */
[----:B------:R1:W-:Y:S01]  /*14f0*/  LDGSTS.E.BYPASS.LTC128B.128 [R132+0xa080], [R6.64+0x80], !P2 ;  /* 0x0a08008006847fae */ /* 0x0003e2000d101d52 */
[----:B------:R-:W-:Y:S01]  /*1500*/  UMOV UR24, 0x1 ;  /* 0x0000000100187882 */ /* 0x000fe20000000000 */
[----:B------:R-:W-:Y:S01]  /*1510*/  LEA.HI.X R14, R12, R35, R3, 0x6, P3 ;  /* 0x000000230c0e7211 */ /* 0x000fe200018f3403 */
[----:B------:R-:W-:Y:S01]  /*1520*/  UIMAD UR4, UR9, UR5, UR4 ;  /* 0x00000005090472a4 */ /* 0x000fe2000f8e0204 */
[----:B------:R-:W-:Y:S01]  /*1530*/  ISETP.GE.AND P3, PT, R2, c[0x0][0x19c], PT ;  /* 0x0000670002007a0c */ /* 0x000fe20003f66270 */
[----:B------:R2:W-:Y:S01]  /*1540*/  LDGSTS.E.BYPASS.LTC128B.128 [R132+0x7080], [R8.64], !P5 ;  /* 0x0708000008847fae */ /* 0x0005e2000e901d52 */
[----:B------:R-:W-:Y:S01]  /*1550*/  ISETP.GE.AND P5, PT, R37, c[0x0][0x19c], PT ;  /* 0x0000670025007a0c */ /* 0x000fe20003fa6270 */
[----:B------:R-:W-:Y:S01]  /*1560*/  UIADD3 UR23, -UR11, UR23, UR24 ;  /* 0x000000170b177290 */ /* 0x000fe2000fffe118 */
[C---:B------:R-:W-:Y:S01]  /*1570*/  ISETP.LT.OR P2, PT, R0.reuse, 0x1, P3 ;  /* 0x000000010000780c */ /* 0x040fe20001f41670 */
[----:B------:R2:W-:Y:S01]  /*1580*/  LDGSTS.E.BYPASS.LTC128B.128 [R132+0x9080], [R8.64+0x40], !P4 ;  /* 0x0908004008847fae */ /* 0x0005e2000e101d52 */
[----:B------:R-:W-:Y:S01]  /*1590*/  IADD3 R19, R41, UR4, RZ ;  /* 0x0000000429137c10 */ /* 0x000fe2000fffe0ff */
[----:B------:R-:W-:Y:S01]  /*15a0*/  ULDC UR4, c[0x0][0x168] ;  /* 0x00005a0000047ab9 */ /* 0x000fe20000000800 */
[C---:B------:R-:W-:Y:S01]  /*15b0*/  ISETP.LT.OR P4, PT, R0.reuse, 0x1, P5 ;  /* 0x000000010000780c */ /* 0x040fe20002f81670 */
[----:B------:R2:W-:Y:S01]  /*15c0*/  LDGSTS.E.BYPASS.LTC128B.128 [R132+0xb080], [R8.64+0x80], !P0 ;  /* 0x0b08008008847fae */ /* 0x0005e2000c101d52 */
[----:B------:R-:W-:Y:S01]  /*15d0*/  ISETP.GE.AND P0, PT, R15, c[0x0][0x19c], PT ;  /* 0x000067000f007a0c */ /* 0x000fe20003f06270 */
[----:B------:R-:W-:Y:S01]  /*15e0*/  UIADD3 UR4, -UR13, UR4, URZ ;  /* 0x000000040d047290 */ /* 0x000fe2000fffe13f */
[C---:B------:R-:W-:Y:S01]  /*15f0*/  ISETP.LT.OR P3, PT, R0.reuse, 0x41, P3 ;  /* 0x000000410000780c */ /* 0x040fe20001f61670 */
[----:B------:R-:W0:Y:S01]  /*1600*/  LDGDEPBAR ;  /* 0x00000000000079af */ /* 0x000e220000000000 */
[C---:B------:R-:W-:Y:S01]  /*1610*/  ISETP.LT.OR P6, PT, R0.reuse, 0x1, P0 ;  /* 0x000000010000780c */ /* 0x040fe200007c1670 */
[----:B------:R-:W-:Y:S01]  /*1620*/  IMAD.MOV.U32 R225, RZ, RZ, 0x10 ;  /* 0x00000010ffe17424 */ /* 0x000fe200078e00ff */
[C---:B------:R-:W-:Y:S01]  /*1630*/  ISETP.LT.OR P0, PT, R0.reuse, 0x41, P0 ;  /* 0x000000410000780c */ /* 0x040fe20000701670 */
[----:B------:R3:W-:Y:S01]  /*1640*/  LDGSTS.E.BYPASS.LTC128B.128 [R132+0x80], [R4.64], !P2 ;  /* 0x0008000004847fae */ /* 0x0007e2000d101d52 */
[CC--:B------:R-:W-:Y:S01]  /*1650*/  LEA.HI R12, R25.reuse, R136.reuse, RZ, 0x4 ;  /* 0x00000088190c7211 */ /* 0x0c0fe200078f20ff */
[----:B------:R-:W-:Y:S01]  /*1660*/  CS2R R68, SRZ ;  /* 0x0000000000447805 */ /* 0x000fe2000001ff00 */
[----:B------:R-:W-:Y:S01]  /*1670*/  ISETP.LT.OR P5, PT, R0, 0x41, P5 ;  /* 0x000000410000780c */ /* 0x000fe20002fa1670 */
[----:B------:R-:W-:Y:S01]  /*1680*/  IMAD.U32 R0, RZ, RZ, UR9 ;  /* 0x00000009ff007e24 */ /* 0x000fe2000f8e00ff */
[----:B------:R-:W-:Y:S01]  /*1690*/  STL.64 [R1+0x70], R42 ;  /* 0x0000702a01007387 */ /* 0x000fe20000100a00 */
[----:B-1----:R-:W-:Y:S01]  /*16a0*/  IMAD.U32 R6, RZ, RZ, UR21 ;  /* 0x00000015ff067e24 */ /* 0x002fe2000f8e00ff */
[----:B------:R-:W-:Y:S01]  /*16b0*/  SHF.R.S32.HI R3, RZ, 0x4, R12 ;  /* 0x00000004ff037819 */ /* 0x000fe2000001140c */
[----:B------:R-:W-:Y:S01]  /*16c0*/  IMAD.WIDE.U32 R134, R0, c[0x0][0x240], R22 ;  /* 0x0000900000867a25 */ /* 0x000fe200078e0016 */
[----:B------:R-:W-:Y:S01]  /*16d0*/  STL.64 [R1+0x68], R40 ;  /* 0x0000682801007387 */ /* 0x000fe20000100a00 */
[----:B------:R-:W-:Y:S01]  /*16e0*/  SHF.R.S32.HI R0, RZ, 0x1f, R17 ;  /* 0x0000001fff007819 */ /* 0x000fe20000011411 */
[----:B------:R-:W-:Y:S01]  /*16f0*/  ULDC UR21, c[0x0][0x2a8] ;  /* 0x0000aa0000157ab9 */ /* 0x000fe20000000800 */
[----:B------:R-:W-:Y:S01]  /*1700*/  IMAD.WIDE.U32 R6, R6, UR10, R18 ;  /* 0x0000000a06067c25 */ /* 0x000fe2000f8e0012 */
[----:B------:R3:W-:Y:S01]  /*1710*/  LDGSTS.E.BYPASS.LTC128B.128 [R132+0x2080], [R4.64+0x40], !P6 ;  /* 0x0208004004847fae */ /* 0x0007e2000f101d52 */
[----:B------:R-:W-:Y:S01]  /*1720*/  LEA.HI R0, R0, R17, RZ, 0x2 ;  /* 0x0000001100007211 */ /* 0x000fe200078f10ff */
[----:B------:R-:W-:Y:S01]  /*1730*/  CS2R R66, SRZ ;  /* 0x0000000000427805 */ /* 0x000fe2000001ff00 */
[----:B------:R-:W-:Y:S01]  /*1740*/  LEA.HI R25, R25, R136, RZ, 0x7 ;  /* 0x0000008819197211 */ /* 0x000fe200078f38ff */
[----:B------:R3:W-:Y:S01]  /*1750*/  LDGSTS.E.BYPASS.LTC128B.128 [R132+0x4080], [R4.64+0x80], !P4 ;  /* 0x0408008004847fae */ /* 0x0007e2000e101d52 */
[----:B------:R-:W-:Y:S01]  /*1760*/  IADD3 R7, R7, UR20, RZ ;  /* 0x0000001407077c10 */ /* 0x000fe2000fffe0ff */
[----:B------:R-:W-:Y:S01]  /*1770*/  CS2R R64, SRZ ;  /* 0x0000000000407805 */ /* 0x000fe2000001ff00 */
[----:B------:R-:W-:Y:S01]  /*1780*/  LEA R20, P2, R6, c[0x0][0x1f0], 0x1 ;  /* 0x00007c0006147a11 */ /* 0x000fe200078408ff */
[----:B------:R1:W-:Y:S01]  /*1790*/  LDGSTS.E.BYPASS.LTC128B.128 [R132+0x1080], [R10.64], !P3 ;  /* 0x010800000a847fae */ /* 0x0003e2000d901d52 */
[----:B------:R-:W-:Y:S01]  /*17a0*/  ISETP.GE.AND P4, PT, R2, c[0x0][0x16c], PT ;  /* 0x00005b0002007a0c */ /* 0x000fe20003f86270 */
[----:B------:R-:W-:Y:S01]  /*17b0*/  CS2R R62, SRZ ;  /* 0x00000000003e7805 */ /* 0x000fe2000001ff00 */
[----:B------:R-:W-:Y:S01]  /*17c0*/  LEA.HI.X R21, R6, c[0x0][0x1f4], R7, 0x1, P2 ;  /* 0x00007d0006157a11 */ /* 0x000fe200010f0c07 */
[----:B------:R1:W-:Y:S01]  /*17d0*/  LDGSTS.E.BYPASS.LTC128B.128 [R132+0x3080], [R10.64+0x40], !P0 ;  /* 0x030800400a847fae */ /* 0x0003e2000c101d52 */
[----:B------:R-:W-:Y:S01]  /*17e0*/  ISETP.LT.AND P2, PT, R38, UR4, PT ;  /* 0x0000000426007c0c */ /* 0x000fe2000bf41270 */
[----:B------:R-:W-:Y:S01]  /*17f0*/  CS2R R60, SRZ ;  /* 0x00000000003c7805 */ /* 0x000fe2000001ff00 */
[C---:B------:R-:W-:Y:S01]  /*1800*/  ISETP.GE.AND P0, PT, R2.reuse, c[0x0][0x1fc], PT ;  /* 0x00007f0002007a0c */ /* 0x040fe20003f06270 */
[----:B------:R-:W-:Y:S01]  /*1810*/  STL [R1+0x58], R37 ;  /* 0x0000582501007387 */ /* 0x000fe20000100800 */
[----:B------:R-:W-:Y:S01]  /*1820*/  ISETP.GE.OR P6, PT, R2, c[0x0][0x1fc], !P2 ;  /* 0x00007f0002007a0c */ /* 0x000fe200057c6670 */
[----:B------:R-:W-:Y:S01]  /*1830*/  CS2R R58, SRZ ;  /* 0x00000000003a7805 */ /* 0x000fe2000001ff00 */
[----:B------:R-:W-:Y:S01]  /*1840*/  LOP3.LUT R2, R30, 0xfffffff8, RZ, 0xc0, !PT ;  /* 0xfffffff81e027812 */ /* 0x000fe200078ec0ff */
[----:B------:R-:W-:Y:S01]  /*1850*/  STL [R1+0x34], R132 ;  /* 0x0000348401007387 */ /* 0x000fe20000100800 */
[----:B--2---:R-:W-:Y:S01]  /*1860*/  LEA.HI R8, R12, R3, RZ, 0x1 ;  /* 0x000000030c087211 */ /* 0x004fe200078f08ff */
[----:B------:R-:W-:Y:S01]  /*1870*/  CS2R R56, SRZ ;  /* 0x0000000000387805 */ /* 0x000fe2000001ff00 */
[----:B------:R-:W-:Y:S01]  /*1880*/  LOP3.LUT R0, R0, 0x1ffffffc, RZ, 0xc0, !PT ;  /* 0x1ffffffc00007812 */ /* 0x000fe200078ec0ff */
[----:B------:R2:W-:Y:S01]  /*1890*/  STL [R1+0x84], R35 ;  /* 0x0000842301007387 */ /* 0x0005e20000100800 */
[----:B------:R-:W-:Y:S01]  /*18a0*/  LOP3.LUT R8, R8, 0xfffffffe, RZ, 0xc0, !PT ;  /* 0xfffffffe08087812 */ /* 0x000fe200078ec0ff */
[----:B------:R-:W-:Y:S01]  /*18b0*/  CS2R R54, SRZ ;  /* 0x0000000000367805 */ /* 0x000fe2000001ff00 */
[----:B------:R-:W-:Y:S01]  /*18c0*/  LOP3.LUT R6, R12, 0xfffffff0, RZ, 0xc0, !PT ;  /* 0xfffffff00c067812 */ /* 0x000fe200078ec0ff */
[----:B------:R4:W-:Y:S01]  /*18d0*/  STL.64 [R1+0x60], R18 ;  /* 0x0000601201007387 */ /* 0x0009e20000100a00 */
[----:B------:R-:W-:Y:S01]  /*18e0*/  SEL R36, RZ, 0x1, P0 ;  /* 0x00000001ff247807 */ /* 0x000fe20000000000 */
[----:B------:R-:W-:Y:S01]  /*18f0*/  IMAD.IADD R16, R3, 0x1, -R8 ;  /* 0x0000000103107824 */ /* 0x000fe200078e0a08 */
[----:B------:R-:W-:Y:S01]  /*1900*/  LOP3.LUT R3, R26, 0xffffffe0, RZ, 0xc0, !PT ;  /* 0xffffffe01a037812 */ /* 0x000fe200078ec0ff */
[C---:B---3--:R-:W-:Y:S01]  /*1910*/  IMAD.IADD R5, R136.reuse, 0x1, -R2 ;  /* 0x0000000188057824 */ /* 0x048fe200078e0a02 */
[----:B------:R1:W-:Y:S01]  /*1920*/  LDGSTS.E.BYPASS.LTC128B.128 [R132+0x5080], [R10.64+0x80], !P5 ;  /* 0x050800800a847fae */ /* 0x0003e2000e901d52 */
[----:B------:R-:W-:Y:S01]  /*1930*/  ISETP.GE.AND P5, PT, R15, c[0x0][0x16c], PT ;  /* 0x00005b000f007a0c */ /* 0x000fe20003fa6270 */
[----:B------:R-:W-:Y:S01]  /*1940*/  CS2R R52, SRZ ;  /* 0x0000000000347805 */ /* 0x000fe2000001ff00 */
[----:B------:R-:W-:Y:S01]  /*1950*/  IMAD.IADD R7, R136, 0x1, -R3 ;  /* 0x0000000188077824 */ /* 0x000fe200078e0a03 */
[C---:B------:R-:W-:Y:S01]  /*1960*/  LEA.HI R9, R5.reuse, R5, RZ, 0x1 ;  /* 0x0000000505097211 */ /* 0x040fe200078f08ff */
[----:B------:R-:W0:Y:S01]  /*1970*/  LDGDEPBAR ;  /* 0x00000000000079af */ /* 0x000e220000000000 */
[----:B------:R-:W-:Y:S01]  /*1980*/  IMAD.SHL.U32 R3, R5, 0x40, RZ ;  /* 0x0000004005037824 */ /* 0x000fe200078e00ff */
[----:B------:R-:W-:Y:S01]  /*1990*/  LEA R22, P0, R31, c[0x0][0x280], 0x2 ;  /* 0x0000a0001f167a11 */ /* 0x000fe200078010ff */
[----:B------:R-:W-:Y:S01]  /*19a0*/  CS2R R50, SRZ ;  /* 0x0000000000327805 */ /* 0x000fe2000001ff00 */
[----:B------:R-:W-:Y:S01]  /*19b0*/  LOP3.LUT R2, R9, 0x7fffffe, RZ, 0xc0, !PT ;  /* 0x07fffffe09027812 */ /* 0x000fe200078ec0ff */
[----:B------:R-:W-:Y:S01]  /*19c0*/  STL.64 [R1+0x78], R134 ;  /* 0x0000788601007387 */ /* 0x000fe20000100a00 */
[----:B------:R-:W-:Y:S01]  /*19d0*/  LEA.HI.X R23, R31, c[0x0][0x284], R34, 0x2, P0 ;  /* 0x0000a1001f177a11 */ /* 0x000fe200000f1422 */
[----:B------:R-:W-:Y:S01]  /*19e0*/  CS2R R48, SRZ ;  /* 0x0000000000307805 */ /* 0x000fe2000001ff00 */
[----:B------:R-:W-:Y:S01]  /*19f0*/  SHF.R.U32.HI R25, RZ, 0x4, R25 ;  /* 0x00000004ff197819 */ /* 0x000fe20000011619 */
[----:B------:R-:W-:Y:S01]  /*1a00*/  IMAD.IADD R4, R5, 0x1, -R2 ;  /* 0x0000000105047824 */ /* 0x000fe200078e0a02 */
[----:B------:R-:W-:Y:S01]  /*1a10*/  CS2R R46, SRZ ;  /* 0x00000000002e7805 */ /* 0x000fe2000001ff00 */
[----:B------:R-:W-:Y:S01]  /*1a20*/  IMAD R2, R16, 0x4, R17 ;  /* 0x0000000410027824 */ /* 0x000fe200078e0211 */
[----:B--2---:R-:W-:Y:S01]  /*1a30*/  SEL R35, RZ, 0x1, P4 ;  /* 0x00000001ff237807 */ /* 0x004fe20002000000 */
[----:B------:R-:W-:Y:S01]  /*1a40*/  CS2R R44, SRZ ;  /* 0x00000000002c7805 */ /* 0x000fe2000001ff00 */
[----:B------:R-:W-:Y:S01]  /*1a50*/  ISETP.GE.AND P4, PT, R15, c[0x0][0x1fc], PT ;  /* 0x00007f000f007a0c */ /* 0x000fe20003f86270 */
[----:B------:R-:W-:Y:S01]  /*1a60*/  IMAD R12, R2, 0x8, R4 ;  /* 0x00000008020c7824 */ /* 0x000fe200078e0204 */
[----:B------:R-:W-:Y:S01]  /*1a70*/  CS2R R42, SRZ ;  /* 0x00000000002a7805 */ /* 0x000fe2000001ff00 */
[----:B----4-:R-:W-:Y:S01]  /*1a80*/  LEA R18, P3, R13, c[0x0][0x160], 0x1 ;  /* 0x000058000d127a11 */ /* 0x010fe200078608ff */
[----:B------:R-:W-:Y:S01]  /*1a90*/  CS2R R40, SRZ ;  /* 0x0000000000287805 */ /* 0x000fe2000001ff00 */
[----:B------:R-:W-:-:S02]  /*1aa0*/  UISETP.LE.AND UP3, UPT, UR24, UR21, UPT ;  /* 0x000000151800728c */ /* 0x000fc4000bf63270 */
[----:B------:R-:W-:Y:S01]  /*1ab0*/  LEA.HI.X R19, R13, c[0x0][0x164], R14, 0x1, P3 ;  /* 0x000059000d137a11 */ /* 0x000fe200018f0c0e */
[----:B-1----:R-:W-:Y:S01]  /*1ac0*/  IMAD.SHL.U32 R11, R24, 0x10, RZ ;  /* 0x00000010180b7824 */ /* 0x002fe200078e00ff */
[----:B------:R-:W-:Y:S01]  /*1ad0*/  @!P1 LEA R28, P3, R29, c[0x0][0x258], 0x2 ;  /* 0x000096001d1c9a11 */ /* 0x000fe200078610ff */
[----:B------:R-:W-:-:S04]  /*1ae0*/  DEPBAR.LE SB0, 0x1 ;  /* 0x000080400000791a */ /* 0x000fc80000000000 */
[----:B------:R-:W-:Y:S01]  /*1af0*/  @!P1 LEA.HI.X R29, R29, c[0x0][0x25c], R33, 0x2, P3 ;  /* 0x000097001d1d9a11 */ /* 0x000fe200018f1421 */
[----:B------:R-:W-:Y:S01]  /*1b00*/  IMAD.IADD R33, R17, 0x1, -R0 ;  /* 0x0000000111217824 */ /* 0x000fe200078e0a00 */
[----:B------:R-:W-:Y:S01]  /*1b10*/  ISETP.GE.AND P3, PT, R37, c[0x0][0x16c], PT ;  /* 0x00005b0025007a0c */ /* 0x000fe20003f66270 */
[----:B------:R-:W-:Y:S01]  /*1b20*/  IMAD.IADD R0, R136, 0x1, -R6 ;  /* 0x0000000188007824 */ /* 0x000fe200078e0a06 */
[----:B------:R-:W-:Y:S01]  /*1b30*/  SHF.R.S32.HI R10, RZ, 0x1f, R7 ;  /* 0x0000001fff0a7819 */ /* 0x000fe20000011407 */
[----:B------:R-:W-:Y:S01]  /*1b40*/  UISETP.GT.AND UP4, UPT, UR8, -0x1, UPT ;  /* 0xffffffff0800788c */ /* 0x000fe2000bf84270 */
[----:B------:R-:W-:Y:S01]  /*1b50*/  SEL R14, RZ, 0x4, P3 ;  /* 0x00000004ff0e7807 */ /* 0x000fe20001800000 */
[----:B------:R-:W-:Y:S01]  /*1b60*/  UMOV UR20, 0x1 ;  /* 0x0000000100147882 */ /* 0x000fe20000000000 */
[----:B------:R-:W-:Y:S01]  /*1b70*/  SHF.R.S32.HI R2, RZ, 0x1f, R0 ;  /* 0x0000001fff027819 */ /* 0x000fe20000011400 */
[----:B------:R-:W-:Y:S01]  /*1b80*/  ULDC UR13, c[0x0][0x168] ;  /* 0x00005a00000d7ab9 */ /* 0x000fe20000000800 */
[-C--:B------:R-:W-:Y:S01]  /*1b90*/  LEA.HI R8, R0, R0.reuse, RZ, 0x1 ;  /* 0x0000000000087211 */ /* 0x080fe200078f08ff */
[----:B------:R-:W-:Y:S01]  /*1ba0*/  ULDC UR21, c[0x0][0x168] ;  /* 0x00005a0000157ab9 */ /* 0x000fe20000000800 */
[----:B------:R-:W-:-:S02]  /*1bb0*/  LEA.HI R5, R2, R0, RZ, 0x3 ;  /* 0x0000000002057211 */ /* 0x000fc400078f18ff */
[----:B------:R-:W-:Y:S01]  /*1bc0*/  SHF.R.S32.HI R2, RZ, 0x1, R9 ;  /* 0x00000001ff027819 */ /* 0x000fe20000011409 */
[----:B------:R-:W-:Y:S01]  /*1bd0*/  BAR.SYNC.DEFER_BLOCKING 0x0 ;  /* 0x0000000000007b1d */ /* 0x000fe20000010000 */
[----:B------:R-:W-:Y:S02]  /*1be0*/  ISETP.GE.OR P3, PT, R15, c[0x0][0x1fc], !P2 ;  /* 0x00007f000f007a0c */ /* 0x000fe40005766670 */
[----:B------:R-:W-:Y:S01]  /*1bf0*/  LOP3.LUT R15, R3, 0x1c0, RZ, 0xc0, !PT ;  /* 0x000001c0030f7812 */ /* 0x000fe200078ec0ff */
[----:B------:R-:W-:Y:S01]  /*1c00*/  IMAD.SHL.U32 R4, R2, 0x40, RZ ;  /* 0x0000004002047824 */ /* 0x000fe200078e00ff */
[----:B------:R-:W-:Y:S02]  /*1c10*/  LOP3.LUT R6, R8, 0x7fffffe, RZ, 0xc0, !PT ;  /* 0x07fffffe08067812 */ /* 0x000fe400078ec0ff */
[----:B------:R-:W-:Y:S02]  /*1c20*/  LOP3.LUT R3, R5, 0xfffffff8, RZ, 0xc0, !PT ;  /* 0xfffffff805037812 */ /* 0x000fe400078ec0ff */
[----:B------:R-:W-:Y:S01]  /*1c30*/  LOP3.LUT P0, RZ, R2, 0x2, RZ, 0xc0, !PT ;  /* 0x0000000202ff7812 */ /* 0x000fe2000780c0ff */
[C---:B------:R-:W-:Y:S01]  /*1c40*/  IMAD.IADD R6, R0.reuse, 0x1, -R6 ;  /* 0x0000000100067824 */ /* 0x040fe200078e0a06 */
[----:B------:R-:W-:Y:S01]  /*1c50*/  LOP3.LUT R2, R15, 0x30, R11, 0xf8, !PT ;  /* 0x000000300f027812 */ /* 0x000fe200078ef80b */
[----:B------:R-:W-:Y:S01]  /*1c60*/  IMAD.IADD R13, R0, 0x1, -R3 ;  /* 0x00000001000d7824 */ /* 0x000fe200078e0a03 */
[----:B------:R-:W-:-:S02]  /*1c70*/  LOP3.LUT R0, R4, 0xc0, RZ, 0xc0, !PT ;  /* 0x000000c004007812 */ /* 0x000fc400078ec0ff */
[----:B------:R-:W-:Y:S02]  /*1c80*/  SHF.R.S32.HI R3, RZ, 0x3, R5 ;  /* 0x00000003ff037819 */ /* 0x000fe40000011405 */
[--C-:B------:R-:W-:Y:S02]  /*1c90*/  LOP3.LUT R5, R2, 0x8, R30.reuse, 0xf8, !PT ;  /* 0x0000000802057812 */ /* 0x100fe400078ef81e */
[----:B------:R-:W-:Y:S01]  /*1ca0*/  LOP3.LUT R4, R0, 0x8, R30, 0xf8, !PT ;  /* 0x0000000800047812 */ /* 0x000fe200078ef81e */
[C---:B------:R-:W-:Y:S01]  /*1cb0*/  IMAD R11, R3.reuse, 0x8, R6 ;  /* 0x00000008030b7824 */ /* 0x040fe200078e0206 */
[----:B------:R-:W-:Y:S01]  /*1cc0*/  SHF.R.U32.HI R2, RZ, 0x3, R0 ;  /* 0x00000003ff027819 */ /* 0x000fe20000011600 */
[----:B------:R-:W-:Y:S01]  /*1cd0*/  IMAD R218, R3, 0x200, R27 ;  /* 0x0000020003da7824 */ /* 0x000fe200078e021b */
[----:B------:R-:W-:Y:S02]  /*1ce0*/  LEA.HI R10, R10, R7, RZ, 0x2 ;  /* 0x000000070a0a7211 */ /* 0x000fe400078f10ff */
[----:B------:R-:W-:-:S02]  /*1cf0*/  LOP3.LUT R2, R4, R2, RZ, 0x3c, !PT ;  /* 0x0000000204027212 */ /* 0x000fc400078e3cff */
[----:B------:R-:W-:Y:S02]  /*1d00*/  LOP3.LUT R0, R10, 0x7ffffffc, RZ, 0xc0, !PT ;  /* 0x7ffffffc0a007812 */ /* 0x000fe400078ec0ff */
[----:B------:R-:W-:Y:S01]  /*1d10*/  SEL R9, RZ, 0x2, P5 ;  /* 0x00000002ff097807 */ /* 0x000fe20002800000 */
[----:B------:R-:W-:Y:S01]  /*1d20*/  IMAD.U32 R2, R12, 0x20, R2 ;  /* 0x000000200c027824 */ /* 0x000fe200078e0002 */
[----:B------:R-:W-:Y:S01]  /*1d30*/  SHF.R.S32.HI R4, RZ, 0x1, R8 ;  /* 0x00000001ff047819 */ /* 0x000fe20000011408 */
[----:B------:R-:W-:Y:S01]  /*1d40*/  IMAD.IADD R7, R7, 0x1, -R0 ;  /* 0x0000000107077824 */ /* 0x000fe200078e0a00 */
[----:B------:R-:W-:Y:S01]  /*1d50*/  SEL R0, R223, 0xffffffe0, !P0 ;  /* 0xffffffe0df007807 */ /* 0x000fe20004000000 */
[----:B------:R-:W-:Y:S01]  /*1d60*/  IMAD.SHL.U32 R214, R2, 0x2, RZ ;  /* 0x0000000202d67824 */ /* 0x000fe200078e00ff */
[----:B------:R-:W-:Y:S01]  /*1d70*/  IADD3 R3, R14, R9, R35 ;  /* 0x000000090e037210 */ /* 0x000fe20007ffe023 */
[----:B------:R-:W-:Y:S01]  /*1d80*/  IMAD R33, R33, 0x4, R7 ;  /* 0x0000000421217824 */ /* 0x000fe200078e0207 */
[----:B------:R-:W-:Y:S01]  /*1d90*/  SHF.R.S32.HI R8, RZ, 0x1f, R8 ;  /* 0x0000001fff087819 */ /* 0x000fe20000011408 */
[----:B------:R-:W-:Y:S01]  /*1da0*/  IMAD.IADD R215, R214, 0x1, R0 ;  /* 0x00000001d6d77824 */ /* 0x000fe200078e0200 */
[----:B------:R-:W1:Y:S01]  /*1db0*/  LDSM.16.M88.4 R164, [R214+0x6080] ;  /* 0x00608000d6a4783b */ /* 0x000e620000000200 */
[----:B------:R-:W-:Y:S01]  /*1dc0*/  LOP3.LUT P0, RZ, R3, 0x1, RZ, 0xc0, !PT ;  /* 0x0000000103ff7812 */ /* 0x000fe2000780c0ff */
[----:B------:R-:W-:Y:S01]  /*1dd0*/  IMAD.SHL.U32 R0, R16, 0x10, RZ ;  /* 0x0000001010007824 */ /* 0x000fe200078e00ff */
[----:B------:R-:W-:Y:S01]  /*1de0*/  SEL R6, RZ, 0xffffffff, P4 ;  /* 0xffffffffff067807 */ /* 0x000fe20002000000 */
[----:B------:R-:W2:Y:S01]  /*1df0*/  LDSM.16.M88.4 R168, [R214+0x7080] ;  /* 0x00708000d6a8783b */ /* 0x000ea20000000200 */
[----:B------:R-:W-:-:S02]  /*1e00*/  ISETP.GE.OR P0, PT, R38, UR4, !P0 ;  /* 0x0000000426007c0c */ /* 0x000fc4000c706670 */
[----:B------:R-:W-:Y:S01]  /*1e10*/  LOP3.LUT P4, RZ, R3, 0x2, RZ, 0xc0, !PT ;  /* 0x0000000203ff7812 */ /* 0x000fe2000788c0ff */
[----:B------:R-:W3:Y:S01]  /*1e20*/  LDSM.16.M88.4 R172, [R215+0x6080] ;  /* 0x00608000d7ac783b */ /* 0x000ee20000000200 */
[----:B------:R-:W-:Y:S02]  /*1e30*/  SEL R17, RZ, 0xffffffff, P5 ;  /* 0xffffffffff117807 */ /* 0x000fe40002800000 */
[----:B------:R-:W-:Y:S01]  /*1e40*/  ISETP.GE.OR P4, PT, R38, UR4, !P4 ;  /* 0x0000000426007c0c */ /* 0x000fe2000e786670 */
[----:B------:R-:W4:Y:S01]  /*1e50*/  LDSM.16.M88.4 R176, [R215+0x7080] ;  /* 0x00708000d7b0783b */ /* 0x000f220000000200 */
[----:B------:R-:W-:Y:S02]  /*1e60*/  LOP3.LUT R2, R0, 0x10, RZ, 0xc0, !PT ;  /* 0x0000001000027812 */ /* 0x000fe400078ec0ff */
[----:B------:R-:W-:Y:S01]  /*1e70*/  SHF.R.U32.HI R15, RZ, 0x3, R15 ;  /* 0x00000003ff0f7819 */ /* 0x000fe2000001160f */
[----:B------:R-:W1:Y:S01]  /*1e80*/  LDSM.16.M88.4 R180, [R214+0x8080] ;  /* 0x00808000d6b4783b */ /* 0x000e620000000200 */
[----:B------:R-:W-:-:S02]  /*1e90*/  ISETP.GE.OR P2, PT, R37, c[0x0][0x1fc], !P2 ;  /* 0x00007f0025007a0c */ /* 0x000fc40005746670 */
[----:B------:R-:W-:Y:S01]  /*1ea0*/  LOP3.LUT R15, R5, R15, RZ, 0x3c, !PT ;  /* 0x0000000f050f7212 */ /* 0x000fe200078e3cff */
[----:B------:R-:W1:Y:S01]  /*1eb0*/  LDSM.16.M88.4 R184, [R214+0x9080] ;  /* 0x00908000d6b8783b */ /* 0x000e620000000200 */
[----:B------:R-:W-:-:S03]  /*1ec0*/  LOP3.LUT P5, RZ, R13, 0x4, RZ, 0xc0, !PT ;  /* 0x000000040dff7812 */ /* 0x000fc600078ac0ff */
[----:B------:R-:W1:Y:S01]  /*1ed0*/  LDSM.16.M88.4 R188, [R215+0x8080] ;  /* 0x00808000d7bc783b */ /* 0x000e620000000200 */
[----:B------:R-:W-:Y:S01]  /*1ee0*/  SEL R223, R223, 0xffffffe0, !P5 ;  /* 0xffffffe0dfdf7807 */ /* 0x000fe20006800000 */
[----:B------:R-:W-:Y:S02]  /*1ef0*/  IMAD R213, R16, 0x200, R15 ;  /* 0x0000020010d57824 */ /* 0x000fe400078e020f */
[----:B------:R-:W1:Y:S02]  /*1f00*/  LDSM.16.M88.4 R192, [R215+0x9080] ;  /* 0x00908000d7c0783b */ /* 0x000e640000000200 */
[----:B------:R-:W-:Y:S02]  /*1f10*/  IMAD.SHL.U32 R213, R213, 0x2, RZ ;  /* 0x00000002d5d57824 */ /* 0x000fe400078e00ff */
        /* <DEDUP_REMOVED lines=10> */
[----:B------:R-:W-:Y:S01]  /*1fc0*/  LEA.HI R3, R8, R4, RZ, 0x2 ;  /* 0x0000000408037211 */ /* 0x000fe200078f10ff */
[----:B------:R1:W-:Y:S01]  /*1fd0*/  LDGSTS.E.BYPASS.LTC128B.128 [R132+0x7080], [R18.64+0x40], !P4 ;  /* 0x0708004012847fae */ /* 0x0003e2000e101d52 */
[----:B------:R-:W-:Y:S01]  /*1fe0*/  ISETP.GE.OR P0, PT, R38, UR4, !P0 ;  /* 0x0000000426007c0c */ /* 0x000fe2000c706670 */
[----:B------:R-:W-:Y:S01]  /*1ff0*/  ULDC.64 UR4, c[0x0][0x240] ;  /* 0x0000900000047ab9 */ /* 0x000fe20000000a00 */
[----:B------:R-:W-:Y:S01]  /*2000*/  LOP3.LUT R3, R3, 0xfffffffc, RZ, 0xc0, !PT ;  /* 0xfffffffc03037812 */ /* 0x000fe200078ec0ff */
[----:B------:R-:W-:Y:S01]  /*2010*/  UIMAD UR4, UR16, UR4, URZ ;  /* 0x00000004100472a4 */ /* 0x000fe2000f8e023f */
[----:B------:R-:W-:Y:S01]  /*2020*/  LOP3.LUT P4, RZ, R13, 0x2, RZ, 0xc0, !PT ;  /* 0x000000020dff7812 */ /* 0x000fe2000788c0ff */
[----:B------:R-:W-:Y:S01]  /*2030*/  CS2R R38, SRZ ;  /* 0x0000000000267805 */ /* 0x000fe2000001ff00 */
[----:B------:R-:W-:Y:S01]  /*2040*/  ULDC UR16, c[0x0][0x290] ;  /* 0x0000a40000107ab9 */ /* 0x000fe20000000800 */
[----:B------:R-:W-:Y:S01]  /*2050*/  IMAD.IADD R0, R4, 0x1, -R3 ;  /* 0x0000000104007824 */ /* 0x000fe200078e0a03 */
[----:B------:R-:W-:Y:S01]  /*2060*/  UIMAD UR25, UR9, UR5, UR4 ;  /* 0x00000005091972a4 */ /* 0x000fe2000f8e0204 */
[----:B------:R-:W-:Y:S01]  /*2070*/  IMAD.SHL.U32 R4, R17, 0x2, RZ ;  /* 0x0000000211047824 */ /* 0x000fe200078e00ff */
[----:B------:R-:W-:Y:S01]  /*2080*/  SEL R224, R225, 0xfffffff0, !P4 ;  /* 0xfffffff0e1e07807 */ /* 0x000fe20006000000 */
[----:B------:R-:W-:Y:S01]  /*2090*/  IMAD.SHL.U32 R3, R6, 0x2, RZ ;  /* 0x0000000206037824 */ /* 0x000fe200078e00ff */
[----:B------:R-:W-:Y:S01]  /*20a0*/  LOP3.LUT R6, R2, 0x8, R25, 0xf8, !PT ;  /* 0x0000000802067812 */ /* 0x000fe200078ef819 */
[----:B------:R-:W-:Y:S01]  /*20b0*/  @!P1 IMAD.SHL.U32 R2, R136, 0x10, RZ ;  /* 0x0000001088029824 */ /* 0x000fe200078e00ff */
[----:B------:R-:W-:Y:S01]  /*20c0*/  LOP3.LUT R4, R4, 0x2, R35, 0xe2, !PT ;  /* 0x0000000204047812 */ /* 0x000fe200078ee223 */
[----:B------:R1:W-:Y:S01]  /*20d0*/  LDGSTS.E.BYPASS.LTC128B.128 [R132+0x8080], [R18.64+0x80], !P0 ;  /* 0x0808008012847fae */ /* 0x0003e2000c101d52 */
[----:B------:R-:W-:Y:S01]  /*20e0*/  ISETP.GE.AND P0, PT, R37, c[0x0][0x1fc], PT ;  /* 0x00007f0025007a0c */ /* 0x000fe20003f06270 */
[----:B------:R-:W-:Y:S01]  /*20f0*/  UMOV UR4, URZ ;  /* 0x0000003f00047c82 */ /* 0x000fe20008000000 */
[----:B------:R-:W-:Y:S01]  /*2100*/  LOP3.LUT R7, R3, 0x2, R36, 0xe2, !PT ;  /* 0x0000000203077812 */ /* 0x000fe200078ee224 */
[----:B------:R5:W-:Y:S01]  /*2110*/  STL [R1+0x44], R4 ;  /* 0x0000440401007387 */ /* 0x000be20000100800 */
[----:B------:R-:W-:Y:S01]  /*2120*/  IMAD.SHL.U32 R3, R16, 0x8, RZ ;  /* 0x0000000810037824 */ /* 0x000fe200078e00ff */
[----:B------:R-:W-:Y:S01]  /*2130*/  CS2R R36, SRZ ;  /* 0x0000000000247805 */ /* 0x000fe2000001ff00 */
[----:B------:R-:W-:Y:S01]  /*2140*/  USHF.L.U32 UR5, UR8, 0x7, URZ ;  /* 0x0000000708057899 */ /* 0x000fe2000800063f */
[----:B------:R1:W-:Y:S01]  /*2150*/  @!P1 LDGSTS.E.BYPASS.LTC128B.128 [R2+0xf080], [R28.64] ;  /* 0x0f0800001c029fae */ /* 0x0003e2000b901d52 */
[----:B------:R-:W-:Y:S01]  /*2160*/  UIMAD UR11, UR9, UR16, URZ ;  /* 0x00000010090b72a4 */ /* 0x000fe2000f8e023f */
[----:B------:R-:W-:-:S02]  /*2170*/  LOP3.LUT R3, R3, 0x8, RZ, 0xc0, !PT ;  /* 0x0000000803037812 */ /* 0x000fc400078ec0ff */
[----:B------:R-:W0:Y:S04]  /*2180*/  LDGDEPBAR ;  /* 0x00000000000079af */ /* 0x000e280000000000 */
[----:B------:R2:W-:Y:S04]  /*2190*/  LDGSTS.E.BYPASS.LTC128B.128 [R132+0xc080], [R20.64], !P6 ;  /* 0x0c08000014847fae */ /* 0x0005e8000f101d52 */
[----:B------:R2:W-:Y:S01]  /*21a0*/  LDGSTS.E.BYPASS.LTC128B.128 [R132+0xd080], [R20.64+0x40], !P3 ;  /* 0x0d08004014847fae */ /* 0x0005e2000d901d52 */
[----:B------:R-:W-:-:S03]  /*21b0*/  ISETP.GE.AND P3, PT, R136, 0x10, PT ;  /* 0x000000108800780c */ /* 0x000fc60003f66270 */
[----:B------:R2:W-:Y:S01]  /*21c0*/  LDGSTS.E.BYPASS.LTC128B.128 [R132+0xe080], [R20.64+0x80], !P2 ;  /* 0x0e08008014847fae */ /* 0x0005e2000d101d52 */
[----:B-----5:R-:W-:Y:S02]  /*21d0*/  SEL R4, RZ, 0x4, P0 ;  /* 0x00000004ff047807 */ /* 0x020fe40000000000 */
[C---:B------:R-:W-:Y:S01]  /*21e0*/  LOP3.LUT P0, RZ, R0.reuse, 0x2, RZ, 0xc0, !PT ;  /* 0x0000000200ff7812 */ /* 0x040fe2000780c0ff */
[----:B------:R-:W-:Y:S01]  /*21f0*/  IMAD.SHL.U32 R0, R0, 0x40, RZ ;  /* 0x0000004000007824 */ /* 0x000fe200078e00ff */
[----:B------:R-:W-:Y:S01]  /*2200*/  LOP3.LUT R7, R7, R4, RZ, 0xfc, !PT ;  /* 0x0000000407077212 */ /* 0x000fe200078efcff */
[----:B-1----:R-:W-:Y:S01]  /*2210*/  IMAD.SHL.U32 R2, R13, 0x40, RZ ;  /* 0x000000400d027824 */ /* 0x002fe200078e00ff */
[----:B------:R-:W-:Y:S02]  /*2220*/  SEL R225, R225, 0xfffffff0, !P0 ;  /* 0xfffffff0e1e17807 */ /* 0x000fe40004000000 */
[----:B------:R-:W-:Y:S01]  /*2230*/  LOP3.LUT R0, R0, 0xc0, RZ, 0xc0, !PT ;  /* 0x000000c000007812 */ /* 0x000fe200078ec0ff */
[----:B------:R-:W-:Y:S01]  /*2240*/  STL [R1+0x40], R7 ;  /* 0x0000400701007387 */ /* 0x000fe20000100800 */
[----:B------:R-:W-:-:S02]  /*2250*/  LOP3.LUT R2, R2, 0x1c0, RZ, 0xc0, !PT ;  /* 0x000001c002027812 */ /* 0x000fc400078ec0ff */
[----:B------:R-:W-:Y:S02]  /*2260*/  SHF.R.U32.HI R4, RZ, 0x3, R0 ;  /* 0x00000003ff047819 */ /* 0x000fe40000011600 */
[----:B------:R-:W-:Y:S02]  /*2270*/  SHF.R.U32.HI R5, RZ, 0x3, R2 ;  /* 0x00000003ff057819 */ /* 0x000fe40000011602 */
[C---:B------:R-:W-:Y:S02]  /*2280*/  LOP3.LUT R212, R4.reuse, R0, R212, 0x1e, !PT ;  /* 0x0000000004d47212 */ /* 0x040fe400078e1ed4 */
[--C-:B------:R-:W-:Y:S02]  /*2290*/  LOP3.LUT R5, R5, R2, R3.reuse, 0x1e, !PT ;  /* 0x0000000205057212 */ /* 0x100fe400078e1e03 */
[C---:B------:R-:W-:Y:S02]  /*22a0*/  LOP3.LUT R2, R4.reuse, R6, R0, 0x1e, !PT ;  /* 0x0000000604027212 */ /* 0x040fe400078e1e00 */
[----:B------:R-:W-:Y:S01]  /*22b0*/  LOP3.LUT R3, R4, R0, R3, 0x1e, !PT ;  /* 0x0000000004037212 */ /* 0x000fe200078e1e03 */
[----:B------:R-:W-:Y:S01]  /*22c0*/  IMAD.SHL.U32 R0, R11, 0x20, RZ ;  /* 0x000000200b007824 */ /* 0x000fe200078e00ff */
[----:B------:R-:W-:Y:S01]  /*22d0*/  SHF.R.S32.HI R4, RZ, 0x2, R10 ;  /* 0x00000002ff047819 */ /* 0x000fe2000001140a */
[----:B------:R-:W-:-:S02]  /*22e0*/  IMAD.IADD R218, R218, 0x1, R5 ;  /* 0x00000001dada7824 */ /* 0x000fc400078e0205 */
[----:B------:R-:W-:Y:S02]  /*22f0*/  IMAD.IADD R221, R0, 0x1, R2 ;  /* 0x0000000100dd7824 */ /* 0x000fe400078e0202 */
[----:B------:R-:W-:Y:S01]  /*2300*/  IMAD R6, R32, 0x10, R4 ;  /* 0x0000001020067824 */ /* 0x000fe200078e0204 */
[----:B------:R-:W-:Y:S01]  /*2310*/  LEA R218, R218, 0x13480, 0x1 ;  /* 0x00013480dada7811 */ /* 0x000fe200078e08ff */
[----:B------:R-:W-:Y:S02]  /*2320*/  IMAD R4, R32, 0x200, R0 ;  /* 0x0000020020047824 */ /* 0x000fe400078e0200 */
[----:B------:R-:W-:Y:S01]  /*2330*/  IMAD.IADD R212, R0, 0x1, R212 ;  /* 0x0000000100d47824 */ /* 0x000fe200078e02d4 */
[----:B------:R-:W-:Y:S01]  /*2340*/  STL [R1+0x28], R6 ;  /* 0x0000280601007387 */ /* 0x000fe20000100800 */
[----:B------:R-:W-:Y:S02]  /*2350*/  @!P3 IMAD.SHL.U32 R0, R136, 0x10, RZ ;  /* 0x000000108800b824 */ /* 0x000fe400078e00ff */
[----:B------:R-:W-:Y:S01]  /*2360*/  IMAD.IADD R222, R4, 0x1, R3 ;  /* 0x0000000104de7824 */ /* 0x000fe200078e0203 */
[----:B------:R-:W-:Y:S01]  /*2370*/  IADD3 R3, R135, UR25, RZ ;  /* 0x0000001987037c10 */ /* 0x000fe2000fffe0ff */
[----:B------:R-:W-:Y:S01]  /*2380*/  IMAD.SHL.U32 R2, R33, 0x2, RZ ;  /* 0x0000000221027824 */ /* 0x000fe200078e00ff */
[----:B------:R1:W-:Y:S01]  /*2390*/  @!P3 LDGSTS.E.BYPASS.LTC128B.128 [R0+0xf280], [R22.64] ;  /* 0x0f2800001600bfae */ /* 0x0003e2000b901d52 */
[----:B------:R-:W-:Y:S01]  /*23a0*/  IMAD.SHL.U32 R216, R222, 0x2, RZ ;  /* 0x00000002ded87824 */ /* 0x000fe200078e00ff */
[----:B------:R-:W-:Y:S01]  /*23b0*/  LEA R212, R212, 0x80, 0x1 ;  /* 0x00000080d4d47811 */ /* 0x000fe200078e08ff */
[C-C-:B------:R-:W-:Y:S01]  /*23c0*/  IMAD R219, R223.reuse, 0x2, R218.reuse ;  /* 0x00000002dfdb7824 */ /* 0x140fe200078e02da */
[----:B------:R5:W-:Y:S01]  /*23d0*/  STL [R1+0x80], R3 ;  /* 0x0000800301007387 */ /* 0x000be20000100800 */
[----:B------:R-:W-:Y:S01]  /*23e0*/  IMAD R220, R224, 0x2, R218 ;  /* 0x00000002e0dc7824 */ /* 0x000fe200078e02da */
[----:B------:R-:W-:Y:S01]  /*23f0*/  IADD3 R217, R216, 0xc080, RZ ;  /* 0x0000c080d8d97810 */ /* 0x000fe20007ffe0ff */
[----:B------:R-:W-:Y:S01]  /*2400*/  IMAD R224, R224, 0x2, R219 ;  /* 0x00000002e0e07824 */ /* 0x000fe200078e02db */
[----:B------:R-:W-:Y:S01]  /*2410*/  STL [R1+0x30], R2 ;  /* 0x0000300201007387 */ /* 0x000fe20000100800 */
[----:B------:R-:W-:-:S02]  /*2420*/  IMAD R223, R223, 0x2, R220 ;  /* 0x00000002dfdf7824 */ /* 0x000fc400078e02dc */
[----:B------:R-:W-:Y:S01]  /*2430*/  IMAD R217, R225, 0x2, R217 ;  /* 0x00000002e1d97824 */ /* 0x000fe200078e02d9 */
[----:B------:R-:W0:Y:S01]  /*2440*/  LDGDEPBAR ;  /* 0x00000000000079af */ /* 0x000e220000000000 */
[----:B------:R-:W-:-:S03]  /*2450*/  IMAD.IADD R226, R222, 0x1, R225 ;  /* 0x00000001dee27824 */ /* 0x000fc600078e02e1 */
[----:B------:R-:W0:Y:S01]  /*2460*/  LDGDEPBAR ;  /* 0x00000000000079af */ /* 0x000e220000000000 */
[----:B-1----:R-:W-:Y:S01]  /*2470*/  IMAD.U32 R0, RZ, RZ, UR23 ;  /* 0x00000017ff007e24 */ /* 0x002fe2000f8e00ff */
[----:B-----5:R-:W-:-:S04]  /*2480*/  IADD3 R3, R132, 0x6080, RZ ;  /* 0x0000608084037810 */ /* 0x020fc80007ffe0ff */
[----:B------:R-:W-:Y:S01]  /*2490*/  IADD3 R0, R0, -c[0x0][0x168], -R2 ;  /* 0x80005a0000007a10 */ /* 0x000fe20007ffe802 */
[----:B------:R1:W-:Y:S02]  /*24a0*/  STL [R1+0x5c], R3 ;  /* 0x00005c0301007387 */ /* 0x0003e40000100800 */
[----:B-1----:R-:W-:Y:S02]  /*24b0*/  IADD3 R3, -R2, UR17, RZ ;  /* 0x0000001102037c10 */ /* 0x002fe4000fffe1ff */
[C---:B------:R-:W-:Y:S02]  /*24c0*/  IADD3 R2, R0.reuse, c[0x0][0x2a4], RZ ;  /* 0x0000a90000027a10 */ /* 0x040fe40007ffe0ff */
[----:B------:R-:W-:Y:S01]  /*24d0*/  IADD3 R0, R0, UR22, RZ ;  /* 0x0000001600007c10 */ /* 0x000fe2000fffe0ff */
[----:B------:R1:W-:Y:S04]  /*24e0*/  STL [R1+0x3c], R3 ;  /* 0x00003c0301007387 */ /* 0x0003e80000100800 */
[----:B------:R1:W-:Y:S04]  /*24f0*/  STL [R1+0x2c], R2 ;  /* 0x00002c0201007387 */ /* 0x0003e80000100800 */
[----:B--234-:R1:W-:Y:S02]  /*2500*/  STL [R1+0x38], R0 ;  /* 0x0000380001007387 */ /* 0x01c3e40000100800 */
.L_x_240:
        /* <DEDUP_REMOVED lines=56> */
[-C--:B-1----:R-:W-:Y:S01]  /*2890*/  HMMA.16816.F32.BF16 R4, R136, R140.reuse, R4 ;  /* 0x0000008c8804723c */ /* 0x082fe20000041804 */
[----:B------:R-:W-:Y:S07]  /*28a0*/  LDSM.16.M88.4 R152, [R215+0x4080] ;  /* 0x00408000d798783b */ /* 0x000fee0000000200 */
[C---:B------:R-:W-:Y:S08]  /*28b0*/  HMMA.16816.F32.BF16 R8, R144.reuse, R140, R8 ;  /* 0x0000008c9008723c */ /* 0x040ff00000041808 */
        /* <DEDUP_REMOVED lines=49> */
[-C--:B-1----:R-:W-:Y:S03]  /*2bd0*/  HMMA.16816.F32.BF16 R20, R144, R4.reuse, R20 ;  /* 0x000000049014723c */ /* 0x082fe60000041814 */
[----:B------:R1:W-:Y:S05]  /*2be0*/  STL [R1+0x18], R2 ;  /* 0x0000180201007387 */ /* 0x0003ea0000100800 */
[----:B------:R-:W-:Y:S01]  /*2bf0*/  MUFU.TANH R236, R12 ;  /* 0x0000000c00ec7308 */ /* 0x000fe20000002400 */
[C---:B------:R-:W-:Y:S09]  /*2c00*/  HMMA.16816.F32.BF16 R24, R136.reuse, R4, R24 ;  /* 0x000000048818723c */ /* 0x040ff20000041818 */
[----:B------:R-:W-:Y:S01]  /*2c10*/  MUFU.TANH R230, R16 ;  /* 0x0000001000e67308 */ /* 0x000fe20000002400 */
[-C--:B------:R-:W-:Y:S08]  /*2c20*/  HMMA.16816.F32.BF16 R28, R136, R6.reuse, R28 ;  /* 0x00000006881c723c */ /* 0x080ff0000004181c */
[----:B------:R-:W-:Y:S01]  /*2c30*/  HMMA.16816.F32.BF16 R32, R144, R6, R32 ;  /* 0x000000069020723c */ /* 0x000fe20000041820 */
[----:B--2---:R-:W2:Y:S01]  /*2c40*/  MUFU.TANH R0, R15 ;  /* 0x0000000f00007308 */ /* 0x004ea20000002400 */
[----:B-1----:R-:W3:Y:S02]  /*2c50*/  LDL R2, [R1+0x28] ;  /* 0x0000280001027983 */ /* 0x002ee40000100800 */
        /* <DEDUP_REMOVED lines=12> */
[----:B--2---:R1:W-:Y:S01]  /*2d20*/  STL [R1+0x14], R0 ;  /* 0x0000140001007387 */ /* 0x0043e20000100800 */
        /* <DEDUP_REMOVED lines=11> */
[----:B-1----:R1:W-:Y:S04]  /*2de0*/  STL [R1], R0 ;  /* 0x0000000001007387 */ /* 0x0023e80000100800 */
[----:B------:R-:W-:Y:S05]  /*2df0*/  STL [R1+0x8], R3 ;  /* 0x0000080301007387 */ /* 0x000fea0000100800 */
[----:B------:R-:W-:Y:S01]  /*2e00*/  MUFU.TANH R242, R22 ;  /* 0x0000001600f27308 */ /* 0x000fe20000002400 */
[----:B------:R-:W2:Y:S04]  /*2e10*/  LDL R8, [R1+0x2c] ;  /* 0x00002c0001087983 */ /* 0x000ea80000100800 */
[----:B------:R-:W4:Y:S05]  /*2e20*/  LDL R5, [R1+0x38] ;  /* 0x0000380001057983 */ /* 0x000f2a0000100800 */
[----:B------:R-:W-:Y:S10]  /*2e30*/  MUFU.TANH R249, R23 ;  /* 0x0000001700f97308 */ /* 0x000ff40000002400 */
[----:B-1----:R-:W1:Y:S10]  /*2e40*/  MUFU.TANH R0, R27 ;  /* 0x0000001b00007308 */ /* 0x002e740000002400 */
[----:B------:R2:W2:Y:S10]  /*2e50*/  MUFU.TANH R252, R25 ;  /* 0x0000001900fc7308 */ /* 0x0004b40000002400 */
[----:B------:R2:W2:Y:S01]  /*2e60*/  MUFU.TANH R251, R28 ;  /* 0x0000001c00fb7308 */ /* 0x0004a20000002400 */
[----:B-1----:R1:W-:Y:S04]  /*2e70*/  STL [R1+0xc], R0 ;  /* 0x00000c0001007387 */ /* 0x0023e80000100800 */
[----:B------:R-:W5:Y:S05]  /*2e80*/  LDL R4, [R1+0x3c] ;  /* 0x00003c0001047983 */ /* 0x000f6a0000100800 */
[----:B------:R2:W2:Y:S10]  /*2e90*/  MUFU.TANH R250, R29 ;  /* 0x0000001d00fa7308 */ /* 0x0004b40000002400 */
[----:B------:R2:W2:Y:S01]  /*2ea0*/  MUFU.TANH R233, R30 ;  /* 0x0000001e00e97308 */ /* 0x0004a20000002400 */
[----:B-1----:R-:W-:Y:S09]  /*2eb0*/  MOV R0, UR4 ;  /* 0x0000000400007c02 */ /* 0x002ff20008000f00 */
[----:B------:R1:W1:Y:S10]  /*2ec0*/  MUFU.TANH R163, R31 ;  /* 0x0000001f00a37308 */ /* 0x0002740000002400 */
[----:B------:R1:W1:Y:S10]  /*2ed0*/  MUFU.TANH R160, R32 ;  /* 0x0000002000a07308 */ /* 0x0002740000002400 */
[----:B------:R1:W1:Y:S10]  /*2ee0*/  MUFU.TANH R159, R33 ;  /* 0x00000021009f7308 */ /* 0x0002740000002400 */
[----:B------:R1:W1:Y:S10]  /*2ef0*/  MUFU.TANH R244, R34 ;  /* 0x0000002200f47308 */ /* 0x0002740000002400 */
[----:B------:R1:W1:Y:S01]  /*2f00*/  MUFU.TANH R243, R35 ;  /* 0x0000002300f37308 */ /* 0x0002620000002400 */
[-C--:B---3--:R-:W-:Y:S05]  /*2f10*/  LEA R0, R0, R2.reuse, 0x6 ;  /* 0x0000000200007211 */ /* 0x088fea00078e30ff */
[----:B------:R-:W3:Y:S04]  /*2f20*/  LDS R149, [R0.X4+0xf080] ;  /* 0x00f0800000957984 */ /* 0x000ee80000004800 */
[----:B------:R-:W1:Y:S04]  /*2f30*/  LDS R148, [R0.X4+0xf0a0] ;  /* 0x00f0a00000947984 */ /* 0x000e680000004800 */
[----:B------:R-:W1:Y:S04]  /*2f40*/  LDS R151, [R0.X4+0xf100] ;  /* 0x00f1000000977984 */ /* 0x000e680000004800 */
[----:B------:R3:W1:Y:S02]  /*2f50*/  LDS R150, [R0.X4+0xf120] ;  /* 0x00f1200000967984 */ /* 0x0006640000004800 */
[----:B---3--:R-:W-:Y:S04]  /*2f60*/  MOV R0, UR10 ;  /* 0x0000000a00007c02 */ /* 0x008fe80008000f00 */
[----:B------:R-:W-:Y:S04]  /*2f70*/  LEA R0, R0, R2, 0x6 ;  /* 0x0000000200007211 */ /* 0x000fe800078e30ff */
[C---:B--2---:R-:W-:Y:S02]  /*2f80*/  IADD3 R144, R0.reuse, R8, RZ ;  /* 0x0000000800907210 */ /* 0x044fe40007ffe0ff */
[----:B----4-:R-:W-:Y:S02]  /*2f90*/  IADD3 R140, R0, R5, RZ ;  /* 0x00000005008c7210 */ /* 0x010fe40007ffe0ff */
        /* <DEDUP_REMOVED lines=16> */
.L_x_224:
[----:B------:R-:W-:Y:S04]  /*30a0*/  MOV R3, 0x1 ;  /* 0x0000000100037802 */ /* 0x000fe80000000f00 */
[----:B------:R-:W-:Y:S11]  /*30b0*/  ISETP.NE.AND P2, PT, R3, c[0x0][0x2a8], PT ;  /* 0x0000aa0003007a0c */ /* 0x000ff60003f45270 */
[----:B------:R-:W-:Y:S02]  /*30c0*/  @!UPT UIADD3 URZ, URZ, URZ, URZ ;  /* 0x0000003f3f3ff290 */ /* 0x000fe4000fffe03f */
[----:B------:R-:W-:Y:S05]  /*30d0*/  @P2 IMAD.HI.U32 R3, R2, c[0x0][0x2ac], RZ ;  /* 0x0000ab0002032a27 */ /* 0x000fea00078e00ff */
[----:B------:R-:W-:Y:S02]  /*30e0*/  @P2 SHF.R.U32.HI R2, RZ, c[0x0][0x2b0], R3 ;  /* 0x0000ac00ff022a19 */ /* 0x000fe40000011603 */
.L_x_225:
[----:B------:R-:W-:Y:S05]  /*30f0*/  BSYNC B0 ;  /* 0x0000000000007941 */ /* 0x000fea0003800000 */
.L_x_223:
[----:B------:R-:W2:Y:S01]  /*3100*/  LDL R6, [R1+0x30] ;  /* 0x0000300001067983 */ /* 0x000ea20000100800 */
[----:B------:R-:W-:Y:S04]  /*3110*/  IMAD.MOV.U32 R3, RZ, RZ, c[0x0][0x2a8] ;  /* 0x0000aa00ff037624 */ /* 0x000fe800078e00ff */
[----:B------:R-:W-:Y:S04]  /*3120*/  IMAD R2, R2, R3, -UR5 ;  /* 0x8000000502027e24 */ /* 0x000fe8000f8e0203 */
[----:B--2---:R-:W-:Y:S05]  /*3130*/  IMAD.IADD R2, R2, 0x1, -R6 ;  /* 0x0000000102027824 */ /* 0x004fea00078e0a06 */
[----:B------:R-:W-:Y:S02]  /*3140*/  IADD3 R3, R2, c[0x0][0x2a8], RZ ;  /* 0x0000aa0002037a10 */ /* 0x000fe40007ffe0ff */
[----:B------:R-:W-:Y:S02]  /*3150*/  IMNMX R140, R140, R2, !PT ;  /* 0x000000028c8c7217 */ /* 0x000fe40007800200 */
[----:B------:R-:W-:Y:S02]  /*3160*/  IMNMX R144, R144, R3, PT ;  /* 0x0000000390907217 */ /* 0x000fe40003800200 */
.L_x_222:
[----:B-1----:R-:W-:Y:S05]  /*3170*/  IADD3 R2, R0, 0x8, RZ ;  /* 0x0000000800027810 */ /* 0x002fea0007ffe0ff */
[--C-:B------:R-:W-:Y:S02]  /*3180*/  IMAD.IADD R146, R8, 0x1, R2.reuse ;  /* 0x0000000108927824 */ /* 0x100fe400078e0202 */
[----:B------:R-:W-:Y:S03]  /*3190*/  IMAD.IADD R141, R5, 0x1, R2 ;  /* 0x00000001058d7824 */ /* 0x000fe600078e0202 */
        /* <DEDUP_REMOVED lines=16> */
.L_x_228:
[----:B------:R-:W-:Y:S04]  /*32a0*/  MOV R3, 0x1 ;  /* 0x0000000100037802 */ /* 0x000fe80000000f00 */
[----:B------:R-:W-:Y:S11]  /*32b0*/  ISETP.NE.AND P2, PT, R3, c[0x0][0x2a8], PT ;  /* 0x0000aa0003007a0c */ /* 0x000ff60003f45270 */
[----:B------:R-:W-:Y:S02]  /*32c0*/  @!UPT UIADD3 URZ, URZ, URZ, URZ ;  /* 0x0000003f3f3ff290 */ /* 0x000fe4000fffe03f */
[----:B------:R-:W-:Y:S05]  /*32d0*/  @P2 IMAD.HI.U32 R3, R2, c[0x0][0x2ac], RZ ;  /* 0x0000ab0002032a27 */ /* 0x000fea00078e00ff */
[----:B------:R-:W-:Y:S02]  /*32e0*/  @P2 SHF.R.U32.HI R2, RZ, c[0x0][0x2b0], R3 ;  /* 0x0000ac00ff022a19 */ /* 0x000fe40000011603 */
.L_x_229:
[----:B------:R-:W-:Y:S05]  /*32f0*/  BSYNC B0 ;  /* 0x0000000000007941 */ /* 0x000fea0003800000 */
.L_x_227:
[----:B------:R-:W2:Y:S01]  /*3300*/  LDL R6, [R1+0x30] ;  /* 0x0000300001067983 */ /* 0x000ea20000100800 */
[----:B------:R-:W-:Y:S04]  /*3310*/  IMAD.MOV.U32 R3, RZ, RZ, c[0x0][0x2a8] ;  /* 0x0000aa00ff037624 */ /* 0x000fe800078e00ff */
[----:B------:R-:W-:Y:S04]  /*3320*/  IMAD R2, R2, R3, -UR5 ;  /* 0x8000000502027e24 */ /* 0x000fe8000f8e0203 */
[----:B--2---:R-:W-:Y:S05]  /*3330*/  IMAD.IADD R2, R2, 0x1, -R6 ;  /* 0x0000000102027824 */ /* 0x004fea00078e0a06 */
[----:B------:R-:W-:Y:S02]  /*3340*/  IADD3 R3, R2, c[0x0][0x2a8], RZ ;  /* 0x0000aa0002037a10 */ /* 0x000fe40007ffe0ff */
[----:B------:R-:W-:Y:S02]  /*3350*/  IMNMX R141, R141, R2, !PT ;  /* 0x000000028d8d7217 */ /* 0x000fe40007800200 */
[----:B------:R-:W-:Y:S02]  /*3360*/  IMNMX R146, R146, R3, PT ;  /* 0x0000000392927217 */ /* 0x000fe40003800200 */
.L_x_226:
[----:B------:R-:W-:Y:S05]  /*3370*/  IADD3 R2, R0, 0x20, RZ ;  /* 0x0000002000027810 */ /* 0x000fea0007ffe0ff */
        /* <DEDUP_REMOVED lines=18> */
.L_x_232:
[----:B------:R-:W-:Y:S04]  /*34a0*/  MOV R3, 0x1 ;  /* 0x0000000100037802 */ /* 0x000fe80000000f00 */
[----:B------:R-:W-:Y:S11]  /*34b0*/  ISETP.NE.AND P2, PT, R3, c[0x0][0x2a8], PT ;  /* 0x0000aa0003007a0c */ /* 0x000ff60003f45270 */
[----:B------:R-:W-:Y:S02]  /*34c0*/  @!UPT UIADD3 URZ, URZ, URZ, URZ ;  /* 0x0000003f3f3ff290 */ /* 0x000fe4000fffe03f */
[----:B------:R-:W-:Y:S05]  /*34d0*/  @P2 IMAD.HI.U32 R3, R2, c[0x0][0x2ac], RZ ;  /* 0x0000ab0002032a27 */ /* 0x000fea00078e00ff */
[----:B------:R-:W-:Y:S02]  /*34e0*/  @P2 SHF.R.U32.HI R2, RZ, c[0x0][0x2b0], R3 ;  /* 0x0000ac00ff022a19 */ /* 0x000fe40000011603 */
.L_x_233:
[----:B------:R-:W-:Y:S05]  /*34f0*/  BSYNC B0 ;  /* 0x0000000000007941 */ /* 0x000fea0003800000 */
.L_x_231:
[----:B------:R-:W2:Y:S01]  /*3500*/  LDL R6, [R1+0x30] ;  /* 0x0000300001067983 */ /* 0x000ea20000100800 */
[----:B------:R-:W-:Y:S04]  /*3510*/  IMAD.MOV.U32 R3, RZ, RZ, c[0x0][0x2a8] ;  /* 0x0000aa00ff037624 */ /* 0x000fe800078e00ff */
[----:B------:R-:W-:Y:S04]  /*3520*/  IMAD R2, R2, R3, -UR5 ;  /* 0x8000000502027e24 */ /* 0x000fe8000f8e0203 */
[----:B--2---:R-:W-:Y:S05]  /*3530*/  IMAD.IADD R2, R2, 0x1, -R6 ;  /* 0x0000000102027824 */ /* 0x004fea00078e0a06 */
[----:B------:R-:W-:Y:S02]  /*3540*/  IADD3 R3, R2, c[0x0][0x2a8], RZ ;  /* 0x0000aa0002037a10 */ /* 0x000fe40007ffe0ff */
[----:B------:R-:W-:Y:S02]  /*3550*/  IMNMX R142, R142, R2, !PT ;  /* 0x000000028e8e7217 */ /* 0x000fe40007800200 */
[----:B------:R-:W-:Y:S02]  /*3560*/  IMNMX R147, R147, R3, PT ;  /* 0x0000000393937217 */ /* 0x000fe40003800200 */
.L_x_230:
        /* <DEDUP_REMOVED lines=19> */
.L_x_236:
[----:B------:R-:W-:Y:S04]  /*36a0*/  MOV R2, 0x1 ;  /* 0x0000000100027802 */ /* 0x000fe80000000f00 */
[----:B------:R-:W-:Y:S11]  /*36b0*/  ISETP.NE.AND P0, PT, R2, c[0x0][0x2a8], PT ;  /* 0x0000aa0002007a0c */ /* 0x000ff60003f05270 */
[----:B------:R-:W-:Y:S02]  /*36c0*/  @!UPT UIADD3 URZ, URZ, URZ, URZ ;  /* 0x0000003f3f3ff290 */ /* 0x000fe4000fffe03f */
[----:B------:R-:W-:Y:S05]  /*36d0*/  @P0 IMAD.HI.U32 R2, R0, c[0x0][0x2ac], RZ ;  /* 0x0000ab0000020a27 */ /* 0x000fea00078e00ff */
[----:B------:R-:W-:Y:S02]  /*36e0*/  @P0 SHF.R.U32.HI R0, RZ, c[0x0][0x2b0], R2 ;  /* 0x0000ac00ff000a19 */ /* 0x000fe40000011602 */
.L_x_237:
[----:B------:R-:W-:Y:S05]  /*36f0*/  BSYNC B0 ;  /* 0x0000000000007941 */ /* 0x000fea0003800000 */
.L_x_235:
[----:B------:R-:W2:Y:S01]  /*3700*/  LDL R3, [R1+0x30] ;  /* 0x0000300001037983 */ /* 0x000ea20000100800 */
[----:B------:R-:W-:Y:S04]  /*3710*/  IMAD.MOV.U32 R2, RZ, RZ, c[0x0][0x2a8] ;  /* 0x0000aa00ff027624 */ /* 0x000fe800078e00ff */
[----:B------:R-:W-:Y:S04]  /*3720*/  IMAD R0, R0, R2, -UR5 ;  /* 0x8000000500007e24 */ /* 0x000fe8000f8e0202 */
[----:B--2---:R-:W-:Y:S05]  /*3730*/  IMAD.IADD R0, R0, 0x1, -R3 ;  /* 0x0000000100007824 */ /* 0x004fea00078e0a03 */
[----:B------:R-:W-:Y:S02]  /*3740*/  IADD3 R2, R0, c[0x0][0x2a8], RZ ;  /* 0x0000aa0000027a10 */ /* 0x000fe40007ffe0ff */
[----:B------:R-:W-:Y:S02]  /*3750*/  IMNMX R143, R143, R0, !PT ;  /* 0x000000008f8f7217 */ /* 0x000fe40007800200 */
[----:B------:R-:W-:Y:S02]  /*3760*/  IMNMX R145, R145, R2, PT ;  /* 0x0000000291917217 */ /* 0x000fe40003800200 */
.L_x_234:
        /* <DEDUP_REMOVED lines=10> */
[----:B------:R-:W5:Y:S01]  /*3810*/  LDL R14, [R1+0x44] ;  /* 0x00004400010e7983 */ /* 0x000f620000100800 */
[----:B------:R-:W-:Y:S02]  /*3820*/  ULDC.64 UR16, c[0x0][0x178] ;  /* 0x00005e0000107ab9 */ /* 0x000fe40000000a00 */
[----:B------:R-:W-:Y:S01]  /*3830*/  UIMAD.WIDE.U32 UR24, UR22, UR16, URZ ;  /* 0x00000010161872a5 */ /* 0x000fe2000f8e003f */
[----:B----4-:R-:W4:Y:S01]  /*3840*/  LDL.64 R16, [R1+0x70] ;  /* 0x0000700001107983 */ /* 0x010f220000100a00 */
[----:B------:R-:W-:Y:S03]  /*3850*/  USHF.R.S32.HI UR23, URZ, 0x1f, UR22 ;  /* 0x0000001f3f177899 */ /* 0x000fe60008011416 */
[----:B---3--:R-:W3:Y:S01]  /*3860*/  LDL.64 R12, [R1+0x20] ;  /* 0x00002000010c7983 */ /* 0x008ee20000100a00 */
[----:B------:R-:W-:Y:S01]  /*3870*/  IMAD.U32 R2, RZ, RZ, UR24 ;  /* 0x00000018ff027e24 */ /* 0x000fe2000f8e00ff */
[----:B------:R-:W-:Y:S01]  /*3880*/  UIMAD UR23, UR23, UR16, URZ ;  /* 0x00000010171772a4 */ /* 0x000fe2000f8e023f */
[----:B------:R-:W-:Y:S01]  /*3890*/  IMAD.U32 R0, RZ, RZ, UR24 ;  /* 0x00000018ff007e24 */ /* 0x000fe2000f8e00ff */
[----:B--2---:R-:W2:Y:S01]  /*38a0*/  LDL R6, [R1+0x84] ;  /* 0x0000840001067983 */ /* 0x004ea20000100800 */
[----:B------:R-:W-:Y:S02]  /*38b0*/  UIMAD UR16, UR22, -0x40, UR13 ;  /* 0xffffffc0161078a4 */ /* 0x000fe4000f8e020d */
[----:B------:R-:W-:Y:S01]  /*38c0*/  UIMAD UR23, UR22, UR17, UR23 ;  /* 0x00000011161772a4 */ /* 0x000fe2000f8e0217 */
[----:B------:R-:W2:Y:S03]  /*38d0*/  LDL R5, [R1+0x58] ;  /* 0x0000580001057983 */ /* 0x000ea60000100800 */
[----:B------:R-:W-:Y:S01]  /*38e0*/  UIADD3 UR23, UR25, UR23, URZ ;  /* 0x0000001719177290 */ /* 0x000fe2000fffe03f */
[----:B------:R-:W2:Y:S04]  /*38f0*/  LDL R7, [R1+0x5c] ;  /* 0x00005c0001077983 */ /* 0x000ea80000100800 */
[----:B------:R-:W2:Y:S01]  /*3900*/  LDL.64 R10, [R1+0x50] ;  /* 0x00005000010a7983 */ /* 0x000ea20000100a00 */
[----:B------:R-:W-:Y:S03]  /*3910*/  IMAD.U32 R3, RZ, RZ, UR23 ;  /* 0x00000017ff037e24 */ /* 0x000fe6000f8e00ff */
[----:B------:R-:W2:Y:S04]  /*3920*/  LDL.64 R8, [R1+0x48] ;  /* 0x0000480001087983 */ /* 0x000ea80000100a00 */
[----:B------:R-:W1:Y:S01]  /*3930*/  @!P1 S2R R4, SR_CTAID.Y ;  /* 0x0000000000049919 */ /* 0x000e620000002600 */
[C---:B-----5:R-:W-:Y:S02]  /*3940*/  LOP3.LUT P5, RZ, R14.reuse, 0x1, RZ, 0xc0, !PT ;  /* 0x000000010eff7812 */ /* 0x060fe400078ac0ff */
[----:B------:R-:W-:Y:S02]  /*3950*/  LOP3.LUT P4, RZ, R14, 0x2, RZ, 0xc0, !PT ;  /* 0x000000020eff7812 */ /* 0x000fe4000788c0ff */
[----:B----4-:R-:W-:Y:S02]  /*3960*/  LEA R0, P0, R0, R16, 0x6 ;  /* 0x0000001000007211 */ /* 0x010fe400078030ff */
[C---:B---3--:R-:W-:Y:S02]  /*3970*/  ISETP.GE.OR P5, PT, R12.reuse, UR16, !P5 ;  /* 0x000000100c007c0c */ /* 0x048fe4000efa6670 */
[----:B------:R-:W-:Y:S02]  /*3980*/  ISETP.GE.OR P4, PT, R12, UR16, !P4 ;  /* 0x000000100c007c0c */ /* 0x000fe4000e786670 */
[----:B--2---:R-:W-:Y:S01]  /*3990*/  LEA.HI.X R3, R2, R6, R3, 0x6, P0 ;  /* 0x0000000602037211 */ /* 0x004fe200000f3403 */
[----:B------:R-:W-:Y:S01]  /*39a0*/  IMAD.U32 R6, RZ, RZ, UR20 ;  /* 0x00000014ff067e24 */ /* 0x000fe2000f8e00ff */
[----:B------:R-:W-:Y:S02]  /*39b0*/  LEA R2, P0, R0, c[0x0][0x160], 0x1 ;  /* 0x0000580000027a11 */ /* 0x000fe400078008ff */
[----:B------:R-:W-:Y:S02]  /*39c0*/  ISETP.LT.AND P3, PT, R12, UR16, PT ;  /* 0x000000100c007c0c */ /* 0x000fe4000bf61270 */
[----:B------:R-:W-:Y:S01]  /*39d0*/  LEA.HI.X R3, R0, c[0x0][0x164], R3, 0x1, P0 ;  /* 0x0000590000037a11 */ /* 0x000fe200000f0c03 */
[----:B------:R-:W-:Y:S01]  /*39e0*/  IMAD R0, R6, 0x3000, R7 ;  /* 0x0000300006007824 */ /* 0x000fe200078e0207 */
[----:B------:R-:W-:Y:S02]  /*39f0*/  ISETP.GE.OR P3, PT, R5, c[0x0][0x16c], !P3 ;  /* 0x00005b0005007a0c */ /* 0x000fe40005f66670 */
[----:B-1----:R-:W-:Y:S02]  /*3a00*/  @!P1 SHF.R.S32.HI R5, RZ, 0x1f, R4 ;  /* 0x0000001fff059819 */ /* 0x002fe40000011404 */
[----:B------:R-:W-:Y:S01]  /*3a10*/  @!PT LDS RZ, [RZ] ;  /* 0x00000000fffff984 */ /* 0x000fe20000000800 */
[----:B------:R-:W-:Y:S01]  /*3a20*/  @!PT LDS RZ, [RZ] ;  /* 0x00000000fffff984 */ /* 0x000fe20000000800 */
[----:B------:R-:W-:Y:S01]  /*3a30*/  @!PT LDS RZ, [RZ] ;  /* 0x00000000fffff984 */ /* 0x000fe20000000800 */
[----:B------:R1:W-:Y:S03]  /*3a40*/  LDGSTS.E.BYPASS.LTC128B.128 [R0], [R2.64], !P5 ;  /* 0x0000000002007fae */ /* 0x0003e6000e901d52 */
[----:B------:R-:W-:Y:S01]  /*3a50*/  @!P1 IMAD R5, R5, c[0x0][0x270], RZ ;  /* 0x00009c0005059a24 */ /* 0x000fe200078e02ff */
[----:B------:R1:W-:Y:S05]  /*3a60*/  LDGSTS.E.BYPASS.LTC128B.128 [R0+0x1000], [R2.64+0x40], !P4 ;  /* 0x0100004002007fae */ /* 0x0003ea000e101d52 */
[----:B------:R1:W-:Y:S02]  /*3a70*/  LDGSTS.E.BYPASS.LTC128B.128 [R0+0x2000], [R2.64+0x80], !P3 ;  /* 0x0200008002007fae */ /* 0x0003e4000d901d52 */
[----:B-1----:R-:W-:Y:S02]  /*3a80*/  IMAD.U32 R0, RZ, RZ, UR10 ;  /* 0x0000000aff007e24 */ /* 0x002fe4000f8e00ff */
[----:B------:R-:W-:Y:S02]  /*3a90*/  @!P1 IMAD.MOV.U32 R2, RZ, RZ, R10 ;  /* 0x000000ffff029224 */ /* 0x000fe400078e000a */
[----:B------:R-:W-:Y:S01]  /*3aa0*/  @!P1 IMAD.MOV.U32 R3, RZ, RZ, R11 ;  /* 0x000000ffff039224 */ /* 0x000fe200078e000b */
[----:B------:R-:W-:Y:S03]  /*3ab0*/  @!P1 LEA R0, R0, 0x40, 0x6 ;  /* 0x0000004000009811 */ /* 0x000fe600078e30ff */
[C---:B------:R-:W-:Y:S04]  /*3ac0*/  @!P1 IMAD.WIDE.U32 R2, R4.reuse, c[0x0][0x270], R2 ;  /* 0x00009c0004029a25 */ /* 0x040fe800078e0002 */
[----:B------:R-:W-:Y:S02]  /*3ad0*/  @!P1 IMAD R4, R4, c[0x0][0x274], R5 ;  /* 0x00009d0004049a24 */ /* 0x000fe400078e0205 */
[----:B------:R-:W-:Y:S02]  /*3ae0*/  IMAD.U32 R5, RZ, RZ, UR20 ;  /* 0x00000014ff057e24 */ /* 0x000fe4000f8e00ff */
[----:B------:R-:W-:Y:S01]  /*3af0*/  @!P1 IMAD.IADD R6, R3, 0x1, R4 ;  /* 0x0000000103069824 */ /* 0x000fe200078e0204 */
[----:B------:R-:W-:Y:S01]  /*3b00*/  @!P1 IADD3 R3, P3, P0, R0, UR14, R2 ;  /* 0x0000000e00039c10 */ /* 0x000fe2000f87e002 */
[----:B------:R-:W-:Y:S01]  /*3b10*/  @!P1 IMAD R4, R5, 0x10, R8 ;  /* 0x0000001005049824 */ /* 0x000fe200078e0208 */
[----:B------:R-:W-:Y:S03]  /*3b20*/  @!P1 SHF.R.S32.HI R0, RZ, 0x1f, R0 ;  /* 0x0000001fff009819 */ /* 0x000fe60000011400 */
[----:B------:R-:W-:Y:S01]  /*3b30*/  @!P1 IMAD.SHL.U32 R4, R4, 0x4, RZ ;  /* 0x0000000404049824 */ /* 0x000fe200078e00ff */
[----:B------:R-:W-:Y:S02]  /*3b40*/  @!P1 IADD3.X R0, R0, UR6, R6, P3, P0 ;  /* 0x0000000600009c10 */ /* 0x000fe40009fe0406 */
[C---:B------:R-:W-:Y:S04]  /*3b50*/  @!P1 LEA R2, P0, R3.reuse, c[0x0][0x258], 0x2 ;  /* 0x0000960003029a11 */ /* 0x040fe800078010ff */
[----:B------:R-:W-:Y:S01]  /*3b60*/  @!P1 LEA.HI.X R3, R3, c[0x0][0x25c], R0, 0x2, P0 ;  /* 0x0000970003039a11 */ /* 0x000fe200000f1400 */
[----:B------:R-:W-:Y:S05]  /*3b70*/  @!P1 IMAD.SHL.U32 R0, R4, 0x4, RZ ;  /* 0x0000000404009824 */ /* 0x000fea00078e00ff */
[----:B------:R1:W-:Y:S03]  /*3b80*/  @!P1 LDGSTS.E.BYPASS.LTC128B.128 [R0+0xf080], [R2.64] ;  /* 0x0f08000002009fae */ /* 0x0003e6000b901d52 */
.L_x_238:
[-C--:B--2---:R-:W-:Y:S01]  /*3b90*/  HMMA.16816.F32.BF16 R4, R32, R164.reuse, RZ ;  /* 0x000000a42004723c */ /* 0x084fe200000418ff */
[----:B------:R2:W-:Y:S01]  /*3ba0*/  STL [R1+0x90], R86 ;  /* 0x0000905601007387 */ /* 0x0005e20000100800 */
[----:B------:R-:W-:Y:S02]  /*3bb0*/  PLOP3.LUT P0, PT, PT, PT, UP4, 0x80, 0x0 ;  /* 0x000000000000781c */ /* 0x000fe40003f0f048 */
[----:B-1----:R-:W-:Y:S01]  /*3bc0*/  P2R R0, PR, RZ, 0x2 ;  /* 0x00000002ff007803 */ /* 0x002fe20000000000 */
[----:B------:R1:W-:Y:S01]  /*3bd0*/  STL [R1+0x8c], R85 ;  /* 0x00008c5501007387 */ /* 0x0003e20000100800 */
[----:B------:R-:W-:Y:S02]  /*3be0*/  ISETP.GT.AND P4, PT, R140, 0x21, P0 ;  /* 0x000000218c00780c */ /* 0x000fe40000784270 */
[C---:B---3--:R-:W-:Y:S01]  /*3bf0*/  HMMA.16816.F32.BF16 R8, R28.reuse, R164, RZ ;  /* 0x000000a41c08723c */ /* 0x048fe200000418ff */
[----:B------:R-:W0:Y:S01]  /*3c00*/  LDGDEPBAR ;  /* 0x00000000000079af */ /* 0x000e220000000000 */
[----:B------:R-:W-:Y:S02]  /*3c10*/  ISETP.LT.OR P4, PT, R144, 0x22, P4 ;  /* 0x000000229000780c */ /* 0x000fe40002781670 */
[C---:B------:R-:W-:Y:S02]  /*3c20*/  ISETP.GT.AND P6, PT, R140.reuse, RZ, P0 ;  /* 0x000000ff8c00720c */ /* 0x040fe400007c4270 */
[C---:B------:R-:W-:Y:S02]  /*3c30*/  ISETP.GT.AND P5, PT, R140.reuse, 0x1, P0 ;  /* 0x000000018c00780c */ /* 0x040fe400007a4270 */
[-C--:B------:R-:W-:Y:S01]  /*3c40*/  HMMA.16816.F32.BF16 R12, R28, R166.reuse, RZ ;  /* 0x000000a61c0c723c */ /* 0x080fe200000418ff */
[----:B------:R-:W-:Y:S02]  /*3c50*/  ISETP.GT.AND P3, PT, R140, 0x20, P0 ;  /* 0x000000208c00780c */ /* 0x000fe40000764270 */
[C---:B------:R-:W-:Y:S02]  /*3c60*/  ISETP.LT.OR P6, PT, R144.reuse, 0x1, P6 ;  /* 0x000000019000780c */ /* 0x040fe400037c1670 */
[C---:B------:R-:W-:Y:S02]  /*3c70*/  ISETP.LT.OR P5, PT, R144.reuse, 0x2, P5 ;  /* 0x000000029000780c */ /* 0x040fe40002fa1670 */
[----:B------:R-:W-:Y:S01]  /*3c80*/  ISETP.LT.OR P3, PT, R144, 0x21, P3 ;  /* 0x000000219000780c */ /* 0x000fe20001f61670 */
[C---:B------:R-:W-:Y:S04]  /*3c90*/  HMMA.16816.F32.BF16 R16, R32.reuse, R166, RZ ;  /* 0x000000a62010723c */ /* 0x040fe800000418ff */
[----:B--2---:R-:W-:Y:S01]  /*3ca0*/  MOV R86, R237 ;  /* 0x000000ed00567202 */ /* 0x004fe20000000f00 */
[----:B-1----:R-:W2:Y:S03]  /*3cb0*/  LDL R85, [R1+0x28] ;  /* 0x0000280001557983 */ /* 0x002ea60000100800 */
[-C--:B------:R-:W-:Y:S01]  /*3cc0*/  HMMA.16816.F32.BF16 R20, R32, R168.reuse, RZ ;  /* 0x000000a82014723c */ /* 0x080fe200000418ff */
[----:B------:R1:W-:Y:S07]  /*3cd0*/  STL [R1+0x88], R84 ;  /* 0x0000885401007387 */ /* 0x0003ee0000100800 */
[C---:B------:R-:W-:Y:S08]  /*3ce0*/  HMMA.16816.F32.BF16 R24, R28.reuse, R168, RZ ;  /* 0x000000a81c18723c */ /* 0x040ff000000418ff */
[-C--:B------:R-:W-:Y:S08]  /*3cf0*/  HMMA.16816.F32.BF16 R28, R28, R170.reuse, RZ ;  /* 0x000000aa1c1c723c */ /* 0x080ff000000418ff */
[----:B------:R-:W-:Y:S04]  /*3d00*/  HMMA.16816.F32.BF16 R32, R32, R170, RZ ;  /* 0x000000aa2020723c */ /* 0x000fe800000418ff */
[----:B-1----:R-:W-:Y:S04]  /*3d10*/  MOV R84, R236 ;  /* 0x000000ec00547202 */ /* 0x002fe80000000f00 */
[-C--:B----4-:R-:W-:Y:S08]  /*3d20*/  HMMA.16816.F32.BF16 R4, R132, R172.reuse, R4 ;  /* 0x000000ac8404723c */ /* 0x090ff00000041804 */
        /* <DEDUP_REMOVED lines=51> */
[----:B------:R-:W-:Y:S02]  /*4060*/  ISETP.LT.OR P4, PT, R144, 0x62, P4 ;  /* 0x000000629000780c */ /* 0x000fe40002781670 */
[----:B------:R-:W-:Y:S02]  /*4070*/  ISETP.GT.AND P6, PT, R140, 0x40, P0 ;  /* 0x000000408c00780c */ /* 0x000fe400007c4270 */
[----:B------:R-:W-:Y:S01]  /*4080*/  FSEL R2, R159, -INF , !P4 ;  /* 0xff8000009f027808 */ /* 0x000fe20006000000 */
[--C-:B------:R-:W-:Y:S01]  /*4090*/  FFMA.FTZ R158, R139, c[0x0][0x29c], -R149.reuse ;  /* 0x0000a7008b9e7a23 */ /* 0x100fe20000010895 */
[----:B------:R-:W-:Y:S02]  /*40a0*/  ISETP.GT.AND P4, PT, R141, 0x21, P0 ;  /* 0x000000218d00780c */ /* 0x000fe40000784270 */
[----:B------:R-:W-:Y:S01]  /*40b0*/  FSEL R138, R241, -INF , !P5 ;  /* 0xff800000f18a7808 */ /* 0x000fe20006800000 */
[----:B------:R-:W1:Y:S01]  /*40c0*/  MUFU.EX2 R240, R158 ;  /* 0x0000009e00f07308 */ /* 0x000e620000000800 */
[----:B------:R-:W-:Y:S02]  /*40d0*/  ISETP.LT.OR P1, PT, R146, 0x22, P4 ;  /* 0x000000229200780c */ /* 0x000fe40002721670 */
[----:B------:R-:W-:Y:S01]  /*40e0*/  ISETP.GT.AND P5, PT, R140, 0x41, P0 ;  /* 0x000000418c00780c */ /* 0x000fe200007a4270 */
[--C-:B------:R-:W-:Y:S01]  /*40f0*/  FFMA.FTZ R157, R138, c[0x0][0x29c], -R149.reuse ;  /* 0x0000a7008a9d7a23 */ /* 0x100fe20000010895 */
[----:B------:R-:W-:Y:S02]  /*4100*/  FSEL R152, R245, -INF , !P1 ;  /* 0xff800000f5987808 */ /* 0x000fe40004800000 */
[----:B------:R-:W-:Y:S02]  /*4110*/  ISETP.NE.AND P1, PT, R0, RZ, PT ;  /* 0x000000ff0000720c */ /* 0x000fe40003f25270 */
[----:B--2---:R-:W2:Y:S01]  /*4120*/  LDS R0, [R85.X4+0xf280] ;  /* 0x00f2800055007984 */ /* 0x004ea20000004800 */
[----:B------:R-:W-:Y:S01]  /*4130*/  FSEL R137, R230, -INF , !P3 ;  /* 0xff800000e6897808 */ /* 0x000fe20005800000 */
[----:B------:R-:W3:Y:S01]  /*4140*/  MUFU.EX2 R236, R157 ;  /* 0x0000009d00ec7308 */ /* 0x000ee20000000800 */
[----:B------:R-:W-:Y:S02]  /*4150*/  ISETP.GT.AND P3, PT, R140, 0x60, P0 ;  /* 0x000000608c00780c */ /* 0x000fe40000764270 */
[C---:B------:R-:W-:Y:S01]  /*4160*/  ISETP.LT.OR P6, PT, R144.reuse, 0x41, P6 ;  /* 0x000000419000780c */ /* 0x040fe200037c1670 */
[--C-:B------:R-:W-:Y:S01]  /*4170*/  FFMA.FTZ R156, R137, c[0x0][0x29c], -R149.reuse ;  /* 0x0000a700899c7a23 */ /* 0x100fe20000010895 */
[C---:B------:R-:W-:Y:S02]  /*4180*/  ISETP.LT.OR P5, PT, R144.reuse, 0x42, P5 ;  /* 0x000000429000780c */ /* 0x040fe40002fa1670 */
[----:B------:R-:W-:Y:S02]  /*4190*/  ISETP.LT.OR P3, PT, R144, 0x61, P3 ;  /* 0x000000619000780c */ /* 0x000fe40001f61670 */
[----:B------:R-:W-:Y:S01]  /*41a0*/  FSEL R133, R231, -INF , !P6 ;  /* 0xff800000e7857808 */ /* 0x000fe20007000000 */
[----:B------:R-:W-:Y:S01]  /*41b0*/  MUFU.EX2 R239, R156 ;  /* 0x0000009c00ef7308 */ /* 0x000fe20000000800 */
[----:B------:R-:W-:Y:S02]  /*41c0*/  FSEL R132, R161, -INF , !P5 ;  /* 0xff800000a1847808 */ /* 0x000fe40006800000 */
[C---:B------:R-:W-:Y:S02]  /*41d0*/  ISETP.GT.AND P6, PT, R141.reuse, RZ, P0 ;  /* 0x000000ff8d00720c */ /* 0x040fe400007c4270 */
[C---:B------:R-:W-:Y:S01]  /*41e0*/  ISETP.GT.AND P5, PT, R141.reuse, 0x1, P0 ;  /* 0x000000018d00780c */ /* 0x040fe200007a4270 */
[--C-:B------:R-:W-:Y:S01]  /*41f0*/  FFMA.FTZ R139, R132, c[0x0][0x29c], -R149.reuse ;  /* 0x0000a700848b7a23 */ /* 0x100fe20000010895 */
[----:B------:R-:W-:Y:S02]  /*4200*/  FSEL R3, R160, -INF , !P3 ;  /* 0xff800000a0037808 */ /* 0x000fe40005800000 */
[----:B------:R-:W-:Y:S02]  /*4210*/  ISETP.GT.AND P3, PT, R141, 0x20, P0 ;  /* 0x000000208d00780c */ /* 0x000fe40000764270 */
[C---:B------:R-:W-:Y:S01]  /*4220*/  ISETP.LT.OR P6, PT, R146.reuse, 0x1, P6 ;  /* 0x000000019200780c */ /* 0x040fe200037c1670 */
[--C-:B------:R-:W-:Y:S01]  /*4230*/  FFMA.FTZ R138, R3, c[0x0][0x29c], -R149.reuse ;  /* 0x0000a700038a7a23 */ /* 0x100fe20000010895 */
[C---:B------:R-:W-:Y:S02]  /*4240*/  ISETP.LT.OR P5, PT, R146.reuse, 0x2, P5 ;  /* 0x000000029200780c */ /* 0x040fe40002fa1670 */
[----:B------:R-:W-:Y:S01]  /*4250*/  ISETP.LT.OR P3, PT, R146, 0x21, P3 ;  /* 0x000000219200780c */ /* 0x000fe20001f61670 */
[----:B------:R4:W-:Y:S01]  /*4260*/  MUFU.EX2 R237, R138 ;  /* 0x0000008a00ed7308 */ /* 0x0009e20000000800 */
[----:B------:R-:W-:Y:S02]  /*4270*/  ISETP.GT.AND P4, PT, R141, 0x60, P0 ;  /* 0x000000608d00780c */ /* 0x000fe40000784270 */
[----:B------:R-:W-:Y:S02]  /*4280*/  FSEL R140, R248, -INF , !P6 ;  /* 0xff800000f88c7808 */ /* 0x000fe40007000000 */
[----:B------:R-:W-:Y:S02]  /*4290*/  FSEL R144, R247, -INF , !P5 ;  /* 0xff800000f7907808 */ /* 0x000fe40006800000 */
[----:B------:R-:W-:Y:S02]  /*42a0*/  ISETP.GT.AND P6, PT, R141, 0x40, P0 ;  /* 0x000000408d00780c */ /* 0x000fe400007c4270 */
[----:B------:R-:W-:Y:S02]  /*42b0*/  FSEL R153, R246, -INF , !P3 ;  /* 0xff800000f6997808 */ /* 0x000fe40005800000 */
[----:B------:R-:W-:Y:S01]  /*42c0*/  ISETP.LT.OR P4, PT, R146, 0x61, P4 ;  /* 0x000000619200780c */ /* 0x000fe20002781670 */
[----:B--2---:R-:W-:Y:S01]  /*42d0*/  FADD.FTZ R137, R5, -R0 ;  /* 0x8000000005897221 */ /* 0x004fe20000010000 */
[C---:B------:R-:W-:Y:S01]  /*42e0*/  ISETP.GT.AND P5, PT, R141.reuse, 0x41, P0 ;  /* 0x000000418d00780c */ /* 0x040fe200007a4270 */
[----:B------:R-:W-:Y:S01]  /*42f0*/  FFMA.FTZ R5, R152, c[0x0][0x29c], -R148 ;  /* 0x0000a70098057a23 */ /* 0x000fe20000010894 */
[----:B------:R-:W-:Y:S01]  /*4300*/  ISETP.GT.AND P3, PT, R141, 0x61, P0 ;  /* 0x000000618d00780c */ /* 0x000fe20000764270 */
[--C-:B------:R-:W-:Y:S01]  /*4310*/  FADD.FTZ R134, R21, -R0.reuse ;  /* 0x8000000015867221 */ /* 0x100fe20000010000 */
[----:B------:R-:W-:Y:S01]  /*4320*/  ISETP.LT.OR P6, PT, R146, 0x41, P6 ;  /* 0x000000419200780c */ /* 0x000fe200037c1670 */
[--C-:B------:R-:W-:Y:S01]  /*4330*/  FADD.FTZ R135, R16, -R0.reuse ;  /* 0x8000000010877221 */ /* 0x100fe20000010000 */
[C---:B------:R-:W-:Y:S01]  /*4340*/  ISETP.LT.OR P5, PT, R146.reuse, 0x42, P5 ;  /* 0x000000429200780c */ /* 0x040fe20002fa1670 */
[--C-:B------:R-:W-:Y:S01]  /*4350*/  FADD.FTZ R141, R33, -R0.reuse ;  /* 0x80000000218d7221 */ /* 0x100fe20000010000 */
[----:B------:R-:W-:Y:S01]  /*4360*/  ISETP.LT.OR P3, PT, R146, 0x62, P3 ;  /* 0x000000629200780c */ /* 0x000fe20001f61670 */
[--C-:B------:R-:W-:Y:S01]  /*4370*/  FFMA.FTZ R146, R133, c[0x0][0x29c], -R149.reuse ;  /* 0x0000a70085927a23 */ /* 0x100fe20000010895 */
[----:B------:R-:W-:Y:S01]  /*4380*/  FSEL R3, R249, -INF , !P5 ;  /* 0xff800000f9037808 */ /* 0x000fe20006800000 */
[----:B------:R-:W-:Y:S01]  /*4390*/  FFMA.FTZ R149, R2, c[0x0][0x29c], -R149 ;  /* 0x0000a70002957a23 */ /* 0x000fe20000010895 */
[----:B------:R-:W-:Y:S01]  /*43a0*/  FSEL R2, R244, -INF , !P4 ;  /* 0xff800000f4027808 */ /* 0x000fe20006000000 */
[--C-:B------:R-:W-:Y:S01]  /*43b0*/  FADD.FTZ R133, R4, -R0.reuse ;  /* 0x8000000004857221 */ /* 0x100fe20000010000 */
[----:B------:R-:W-:Y:S01]  /*43c0*/  FSEL R4, R242, -INF , !P6 ;  /* 0xff800000f2047808 */ /* 0x000fe20007000000 */
[----:B------:R-:W-:Y:S01]  /*43d0*/  FADD.FTZ R132, R17, -R0 ;  /* 0x8000000011847221 */ /* 0x000fe20000010000 */
[----:B----4-:R-:W-:Y:S01]  /*43e0*/  MOV R138, R84 ;  /* 0x00000054008a7202 */ /* 0x010fe20000000f00 */
[----:B------:R-:W-:Y:S01]  /*43f0*/  FFMA.FTZ R21, R2, c[0x0][0x29c], -R148 ;  /* 0x0000a70002157a23 */ /* 0x000fe20000010894 */
[----:B------:R-:W-:Y:S01]  /*4400*/  MOV R33, R235 ;  /* 0x000000eb00217202 */ /* 0x000fe20000000f00 */
[----:B------:R-:W2:Y:S01]  /*4410*/  MUFU.EX2 R2, R5 ;  /* 0x0000000500027308 */ /* 0x000ea20000000800 */
[--C-:B------:R-:W-:Y:S01]  /*4420*/  FADD.FTZ R136, R20, -R0.reuse ;  /* 0x8000000014887221 */ /* 0x100fe20000010000 */
[----:B------:R-:W-:Y:S01]  /*4430*/  ISETP.GT.AND P5, PT, R142, 0x1, P0 ;  /* 0x000000018e00780c */ /* 0x000fe200007a4270 */
[----:B------:R-:W-:Y:S01]  /*4440*/  FADD.FTZ R154, R32, -R0 ;  /* 0x80000000209a7221 */ /* 0x000fe20000010000 */
[----:B------:R-:W-:Y:S01]  /*4450*/  FSEL R0, R243, -INF , !P3 ;  /* 0xff800000f3007808 */ /* 0x000fe20005800000 */
[--C-:B------:R-:W-:Y:S01]  /*4460*/  FFMA.FTZ R16, R153, c[0x0][0x29c], -R148.reuse ;  /* 0x0000a70099107a23 */ /* 0x100fe20000010894 */
[----:B------:R-:W-:Y:S01]  /*4470*/  ISETP.LT.OR P5, PT, R147, 0x2, P5 ;  /* 0x000000029300780c */ /* 0x000fe20002fa1670 */
[----:B-1----:R-:W-:Y:S01]  /*4480*/  FMUL.FTZ R133, R240, R133 ;  /* 0x00000085f0857220 */ /* 0x002fe20000410000 */
[----:B------:R-:W-:Y:S01]  /*4490*/  MOV R156, R33 ;  /* 0x00000021009c7202 */ /* 0x000fe20000000f00 */
[--C-:B------:R-:W-:Y:S01]  /*44a0*/  FFMA.FTZ R20, R140, c[0x0][0x29c], -R148.reuse ;  /* 0x0000a7008c147a23 */ /* 0x100fe20000010894 */
[----:B------:R-:W1:Y:S01]  /*44b0*/  MUFU.EX2 R235, R155 ;  /* 0x0000009b00eb7308 */ /* 0x000e620000000800 */
[--C-:B------:R-:W-:Y:S01]  /*44c0*/  FFMA.FTZ R17, R144, c[0x0][0x29c], -R148.reuse ;  /* 0x0000a70090117a23 */ /* 0x100fe20000010894 */
[----:B------:R-:W-:Y:S01]  /*44d0*/  MOV R153, R232 ;  /* 0x000000e800997202 */ /* 0x000fe20000000f00 */
[--C-:B------:R-:W-:Y:S01]  /*44e0*/  FFMA.FTZ R4, R4, c[0x0][0x29c], -R148.reuse ;  /* 0x0000a70004047a23 */ /* 0x100fe20000010894 */
[----:B------:R-:W-:Y:S01]  /*44f0*/  MOV R144, R233 ;  /* 0x000000e900907202 */ /* 0x000fe20000000f00 */
[--C-:B------:R-:W-:Y:S01]  /*4500*/  FFMA.FTZ R32, R3, c[0x0][0x29c], -R148.reuse ;  /* 0x0000a70003207a23 */ /* 0x100fe20000010894 */
[----:B------:R-:W-:Y:S01]  /*4510*/  MOV R3, R163 ;  /* 0x000000a300037202 */ /* 0x000fe20000000f00 */
[----:B------:R-:W-:Y:S01]  /*4520*/  FFMA.FTZ R148, R0, c[0x0][0x29c], -R148 ;  /* 0x0000a70000947a23 */ /* 0x000fe20000010894 */
[----:B------:R-:W-:Y:S01]  /*4530*/  MOV R140, R234 ;  /* 0x000000ea008c7202 */ /* 0x000fe20000000f00 */
[----:B------:R-:W-:Y:S01]  /*4540*/  FFMA.FTZ R0, -R162, R162, 1 ;  /* 0x3f800000a2007423 */ /* 0x000fe200000101a2 */
[----:B------:R4:W4:Y:S01]  /*4550*/  MUFU.EX2 R233, R149 ;  /* 0x0000009500e97308 */ /* 0x0009220000000800 */
[----:B---3--:R-:W-:Y:S01]  /*4560*/  FMUL.FTZ R137, R236, R137 ;  /* 0x00000089ec897220 */ /* 0x008fe20000410000 */
[----:B------:R-:W-:Y:S01]  /*4570*/  ISETP.GT.AND P6, PT, R142, RZ, P0 ;  /* 0x000000ff8e00720c */ /* 0x000fe200007c4270 */
[----:B------:R-:W-:Y:S01]  /*4580*/  FMUL.FTZ R232, R133, R0 ;  /* 0x0000000085e87220 */ /* 0x000fe20000410000 */
[----:B--2---:R2:W-:Y:S01]  /*4590*/  STL [R1+0x10], R2 ;  /* 0x0000100201007387 */ /* 0x0045e20000100800 */
[----:B------:R-:W-:Y:S01]  /*45a0*/  MOV R133, R86 ;  /* 0x0000005600857202 */ /* 0x000fe20000000f00 */
[----:B------:R-:W-:Y:S01]  /*45b0*/  FFMA.FTZ R0, -R241, R241, 1 ;  /* 0x3f800000f1007423 */ /* 0x000fe200000101f1 */
[----:B------:R-:W-:Y:S01]  /*45c0*/  ISETP.LT.OR P6, PT, R147, 0x1, P6 ;  /* 0x000000019300780c */ /* 0x000fe200037c1670 */
[----:B------:R-:W3:Y:S01]  /*45d0*/  LDL.LU R86, [R1+0x4] ;  /* 0x0000040001567983 */ /* 0x000ee20000300800 */
[----:B------:R-:W-:Y:S01]  /*45e0*/  MOV R241, R3 ;  /* 0x0000000300f17202 */ /* 0x000fe20000000f00 */
[----:B------:R2:W2:Y:S01]  /*45f0*/  MUFU.EX2 R238, R146 ;  /* 0x0000009200ee7308 */ /* 0x0004a20000000800 */
[----:B------:R-:W-:Y:S01]  /*4600*/  FFMA.FTZ R3, -R230, R230, 1 ;  /* 0x3f800000e6037423 */ /* 0x000fe200000101e6 */
[----:B------:R-:W3:Y:S01]  /*4610*/  LDL.LU R84, [R1] ;  /* 0x0000000001547983 */ /* 0x000ee20000300800 */
[----:B------:R-:W-:Y:S01]  /*4620*/  FMUL.FTZ R135, R239, R135 ;  /* 0x00000087ef877220 */ /* 0x000fe20000410000 */
[----:B------:R-:W-:Y:S01]  /*4630*/  FSEL R5, R133, -INF , !P5 ;  /* 0xff80000085057808 */ /* 0x000fe20006800000 */
[----:B-1----:R-:W-:Y:S01]  /*4640*/  FMUL.FTZ R132, R235, R132 ;  /* 0x00000084eb847220 */ /* 0x002fe20000410000 */
[----:B------:R-:W-:Y:S01]  /*4650*/  MOV R230, R144 ;  /* 0x0000009000e67202 */ /* 0x000fe20000000f00 */
[----:B------:R-:W-:Y:S01]  /*4660*/  FMUL.FTZ R154, R237, R154 ;  /* 0x0000009aed9a7220 */ /* 0x000fe20000410000 */
[C---:B------:R-:W-:Y:S02]  /*4670*/  ISETP.GT.AND P4, PT, R142.reuse, 0x20, P0 ;  /* 0x000000208e00780c */ /* 0x040fe40000784270 */
[----:B------:R1:W-:Y:S01]  /*4680*/  MUFU.EX2 R162, R16 ;  /* 0x0000001000a27308 */ /* 0x0003e20000000800 */
[C---:B------:R-:W-:Y:S02]  /*4690*/  ISETP.GT.AND P3, PT, R142.reuse, 0x21, P0 ;  /* 0x000000218e00780c */ /* 0x040fe40000764270 */
[----:B------:R-:W-:Y:S01]  /*46a0*/  ISETP.LT.OR P4, PT, R147, 0x21, P4 ;  /* 0x000000219300780c */ /* 0x000fe20002781670 */
[----:B----4-:R-:W-:Y:S01]  /*46b0*/  FMUL.FTZ R149, R137, R0 ;  /* 0x0000000089957220 */ /* 0x010fe20000410000 */
[----:B------:R-:W-:Y:S01]  /*46c0*/  ISETP.LT.OR P3, PT, R147, 0x22, P3 ;  /* 0x000000229300780c */ /* 0x000fe20001f61670 */
[----:B------:R-:W4:Y:S01]  /*46d0*/  LDS R0, [R85.X4+0xf2a0] ;  /* 0x00f2a00055007984 */ /* 0x000f220000004800 */
[----:B------:R-:W-:Y:S01]  /*46e0*/  FMUL.FTZ R141, R233, R141 ;  /* 0x0000008de98d7220 */ /* 0x000fe20000410000 */
[----:B------:R-:W-:Y:S01]  /*46f0*/  ISETP.GT.AND P5, PT, R142, 0x41, P0 ;  /* 0x000000418e00780c */ /* 0x000fe200007a4270 */
[----:B--2---:R-:W-:Y:S01]  /*4700*/  FFMA.FTZ R2, -R229, R229, 1 ;  /* 0x3f800000e5027423 */ /* 0x004fe200000101e5 */
[----:B------:R4:W-:Y:S02]  /*4710*/  MUFU.EX2 R157, R21 ;  /* 0x00000015009d7308 */ /* 0x0009e40000000800 */
[----:B------:R-:W-:Y:S01]  /*4720*/  ISETP.LT.OR P5, PT, R147, 0x42, P5 ;  /* 0x000000429300780c */ /* 0x000fe20002fa1670 */
[----:B------:R-:W-:Y:S02]  /*4730*/  FMUL.FTZ R132, R132, R2 ;  /* 0x0000000284847220 */ /* 0x000fe40000410000 */
[----:B------:R-:W-:Y:S02]  /*4740*/  FMUL.FTZ R146, R135, R3 ;  /* 0x0000000387927220 */ /* 0x000fe40000410000 */
[----:B------:R-:W-:Y:S02]  /*4750*/  FFMA.FTZ R3, -R231, R231, 1 ;  /* 0x3f800000e7037423 */ /* 0x000fe400000101e7 */
[----:B------:R-:W2:Y:S01]  /*4760*/  LDL.LU R231, [R1+0xc] ;  /* 0x00000c0001e77983 */ /* 0x000ea20000300800 */
[----:B------:R-:W-:Y:S01]  /*4770*/  FFMA.FTZ R2, -R161, R161, 1 ;  /* 0x3f800000a1027423 */ /* 0x000fe200000101a1 */
[----:B------:R-:W-:Y:S01]  /*4780*/  F2FP.BF16.PACK_AB R132, R132, R146 ;  /* 0x000000928484723e */ /* 0x000fe200000010ff */
[----:B------:R4:W4:Y:S01]  /*4790*/  MUFU.EX2 R234, R139 ;  /* 0x0000008b00ea7308 */ /* 0x0009220000000800 */
[----:B------:R-:W2:Y:S01]  /*47a0*/  LDL.LU R161, [R1+0x8] ;  /* 0x0000080001a17983 */ /* 0x000ea20000300800 */
[----:B-1----:R-:W-:Y:S02]  /*47b0*/  FFMA.FTZ R16, -R248, R248, 1 ;  /* 0x3f800000f8107423 */ /* 0x002fe400000101f8 */
[----:B------:R-:W-:Y:S01]  /*47c0*/  FMUL.FTZ R136, R238, R136 ;  /* 0x00000088ee887220 */ /* 0x000fe20000410000 */
[----:B------:R-:W2:Y:S03]  /*47d0*/  LDL.LU R248, [R1+0x14] ;  /* 0x0000140001f87983 */ /* 0x000ea60000300800 */
[----:B------:R-:W-:Y:S02]  /*47e0*/  FMUL.FTZ R144, R136, R3 ;  /* 0x0000000388907220 */ /* 0x000fe40000410000 */
[----:B------:R1:W1:Y:S01]  /*47f0*/  MUFU.EX2 R229, R4 ;  /* 0x0000000400e57308 */ /* 0x0002620000000800 */
[----:B------:R-:W-:Y:S04]  /*4800*/  FFMA.FTZ R3, -R160, R160, 1 ;  /* 0x3f800000a0037423 */ /* 0x000fe800000101a0 */
[----:B------:R-:W-:Y:S05]  /*4810*/  FMUL.FTZ R154, R154, R3 ;  /* 0x000000039a9a7220 */ /* 0x000fea0000410000 */
[----:B------:R1:W-:Y:S01]  /*4820*/  MUFU.EX2 R158, R32 ;  /* 0x00000020009e7308 */ /* 0x0003e20000000800 */
[--C-:B----4-:R-:W-:Y:S01]  /*4830*/  FADD.FTZ R21, R6, -R0.reuse ;  /* 0x8000000006157221 */ /* 0x110fe20000010000 */
[----:B------:R-:W-:Y:S01]  /*4840*/  MOV R139, R153 ;  /* 0x00000099008b7202 */ /* 0x000fe20000000f00 */
[----:B------:R-:W-:Y:S02]  /*4850*/  FFMA.FTZ R6, -R247, R247, 1 ;  /* 0x3f800000f7067423 */ /* 0x000fe400000101f7 */
[----:B------:R-:W2:Y:S01]  /*4860*/  LDL.LU R247, [R1+0x18] ;  /* 0x0000180001f77983 */ /* 0x000ea20000300800 */
[----:B------:R-:W-:Y:S04]  /*4870*/  FMUL.FTZ R134, R234, R134 ;  /* 0x00000086ea867220 */ /* 0x000fe80000410000 */
[----:B------:R1:W1:Y:S01]  /*4880*/  MUFU.EX2 R163, R20 ;  /* 0x0000001400a37308 */ /* 0x0002620000000800 */
[--C-:B------:R-:W-:Y:S02]  /*4890*/  FADD.FTZ R7, R7, -R0.reuse ;  /* 0x8000000007077221 */ /* 0x100fe40000010000 */
[----:B------:R-:W-:Y:S01]  /*48a0*/  FMUL.FTZ R135, R134, R2 ;  /* 0x0000000286877220 */ /* 0x000fe20000410000 */
[----:B-1----:R-:W-:Y:S01]  /*48b0*/  FSEL R4, R139, -INF , !P6 ;  /* 0xff8000008b047808 */ /* 0x002fe20007000000 */
[----:B------:R-:W-:Y:S01]  /*48c0*/  FFMA.FTZ R2, -R159, R159, 1 ;  /* 0x3f8000009f027423 */ /* 0x000fe2000001019f */
[----:B------:R-:W-:Y:S01]  /*48d0*/  ISETP.GT.AND P6, PT, R142, 0x40, P0 ;  /* 0x000000408e00780c */ /* 0x000fe200007c4270 */
[--C-:B------:R-:W-:Y:S01]  /*48e0*/  FADD.FTZ R22, R22, -R0.reuse ;  /* 0x8000000016167221 */ /* 0x100fe20000010000 */
[----:B------:R-:W-:Y:S01]  /*48f0*/  F2FP.BF16.PACK_AB R135, R135, R144 ;  /* 0x000000908787723e */ /* 0x000fe200000010ff */
[----:B------:R-:W-:Y:S01]  /*4900*/  FMUL.FTZ R134, R141, R2 ;  /* 0x000000028d867220 */ /* 0x000fe20000410000 */
[----:B------:R1:W1:Y:S01]  /*4910*/  MUFU.EX2 R152, R17 ;  /* 0x0000001100987308 */ /* 0x0002620000000800 */
[--C-:B------:R-:W-:Y:S01]  /*4920*/  FFMA.FTZ R2, R5, c[0x0][0x29c], -R151.reuse ;  /* 0x0000a70005027a23 */ /* 0x100fe20000010897 */
[----:B------:R-:W-:Y:S01]  /*4930*/  ISETP.LT.OR P6, PT, R147, 0x41, P6 ;  /* 0x000000419300780c */ /* 0x000fe200037c1670 */
[--C-:B------:R-:W-:Y:S01]  /*4940*/  FFMA.FTZ R4, R4, c[0x0][0x29c], -R151.reuse ;  /* 0x0000a70004047a23 */ /* 0x100fe20000010897 */
[----:B------:R-:W-:Y:S01]  /*4950*/  FSEL R32, R138, -INF , !P4 ;  /* 0xff8000008a207808 */ /* 0x000fe20006000000 */
[----:B------:R-:W-:Y:S01]  /*4960*/  FMUL.FTZ R22, R229, R22 ;  /* 0x00000016e5167220 */ /* 0x000fe20000410000 */
[----:B------:R-:W-:Y:S01]  /*4970*/  ISETP.GT.AND P4, PT, R142, 0x60, P0 ;  /* 0x000000608e00780c */ /* 0x000fe20000784270 */
[--C-:B------:R-:W-:Y:S01]  /*4980*/  FADD.FTZ R18, R18, -R0.reuse ;  /* 0x8000000012127221 */ /* 0x100fe20000010000 */
[----:B------:R-:W-:Y:S01]  /*4990*/  F2FP.BF16.PACK_AB R134, R134, R154 ;  /* 0x0000009a8686723e */ /* 0x000fe200000010ff */
[--C-:B------:R-:W-:Y:S01]  /*49a0*/  FFMA.FTZ R5, R32, c[0x0][0x29c], -R151.reuse ;  /* 0x0000a70020057a23 */ /* 0x100fe20000010897 */
[----:B------:R-:W-:Y:S01]  /*49b0*/  MUFU.EX2 R153, R2 ;  /* 0x0000000200997308 */ /* 0x000fe20000000800 */
[----:B------:R-:W-:Y:S01]  /*49c0*/  ISETP.LT.OR P4, PT, R147, 0x61, P4 ;  /* 0x000000619300780c */ /* 0x000fe20002781670 */
[----:B------:R-:W-:Y:S01]  /*49d0*/  FMUL.FTZ R18, R162, R18 ;  /* 0x00000012a2127220 */ /* 0x000fe20000410000 */
[----:B------:R-:W-:Y:S01]  /*49e0*/  FSEL R20, R252, -INF , !P5 ;  /* 0xff800000fc147808 */ /* 0x000fe20006800000 */
[----:B------:R-:W-:Y:S01]  /*49f0*/  FMUL.FTZ R21, R163, R21 ;  /* 0x00000015a3157220 */ /* 0x000fe20000410000 */
[----:B------:R-:W-:Y:S01]  /*4a00*/  ISETP.GT.AND P5, PT, R143, RZ, P0 ;  /* 0x000000ff8f00720c */ /* 0x000fe200007a4270 */
[--C-:B------:R-:W-:Y:S02]  /*4a10*/  FADD.FTZ R35, R35, -R0.reuse ;  /* 0x8000000023237221 */ /* 0x100fe40000010000 */
[--C-:B------:R-:W-:Y:S02]  /*4a20*/  FFMA.FTZ R20, R20, c[0x0][0x29c], -R151.reuse ;  /* 0x0000a70014147a23 */ /* 0x100fe40000010897 */
[----:B------:R3:W-:Y:S01]  /*4a30*/  MUFU.EX2 R160, R4 ;  /* 0x0000000400a07308 */ /* 0x0007e20000000800 */
[----:B------:R-:W-:Y:S01]  /*4a40*/  ISETP.LT.OR P5, PT, R145, 0x1, P5 ;  /* 0x000000019100780c */ /* 0x000fe20002fa1670 */
[--C-:B------:R-:W-:Y:S01]  /*4a50*/  FADD.FTZ R34, R34, -R0.reuse ;  /* 0x8000000022227221 */ /* 0x100fe20000010000 */
[----:B-1----:R-:W-:Y:S01]  /*4a60*/  FSEL R17, R251, -INF , !P4 ;  /* 0xff800000fb117808 */ /* 0x002fe20006000000 */
[----:B------:R-:W-:Y:S01]  /*4a70*/  FMUL.FTZ R7, R152, R7 ;  /* 0x0000000798077220 */ /* 0x000fe20000410000 */
[----:B------:R-:W-:Y:S01]  /*4a80*/  ISETP.GT.AND P4, PT, R143, 0x1, P0 ;  /* 0x000000018f00780c */ /* 0x000fe20000784270 */
[----:B------:R-:W-:Y:S02]  /*4a90*/  FMUL.FTZ R34, R157, R34 ;  /* 0x000000229d227220 */ /* 0x000fe40000410000 */
[--C-:B------:R-:W-:Y:S01]  /*4aa0*/  FFMA.FTZ R17, R17, c[0x0][0x29c], -R151.reuse ;  /* 0x0000a70011117a23 */ /* 0x100fe20000010897 */
[----:B------:R-:W-:Y:S01]  /*4ab0*/  ISETP.LT.OR P4, PT, R145, 0x2, P4 ;  /* 0x000000029100780c */ /* 0x000fe20002781670 */
[----:B------:R-:W-:Y:S01]  /*4ac0*/  FMUL.FTZ R32, R7, R6 ;  /* 0x0000000607207220 */ /* 0x000fe20000410000 */
[----:B------:R-:W-:Y:S01]  /*4ad0*/  FSEL R7, R140, -INF , !P5 ;  /* 0xff8000008c077808 */ /* 0x000fe20006800000 */
[----:B------:R-:W1:Y:S01]  /*4ae0*/  MUFU.EX2 R155, R148 ;  /* 0x00000094009b7308 */ /* 0x000e620000000800 */
[----:B------:R-:W-:Y:S01]  /*4af0*/  ISETP.GT.AND P5, PT, R143, 0x40, P0 ;  /* 0x000000408f00780c */ /* 0x000fe200007a4270 */
[----:B------:R-:W-:Y:S02]  /*4b00*/  FADD.FTZ R19, R19, -R0 ;  /* 0x8000000013137221 */ /* 0x000fe40000010000 */
[----:B------:R-:W-:Y:S01]  /*4b10*/  FFMA.FTZ R7, R7, c[0x0][0x29c], -R150 ;  /* 0x0000a70007077a23 */ /* 0x000fe20000010896 */
[----:B------:R-:W-:Y:S01]  /*4b20*/  ISETP.LT.OR P5, PT, R145, 0x41, P5 ;  /* 0x000000419100780c */ /* 0x000fe20002fa1670 */
[----:B------:R-:W-:Y:S04]  /*4b30*/  FADD.FTZ R23, R23, -R0 ;  /* 0x8000000017177221 */ /* 0x000fe80000010000 */
[----:B------:R2:W-:Y:S01]  /*4b40*/  MUFU.EX2 R148, R5 ;  /* 0x0000000500947308 */ /* 0x0005e20000000800 */
[----:B---3--:R-:W-:Y:S02]  /*4b50*/  FSEL R33, R86, -INF , !P3 ;  /* 0xff80000056217808 */ /* 0x008fe40005800000 */
[----:B------:R-:W-:Y:S02]  /*4b60*/  ISETP.GT.AND P3, PT, R142, 0x61, P0 ;  /* 0x000000618e00780c */ /* 0x000fe40000764270 */
[----:B------:R-:W-:Y:S01]  /*4b70*/  FSEL R3, R84, -INF , !P6 ;  /* 0xff80000054037808 */ /* 0x000fe20007000000 */
[--C-:B------:R-:W-:Y:S01]  /*4b80*/  FFMA.FTZ R4, R33, c[0x0][0x29c], -R151.reuse ;  /* 0x0000a70021047a23 */ /* 0x100fe20000010897 */
[----:B------:R-:W-:Y:S02]  /*4b90*/  ISETP.LT.OR P3, PT, R147, 0x62, P3 ;  /* 0x000000629300780c */ /* 0x000fe40001f61670 */
[----:B------:R-:W-:Y:S01]  /*4ba0*/  MOV R33, R139 ;  /* 0x0000008b00217202 */ /* 0x000fe20000000f00 */
[--C-:B------:R-:W-:Y:S01]  /*4bb0*/  FFMA.FTZ R3, R3, c[0x0][0x29c], -R151.reuse ;  /* 0x0000a70003037a23 */ /* 0x100fe20000010897 */
[----:B------:R-:W-:Y:S01]  /*4bc0*/  FSEL R2, R250, -INF , !P3 ;  /* 0xff800000fa027808 */ /* 0x000fe20005800000 */
[----:B------:R-:W-:Y:S01]  /*4bd0*/  FMUL.FTZ R139, R21, R16 ;  /* 0x00000010158b7220 */ /* 0x000fe20000410000 */
[----:B------:R-:W-:Y:S01]  /*4be0*/  ISETP.GT.AND P3, PT, R143, 0x20, P0 ;  /* 0x000000208f00780c */ /* 0x000fe20000764270 */
[----:B------:R3:W2:Y:S01]  /*4bf0*/  MUFU.EX2 R147, R4 ;  /* 0x0000000400937308 */ /* 0x0006a20000000800 */
[----:B------:R-:W-:Y:S01]  /*4c00*/  MOV R21, R133 ;  /* 0x0000008500157202 */ /* 0x000fe20000000f00 */
[----:B------:R-:W-:Y:S01]  /*4c10*/  FFMA.FTZ R151, R2, c[0x0][0x29c], -R151 ;  /* 0x0000a70002977a23 */ /* 0x000fe20000010897 */
[----:B------:R-:W-:Y:S01]  /*4c20*/  ISETP.LT.OR P3, PT, R145, 0x21, P3 ;  /* 0x000000219100780c */ /* 0x000fe20001f61670 */
[----:B------:R-:W-:Y:S01]  /*4c30*/  FFMA.FTZ R2, -R242, R242, 1 ;  /* 0x3f800000f2027423 */ /* 0x000fe200000101f2 */
[----:B------:R-:W-:Y:S01]  /*4c40*/  F2FP.BF16.PACK_AB R32, R32, R139 ;  /* 0x0000008b2020723e */ /* 0x000fe200000010ff */
[----:B------:R-:W4:Y:S01]  /*4c50*/  LDL.LU R242, [R1+0x10] ;  /* 0x0000100001f27983 */ /* 0x000f220000300800 */
[C---:B------:R-:W-:Y:S01]  /*4c60*/  ISETP.GT.AND P6, PT, R143.reuse, 0x21, P0 ;  /* 0x000000218f00780c */ /* 0x040fe200007c4270 */
[----:B------:R-:W-:Y:S01]  /*4c70*/  FMUL.FTZ R141, R22, R2 ;  /* 0x00000002168d7220 */ /* 0x000fe20000410000 */
[----:B------:R-:W-:Y:S01]  /*4c80*/  FSEL R16, R156, -INF , !P4 ;  /* 0xff8000009c107808 */ /* 0x000fe20006000000 */
[----:B------:R-:W2:Y:S01]  /*4c90*/  LDS R2, [R85.X4+0xf300] ;  /* 0x00f3000055027984 */ /* 0x000ea20000004800 */
[----:B------:R-:W-:Y:S01]  /*4ca0*/  ISETP.GT.AND P4, PT, R143, 0x41, P0 ;  /* 0x000000418f00780c */ /* 0x000fe20000784270 */
[----:B------:R2:W-:Y:S01]  /*4cb0*/  MUFU.EX2 R159, R3 ;  /* 0x00000003009f7308 */ /* 0x0005e20000000800 */
[C---:B------:R-:W-:Y:S01]  /*4cc0*/  ISETP.LT.OR P6, PT, R145.reuse, 0x22, P6 ;  /* 0x000000229100780c */ /* 0x040fe200037c1670 */
[--C-:B------:R-:W-:Y:S01]  /*4cd0*/  FFMA.FTZ R16, R16, c[0x0][0x29c], -R150.reuse ;  /* 0x0000a70010107a23 */ /* 0x100fe20000010896 */
[----:B------:R-:W-:Y:S01]  /*4ce0*/  ISETP.LT.OR P4, PT, R145, 0x42, P4 ;  /* 0x000000429100780c */ /* 0x000fe20002781670 */
[----:B------:R-:W-:Y:S01]  /*4cf0*/  FMUL.FTZ R139, R158, R23 ;  /* 0x000000179e8b7220 */ /* 0x000fe20000410000 */
[----:B-1----:R-:W-:Y:S02]  /*4d00*/  F2FP.BF16.PACK_AB R23, R155, R157 ;  /* 0x0000009d9b17723e */ /* 0x002fe400000010ff */
[----:B--2---:R-:W-:Y:S03]  /*4d10*/  FSEL R5, R161, -INF , !P5 ;  /* 0xff800000a1057808 */ /* 0x004fe60006800000 */
[----:B------:R-:W1:Y:S01]  /*4d20*/  MUFU.EX2 R151, R151 ;  /* 0x0000009700977308 */ /* 0x000e620000000800 */
[----:B---3--:R-:W-:Y:S01]  /*4d30*/  FFMA.FTZ R4, -R246, R246, 1 ;  /* 0x3f800000f6047423 */ /* 0x008fe200000101f6 */
[----:B------:R-:W-:Y:S01]  /*4d40*/  MOV R246, R156 ;  /* 0x0000009c00f67202 */ /* 0x000fe20000000f00 */
[--C-:B------:R-:W-:Y:S01]  /*4d50*/  FFMA.FTZ R136, R5, c[0x0][0x29c], -R150.reuse ;  /* 0x0000a70005887a23 */ /* 0x100fe20000010896 */
[----:B------:R-:W-:Y:S01]  /*4d60*/  FSEL R6, R248, -INF , !P6 ;  /* 0xff800000f8067808 */ /* 0x000fe20007000000 */
[----:B------:R-:W-:Y:S04]  /*4d70*/  FFMA.FTZ R5, -R244, R244, 1 ;  /* 0x3f800000f4057423 */ /* 0x000fe800000101f4 */
[----:B------:R-:W-:Y:S01]  /*4d80*/  FMUL.FTZ R5, R34, R5 ;  /* 0x0000000522057220 */ /* 0x000fe20000410000 */
[----:B------:R2:W-:Y:S01]  /*4d90*/  MUFU.EX2 R146, R16 ;  /* 0x0000001000927308 */ /* 0x0005e20000000800 */
[--C-:B------:R-:W-:Y:S02]  /*4da0*/  FFMA.FTZ R6, R6, c[0x0][0x29c], -R150.reuse ;  /* 0x0000a70006067a23 */ /* 0x100fe40000010896 */
[----:B------:R-:W-:Y:S01]  /*4db0*/  FFMA.FTZ R3, -R245, R245, 1 ;  /* 0x3f800000f5037423 */ /* 0x000fe200000101f5 */
[----:B------:R-:W-:Y:S01]  /*4dc0*/  MOV R245, R140 ;  /* 0x0000008c00f57202 */ /* 0x000fe20000000f00 */
[----:B------:R-:W-:Y:S01]  /*4dd0*/  FMUL.FTZ R140, R18, R4 ;  /* 0x00000004128c7220 */ /* 0x000fe20000410000 */
[----:B------:R-:W-:Y:S02]  /*4de0*/  FSEL R4, R231, -INF , !P4 ;  /* 0xff800000e7047808 */ /* 0x000fe40006000000 */
[----:B------:R-:W-:Y:S02]  /*4df0*/  F2FP.BF16.PACK_AB R18, R236, R240 ;  /* 0x000000f0ec12723e */ /* 0x000fe400000010ff */
[----:B------:R-:W-:Y:S01]  /*4e00*/  MOV R236, R33 ;  /* 0x0000002100ec7202 */ /* 0x000fe20000000f00 */
[----:B------:R-:W-:Y:S01]  /*4e10*/  FFMA.FTZ R137, R4, c[0x0][0x29c], -R150 ;  /* 0x0000a70004897a23 */ /* 0x000fe20000010896 */
[----:B------:R3:W1:Y:S01]  /*4e20*/  MUFU.EX2 R156, R20 ;  /* 0x00000014009c7308 */ /* 0x0006620000000800 */
[----:B------:R-:W-:Y:S01]  /*4e30*/  FFMA.FTZ R4, -R243, R243, 1 ;  /* 0x3f800000f3047423 */ /* 0x000fe200000101f3 */
[----:B------:R-:W-:Y:S02]  /*4e40*/  F2FP.BF16.PACK_AB R33, R149, R232 ;  /* 0x000000e89521723e */ /* 0x000fe400000010ff */
[----:B------:R-:W-:Y:S01]  /*4e50*/  FSEL R133, R247, -INF , !P3 ;  /* 0xff800000f7857808 */ /* 0x000fe20005800000 */
[--C-:B------:R-:W-:Y:S01]  /*4e60*/  FADD.FTZ R8, R8, -R2.reuse ;  /* 0x8000000208087221 */ /* 0x100fe20000010000 */
[----:B------:R-:W-:Y:S01]  /*4e70*/  ISETP.GT.AND P3, PT, R143, 0x60, P0 ;  /* 0x000000608f00780c */ /* 0x000fe20000764270 */
[----:B------:R-:W-:Y:S01]  /*4e80*/  FADD.FTZ R13, R13, -R2 ;  /* 0x800000020d0d7221 */ /* 0x000fe20000010000 */
[----:B------:R-:W-:Y:S01]  /*4e90*/  ISETP.GT.AND P0, PT, R143, 0x61, P0 ;  /* 0x000000618f00780c */ /* 0x000fe20000704270 */
[----:B------:R-:W-:Y:S01]  /*4ea0*/  FFMA.FTZ R133, R133, c[0x0][0x29c], -R150 ;  /* 0x0000a70085857a23 */ /* 0x000fe20000010896 */
[C---:B------:R-:W-:Y:S01]  /*4eb0*/  ISETP.LT.OR P3, PT, R145.reuse, 0x61, P3 ;  /* 0x000000619100780c */ /* 0x040fe20001f61670 */
[----:B------:R-:W-:Y:S01]  /*4ec0*/  FMUL.FTZ R8, R160, R8 ;  /* 0x00000008a0087220 */ /* 0x000fe20000410000 */
[----:B------:R-:W-:Y:S01]  /*4ed0*/  ISETP.LT.OR P0, PT, R145, 0x62, P0 ;  /* 0x000000629100780c */ /* 0x000fe20000701670 */
[----:B------:R-:W-:Y:S01]  /*4ee0*/  MUFU.EX2 R144, R133 ;  /* 0x0000008500907308 */ /* 0x000fe20000000800 */
[----:B------:R-:W-:Y:S01]  /*4ef0*/  MOV R143, R138 ;  /* 0x0000008a008f7202 */ /* 0x000fe20000000f00 */
[----:B------:R-:W-:Y:S01]  /*4f00*/  FMUL.FTZ R13, R147, R13 ;  /* 0x0000000d930d7220 */ /* 0x000fe20000410000 */
[----:B------:R-:W-:Y:S01]  /*4f10*/  FSEL R0, R241, -INF , !P0 ;  /* 0xff800000f1007808 */ /* 0x000fe20004000000 */
[--C-:B------:R-:W-:Y:S01]  /*4f20*/  FADD.FTZ R12, R12, -R2.reuse ;  /* 0x800000020c0c7221 */ /* 0x100fe20000010000 */
[----:B--2---:R-:W-:Y:S01]  /*4f30*/  F2FP.BF16.PACK_AB R16, R153, R160 ;  /* 0x000000a09910723e */ /* 0x004fe200000010ff */
[--C-:B------:R-:W-:Y:S02]  /*4f40*/  FADD.FTZ R28, R28, -R2.reuse ;  /* 0x800000021c1c7221 */ /* 0x100fe40000010000 */
[----:B------:R-:W-:Y:S02]  /*4f50*/  FMUL.FTZ R12, R148, R12 ;  /* 0x0000000c940c7220 */ /* 0x000fe40000410000 */
[----:B------:R2:W2:Y:S01]  /*4f60*/  MUFU.EX2 R145, R17 ;  /* 0x0000001100917308 */ /* 0x0004a20000000800 */
[--C-:B------:R-:W-:Y:S01]  /*4f70*/  FADD.FTZ R29, R29, -R2.reuse ;  /* 0x800000021d1d7221 */ /* 0x100fe20000010000 */
[----:B---3--:R-:W-:Y:S01]  /*4f80*/  F2FP.BF16.PACK_AB R20, R158, R229 ;  /* 0x000000e59e14723e */ /* 0x008fe200000010ff */
[--C-:B------:R-:W-:Y:S02]  /*4f90*/  FADD.FTZ R24, R24, -R2.reuse ;  /* 0x8000000218187221 */ /* 0x100fe40000010000 */
[----:B-1----:R-:W-:Y:S02]  /*4fa0*/  FMUL.FTZ R29, R151, R29 ;  /* 0x0000001d971d7220 */ /* 0x002fe40000410000 */
[--C-:B------:R-:W-:Y:S02]  /*4fb0*/  FADD.FTZ R25, R25, -R2.reuse ;  /* 0x8000000219197221 */ /* 0x100fe40000010000 */
[----:B------:R-:W-:Y:S01]  /*4fc0*/  FADD.FTZ R9, R9, -R2 ;  /* 0x8000000209097221 */ /* 0x000fe20000010000 */
[----:B------:R-:W-:Y:S01]  /*4fd0*/  MUFU.EX2 R137, R137 ;  /* 0x0000008900897308 */ /* 0x000fe20000000800 */
[----:B------:R-:W-:Y:S02]  /*4fe0*/  FFMA.FTZ R2, -R250, R250, 1 ;  /* 0x3f800000fa027423 */ /* 0x000fe400000101fa */
[----:B------:R-:W-:Y:S02]  /*4ff0*/  FMUL.FTZ R9, R153, R9 ;  /* 0x0000000999097220 */ /* 0x000fe40000410000 */
[----:B------:R-:W-:Y:S02]  /*5000*/  FMUL.FTZ R2, R29, R2 ;  /* 0x000000021d027220 */ /* 0x000fe40000410000 */
[----:B------:R-:W-:Y:S01]  /*5010*/  FMUL.FTZ R25, R156, R25 ;  /* 0x000000199c197220 */ /* 0x000fe20000410000 */
[----:B--2---:R-:W-:Y:S02]  /*5020*/  F2FP.BF16.PACK_AB R17, R152, R163 ;  /* 0x000000a39811723e */ /* 0x004fe400000010ff */
[----:B------:R1:W-:Y:S02]  /*5030*/  MUFU.EX2 R152, R7 ;  /* 0x0000000700987308 */ /* 0x0003e40000000800 */
[----:B-1----:R-:W-:Y:S04]  /*5040*/  FMUL.FTZ R7, R155, R35 ;  /* 0x000000239b077220 */ /* 0x002fe80000410000 */
[----:B------:R-:W-:Y:S01]  /*5050*/  FMUL.FTZ R4, R7, R4 ;  /* 0x0000000407047220 */ /* 0x000fe20000410000 */
[----:B------:R-:W-:Y:S04]  /*5060*/  F2FP.BF16.PACK_AB R7, R147, R148 ;  /* 0x000000949307723e */ /* 0x000fe800000010ff */
[----:B------:R-:W-:Y:S01]  /*5070*/  F2FP.BF16.PACK_AB R34, R4, R5 ;  /* 0x000000050422723e */ /* 0x000fe200000010ff */
[----:B------:R-:W-:Y:S02]  /*5080*/  FFMA.FTZ R4, -R143, R143, 1 ;  /* 0x3f8000008f047423 */ /* 0x000fe4000001018f */
[----:B------:R1:W-:Y:S01]  /*5090*/  MUFU.EX2 R143, R136 ;  /* 0x00000088008f7308 */ /* 0x0003e20000000800 */
[C---:B----4-:R-:W-:Y:S01]  /*50a0*/  FMUL.FTZ R19, R242.reuse, R19 ;  /* 0x00000013f2137220 */ /* 0x050fe20000410000 */
[----:B------:R-:W-:Y:S02]  /*50b0*/  F2FP.BF16.PACK_AB R22, R242, R162 ;  /* 0x000000a2f216723e */ /* 0x000fe400000010ff */
[----:B------:R-:W-:Y:S01]  /*50c0*/  MOV R242, R21 ;  /* 0x0000001500f27202 */ /* 0x000fe20000000f00 */
[----:B------:R-:W-:Y:S01]  /*50d0*/  FMUL.FTZ R142, R19, R3 ;  /* 0x00000003138e7220 */ /* 0x000fe20000410000 */
[----:B------:R-:W-:Y:S02]  /*50e0*/  FSEL R3, R230, -INF , !P3 ;  /* 0xff800000e6037808 */ /* 0x000fe40005800000 */
[----:B------:R-:W-:Y:S01]  /*50f0*/  F2FP.BF16.PACK_AB R21, R234, R238 ;  /* 0x000000eeea15723e */ /* 0x000fe200000010ff */
[----:B------:R-:W-:Y:S01]  /*5100*/  FFMA.FTZ R5, -R242, R242, 1 ;  /* 0x3f800000f2057423 */ /* 0x000fe200000101f2 */
[----:B------:R-:W-:Y:S01]  /*5110*/  F2FP.BF16.PACK_AB R35, R142, R140 ;  /* 0x0000008c8e23723e */ /* 0x000fe200000010ff */
[--C-:B------:R-:W-:Y:S01]  /*5120*/  FFMA.FTZ R138, R3, c[0x0][0x29c], -R150.reuse ;  /* 0x0000a700038a7a23 */ /* 0x100fe20000010896 */
[----:B------:R-:W-:Y:S01]  /*5130*/  F2FP.BF16.PACK_AB R3, R235, R239 ;  /* 0x000000efeb03723e */ /* 0x000fe200000010ff */
[----:B------:R-:W-:Y:S01]  /*5140*/  FFMA.FTZ R150, R0, c[0x0][0x29c], -R150 ;  /* 0x0000a70000967a23 */ /* 0x000fe20000010896 */
[----:B------:R2:W3:Y:S01]  /*5150*/  MUFU.EX2 R142, R6 ;  /* 0x00000006008e7308 */ /* 0x0004e20000000800 */
[----:B------:R-:W-:Y:S01]  /*5160*/  FFMA.FTZ R0, -R249, R249, 1 ;  /* 0x3f800000f9007423 */ /* 0x000fe200000101f9 */
[----:B------:R-:W-:Y:S01]  /*5170*/  F2FP.BF16.PACK_AB R19, R233, R237 ;  /* 0x000000ede913723e */ /* 0x000fe200000010ff */
[----:B------:R-:W-:Y:S01]  /*5180*/  FMUL.FTZ R140, R9, R5 ;  /* 0x00000005098c7220 */ /* 0x000fe20000410000 */
[----:B------:R-:W-:Y:S01]  /*5190*/  F2FP.BF16.PACK_AB R5, R151, R145 ;  /* 0x000000919705723e */ /* 0x000fe200000010ff */
[----:B------:R-:W-:Y:S02]  /*51a0*/  FMUL.FTZ R0, R139, R0 ;  /* 0x000000008b007220 */ /* 0x000fe40000410000 */
[----:B------:R-:W-:Y:S01]  /*51b0*/  FMUL.FTZ R139, R12, R4 ;  /* 0x000000040c8b7220 */ /* 0x000fe20000410000 */
[----:B------:R-:W-:Y:S01]  /*51c0*/  F2FP.BF16.PACK_AB R4, R156, R159 ;  /* 0x0000009f9c04723e */ /* 0x000fe200000010ff */
[----:B------:R-:W-:Y:S01]  /*51d0*/  FMUL.FTZ R12, R145, R28 ;  /* 0x0000001c910c7220 */ /* 0x000fe20000410000 */
[----:B------:R-:W-:Y:S01]  /*51e0*/  F2FP.BF16.PACK_AB R133, R0, R141 ;  /* 0x0000008d0085723e */ /* 0x000fe200000010ff */
[----:B------:R-:W-:Y:S01]  /*51f0*/  FFMA.FTZ R0, -R236, R236, 1 ;  /* 0x3f800000ec007423 */ /* 0x000fe200000101ec */
[----:B------:R-:W4:Y:S01]  /*5200*/  MUFU.EX2 R138, R138 ;  /* 0x0000008a008a7308 */ /* 0x000f220000000800 */
[----:B------:R-:W-:Y:S02]  /*5210*/  FFMA.FTZ R9, -R84, R84, 1 ;  /* 0x3f80000054097423 */ /* 0x000fe40000010154 */
[----:B------:R-:W-:Y:S02]  /*5220*/  FMUL.FTZ R141, R8, R0 ;  /* 0x00000000088d7220 */ /* 0x000fe40000410000 */
[----:B------:R-:W-:Y:S02]  /*5230*/  FFMA.FTZ R0, -R86, R86, 1 ;  /* 0x3f80000056007423 */ /* 0x000fe40000010156 */
[----:B------:R4:W5:Y:S01]  /*5240*/  LDL.LU R86, [R1+0x90] ;  /* 0x0000900001567983 */ /* 0x0009620000300800 */
[----:B------:R-:W-:Y:S02]  /*5250*/  FFMA.FTZ R8, -R252, R252, 1 ;  /* 0x3f800000fc087423 */ /* 0x000fe400000101fc */
[----:B-1----:R-:W-:Y:S01]  /*5260*/  FMUL.FTZ R136, R13, R0 ;  /* 0x000000000d887220 */ /* 0x002fe20000410000 */
[----:B------:R-:W1:Y:S01]  /*5270*/  MUFU.EX2 R150, R150 ;  /* 0x0000009600967308 */ /* 0x000e620000000800 */
[----:B------:R1:W4:Y:S01]  /*5280*/  LDS R0, [R85.X4+0xf320] ;  /* 0x00f3200055007984 */ /* 0x0003220000004800 */
[----:B--2---:R-:W-:Y:S02]  /*5290*/  FFMA.FTZ R6, -R251, R251, 1 ;  /* 0x3f800000fb067423 */ /* 0x004fe400000101fb */
[----:B------:R-:W-:Y:S01]  /*52a0*/  FMUL.FTZ R13, R159, R24 ;  /* 0x000000189f0d7220 */ /* 0x000fe20000410000 */
[----:B------:R-:W-:Y:S01]  /*52b0*/  STS [R227+0xf480], R18 ;  /* 0x00f48012e3007388 */ /* 0x000fe20000000800 */
[----:B------:R-:W-:Y:S01]  /*52c0*/  FMUL.FTZ R12, R12, R6 ;  /* 0x000000060c0c7220 */ /* 0x000fe20000410000 */
[----:B------:R-:W-:Y:S01]  /*52d0*/  F2FP.BF16.PACK_AB R6, R140, R141 ;  /* 0x0000008d8c06723e */ /* 0x000fe200000010ff */
[----:B------:R-:W-:Y:S01]  /*52e0*/  FMUL.FTZ R13, R13, R9 ;  /* 0x000000090d0d7220 */ /* 0x000fe20000410000 */
[----:B------:R-:W-:Y:S01]  /*52f0*/  STS [R227+0xf880], R17 ;  /* 0x00f88011e3007388 */ /* 0x000fe20000000800 */
[----:B------:R-:W-:Y:S01]  /*5300*/  F2FP.BF16.PACK_AB R9, R136, R139 ;  /* 0x0000008b8809723e */ /* 0x000fe200000010ff */
[----:B------:R-:W-:Y:S01]  /*5310*/  FMUL.FTZ R8, R25, R8 ;  /* 0x0000000819087220 */ /* 0x000fe20000410000 */
[----:B------:R-:W-:Y:S01]  /*5320*/  F2FP.BF16.PACK_AB R12, R2, R12 ;  /* 0x0000000c020c723e */ /* 0x000fe200000010ff */
[----:B------:R2:W-:Y:S01]  /*5330*/  STS [R228], R3 ;  /* 0x00000003e4007388 */ /* 0x0005e20000000800 */
[----:B---3--:R-:W-:Y:S02]  /*5340*/  F2FP.BF16.PACK_AB R2, R142, R144 ;  /* 0x000000908e02723e */ /* 0x008fe400000010ff */
[----:B------:R-:W-:Y:S01]  /*5350*/  F2FP.BF16.PACK_AB R8, R8, R13 ;  /* 0x0000000d0808723e */ /* 0x000fe200000010ff */
[----:B------:R-:W-:Y:S04]  /*5360*/  STS [R228+0x400], R22 ;  /* 0x00040016e4007388 */ /* 0x000fe80000000800 */
[----:B------:R-:W-:Y:S04]  /*5370*/  STS [R227+0x10480], R16 ;  /* 0x01048010e3007388 */ /* 0x000fe80000000800 */
[----:B-1----:R1:W5:Y:S04]  /*5380*/  LDL.LU R85, [R1+0x8c] ;  /* 0x00008c0001557983 */ /* 0x0023680000300800 */
[----:B------:R1:W5:Y:S01]  /*5390*/  LDL.LU R84, [R1+0x88] ;  /* 0x0000880001547983 */ /* 0x0003620000300800 */
[----:B--2---:R-:W-:Y:S01]  /*53a0*/  F2FP.BF16.PACK_AB R3, R146, R152 ;  /* 0x000000989203723e */ /* 0x004fe200000010ff */
[--C-:B----4-:R-:W-:Y:S04]  /*53b0*/  FADD.FTZ R10, R10, -R0.reuse ;  /* 0x800000000a0a7221 */ /* 0x110fe80000010000 */
        /* <DEDUP_REMOVED lines=17> */
[----:B------:R-:W-:Y:S01]  /*54d0*/  FMUL.FTZ R30, R138, R30 ;  /* 0x0000001e8a1e7220 */ /* 0x000fe20000410000 */
[----:B------:R-:W-:Y:S01]  /*54e0*/  STS [R228+0x2400], R23 ;  /* 0x00240017e4007388 */ /* 0x000fe20000000800 */
[----:B--2---:R-:W-:Y:S02]  /*54f0*/  FFMA.FTZ R3, -R246, R246, 1 ;  /* 0x3f800000f6037423 */ /* 0x004fe400000101f6 */
[----:B------:R-:W-:Y:S01]  /*5500*/  FMUL.FTZ R31, R150, R31 ;  /* 0x0000001f961f7220 */ /* 0x000fe20000410000 */
[----:B------:R2:W-:Y:S01]  /*5510*/  STS [R227+0x12480], R4 ;  /* 0x01248004e3007388 */ /* 0x0005e20000000800 */
[----:B---3--:R-:W-:Y:S01]  /*5520*/  F2FP.BF16.PACK_AB R2, R137, R143 ;  /* 0x0000008f8902723e */ /* 0x008fe200000010ff */
[----:B----4-:R-:W-:Y:S04]  /*5530*/  FMUL.FTZ R7, R146, R11 ;  /* 0x0000000b92077220 */ /* 0x010fe80000410000 */
[----:B------:R3:W-:Y:S01]  /*5540*/  STS [R227+0x12880], R2 ;  /* 0x01288002e3007388 */ /* 0x0007e20000000800 */
[----:B------:R-:W-:Y:S03]  /*5550*/  FMUL.FTZ R7, R7, R3 ;  /* 0x0000000307077220 */ /* 0x000fe60000410000 */
[----:B------:R4:W-:Y:S01]  /*5560*/  STS [R228+0x3000], R5 ;  /* 0x00300005e4007388 */ /* 0x0009e20000000800 */
[----:B------:R-:W-:Y:S04]  /*5570*/  FFMA.FTZ R3, -R248, R248, 1 ;  /* 0x3f800000f8037423 */ /* 0x000fe800000101f8 */
[----:B------:R-:W-:Y:S02]  /*5580*/  FMUL.FTZ R3, R15, R3 ;  /* 0x000000030f037220 */ /* 0x000fe40000410000 */
[----:B--2---:R-:W-:Y:S04]  /*5590*/  FFMA.FTZ R4, -R247, R247, 1 ;  /* 0x3f800000f7047423 */ /* 0x004fe800000101f7 */
[----:B------:R-:W-:Y:S02]  /*55a0*/  FMUL.FTZ R4, R14, R4 ;  /* 0x000000040e047220 */ /* 0x000fe40000410000 */
[----:B---3--:R-:W-:Y:S03]  /*55b0*/  FFMA.FTZ R2, -R245, R245, 1 ;  /* 0x3f800000f5027423 */ /* 0x008fe600000101f5 */
[----:B------:R-:W-:Y:S01]  /*55c0*/  F2FP.BF16.PACK_AB R4, R3, R4 ;  /* 0x000000040304723e */ /* 0x000fe200000010ff */
[----:B------:R-:W-:Y:S01]  /*55d0*/  FMUL.FTZ R10, R10, R2 ;  /* 0x000000020a0a7220 */ /* 0x000fe20000410000 */
[----:B------:R-:W-:Y:S01]  /*55e0*/  F2FP.BF16.PACK_AB R2, R150, R138 ;  /* 0x0000008a9602723e */ /* 0x000fe200000010ff */
[----:B----4-:R-:W-:Y:S02]  /*55f0*/  FFMA.FTZ R5, -R231, R231, 1 ;  /* 0x3f800000e7057423 */ /* 0x010fe400000101e7 */
[----:B------:R-:W-:Y:S02]  /*5600*/  FFMA.FTZ R3, -R230, R230, 1 ;  /* 0x3f800000e6037423 */ /* 0x000fe400000101e6 */
[----:B------:R2:W-:Y:S04]  /*5610*/  STS [R228+0x3400], R2 ;  /* 0x00340002e4007388 */ /* 0x0005e80000000800 */
[----:B------:R-:W-:Y:S01]  /*5620*/  BAR.SYNC.DEFER_BLOCKING 0x0 ;  /* 0x0000000000007b1d */ /* 0x000fe20000010000 */
[----:B--2---:R-:W-:Y:S01]  /*5630*/  F2FP.BF16.PACK_AB R2, R7, R10 ;  /* 0x0000000a0702723e */ /* 0x004fe200000010ff */
        /* <DEDUP_REMOVED lines=19> */
[----:B--2---:R-:W-:Y:S02]  /*5770*/  F2FP.BF16.PACK_AB R2, R0, R5 ;  /* 0x000000050002723e */ /* 0x004fe400000010ff */
[----:B------:R-:W-:Y:S01]  /*5780*/  SHF.L.U32 R0, R221, 0x1, RZ ;  /* 0x00000001dd007819 */ /* 0x000fe200000006ff */
[----:B------:R-:W-:Y:S04]  /*5790*/  STS [R228+0x6400], R34 ;  /* 0x00640022e4007388 */ /* 0x000fe80000000800 */
[----:B------:R-:W-:Y:S04]  /*57a0*/  STS [R227+0x16480], R8 ;  /* 0x01648008e3007388 */ /* 0x000fe80000000800 */
[----:B------:R-:W-:Y:S04]  /*57b0*/  STS [R227+0x16880], R3 ;  /* 0x01688003e3007388 */ /* 0x000fe80000000800 */
[----:B------:R-:W-:Y:S04]  /*57c0*/  STS [R228+0x7000], R12 ;  /* 0x0070000ce4007388 */ /* 0x000fe80000000800 */
[----:B------:R-:W-:Y:S04]  /*57d0*/  STS [R228+0x7400], R2 ;  /* 0x00740002e4007388 */ /* 0x000fe80000000800 */
[----:B------:R-:W-:Y:S08]  /*57e0*/  LDSM.16.MT88.4 R4, [R213+0xf480] ;  /* 0x00f48000d504783b */ /* 0x000ff00000004200 */
[----:B------:R-:W2:Y:S08]  /*57f0*/  LDSM.16.MT88.4 R8, [R0+0xc080] ;  /* 0x00c080000008783b */ /* 0x000eb00000004200 */
[----:B------:R-:W3:Y:S08]  /*5800*/  LDSM.16.MT88.4 R12, [R213+0x11480] ;  /* 0x01148000d50c783b */ /* 0x000ef00000004200 */
[----:B------:R-:W4:Y:S08]  /*5810*/  LDSM.16.MT88.4 R16, [R0+0xd080] ;  /* 0x00d080000010783b */ /* 0x000f300000004200 */
[----:B------:R-:W1:Y:S08]  /*5820*/  LDSM.16.MT88.4 R20, [R0+0xe080] ;  /* 0x00e080000014783b */ /* 0x000e700000004200 */
[----:B------:R-:W-:Y:S01]  /*5830*/  LDSM.16.MT88.4 R24, [R213+0xfc80] ;  /* 0x00fc8000d518783b */ /* 0x000fe20000004200 */
[-C--:B--2---:R-:W-:Y:S07]  /*5840*/  HMMA.16816.F32.BF16 R36, R4, R8.reuse, R36 ;  /* 0x000000080424723c */ /* 0x084fee0000041824 */
[----:B------:R-:W2:Y:S01]  /*5850*/  LDSM.16.MT88.4 R28, [R0+0xc480] ;  /* 0x00c48000001c783b */ /* 0x000ea20000004200 */
[C---:B---3--:R-:W-:Y:S07]  /*5860*/  HMMA.16816.F32.BF16 R40, R12.reuse, R8, R40 ;  /* 0x000000080c28723c */ /* 0x048fee0000041828 */
[----:B------:R-:W3:Y:S01]  /*5870*/  LDSM.16.MT88.4 R32, [R213+0x11c80] ;  /* 0x011c8000d520783b */ /* 0x000ee20000004200 */
[-C--:B------:R-:W-:Y:S07]  /*5880*/  HMMA.16816.F32.BF16 R44, R12, R10.reuse, R44 ;  /* 0x0000000a0c2c723c */ /* 0x080fee000004182c */
[----:B------:R-:W1:Y:S01]  /*5890*/  LDSM.16.MT88.4 R132, [R0+0xd480] ;  /* 0x00d480000084783b */ /* 0x000e620000004200 */
[C---:B------:R-:W-:Y:S07]  /*58a0*/  HMMA.16816.F32.BF16 R48, R4.reuse, R10, R48 ;  /* 0x0000000a0430723c */ /* 0x040fee0000041830 */
[----:B------:R-:W2:Y:S01]  /*58b0*/  LDSM.16.MT88.4 R8, [R0+0xe480] ;  /* 0x00e480000008783b */ /* 0x000ea20000004200 */
[-C--:B----4-:R-:W-:Y:S07]  /*58c0*/  HMMA.16816.F32.BF16 R52, R4, R16.reuse, R52 ;  /* 0x000000100434723c */ /* 0x090fee0000041834 */
[----:B------:R-:W-:Y:S01]  /*58d0*/  LDSM.16.MT88.4 R136, [R213+0x10c80] ;  /* 0x010c8000d588783b */ /* 0x000fe20000004200 */
[C---:B------:R-:W-:Y:S07]  /*58e0*/  HMMA.16816.F32.BF16 R56, R12.reuse, R16, R56 ;  /* 0x000000100c38723c */ /* 0x040fee0000041838 */
[----:B------:R-:W-:Y:S01]  /*58f0*/  LDSM.16.MT88.4 R140, [R0+0xcc80] ;  /* 0x00cc8000008c783b */ /* 0x000fe20000004200 */
[-C--:B------:R-:W-:Y:S08]  /*5900*/  HMMA.16816.F32.BF16 R60, R12, R18.reuse, R60 ;  /* 0x000000120c3c723c */ /* 0x080ff0000004183c */
[C---:B------:R-:W-:Y:S01]  /*5910*/  HMMA.16816.F32.BF16 R64, R4.reuse, R18, R64 ;  /* 0x000000120440723c */ /* 0x040fe20000041840 */
[----:B------:R-:W-:Y:S07]  /*5920*/  LDSM.16.MT88.4 R16, [R0+0xc880] ;  /* 0x00c880000010783b */ /* 0x000fee0000004200 */
[-C--:B-1----:R-:W-:Y:S08]  /*5930*/  HMMA.16816.F32.BF16 R68, R4, R20.reuse, R68 ;  /* 0x000000140444723c */ /* 0x082ff00000041844 */
[C---:B------:R-:W-:Y:S08]  /*5940*/  HMMA.16816.F32.BF16 R72, R12.reuse, R20, R72 ;  /* 0x000000140c48723c */ /* 0x040ff00000041848 */
[-C--:B------:R-:W-:Y:S01]  /*5950*/  HMMA.16816.F32.BF16 R76, R12, R22.reuse, R76 ;  /* 0x000000160c4c723c */ /* 0x080fe2000004184c */
[----:B------:R-:W1:Y:S07]  /*5960*/  LDSM.16.MT88.4 R12, [R213+0x10480] ;  /* 0x01048000d50c783b */ /* 0x000e6e0000004200 */
[----:B------:R-:W-:Y:S01]  /*5970*/  HMMA.16816.F32.BF16 R80, R4, R22, R80 ;  /* 0x000000160450723c */ /* 0x000fe20000041850 */
[----:B------:R-:W4:Y:S07]  /*5980*/  LDSM.16.MT88.4 R4, [R213+0x12480] ;  /* 0x01248000d504783b */ /* 0x000f2e0000004200 */
[-C--:B--2---:R-:W-:Y:S01]  /*5990*/  HMMA.16816.F32.BF16 R36, R24, R28.reuse, R36 ;  /* 0x0000001c1824723c */ /* 0x084fe20000041824 */
[----:B------:R-:W2:Y:S07]  /*59a0*/  LDSM.16.MT88.4 R20, [R0+0xd880] ;  /* 0x00d880000014783b */ /* 0x000eae0000004200 */
[C---:B---3--:R-:W-:Y:S08]  /*59b0*/  HMMA.16816.F32.BF16 R40, R32.reuse, R28, R40 ;  /* 0x0000001c2028723c */ /* 0x048ff00000041828 */
[-C--:B------:R-:W-:Y:S08]  /*59c0*/  HMMA.16816.F32.BF16 R44, R32, R30.reuse, R44 ;  /* 0x0000001e202c723c */ /* 0x080ff0000004182c */
[C---:B------:R-:W-:Y:S01]  /*59d0*/  HMMA.16816.F32.BF16 R48, R24.reuse, R30, R48 ;  /* 0x0000001e1830723c */ /* 0x040fe20000041830 */
[----:B------:R-:W3:Y:S07]  /*59e0*/  LDSM.16.MT88.4 R28, [R0+0xe880] ;  /* 0x00e88000001c783b */ /* 0x000eee0000004200 */
[-C--:B------:R-:W-:Y:S08]  /*59f0*/  HMMA.16816.F32.BF16 R52, R24, R132.reuse, R52 ;  /* 0x000000841834723c */ /* 0x080ff00000041834 */
[C---:B------:R-:W-:Y:S08]  /*5a00*/  HMMA.16816.F32.BF16 R56, R32.reuse, R132, R56 ;  /* 0x000000842038723c */ /* 0x040ff00000041838 */
[-C--:B------:R-:W-:Y:S08]  /*5a10*/  HMMA.16816.F32.BF16 R60, R32, R134.reuse, R60 ;  /* 0x00000086203c723c */ /* 0x080ff0000004183c */
[C---:B------:R-:W-:Y:S01]  /*5a20*/  HMMA.16816.F32.BF16 R64, R24.reuse, R134, R64 ;  /* 0x000000861840723c */ /* 0x040fe20000041840 */
[----:B------:R-:W2:Y:S07]  /*5a30*/  LDSM.16.MT88.4 R132, [R213+0x12c80] ;  /* 0x012c8000d584783b */ /* 0x000eae0000004200 */
[-C--:B------:R-:W-:Y:S08]  /*5a40*/  HMMA.16816.F32.BF16 R68, R24, R8.reuse, R68 ;  /* 0x000000081844723c */ /* 0x080ff00000041844 */
[C---:B------:R-:W-:Y:S08]  /*5a50*/  HMMA.16816.F32.BF16 R72, R32.reuse, R8, R72 ;  /* 0x000000082048723c */ /* 0x040ff00000041848 */
[-C--:B------:R-:W-:Y:S08]  /*5a60*/  HMMA.16816.F32.BF16 R76, R32, R10.reuse, R76 ;  /* 0x0000000a204c723c */ /* 0x080ff0000004184c */
[----:B------:R-:W-:Y:S01]  /*5a70*/  HMMA.16816.F32.BF16 R80, R24, R10, R80 ;  /* 0x0000000a1850723c */ /* 0x000fe20000041850 */
[----:B------:R-:W3:Y:S07]  /*5a80*/  LDSM.16.MT88.4 R8, [R0+0xdc80] ;  /* 0x00dc80000008783b */ /* 0x000eee0000004200 */
[-C--:B-1----:R-:W-:Y:S08]  /*5a90*/  HMMA.16816.F32.BF16 R36, R12, R16.reuse, R36 ;  /* 0x000000100c24723c */ /* 0x082ff00000041824 */
[C---:B----4-:R-:W-:Y:S08]  /*5aa0*/  HMMA.16816.F32.BF16 R40, R4.reuse, R16, R40 ;  /* 0x000000100428723c */ /* 0x050ff00000041828 */
[-C--:B------:R-:W-:Y:S08]  /*5ab0*/  HMMA.16816.F32.BF16 R44, R4, R18.reuse, R44 ;  /* 0x00000012042c723c */ /* 0x080ff0000004182c */
[C---:B------:R-:W-:Y:S01]  /*5ac0*/  HMMA.16816.F32.BF16 R48, R12.reuse, R18, R48 ;  /* 0x000000120c30723c */ /* 0x040fe20000041830 */
[----:B------:R-:W1:Y:S07]  /*5ad0*/  LDSM.16.MT88.4 R16, [R0+0xec80] ;  /* 0x00ec80000010783b */ /* 0x000e6e0000004200 */
[-C--:B--2---:R-:W-:Y:S01]  /*5ae0*/  HMMA.16816.F32.BF16 R52, R12, R20.reuse, R52 ;  /* 0x000000140c34723c */ /* 0x084fe20000041834 */
[----:B------:R-:W-:Y:S07]  /*5af0*/  BAR.SYNC.DEFER_BLOCKING 0x0 ;  /* 0x0000000000007b1d */ /* 0x000fee0000010000 */
[C---:B------:R-:W-:Y:S08]  /*5b00*/  HMMA.16816.F32.BF16 R56, R4.reuse, R20, R56 ;  /* 0x000000140438723c */ /* 0x040ff00000041838 */
[-C--:B------:R-:W-:Y:S08]  /*5b10*/  HMMA.16816.F32.BF16 R60, R4, R22.reuse, R60 ;  /* 0x00000016043c723c */ /* 0x080ff0000004183c */
[C---:B------:R-:W-:Y:S01]  /*5b20*/  HMMA.16816.F32.BF16 R64, R12.reuse, R22, R64 ;  /* 0x000000160c40723c */ /* 0x040fe20000041840 */
[----:B------:R2:W4:Y:S06]  /*5b30*/  LDSM.16.MT88.2 R2, [R212] ;  /* 0x00000000d402783b */ /* 0x00052c0000004100 */
[----:B------:R2:W1:Y:S01]  /*5b40*/  LDSM.16.MT88.2 R148, [R212+0x2400] ;  /* 0x00240000d494783b */ /* 0x0004620000004100 */
[-C--:B---3--:R-:W-:Y:S05]  /*5b50*/  HMMA.16816.F32.BF16 R68, R12, R28.reuse, R68 ;  /* 0x0000001c0c44723c */ /* 0x088fea0000041844 */
[----:B------:R2:W3:Y:S03]  /*5b60*/  LDSM.16.MT88.2 R150, [R212+0x4400] ;  /* 0x00440000d496783b */ /* 0x0004e60000004100 */
        /* <DEDUP_REMOVED lines=18> */
[-C--:B-1----:R-:W-:Y:S08]  /*5c90*/  HMMA.16816.F32.BF16 R68, R136, R16.reuse, R68 ;  /* 0x000000108844723c */ /* 0x082ff00000041844 */
[C---:B------:R-:W-:Y:S08]  /*5ca0*/  HMMA.16816.F32.BF16 R72, R132.reuse, R16, R72 ;  /* 0x000000108448723c */ /* 0x040ff00000041848 */
[-C--:B------:R-:W-:Y:S08]  /*5cb0*/  HMMA.16816.F32.BF16 R76, R132, R18.reuse, R76 ;  /* 0x00000012844c723c */ /* 0x080ff0000004184c */
[----:B------:R-:W-:Y:S01]  /*5cc0*/  HMMA.16816.F32.BF16 R80, R136, R18, R80 ;  /* 0x000000128850723c */ /* 0x000fe20000041850 */
[----:B------:R-:W-:-:S07]  /*5cd0*/  @P2 BRA `(.L_x_239) ;  /* 0x0000033000002947 */ /* 0x000fce0003800000 */
[----:B--234-:R-:W2:Y:S01]  /*5ce0*/  LDL.64 R240, [R1+0x50] ;  /* 0x0000500001f07983 */ /* 0x01cea20000100a00 */
        /* <DEDUP_REMOVED lines=50> */
.L_x_239:
[-C--:B-1234-:R-:W-:Y:S01]  /*6010*/  HMMA.16816.F32.BF16 R4, R20, R2.reuse, RZ ;  /* 0x000000021404723c */ /* 0x09efe200000418ff */
        /* <DEDUP_REMOVED lines=240> */
.L_x_221:
[----:B------:R-:W-:Y:S05]  /*6f20*/  @P1 EXIT ;  /* 0x000000000000194d */ /* 0x000fea0003800000 */
[----:B-1----:R-:W2:Y:S01]  /*6f30*/  LDL.LU.64 R4, [R1+0x48] ;  /* 0x0000480001047983 */ /* 0x002ea20000300a00 */
[----:B------:R-:W-:Y:S01]  /*6f40*/  MOV R2, 0x1 ;  /* 0x0000000100027802 */ /* 0x000fe20000000f00 */
[----:B------:R-:W-:Y:S02]  /*6f50*/  UIMAD UR5, UR8, 0x3000, URZ ;  /* 0x00003000080578a4 */ /* 0x000fe4000f8e023f */
[----:B------:R-:W1:Y:S04]  /*6f60*/  S2R R0, SR_CTAID.Y ;  /* 0x0000000000007919 */ /* 0x000e680000002600 */
[----:B------:R-:W-:Y:S01]  /*6f70*/  BAR.SYNC.DEFER_BLOCKING 0x1, 0x100 ;  /* 0x0044000000007b1d */ /* 0x000fe20000010000 */
[----:B------:R-:W-:Y:S01]  /*6f80*/  ISETP.NE.AND P1, PT, R2, c[0x0][0x338], PT ;  /* 0x0000ce0002007a0c */ /* 0x000fe20003f25270 */
[----:B------:R-:W-:-:S04]  /*6f90*/  USHF.R.S32.HI UR4, URZ, 0x1f, UR5 ;  /* 0x0000001f3f047899 */ /* 0x000fc80008011405 */
[----:B------:R-:W3:Y:S08]  /*6fa0*/  S2R R11, SR_CTAID.Z ;  /* 0x00000000000b7919 */ /* 0x000ef00000002700 */
[----:B-1----:R-:W-:-:S05]  /*6fb0*/  @P1 IMAD.HI.U32 R3, R0, c[0x0][0x33c], RZ ;  /* 0x0000cf0000031a27 */ /* 0x002fca00078e00ff */
[----:B------:R-:W-:Y:S02]  /*6fc0*/  @P1 SHF.R.U32.HI R0, RZ, c[0x0][0x340], R3 ;  /* 0x0000d000ff001a19 */ /* 0x000fe40000011603 */
[----:B--2---:R-:W-:-:S04]  /*6fd0*/  IADD3 R2, P0, R4, UR5, RZ ;  /* 0x0000000504027c10 */ /* 0x004fc8000ff1e0ff */
[----:B------:R-:W-:Y:S02]  /*6fe0*/  LEA.HI.X.SX32 R3, R4, UR4, 0x1, P0 ;  /* 0x0000000404037c11 */ /* 0x000fe400080f0eff */
[----:B------:R-:W-:-:S05]  /*6ff0*/  SHF.R.S32.HI R4, RZ, 0x1f, R0 ;  /* 0x0000001fff047819 */ /* 0x000fca0000011400 */
[C---:B------:R-:W-:Y:S02]  /*7000*/  IMAD R6, R4.reuse, c[0x0][0x328], RZ ;  /* 0x0000ca0004067a24 */ /* 0x040fe400078e02ff */
[----:B------:R-:W-:Y:S02]  /*7010*/  IMAD R7, R4, c[0x0][0x300], RZ ;  /* 0x0000c00004077a24 */ /* 0x000fe400078e02ff */
[----:B------:R-:W-:-:S04]  /*7020*/  IMAD.WIDE.U32 R4, R0, c[0x0][0x328], R2 ;  /* 0x0000ca0000047a25 */ /* 0x000fc800078e0002 */
[----:B------:R-:W-:-:S04]  /*7030*/  IMAD.WIDE.U32 R2, R0, c[0x0][0x300], R2 ;  /* 0x0000c00000027a25 */ /* 0x000fc800078e0002 */
[C---:B------:R-:W-:Y:S02]  /*7040*/  IMAD R6, R0.reuse, c[0x0][0x32c], R6 ;  /* 0x0000cb0000067a24 */ /* 0x040fe400078e0206 */
[----:B------:R-:W-:Y:S01]  /*7050*/  IMAD R0, R0, c[0x0][0x304], R7 ;  /* 0x0000c10000007a24 */ /* 0x000fe200078e0207 */
[----:B---3--:R-:W-:Y:S02]  /*7060*/  SHF.R.S32.HI R7, RZ, 0x1f, R11 ;  /* 0x0000001fff077819 */ /* 0x008fe4000001140b */
[----:B------:R-:W-:Y:S02]  /*7070*/  IADD3 R5, R5, R6, RZ ;  /* 0x0000000605057210 */ /* 0x000fe40007ffe0ff */
[----:B------:R-:W-:Y:S01]  /*7080*/  IADD3 R3, R3, R0, RZ ;  /* 0x0000000003037210 */ /* 0x000fe20007ffe0ff */
[----:B------:R-:W-:Y:S02]  /*7090*/  IMAD R10, R7, c[0x0][0x330], RZ ;  /* 0x0000cc00070a7a24 */ /* 0x000fe400078e02ff */
[----:B------:R-:W-:-:S04]  /*70a0*/  IMAD.WIDE.U32 R8, R11, c[0x0][0x330], R4 ;  /* 0x0000cc000b087a25 */ /* 0x000fc800078e0004 */
[----:B------:R-:W-:Y:S01]  /*70b0*/  IMAD R10, R11, c[0x0][0x334], R10 ;  /* 0x0000cd000b0a7a24 */ /* 0x000fe200078e020a */
[----:B------:R-:W-:Y:S01]  /*70c0*/  LEA R4, P1, R8, c[0x0][0x310], 0x2 ;  /* 0x0000c40008047a11 */ /* 0x000fe200078210ff */
[----:B------:R-:W-:Y:S02]  /*70d0*/  IMAD R0, R7, c[0x0][0x308], RZ ;  /* 0x0000c20007007a24 */ /* 0x000fe400078e02ff */
[----:B------:R-:W-:Y:S01]  /*70e0*/  IMAD.WIDE.U32 R6, R11, c[0x0][0x308], R2 ;  /* 0x0000c2000b067a25 */ /* 0x000fe200078e0002 */
[----:B------:R-:W-:-:S03]  /*70f0*/  IADD3 R10, R9, R10, RZ ;  /* 0x0000000a090a7210 */ /* 0x000fc60007ffe0ff */
[----:B------:R-:W-:Y:S01]  /*7100*/  IMAD R0, R11, c[0x0][0x30c], R0 ;  /* 0x0000c3000b007a24 */ /* 0x000fe200078e0200 */
[----:B------:R-:W-:Y:S02]  /*7110*/  LEA.HI.X R5, R8, c[0x0][0x314], R10, 0x2, P1 ;  /* 0x0000c50008057a11 */ /* 0x000fe400008f140a */
[C---:B------:R-:W-:Y:S02]  /*7120*/  LEA R2, P0, R6.reuse, c[0x0][0x2e8], 0x2 ;  /* 0x0000ba0006027a11 */ /* 0x040fe400078010ff */
[----:B------:R-:W-:Y:S01]  /*7130*/  IADD3 R0, R7, R0, RZ ;  /* 0x0000000007007210 */ /* 0x000fe20007ffe0ff */
[----:B------:R-:W-:Y:S03]  /*7140*/  RED.E.ADD.F32.FTZ.RN.STRONG.GPU [R4.64], R36 ;  /* 0x000000240400798e */ /* 0x000fe6000c10e792 */
[----:B------:R-:W-:Y:S01]  /*7150*/  LEA.HI.X R3, R6, c[0x0][0x2ec], R0, 0x2, P0 ;  /* 0x0000bb0006037a11 */ /* 0x000fe200000f1400 */
        /* <DEDUP_REMOVED lines=96> */
.L_x_241:
        /* <DEDUP_REMOVED lines=10> */
.L_x_1393:


//--------------------- .text._ZN7cutlass13device_kernelIN5flash19enable_sm80_to_sm89INS1_16FlashAttnBwdSm80INS1_25CollectiveMainloopBwdSm80ILi2ELi1EN4cute5tupleIJNS5_1CILi64EEENS7_ILi128EEENS7_ILi96EEEEEENS_10bfloat16_tEfNS_4arch4Sm80ELb0ELb1ELb1ELb0ELb1ELb0ELb0ELb0ELi2ELi2ELi4ELi2ELb1EEENS1_24CollectiveEpilogueBwdGQAISB_fSE_Li256ELb0ELb1EEENS1_19SingleTileSchedulerILb0ELb0ELb0ELi128EEEEEEEEEvNT_6ParamsE --------------------------
	.section	.text._ZN7cutlass13device_kernelIN5flash19enable_sm80_to_sm89INS1_16FlashAttnBwdSm80INS1_25CollectiveMainloopBwdSm80ILi2ELi1EN4cute5tupleIJNS5_1CILi64EEENS7_ILi128EEENS7_ILi96EEEEEENS_10bfloat16_tEfNS_4arch4Sm80ELb0ELb1ELb1ELb0ELb1ELb0ELb0ELb0ELi2ELi2ELi4ELi2ELb1EEENS1_24CollectiveEpilogueBwdGQAISB_fSE_Li256ELb0ELb1EEENS1_19SingleTileSchedulerILb0ELb0ELb0ELi128EEEEEEEEEvNT_6ParamsE,"ax",@progbits
	.sectioninfo	@"SHI_REGISTERS=255"
	.align	128
.text._ZN7cutlass13device_kernelIN5flash19enable_sm80_to_sm89INS1_16FlashAttnBwdSm80INS1_25CollectiveMainloopBwdSm80ILi2ELi1EN4cute5tupleIJNS5_1CILi64EEENS7_ILi128EEENS7_ILi96EEEEEENS_10bfloat16_tEfNS_4arch4Sm80ELb0ELb1ELb1ELb0ELb1ELb0ELb0ELb0ELi2ELi2ELi4ELi2ELb1EEENS1_24CollectiveEpilogueBwdGQAISB_fSE_Li256ELb0ELb1EEENS1_19SingleTileSchedulerILb0ELb0ELb0ELi128EEEEEEEEEvNT_6ParamsE:
        .type           _ZN7cutlass13device_kernelIN5flash19enable_sm80_to_sm89INS1_16FlashAttnBwdSm80INS1_25CollectiveMainloopBwdSm80ILi2ELi1EN4cute5tupleIJNS5_1CILi64EEENS7_ILi128EEENS7_ILi96EEEEEENS_10bfloat16_tEfNS_4arch4Sm80ELb0ELb1ELb1ELb0ELb1ELb0ELb0ELb0ELi2ELi2ELi4ELi2ELb1EEENS1_24CollectiveEpilogueBwdGQAISB_fSE_Li256ELb0ELb1EEENS1_19SingleTileSchedulerILb0ELb0ELb0ELi128EEEEEEEEEvNT_6ParamsE,@function
        .size           _ZN7cutlass13device_kernelIN5flash19enable_sm80_to_sm89INS1_16FlashAttnBwdSm80INS1_25CollectiveMainloopBwdSm80ILi2ELi1EN4cute5tupleIJNS5_1CILi64EEENS7_ILi128EEENS7_ILi96EEEEEENS_10bfloat16_tEfNS_4arch4Sm80ELb0ELb1ELb1ELb0ELb1ELb0ELb0ELb0ELi2ELi2ELi4ELi2ELb1EEENS1_24CollectiveEpilogueBwdGQAISB_fSE_Li256ELb0ELb1EEENS1_19SingleTileSchedulerILb0ELb0ELb0ELi128EEEEEEEEEvNT_6ParamsE,(.L_x_1394 - _ZN7cutlass13device_kernelIN5flash19enable_sm80_to_sm89INS1_16FlashAttnBwdSm80INS1_25CollectiveMainloopBwdSm80ILi2ELi1EN4cute5tupleIJNS5_1CILi64EEENS7_ILi128EEENS7_ILi96EEEEEENS_10bfloat16_tEfNS_4arch4Sm80ELb0ELb1ELb1ELb0ELb1ELb0ELb0ELb0ELi2ELi2ELi4ELi2ELb1EEENS1_24CollectiveEpilogueBwdGQAISB_fSE_Li256ELb0ELb1EEENS1_19SingleTileSchedulerILb0ELb0ELb0ELi128EEEEEEEEEvNT_6ParamsE)
        .other          _ZN7cutlass13device_kernelIN5flash19enable_sm80_to_sm89INS1_16FlashAttnBwdSm80INS1_25CollectiveMainloopBwdSm80ILi2ELi1EN4cute5tupleIJNS5_1CILi64EEENS7_ILi128EEENS7_ILi96EEEEEENS_10bfloat16_tEfNS_4arch4Sm80ELb0ELb1ELb1ELb0ELb1ELb0ELb0ELb0ELi2ELi2ELi4ELi2ELb1EEENS1_24CollectiveEpilogueBwdGQAISB_fSE_Li256ELb0ELb1EEENS1_19SingleTileSchedulerILb0ELb0ELb0ELi128EEEEEEEEEvNT_6ParamsE,@"STO_CUDA_ENTRY STV_DEFAULT"
_ZN7cutlass13device_kernelIN5flash19enable_sm80_to_sm89INS1_16FlashAttnBwdSm80INS1_25CollectiveMainloopBwdSm80ILi2ELi1EN4cute5tupleIJNS5_1CILi64EEENS7_ILi128EEENS7_ILi96EEEEEENS_10bfloat16_tEfNS_4arch4Sm80ELb0ELb1ELb1ELb0ELb1ELb0ELb0ELb0ELi2ELi2ELi4ELi2ELb1EEENS1_24CollectiveEpilogueBwdGQAISB_fSE_Li256ELb0ELb1EEENS1_19SingleTileSchedulerILb0ELb0ELb0ELi128EEEEEEEEEvNT_6ParamsE:
        /* <DEDUP_REMOVED lines=28> */
.L_x_242:
        /* <DEDUP_REMOVED lines=324> */
[----:B------:R-:W-:Y:S01]  /*1600*/  ULDC UR23, c[0x0][0x2a8] ;  /* 0x0000aa0000177ab9 */ /* 0x000fe20000000800 */
        /* <DEDUP_REMOVED lines=36> */
[----:B------:R-:W-:Y:S01]  /*1850*/  CS2R R44, SRZ ;  /* 0x00000000002c7805 */ /* 0x000fe2000001ff00 */
[----:B------:R4:W-:Y:S01]  /*1860*/  LDGSTS.E.BYPASS.LTC128B.128 [R132+0x4080], [R4.64+0x80], !P4 ;  /* 0x0408008004847fae */ /* 0x0009e2000e101d52 */
[C---:B------:R-:W-:Y:S01]  /*1870*/  ISETP.GE.AND P4, PT, R2.reuse, c[0x0][0x16c], PT ;  /* 0x00005b0002007a0c */ /* 0x040fe20003f86270 */
[----:B-1----:R-:W-:Y:S01]  /*1880*/  CS2R R42, SRZ ;  /* 0x00000000002a7805 */ /* 0x002fe2000001ff00 */
[----:B---3--:R-:W-:Y:S01]  /*1890*/  CS2R R40, SRZ ;  /* 0x0000000000287805 */ /* 0x008fe2000001ff00 */
        /* <DEDUP_REMOVED lines=14> */
[----:B------:R-:W-:Y:S01]  /*1980*/  UISETP.LE.AND UP3, UPT, UR26, UR23, UPT ;  /* 0x000000171a00728c */ /* 0x000fe2000bf63270 */
[----:B------:R-:W-:Y:S01]  /*1990*/  LEA.HI.X R23, R12, c[0x0][0x1f4], R8, 0x1, P2 ;  /* 0x00007d000c177a11 */ /* 0x000fe200010f0c08 */
[----:B------:R-:W-:Y:S01]  /*19a0*/  STL.64 [R1+0x78], R134 ;  /* 0x0000788601007387 */ /* 0x000fe20000100a00 */
[----:B------:R-:W-:Y:S01]  /*19b0*/  LEA R18, P2, R15, c[0x0][0x160], 0x1 ;  /* 0x000058000f127a11 */ /* 0x000fe200078408ff */
[----:B------:R-:W-:Y:S01]  /*19c0*/  UISETP.GT.AND UP4, UPT, UR8, -0x1, UPT ;  /* 0xffffffff0800788c */ /* 0x000fe2000bf84270 */
[----:B------:R-:W-:Y:S01]  /*19d0*/  LOP3.LUT R8, R9, 0xfffffffe, RZ, 0xc0, !PT ;  /* 0xfffffffe09087812 */ /* 0x000fe200078ec0ff */
[----:B------:R-:W-:Y:S01]  /*19e0*/  ULDC UR13, c[0x0][0x168] ;  /* 0x00005a00000d7ab9 */ /* 0x000fe20000000800 */
        /* <DEDUP_REMOVED lines=11> */
[----:B------:R-:W-:Y:S01]  /*1aa0*/  UIMAD UR11, UR9, UR7, URZ ;  /* 0x00000007090b72a4 */ /* 0x000fe2000f8e023f */
[----:B------:R-:W-:Y:S01]  /*1ab0*/  LEA.HI R2, R2, R20, RZ, 0x2 ;  /* 0x0000001402027211 */ /* 0x000fe200078f10ff */
[----:B------:R-:W-:Y:S01]  /*1ac0*/  ULDC UR23, c[0x0][0x168] ;  /* 0x00005a0000177ab9 */ /* 0x000fe20000000800 */
        /* <DEDUP_REMOVED lines=116> */
[----:B------:R-:W-:-:S03]  /*2210*/  USHF.L.U32 UR5, UR8, 0x7, URZ ;  /* 0x0000000708057899 */ /* 0x000fc6000800063f */
        /* <DEDUP_REMOVED lines=51> */
.L_x_262:
        /* <DEDUP_REMOVED lines=129> */
[----:B------:R-:W-:Y:S01]  /*2d60*/  FMUL.FTZ R31, R31, c[0x0][0x2b4] ;  /* 0x0000ad001f1f7a20 */ /* 0x000fe20000410000 */
[----:B------:R2:W-:Y:S01]  /*2d70*/  STL [R1+0x20], R2 ;  /* 0x0000200201007387 */ /* 0x0005e20000100800 */
[----:B------:R-:W-:Y:S01]  /*2d80*/  FMUL.FTZ R32, R32, c[0x0][0x2b4] ;  /* 0x0000ad0020207a20 */ /* 0x000fe20000410000 */
[----:B------:R-:W-:Y:S01]  /*2d90*/  MUFU.TANH R232, R20 ;  /* 0x0000001400e87308 */ /* 0x000fe20000002400 */
[----:B------:R-:W-:Y:S01]  /*2da0*/  FMUL.FTZ R33, R33, c[0x0][0x2b4] ;  /* 0x0000ad0021217a20 */ /* 0x000fe20000410000 */
[----:B------:R-:W3:Y:S01]  /*2db0*/  LDL R9, [R1+0x28] ;  /* 0x0000280001097983 */ /* 0x000ee20000100800 */
[----:B------:R-:W-:Y:S02]  /*2dc0*/  FMUL.FTZ R34, R34, c[0x0][0x2b4] ;  /* 0x0000ad0022227a20 */ /* 0x000fe40000410000 */
[----:B------:R-:W-:Y:S05]  /*2dd0*/  FMUL.FTZ R35, R35, c[0x0][0x2b4] ;  /* 0x0000ad0023237a20 */ /* 0x000fea0000410000 */
        /* <DEDUP_REMOVED lines=8> */
[----:B------:R-:W-:Y:S10]  /*2e60*/  MUFU.TANH R251, R29 ;  /* 0x0000001d00fb7308 */ /* 0x000ff40000002400 */
[----:B------:R-:W-:Y:S01]  /*2e70*/  MUFU.TANH R162, R31 ;  /* 0x0000001f00a27308 */ /* 0x000fe20000002400 */
[----:B-1----:R1:W-:Y:S04]  /*2e80*/  STL [R1+0x4], R0 ;  /* 0x0000040001007387 */ /* 0x0023e80000100800 */
[----:B------:R2:W-:Y:S05]  /*2e90*/  STL [R1], R2 ;  /* 0x0000000201007387 */ /* 0x0005ea0000100800 */
[----:B------:R-:W-:Y:S01]  /*2ea0*/  MUFU.TANH R160, R32 ;  /* 0x0000002000a07308 */ /* 0x000fe20000002400 */
[----:B------:R-:W4:Y:S09]  /*2eb0*/  LDL R3, [R1+0x80] ;  /* 0x0000800001037983 */ /* 0x000f320000100800 */
[----:B------:R-:W-:Y:S10]  /*2ec0*/  MUFU.TANH R159, R33 ;  /* 0x00000021009f7308 */ /* 0x000ff40000002400 */
[----:B-1----:R-:W1:Y:S01]  /*2ed0*/  MUFU.TANH R0, R26 ;  /* 0x0000001a00007308 */ /* 0x002e620000002400 */
[----:B--2---:R-:W2:Y:S09]  /*2ee0*/  LDL R2, [R1+0x84] ;  /* 0x0000840001027983 */ /* 0x004eb20000100800 */
[----:B------:R-:W-:Y:S10]  /*2ef0*/  MUFU.TANH R245, R34 ;  /* 0x0000002200f57308 */ /* 0x000ff40000002400 */
[----:B------:R-:W-:Y:S01]  /*2f00*/  MUFU.TANH R243, R35 ;  /* 0x0000002300f37308 */ /* 0x000fe20000002400 */
[----:B-1----:R1:W-:Y:S04]  /*2f10*/  STL [R1+0x10], R0 ;  /* 0x0000100001007387 */ /* 0x0023e80000100800 */
[----:B------:R-:W5:Y:S05]  /*2f20*/  LDL R4, [R1+0x38] ;  /* 0x0000380001047983 */ /* 0x000f6a0000100800 */
[----:B-1----:R-:W1:Y:S02]  /*2f30*/  MUFU.TANH R0, R27 ;  /* 0x0000001b00007308 */ /* 0x002e640000002400 */
[----:B-1----:R1:W-:Y:S08]  /*2f40*/  STL [R1+0x14], R0 ;  /* 0x0000140001007387 */ /* 0x0023f00000100800 */
[----:B-1----:R-:W1:Y:S02]  /*2f50*/  MUFU.TANH R0, R30 ;  /* 0x0000001e00007308 */ /* 0x002e640000002400 */
[----:B-1----:R1:W-:Y:S02]  /*2f60*/  STL [R1+0xc], R0 ;  /* 0x00000c0001007387 */ /* 0x0023e40000100800 */
        /* <DEDUP_REMOVED lines=26> */
.L_x_246:
[----:B------:R-:W-:Y:S04]  /*3110*/  MOV R3, 0x1 ;  /* 0x0000000100037802 */ /* 0x000fe80000000f00 */
[----:B------:R-:W-:Y:S11]  /*3120*/  ISETP.NE.AND P2, PT, R3, c[0x0][0x2a8], PT ;  /* 0x0000aa0003007a0c */ /* 0x000ff60003f45270 */
[----:B------:R-:W-:Y:S02]  /*3130*/  @!UPT UIADD3 URZ, URZ, URZ, URZ ;  /* 0x0000003f3f3ff290 */ /* 0x000fe4000fffe03f */
[----:B------:R-:W-:Y:S05]  /*3140*/  @P2 IMAD.HI.U32 R3, R2, c[0x0][0x2ac], RZ ;  /* 0x0000ab0002032a27 */ /* 0x000fea00078e00ff */
[----:B------:R-:W-:Y:S02]  /*3150*/  @P2 SHF.R.U32.HI R2, RZ, c[0x0][0x2b0], R3 ;  /* 0x0000ac00ff022a19 */ /* 0x000fe40000011603 */
.L_x_247:
[----:B------:R-:W-:Y:S05]  /*3160*/  BSYNC B0 ;  /* 0x0000000000007941 */ /* 0x000fea0003800000 */
.L_x_245:
        /* <DEDUP_REMOVED lines=10> */
.L_x_244:
        /* <DEDUP_REMOVED lines=19> */
.L_x_250:
[----:B------:R-:W-:Y:S04]  /*3340*/  MOV R3, 0x1 ;  /* 0x0000000100037802 */ /* 0x000fe80000000f00 */
[----:B------:R-:W-:Y:S11]  /*3350*/  ISETP.NE.AND P2, PT, R3, c[0x0][0x2a8], PT ;  /* 0x0000aa0003007a0c */ /* 0x000ff60003f45270 */
[----:B------:R-:W-:Y:S02]  /*3360*/  @!UPT UIADD3 URZ, URZ, URZ, URZ ;  /* 0x0000003f3f3ff290 */ /* 0x000fe4000fffe03f */
[----:B------:R-:W-:Y:S05]  /*3370*/  @P2 IMAD.HI.U32 R3, R2, c[0x0][0x2ac], RZ ;  /* 0x0000ab0002032a27 */ /* 0x000fea00078e00ff */
[----:B------:R-:W-:Y:S02]  /*3380*/  @P2 SHF.R.U32.HI R2, RZ, c[0x0][0x2b0], R3 ;  /* 0x0000ac00ff022a19 */ /* 0x000fe40000011603 */
.L_x_251:
[----:B------:R-:W-:Y:S05]  /*3390*/  BSYNC B0 ;  /* 0x0000000000007941 */ /* 0x000fea0003800000 */
.L_x_249:
[----:B------:R-:W2:Y:S01]  /*33a0*/  LDL R5, [R1+0x3c] ;  /* 0x00003c0001057983 */ /* 0x000ea20000100800 */
[----:B------:R-:W-:Y:S04]  /*33b0*/  IMAD.MOV.U32 R3, RZ, RZ, c[0x0][0x2a8] ;  /* 0x0000aa00ff037624 */ /* 0x000fe800078e00ff */
[----:B------:R-:W-:Y:S04]  /*33c0*/  IMAD R2, R2, R3, -UR5 ;  /* 0x8000000502027e24 */ /* 0x000fe8000f8e0203 */
[----:B--2---:R-:W-:Y:S05]  /*33d0*/  IMAD.IADD R2, R2, 0x1, -R5 ;  /* 0x0000000102027824 */ /* 0x004fea00078e0a05 */
[----:B------:R-:W-:Y:S02]  /*33e0*/  IADD3 R3, R2, c[0x0][0x2a8], RZ ;  /* 0x0000aa0002037a10 */ /* 0x000fe40007ffe0ff */
[----:B------:R-:W-:Y:S02]  /*33f0*/  IMNMX R140, R140, R2, !PT ;  /* 0x000000028c8c7217 */ /* 0x000fe40007800200 */
[----:B------:R-:W-:Y:S02]  /*3400*/  IMNMX R144, R144, R3, PT ;  /* 0x0000000390907217 */ /* 0x000fe40003800200 */
.L_x_248:
        /* <DEDUP_REMOVED lines=19> */
.L_x_254:
[----:B------:R-:W-:Y:S04]  /*3540*/  MOV R3, 0x1 ;  /* 0x0000000100037802 */ /* 0x000fe80000000f00 */
[----:B------:R-:W-:Y:S11]  /*3550*/  ISETP.NE.AND P2, PT, R3, c[0x0][0x2a8], PT ;  /* 0x0000aa0003007a0c */ /* 0x000ff60003f45270 */
[----:B------:R-:W-:Y:S02]  /*3560*/  @!UPT UIADD3 URZ, URZ, URZ, URZ ;  /* 0x0000003f3f3ff290 */ /* 0x000fe4000fffe03f */
[----:B------:R-:W-:Y:S05]  /*3570*/  @P2 IMAD.HI.U32 R3, R2, c[0x0][0x2ac], RZ ;  /* 0x0000ab0002032a27 */ /* 0x000fea00078e00ff */
[----:B------:R-:W-:Y:S02]  /*3580*/  @P2 SHF.R.U32.HI R2, RZ, c[0x0][0x2b0], R3 ;  /* 0x0000ac00ff022a19 */ /* 0x000fe40000011603 */
.L_x_255:
[----:B------:R-:W-:Y:S05]  /*3590*/  BSYNC B0 ;  /* 0x0000000000007941 */ /* 0x000fea0003800000 */
.L_x_253:
[----:B------:R-:W2:Y:S01]  /*35a0*/  LDL R5, [R1+0x3c] ;  /* 0x00003c0001057983 */ /* 0x000ea20000100800 */
[----:B------:R-:W-:Y:S04]  /*35b0*/  IMAD.MOV.U32 R3, RZ, RZ, c[0x0][0x2a8] ;  /* 0x0000aa00ff037624 */ /* 0x000fe800078e00ff */
[----:B------:R-:W-:Y:S04]  /*35c0*/  IMAD R2, R2, R3, -UR5 ;  /* 0x8000000502027e24 */ /* 0x000fe8000f8e0203 */
[----:B--2---:R-:W-:Y:S05]  /*35d0*/  IMAD.IADD R2, R2, 0x1, -R5 ;  /* 0x0000000102027824 */ /* 0x004fea00078e0a05 */
[----:B------:R-:W-:Y:S02]  /*35e0*/  IADD3 R3, R2, c[0x0][0x2a8], RZ ;  /* 0x0000aa0002037a10 */ /* 0x000fe40007ffe0ff */
[----:B------:R-:W-:Y:S02]  /*35f0*/  IMNMX R141, R141, R2, !PT ;  /* 0x000000028d8d7217 */ /* 0x000fe40007800200 */
[----:B------:R-:W-:Y:S02]  /*3600*/  IMNMX R145, R145, R3, PT ;  /* 0x0000000391917217 */ /* 0x000fe40003800200 */
.L_x_252:
        /* <DEDUP_REMOVED lines=19> */
.L_x_258:
[----:B------:R-:W-:Y:S04]  /*3740*/  MOV R2, 0x1 ;  /* 0x0000000100027802 */ /* 0x000fe80000000f00 */
[----:B------:R-:W-:Y:S11]  /*3750*/  ISETP.NE.AND P0, PT, R2, c[0x0][0x2a8], PT ;  /* 0x0000aa0002007a0c */ /* 0x000ff60003f05270 */
[----:B------:R-:W-:Y:S02]  /*3760*/  @!UPT UIADD3 URZ, URZ, URZ, URZ ;  /* 0x0000003f3f3ff290 */ /* 0x000fe4000fffe03f */
[----:B------:R-:W-:Y:S05]  /*3770*/  @P0 IMAD.HI.U32 R2, R0, c[0x0][0x2ac], RZ ;  /* 0x0000ab0000020a27 */ /* 0x000fea00078e00ff */
[----:B------:R-:W-:Y:S02]  /*3780*/  @P0 SHF.R.U32.HI R0, RZ, c[0x0][0x2b0], R2 ;  /* 0x0000ac00ff000a19 */ /* 0x000fe40000011602 */
.L_x_259:
[----:B------:R-:W-:Y:S05]  /*3790*/  BSYNC B0 ;  /* 0x0000000000007941 */ /* 0x000fea0003800000 */
.L_x_257:
[----:B------:R-:W2:Y:S01]  /*37a0*/  LDL R3, [R1+0x3c] ;  /* 0x00003c0001037983 */ /* 0x000ea20000100800 */
[----:B------:R-:W-:Y:S04]  /*37b0*/  IMAD.MOV.U32 R2, RZ, RZ, c[0x0][0x2a8] ;  /* 0x0000aa00ff027624 */ /* 0x000fe800078e00ff */
[----:B------:R-:W-:Y:S04]  /*37c0*/  IMAD R0, R0, R2, -UR5 ;  /* 0x8000000500007e24 */ /* 0x000fe8000f8e0202 */
[----:B--2---:R-:W-:Y:S05]  /*37d0*/  IMAD.IADD R0, R0, 0x1, -R3 ;  /* 0x0000000100007824 */ /* 0x004fea00078e0a03 */
[----:B------:R-:W-:Y:S02]  /*37e0*/  IADD3 R2, R0, c[0x0][0x2a8], RZ ;  /* 0x0000aa0000027a10 */ /* 0x000fe40007ffe0ff */
[----:B------:R-:W-:Y:S02]  /*37f0*/  IMNMX R142, R142, R0, !PT ;  /* 0x000000008e8e7217 */ /* 0x000fe40007800200 */
[----:B------:R-:W-:Y:S02]  /*3800*/  IMNMX R143, R143, R2, PT ;  /* 0x000000028f8f7217 */ /* 0x000fe40003800200 */
.L_x_256:
        /* <DEDUP_REMOVED lines=64> */
.L_x_260:
[-C--:B--2---:R-:W-:Y:S01]  /*3c10*/  HMMA.16816.F32.BF16 R4, R32, R164.reuse, RZ ;  /* 0x000000a42004723c */ /* 0x084fe200000418ff */
[----:B------:R2:W-:Y:S01]  /*3c20*/  STL [R1+0xa4], R88 ;  /* 0x0000a45801007387 */ /* 0x0005e20000100800 */
[----:B------:R-:W-:Y:S02]  /*3c30*/  PLOP3.LUT P0, PT, PT, PT, UP4, 0x80, 0x0 ;  /* 0x000000000000781c */ /* 0x000fe40003f0f048 */
[----:B-1----:R-:W-:Y:S01]  /*3c40*/  P2R R0, PR, RZ, 0x2 ;  /* 0x00000002ff007803 */ /* 0x002fe20000000000 */
[----:B------:R1:W-:Y:S01]  /*3c50*/  STL [R1+0xa0], R87 ;  /* 0x0000a05701007387 */ /* 0x0003e20000100800 */
[C---:B------:R-:W-:Y:S02]  /*3c60*/  ISETP.GT.AND P4, PT, R146.reuse, 0x21, P0 ;  /* 0x000000219200780c */ /* 0x040fe40000784270 */
[C---:B------:R-:W-:Y:S01]  /*3c70*/  ISETP.GT.AND P6, PT, R146.reuse, RZ, P0 ;  /* 0x000000ff9200720c */ /* 0x040fe200007c4270 */
[----:B------:R-:W0:Y:S01]  /*3c80*/  LDGDEPBAR ;  /* 0x00000000000079af */ /* 0x000e220000000000 */
[C---:B------:R-:W-:Y:S02]  /*3c90*/  ISETP.LT.OR P4, PT, R147.reuse, 0x22, P4 ;  /* 0x000000229300780c */ /* 0x040fe40002781670 */
[C---:B------:R-:W-:Y:S02]  /*3ca0*/  ISETP.GT.AND P5, PT, R146.reuse, 0x1, P0 ;  /* 0x000000019200780c */ /* 0x040fe400007a4270 */
[----:B------:R-:W-:Y:S02]  /*3cb0*/  ISETP.GT.AND P3, PT, R146, 0x20, P0 ;  /* 0x000000209200780c */ /* 0x000fe40000764270 */
[C---:B------:R-:W-:Y:S02]  /*3cc0*/  ISETP.LT.OR P6, PT, R147.reuse, 0x1, P6 ;  /* 0x000000019300780c */ /* 0x040fe400037c1670 */
[C---:B------:R-:W-:Y:S02]  /*3cd0*/  ISETP.LT.OR P5, PT, R147.reuse, 0x2, P5 ;  /* 0x000000029300780c */ /* 0x040fe40002fa1670 */
[----:B------:R-:W-:Y:S02]  /*3ce0*/  ISETP.LT.OR P3, PT, R147, 0x21, P3 ;  /* 0x000000219300780c */ /* 0x000fe40001f61670 */
[----:B--2---:R-:W-:Y:S01]  /*3cf0*/  MOV R88, R234 ;  /* 0x000000ea00587202 */ /* 0x004fe20000000f00 */
[----:B-1----:R-:W2:Y:S04]  /*3d00*/  LDL R87, [R1+0x28] ;  /* 0x0000280001577983 */ /* 0x002ea80000100800 */
[----:B------:R1:W-:Y:S04]  /*3d10*/  STL [R1+0x9c], R86 ;  /* 0x00009c5601007387 */ /* 0x0003e80000100800 */
[----:B------:R4:W-:Y:S04]  /*3d20*/  STL [R1+0x98], R85 ;  /* 0x0000985501007387 */ /* 0x0009e80000100800 */
[----:B------:R3:W-:Y:S01]  /*3d30*/  STL [R1+0x94], R84 ;  /* 0x0000945401007387 */ /* 0x0007e20000100800 */
[----:B-1----:R-:W-:Y:S02]  /*3d40*/  MOV R86, R233 ;  /* 0x000000e900567202 */ /* 0x002fe40000000f00 */
[----:B----4-:R-:W-:Y:S02]  /*3d50*/  MOV R85, R8 ;  /* 0x0000000800557202 */ /* 0x010fe40000000f00 */
[C---:B---3--:R-:W-:Y:S02]  /*3d60*/  HMMA.16816.F32.BF16 R8, R28.reuse, R164, RZ ;  /* 0x000000a41c08723c */ /* 0x048fe400000418ff */
[----:B------:R-:W-:Y:S06]  /*3d70*/  MOV R84, R229 ;  /* 0x000000e500547202 */ /* 0x000fec0000000f00 */
[-C--:B------:R-:W-:Y:S08]  /*3d80*/  HMMA.16816.F32.BF16 R12, R28, R166.reuse, RZ ;  /* 0x000000a61c0c723c */ /* 0x080ff000000418ff */
[C---:B------:R-:W-:Y:S08]  /*3d90*/  HMMA.16816.F32.BF16 R16, R32.reuse, R166, RZ ;  /* 0x000000a62010723c */ /* 0x040ff000000418ff */
[-C--:B------:R-:W-:Y:S08]  /*3da0*/  HMMA.16816.F32.BF16 R20, R32, R168.reuse, RZ ;  /* 0x000000a82014723c */ /* 0x080ff000000418ff */
[C---:B------:R-:W-:Y:S08]  /*3db0*/  HMMA.16816.F32.BF16 R24, R28.reuse, R168, RZ ;  /* 0x000000a81c18723c */ /* 0x040ff000000418ff */
[-C--:B------:R-:W-:Y:S08]  /*3dc0*/  HMMA.16816.F32.BF16 R28, R28, R170.reuse, RZ ;  /* 0x000000aa1c1c723c */ /* 0x080ff000000418ff */
[----:B------:R-:W-:Y:S08]  /*3dd0*/  HMMA.16816.F32.BF16 R32, R32, R170, RZ ;  /* 0x000000aa2020723c */ /* 0x000ff000000418ff */
[-C--:B------:R-:W-:Y:S08]  /*3de0*/  HMMA.16816.F32.BF16 R4, R132, R172.reuse, R4 ;  /* 0x000000ac8404723c */ /* 0x080ff00000041804 */
        /* <DEDUP_REMOVED lines=59> */
[----:B------:R-:W-:Y:S01]  /*41a0*/  MUFU.EX2 R239, R156 ;  /* 0x0000009c00ef7308 */ /* 0x000fe20000000800 */
[----:B------:R-:W-:Y:S01]  /*41b0*/  ISETP.GT.AND P6, PT, R146, 0x40, P0 ;  /* 0x000000409200780c */ /* 0x000fe200007c4270 */
[--C-:B------:R-:W-:Y:S01]  /*41c0*/  FFMA.FTZ R158, R139, c[0x0][0x29c], -R149.reuse ;  /* 0x0000a7008b9e7a23 */ /* 0x100fe20000010895 */
[----:B------:R-:W-:Y:S02]  /*41d0*/  FSEL R152, R246, -INF , !P1 ;  /* 0xff800000f6987808 */ /* 0x000fe40004800000 */
[----:B------:R-:W-:Y:S02]  /*41e0*/  ISETP.NE.AND P1, PT, R0, RZ, PT ;  /* 0x000000ff0000720c */ /* 0x000fe40003f25270 */
[----:B--2---:R-:W1:Y:S01]  /*41f0*/  LDS R0, [R87.X4+0xf280] ;  /* 0x00f2800057007984 */ /* 0x004e620000004800 */
[----:B------:R-:W-:Y:S02]  /*4200*/  FSEL R138, R241, -INF , !P5 ;  /* 0xff800000f18a7808 */ /* 0x000fe40006800000 */
[----:B------:R-:W-:Y:S01]  /*4210*/  ISETP.GT.AND P5, PT, R146, 0x41, P0 ;  /* 0x000000419200780c */ /* 0x000fe200007a4270 */
[----:B------:R-:W2:Y:S01]  /*4220*/  MUFU.EX2 R240, R158 ;  /* 0x0000009e00f07308 */ /* 0x000ea20000000800 */
[C---:B------:R-:W-:Y:S01]  /*4230*/  ISETP.LT.OR P6, PT, R147.reuse, 0x41, P6 ;  /* 0x000000419300780c */ /* 0x040fe200037c1670 */
[--C-:B------:R-:W-:Y:S01]  /*4240*/  FFMA.FTZ R157, R138, c[0x0][0x29c], -R149.reuse ;  /* 0x0000a7008a9d7a23 */ /* 0x100fe20000010895 */
[C---:B------:R-:W-:Y:S02]  /*4250*/  ISETP.LT.OR P5, PT, R147.reuse, 0x42, P5 ;  /* 0x000000429300780c */ /* 0x040fe40002fa1670 */
[----:B------:R-:W-:Y:S02]  /*4260*/  ISETP.LT.OR P3, PT, R147, 0x61, P3 ;  /* 0x000000619300780c */ /* 0x000fe40001f61670 */
[----:B------:R-:W-:Y:S02]  /*4270*/  FSEL R133, R232, -INF , !P6 ;  /* 0xff800000e8857808 */ /* 0x000fe40007000000 */
[----:B------:R-:W-:Y:S01]  /*4280*/  FSEL R132, R163, -INF , !P5 ;  /* 0xff800000a3847808 */ /* 0x000fe20006800000 */
[----:B------:R-:W3:Y:S01]  /*4290*/  MUFU.EX2 R236, R157 ;  /* 0x0000009d00ec7308 */ /* 0x000ee20000000800 */
[C---:B------:R-:W-:Y:S02]  /*42a0*/  ISETP.GT.AND P6, PT, R140.reuse, RZ, P0 ;  /* 0x000000ff8c00720c */ /* 0x040fe400007c4270 */
[----:B------:R-:W-:Y:S01]  /*42b0*/  ISETP.GT.AND P5, PT, R140, 0x1, P0 ;  /* 0x000000018c00780c */ /* 0x000fe200007a4270 */
[--C-:B------:R-:W-:Y:S01]  /*42c0*/  FFMA.FTZ R139, R132, c[0x0][0x29c], -R149.reuse ;  /* 0x0000a700848b7a23 */ /* 0x100fe20000010895 */
[----:B------:R-:W-:Y:S02]  /*42d0*/  FSEL R3, R160, -INF , !P3 ;  /* 0xff800000a0037808 */ /* 0x000fe40005800000 */
[----:B------:R-:W-:Y:S02]  /*42e0*/  ISETP.GT.AND P3, PT, R140, 0x20, P0 ;  /* 0x000000208c00780c */ /* 0x000fe40000764270 */
[C---:B------:R-:W-:Y:S01]  /*42f0*/  ISETP.LT.OR P6, PT, R144.reuse, 0x1, P6 ;  /* 0x000000019000780c */ /* 0x040fe200037c1670 */
[--C-:B------:R-:W-:Y:S01]  /*4300*/  FFMA.FTZ R138, R3, c[0x0][0x29c], -R149.reuse ;  /* 0x0000a700038a7a23 */ /* 0x100fe20000010895 */
[C---:B------:R-:W-:Y:S01]  /*4310*/  ISETP.LT.OR P5, PT, R144.reuse, 0x2, P5 ;  /* 0x000000029000780c */ /* 0x040fe20002fa1670 */
[----:B------:R4:W-:Y:S01]  /*4320*/  MUFU.EX2 R234, R139 ;  /* 0x0000008b00ea7308 */ /* 0x0009e20000000800 */
[----:B------:R-:W-:Y:S02]  /*4330*/  ISETP.LT.OR P3, PT, R144, 0x21, P3 ;  /* 0x000000219000780c */ /* 0x000fe40001f61670 */
[----:B------:R-:W-:Y:S02]  /*4340*/  ISETP.GT.AND P4, PT, R140, 0x60, P0 ;  /* 0x000000608c00780c */ /* 0x000fe40000784270 */
[----:B------:R-:W-:Y:S02]  /*4350*/  FSEL R146, R249, -INF , !P6 ;  /* 0xff800000f9927808 */ /* 0x000fe40007000000 */
[----:B------:R-:W-:Y:S02]  /*4360*/  FSEL R147, R248, -INF , !P5 ;  /* 0xff800000f8937808 */ /* 0x000fe40006800000 */
[----:B------:R-:W-:Y:S01]  /*4370*/  FSEL R153, R247, -INF , !P3 ;  /* 0xff800000f7997808 */ /* 0x000fe20005800000 */
[----:B------:R2:W-:Y:S01]  /*4380*/  MUFU.EX2 R237, R138 ;  /* 0x0000008a00ed7308 */ /* 0x0005e20000000800 */
[----:B------:R-:W-:Y:S02]  /*4390*/  ISETP.LT.OR P4, PT, R144, 0x61, P4 ;  /* 0x000000619000780c */ /* 0x000fe40002781670 */
[C---:B------:R-:W-:Y:S01]  /*43a0*/  ISETP.GT.AND P6, PT, R140.reuse, 0x40, P0 ;  /* 0x000000408c00780c */ /* 0x040fe200007c4270 */
[----:B-1----:R-:W-:Y:S01]  /*43b0*/  FADD.FTZ R137, R5, -R0 ;  /* 0x8000000005897221 */ /* 0x002fe20000010000 */
[----:B------:R-:W-:Y:S01]  /*43c0*/  ISETP.GT.AND P5, PT, R140, 0x41, P0 ;  /* 0x000000418c00780c */ /* 0x000fe200007a4270 */
        /* <DEDUP_REMOVED lines=17> */
[----:B------:R-:W-:Y:S01]  /*44e0*/  MUFU.EX2 R238, R144 ;  /* 0x0000009000ee7308 */ /* 0x000fe20000000800 */
[--C-:B------:R-:W-:Y:S01]  /*44f0*/  FADD.FTZ R154, R32, -R0.reuse ;  /* 0x80000000209a7221 */ /* 0x100fe20000010000 */
[----:B--2---:R-:W-:Y:S01]  /*4500*/  MOV R138, R85 ;  /* 0x00000055008a7202 */ /* 0x004fe20000000f00 */
[----:B------:R-:W-:Y:S01]  /*4510*/  FADD.FTZ R140, R33, -R0 ;  /* 0x80000000218c7221 */ /* 0x000fe20000010000 */
[----:B------:R-:W-:Y:S01]  /*4520*/  FSEL R0, R243, -INF , !P3 ;  /* 0xff800000f3007808 */ /* 0x000fe20005800000 */
[--C-:B------:R-:W-:Y:S01]  /*4530*/  FFMA.FTZ R20, R146, c[0x0][0x29c], -R148.reuse ;  /* 0x0000a70092147a23 */ /* 0x100fe20000010894 */
[----:B------:R-:W-:Y:S01]  /*4540*/  ISETP.GT.AND P6, PT, R141, RZ, P0 ;  /* 0x000000ff8d00720c */ /* 0x000fe200007c4270 */
[--C-:B------:R-:W-:Y:S01]  /*4550*/  FFMA.FTZ R17, R147, c[0x0][0x29c], -R148.reuse ;  /* 0x0000a70093117a23 */ /* 0x100fe20000010894 */
[----:B------:R-:W-:Y:S01]  /*4560*/  MOV R156, R84 ;  /* 0x00000054009c7202 */ /* 0x000fe20000000f00 */
[--C-:B------:R-:W-:Y:S01]  /*4570*/  FFMA.FTZ R16, R153, c[0x0][0x29c], -R148.reuse ;  /* 0x0000a70099107a23 */ /* 0x100fe20000010894 */
[----:B------:R-:W1:Y:S01]  /*4580*/  MUFU.EX2 R2, R5 ;  /* 0x0000000500027308 */ /* 0x000e620000000800 */
[--C-:B------:R-:W-:Y:S01]  /*4590*/  FFMA.FTZ R32, R3, c[0x0][0x29c], -R148.reuse ;  /* 0x0000a70003207a23 */ /* 0x100fe20000010894 */
[----:B------:R-:W-:Y:S01]  /*45a0*/  ISETP.LT.OR P6, PT, R145, 0x1, P6 ;  /* 0x000000019100780c */ /* 0x000fe200037c1670 */
[----:B------:R-:W-:Y:S01]  /*45b0*/  FMUL.FTZ R133, R240, R133 ;  /* 0x00000085f0857220 */ /* 0x000fe20000410000 */
[C---:B------:R-:W-:Y:S01]  /*45c0*/  ISETP.GT.AND P4, PT, R141.reuse, 0x20, P0 ;  /* 0x000000208d00780c */ /* 0x040fe20000784270 */
[--C-:B------:R-:W-:Y:S01]  /*45d0*/  FFMA.FTZ R4, R4, c[0x0][0x29c], -R148.reuse ;  /* 0x0000a70004047a23 */ /* 0x100fe20000010894 */
[----:B------:R-:W-:Y:S01]  /*45e0*/  ISETP.GT.AND P5, PT, R141, 0x1, P0 ;  /* 0x000000018d00780c */ /* 0x000fe200007a4270 */
[----:B------:R-:W-:Y:S01]  /*45f0*/  FFMA.FTZ R148, R0, c[0x0][0x29c], -R148 ;  /* 0x0000a70000947a23 */ /* 0x000fe20000010894 */
[----:B------:R-:W-:Y:S01]  /*4600*/  ISETP.LT.OR P4, PT, R145, 0x21, P4 ;  /* 0x000000219100780c */ /* 0x000fe20002781670 */
[----:B------:R-:W-:Y:S01]  /*4610*/  FFMA.FTZ R0, -R161, R161, 1 ;  /* 0x3f800000a1007423 */ /* 0x000fe200000101a1 */
[----:B------:R-:W-:Y:S01]  /*4620*/  MUFU.EX2 R157, R21 ;  /* 0x00000015009d7308 */ /* 0x000fe20000000800 */
[----:B------:R-:W-:Y:S01]  /*4630*/  FFMA.FTZ R3, -R231, R231, 1 ;  /* 0x3f800000e7037423 */ /* 0x000fe200000101e7 */
[----:B------:R-:W-:Y:S01]  /*4640*/  MOV R33, R162 ;  /* 0x000000a200217202 */ /* 0x000fe20000000f00 */
[----:B------:R-:W-:Y:S01]  /*4650*/  FMUL.FTZ R229, R133, R0 ;  /* 0x0000000085e57220 */ /* 0x000fe20000410000 */
[----:B------:R-:W-:Y:S01]  /*4660*/  MOV R133, R88 ;  /* 0x0000005800857202 */ /* 0x000fe20000000f00 */
[----:B------:R-:W-:Y:S01]  /*4670*/  FFMA.FTZ R0, -R241, R241, 1 ;  /* 0x3f800000f1007423 */ /* 0x000fe200000101f1 */
[----:B------:R-:W-:Y:S01]  /*4680*/  ISETP.LT.OR P5, PT, R145, 0x2, P5 ;  /* 0x000000029100780c */ /* 0x000fe20002fa1670 */
[----:B---3--:R-:W-:Y:S01]  /*4690*/  FMUL.FTZ R137, R236, R137 ;  /* 0x00000089ec897220 */ /* 0x008fe20000410000 */
[----:B------:R-:W-:Y:S01]  /*46a0*/  ISETP.GT.AND P3, PT, R141, 0x21, P0 ;  /* 0x000000218d00780c */ /* 0x000fe20000764270 */
[----:B------:R-:W-:Y:S01]  /*46b0*/  FMUL.FTZ R135, R239, R135 ;  /* 0x00000087ef877220 */ /* 0x000fe20000410000 */
[----:B------:R2:W-:Y:S01]  /*46c0*/  MUFU.EX2 R161, R16 ;  /* 0x0000001000a17308 */ /* 0x0005e20000000800 */
[----:B------:R-:W-:Y:S01]  /*46d0*/  FMUL.FTZ R147, R137, R0 ;  /* 0x0000000089937220 */ /* 0x000fe20000410000 */
[----:B------:R-:W-:Y:S01]  /*46e0*/  ISETP.LT.OR P3, PT, R145, 0x22, P3 ;  /* 0x000000229100780c */ /* 0x000fe20001f61670 */
[----:B------:R-:W4:Y:S01]  /*46f0*/  LDS R0, [R87.X4+0xf2a0] ;  /* 0x00f2a00057007984 */ /* 0x000f220000004800 */
[----:B------:R-:W-:Y:S01]  /*4700*/  FMUL.FTZ R146, R135, R3 ;  /* 0x0000000387927220 */ /* 0x000fe20000410000 */
[----:B------:R-:W-:Y:S01]  /*4710*/  MOV R241, R33 ;  /* 0x0000002100f17202 */ /* 0x000fe20000000f00 */
[----:B------:R-:W-:Y:S01]  /*4720*/  FFMA.FTZ R3, -R232, R232, 1 ;  /* 0x3f800000e8037423 */ /* 0x000fe200000101e8 */
[----:B-1----:R1:W-:Y:S01]  /*4730*/  STL [R1+0x18], R2 ;  /* 0x0000180201007387 */ /* 0x0023e20000100800 */
[----:B------:R-:W-:Y:S01]  /*4740*/  FMUL.FTZ R136, R238, R136 ;  /* 0x00000088ee887220 */ /* 0x000fe20000410000 */
[----:B------:R-:W-:Y:S01]  /*4750*/  FSEL R5, R133, -INF , !P5 ;  /* 0xff80000085057808 */ /* 0x000fe20006800000 */
[----:B------:R4:W-:Y:S01]  /*4760*/  MUFU.EX2 R158, R32 ;  /* 0x00000020009e7308 */ /* 0x0009e20000000800 */
[----:B------:R-:W3:Y:S01]  /*4770*/  LDL.LU R88, [R1+0x8] ;  /* 0x0000080001587983 */ /* 0x000ee20000300800 */
[----:B------:R-:W-:Y:S01]  /*4780*/  FMUL.FTZ R144, R136, R3 ;  /* 0x0000000388907220 */ /* 0x000fe20000410000 */
[----:B------:R-:W-:Y:S01]  /*4790*/  ISETP.GT.AND P5, PT, R141, 0x41, P0 ;  /* 0x000000418d00780c */ /* 0x000fe200007a4270 */
[----:B------:R-:W-:Y:S01]  /*47a0*/  FFMA.FTZ R3, -R160, R160, 1 ;  /* 0x3f800000a0037423 */ /* 0x000fe200000101a0 */
[----:B------:R-:W3:Y:S01]  /*47b0*/  LDL.LU R86, [R1+0x4] ;  /* 0x0000040001567983 */ /* 0x000ee20000300800 */
[----:B------:R-:W-:Y:S01]  /*47c0*/  FMUL.FTZ R154, R237, R154 ;  /* 0x0000009aed9a7220 */ /* 0x000fe20000410000 */
[----:B------:R-:W-:Y:S01]  /*47d0*/  ISETP.LT.OR P5, PT, R145, 0x42, P5 ;  /* 0x000000429100780c */ /* 0x000fe20002fa1670 */
[----:B------:R-:W-:Y:S01]  /*47e0*/  FMUL.FTZ R132, R235, R132 ;  /* 0x00000084eb847220 */ /* 0x000fe20000410000 */
[----:B------:R-:W3:Y:S01]  /*47f0*/  LDL.LU R85, [R1] ;  /* 0x0000000001557983 */ /* 0x000ee20000300800 */
[----:B------:R-:W-:Y:S01]  /*4800*/  FMUL.FTZ R154, R154, R3 ;  /* 0x000000039a9a7220 */ /* 0x000fe20000410000 */
[----:B------:R-:W4:Y:S01]  /*4810*/  MUFU.EX2 R233, R149 ;  /* 0x0000009500e97308 */ /* 0x000f220000000800 */
[----:B------:R-:W-:Y:S01]  /*4820*/  FMUL.FTZ R134, R234, R134 ;  /* 0x00000086ea867220 */ /* 0x000fe20000410000 */
[----:B------:R-:W3:Y:S01]  /*4830*/  LDL.LU R84, [R1+0x24] ;  /* 0x0000240001547983 */ /* 0x000ee20000300800 */
[----:B--2---:R-:W-:Y:S03]  /*4840*/  FFMA.FTZ R16, -R249, R249, 1 ;  /* 0x3f800000f9107423 */ /* 0x004fe600000101f9 */
[----:B------:R-:W2:Y:S04]  /*4850*/  LDL.LU R231, [R1+0xc] ;  /* 0x00000c0001e77983 */ /* 0x000ea80000300800 */
[----:B------:R-:W2:Y:S01]  /*4860*/  LDL.LU R232, [R1+0x14] ;  /* 0x0000140001e87983 */ /* 0x000ea20000300800 */
[----:B-1----:R-:W-:Y:S01]  /*4870*/  FFMA.FTZ R2, -R230, R230, 1 ;  /* 0x3f800000e6027423 */ /* 0x002fe200000101e6 */
[----:B------:R1:W1:Y:S01]  /*4880*/  MUFU.EX2 R152, R17 ;  /* 0x0000001100987308 */ /* 0x0002620000000800 */
[----:B----4-:R-:W-:Y:S02]  /*4890*/  FSEL R32, R138, -INF , !P4 ;  /* 0xff8000008a207808 */ /* 0x010fe40006000000 */
[----:B------:R-:W-:Y:S01]  /*48a0*/  FMUL.FTZ R132, R132, R2 ;  /* 0x0000000284847220 */ /* 0x000fe20000410000 */
[----:B------:R-:W-:Y:S01]  /*48b0*/  ISETP.GT.AND P4, PT, R141, 0x60, P0 ;  /* 0x000000608d00780c */ /* 0x000fe20000784270 */
[----:B------:R-:W-:Y:S02]  /*48c0*/  FFMA.FTZ R2, -R163, R163, 1 ;  /* 0x3f800000a3027423 */ /* 0x000fe400000101a3 */
[----:B------:R-:W4:Y:S01]  /*48d0*/  LDL.LU R163, [R1+0x10] ;  /* 0x0000100001a37983 */ /* 0x000f220000300800 */
[----:B------:R-:W-:Y:S01]  /*48e0*/  F2FP.BF16.PACK_AB R132, R132, R146 ;  /* 0x000000928484723e */ /* 0x000fe200000010ff */
[----:B------:R-:W-:Y:S01]  /*48f0*/  FMUL.FTZ R135, R134, R2 ;  /* 0x0000000286877220 */ /* 0x000fe20000410000 */
[----:B------:R1:W1:Y:S01]  /*4900*/  MUFU.EX2 R230, R4 ;  /* 0x0000000400e67308 */ /* 0x0002620000000800 */
[----:B------:R-:W2:Y:S01]  /*4910*/  LDL.LU R249, [R1+0x1c] ;  /* 0x00001c0001f97983 */ /* 0x000ea20000300800 */
[----:B------:R-:W-:Y:S01]  /*4920*/  FFMA.FTZ R2, -R159, R159, 1 ;  /* 0x3f8000009f027423 */ /* 0x000fe2000001019f */
[----:B------:R-:W-:Y:S01]  /*4930*/  ISETP.LT.OR P4, PT, R145, 0x61, P4 ;  /* 0x000000619100780c */ /* 0x000fe20002781670 */
[--C-:B------:R-:W-:Y:S01]  /*4940*/  FADD.FTZ R21, R6, -R0.reuse ;  /* 0x8000000006157221 */ /* 0x100fe20000010000 */
[----:B------:R-:W-:Y:S01]  /*4950*/  F2FP.BF16.PACK_AB R135, R135, R144 ;  /* 0x000000908787723e */ /* 0x000fe200000010ff */
[----:B------:R-:W-:Y:S02]  /*4960*/  FFMA.FTZ R6, -R248, R248, 1 ;  /* 0x3f800000f8067423 */ /* 0x000fe400000101f8 */
[----:B------:R-:W2:Y:S01]  /*4970*/  LDL.LU R248, [R1+0x20] ;  /* 0x0000200001f87983 */ /* 0x000ea20000300800 */
[----:B------:R-:W-:Y:S01]  /*4980*/  FMUL.FTZ R140, R233, R140 ;  /* 0x0000008ce98c7220 */ /* 0x000fe20000410000 */
[----:B------:R-:W1:Y:S01]  /*4990*/  MUFU.EX2 R162, R20 ;  /* 0x0000001400a27308 */ /* 0x000e620000000800 */
[--C-:B------:R-:W-:Y:S02]  /*49a0*/  FADD.FTZ R7, R7, -R0.reuse ;  /* 0x8000000007077221 */ /* 0x100fe40000010000 */
[----:B------:R-:W-:Y:S01]  /*49b0*/  FMUL.FTZ R134, R140, R2 ;  /* 0x000000028c867220 */ /* 0x000fe20000410000 */
[----:B-1----:R-:W-:Y:S01]  /*49c0*/  FSEL R17, R252, -INF , !P4 ;  /* 0xff800000fc117808 */ /* 0x002fe20006000000 */
[--C-:B------:R-:W-:Y:S01]  /*49d0*/  FFMA.FTZ R2, R5, c[0x0][0x29c], -R151.reuse ;  /* 0x0000a70005027a23 */ /* 0x100fe20000010897 */
[----:B------:R-:W-:Y:S01]  /*49e0*/  ISETP.GT.AND P4, PT, R142, 0x1, P0 ;  /* 0x000000018e00780c */ /* 0x000fe20000784270 */
[----:B------:R-:W-:Y:S01]  /*49f0*/  FMUL.FTZ R7, R152, R7 ;  /* 0x0000000798077220 */ /* 0x000fe20000410000 */
[----:B------:R-:W-:Y:S01]  /*4a00*/  F2FP.BF16.PACK_AB R134, R134, R154 ;  /* 0x0000009a8686723e */ /* 0x000fe200000010ff */
[--C-:B------:R-:W-:Y:S01]  /*4a10*/  FFMA.FTZ R17, R17, c[0x0][0x29c], -R151.reuse ;  /* 0x0000a70011117a23 */ /* 0x100fe20000010897 */
[----:B------:R-:W-:Y:S01]  /*4a20*/  MUFU.EX2 R153, R2 ;  /* 0x0000000200997308 */ /* 0x000fe20000000800 */
[--C-:B------:R-:W-:Y:S01]  /*4a30*/  FFMA.FTZ R5, R32, c[0x0][0x29c], -R151.reuse ;  /* 0x0000a70020057a23 */ /* 0x100fe20000010897 */
[----:B------:R-:W-:Y:S01]  /*4a40*/  ISETP.LT.OR P4, PT, R143, 0x2, P4 ;  /* 0x000000028f00780c */ /* 0x000fe20002781670 */
[----:B------:R-:W-:Y:S01]  /*4a50*/  FMUL.FTZ R32, R7, R6 ;  /* 0x0000000607207220 */ /* 0x000fe20000410000 */
[----:B------:R-:W-:Y:S01]  /*4a60*/  FSEL R4, R139, -INF , !P6 ;  /* 0xff8000008b047808 */ /* 0x000fe20007000000 */
[--C-:B------:R-:W-:Y:S01]  /*4a70*/  FADD.FTZ R22, R22, -R0.reuse ;  /* 0x8000000016167221 */ /* 0x100fe20000010000 */
[----:B------:R-:W-:Y:S01]  /*4a80*/  ISETP.GT.AND P6, PT, R141, 0x40, P0 ;  /* 0x000000408d00780c */ /* 0x000fe200007c4270 */
[--C-:B------:R-:W-:Y:S02]  /*4a90*/  FADD.FTZ R18, R18, -R0.reuse ;  /* 0x8000000012127221 */ /* 0x100fe40000010000 */
[--C-:B------:R-:W-:Y:S01]  /*4aa0*/  FFMA.FTZ R4, R4, c[0x0][0x29c], -R151.reuse ;  /* 0x0000a70004047a23 */ /* 0x100fe20000010897 */
[----:B------:R-:W-:Y:S01]  /*4ab0*/  ISETP.LT.OR P6, PT, R145, 0x41, P6 ;  /* 0x000000419100780c */ /* 0x000fe200037c1670 */
[----:B------:R-:W1:Y:S01]  /*4ac0*/  MUFU.EX2 R155, R148 ;  /* 0x00000094009b7308 */ /* 0x000e620000000800 */
[----:B------:R-:W-:Y:S02]  /*4ad0*/  FMUL.FTZ R22, R230, R22 ;  /* 0x00000016e6167220 */ /* 0x000fe40000410000 */
[----:B------:R-:W-:Y:S02]  /*4ae0*/  FMUL.FTZ R21, R162, R21 ;  /* 0x00000015a2157220 */ /* 0x000fe40000410000 */
[----:B------:R-:W-:Y:S02]  /*4af0*/  FMUL.FTZ R18, R161, R18 ;  /* 0x00000012a1127220 */ /* 0x000fe40000410000 */
[--C-:B------:R-:W-:Y:S02]  /*4b00*/  FADD.FTZ R35, R35, -R0.reuse ;  /* 0x8000000023237221 */ /* 0x100fe40000010000 */
[--C-:B------:R-:W-:Y:S01]  /*4b10*/  FADD.FTZ R34, R34, -R0.reuse ;  /* 0x8000000022227221 */ /* 0x100fe20000010000 */
[----:B------:R1:W1:Y:S01]  /*4b20*/  MUFU.EX2 R160, R4 ;  /* 0x0000000400a07308 */ /* 0x0002620000000800 */
[--C-:B------:R-:W-:Y:S02]  /*4b30*/  FADD.FTZ R19, R19, -R0.reuse ;  /* 0x8000000013137221 */ /* 0x100fe40000010000 */
[----:B------:R-:W-:Y:S02]  /*4b40*/  FMUL.FTZ R34, R157, R34 ;  /* 0x000000229d227220 */ /* 0x000fe40000410000 */
[----:B------:R-:W-:Y:S05]  /*4b50*/  FADD.FTZ R23, R23, -R0 ;  /* 0x8000000017177221 */ /* 0x000fea0000010000 */
[----:B------:R-:W-:Y:S01]  /*4b60*/  MUFU.EX2 R149, R5 ;  /* 0x0000000500957308 */ /* 0x000fe20000000800 */
[----:B---3--:R-:W-:Y:S02]  /*4b70*/  FSEL R33, R88, -INF , !P3 ;  /* 0xff80000058217808 */ /* 0x008fe40005800000 */
[----:B------:R-:W-:Y:S02]  /*4b80*/  ISETP.GT.AND P3, PT, R141, 0x61, P0 ;  /* 0x000000618d00780c */ /* 0x000fe40000764270 */
[----:B------:R-:W-:Y:S01]  /*4b90*/  FSEL R3, R86, -INF , !P6 ;  /* 0xff80000056037808 */ /* 0x000fe20007000000 */
[--C-:B-1----:R-:W-:Y:S01]  /*4ba0*/  FFMA.FTZ R4, R33, c[0x0][0x29c], -R151.reuse ;  /* 0x0000a70021047a23 */ /* 0x102fe20000010897 */
[----:B------:R-:W-:Y:S03]  /*4bb0*/  ISETP.LT.OR P3, PT, R145, 0x62, P3 ;  /* 0x000000629100780c */ /* 0x000fe60001f61670 */
[----:B------:R1:W-:Y:S01]  /*4bc0*/  MUFU.EX2 R145, R17 ;  /* 0x0000001100917308 */ /* 0x0003e20000000800 */
[--C-:B------:R-:W-:Y:S01]  /*4bd0*/  FFMA.FTZ R3, R3, c[0x0][0x29c], -R151.reuse ;  /* 0x0000a70003037a23 */ /* 0x100fe20000010897 */
[----:B------:R-:W-:Y:S02]  /*4be0*/  FSEL R20, R85, -INF , !P5 ;  /* 0xff80000055147808 */ /* 0x000fe40006800000 */
[----:B------:R-:W-:Y:S02]  /*4bf0*/  ISETP.GT.AND P5, PT, R142, RZ, P0 ;  /* 0x000000ff8e00720c */ /* 0x000fe400007a4270 */
[----:B------:R-:W-:Y:S01]  /*4c00*/  FSEL R2, R251, -INF , !P3 ;  /* 0xff800000fb027808 */ /* 0x000fe20005800000 */
[--C-:B------:R-:W-:Y:S01]  /*4c10*/  FFMA.FTZ R20, R20, c[0x0][0x29c], -R151.reuse ;  /* 0x0000a70014147a23 */ /* 0x100fe20000010897 */
[----:B------:R-:W-:Y:S02]  /*4c20*/  ISETP.LT.OR P5, PT, R143, 0x1, P5 ;  /* 0x000000018f00780c */ /* 0x000fe40002fa1670 */
[----:B------:R3:W-:Y:S01]  /*4c30*/  MUFU.EX2 R159, R3 ;  /* 0x00000003009f7308 */ /* 0x0007e20000000800 */
[----:B------:R-:W-:Y:S01]  /*4c40*/  FFMA.FTZ R151, R2, c[0x0][0x29c], -R151 ;  /* 0x0000a70002977a23 */ /* 0x000fe20000010897 */
[----:B------:R-:W-:Y:S01]  /*4c50*/  FSEL R7, R156, -INF , !P5 ;  /* 0xff8000009c077808 */ /* 0x000fe20006800000 */
[----:B------:R-:W-:Y:S01]  /*4c60*/  FFMA.FTZ R2, -R242, R242, 1 ;  /* 0x3f800000f2027423 */ /* 0x000fe200000101f2 */
[C---:B------:R-:W-:Y:S02]  /*4c70*/  ISETP.GT.AND P3, PT, R142.reuse, 0x20, P0 ;  /* 0x000000208e00780c */ /* 0x040fe40000764270 */
[----:B------:R-:W-:Y:S01]  /*4c80*/  MOV R33, R139 ;  /* 0x0000008b00217202 */ /* 0x000fe20000000f00 */
[--C-:B------:R-:W-:Y:S01]  /*4c90*/  FFMA.FTZ R7, R7, c[0x0][0x29c], -R150.reuse ;  /* 0x0000a70007077a23 */ /* 0x100fe20000010896 */
[----:B------:R-:W-:Y:S01]  /*4ca0*/  ISETP.GT.AND P5, PT, R142, 0x40, P0 ;  /* 0x000000408e00780c */ /* 0x000fe200007a4270 */
[----:B------:R-:W-:Y:S01]  /*4cb0*/  FMUL.FTZ R141, R22, R2 ;  /* 0x00000002168d7220 */ /* 0x000fe20000410000 */
[----:B------:R4:W4:Y:S01]  /*4cc0*/  MUFU.EX2 R148, R4 ;  /* 0x0000000400947308 */ /* 0x0009220000000800 */
[----:B------:R-:W4:Y:S01]  /*4cd0*/  LDS R2, [R87.X4+0xf300] ;  /* 0x00f3000057027984 */ /* 0x000f220000004800 */
[----:B------:R-:W-:Y:S01]  /*4ce0*/  FMUL.FTZ R139, R21, R16 ;  /* 0x00000010158b7220 */ /* 0x000fe20000410000 */
[----:B------:R-:W-:Y:S02]  /*4cf0*/  FSEL R16, R84, -INF , !P4 ;  /* 0xff80000054107808 */ /* 0x000fe40006000000 */
[----:B-1----:R-:W-:Y:S02]  /*4d00*/  F2FP.BF16.PACK_AB R17, R152, R162 ;  /* 0x000000a29811723e */ /* 0x002fe400000010ff */
[----:B------:R-:W-:Y:S01]  /*4d10*/  ISETP.GT.AND P4, PT, R142, 0x41, P0 ;  /* 0x000000418e00780c */ /* 0x000fe20000784270 */
[--C-:B------:R-:W-:Y:S01]  /*4d20*/  FFMA.FTZ R16, R16, c[0x0][0x29c], -R150.reuse ;  /* 0x0000a70010107a23 */ /* 0x100fe20000010896 */
[C---:B------:R-:W-:Y:S01]  /*4d30*/  ISETP.LT.OR P3, PT, R143.reuse, 0x21, P3 ;  /* 0x000000218f00780c */ /* 0x040fe20001f61670 */
[----:B------:R1:W-:Y:S01]  /*4d40*/  MUFU.EX2 R152, R7 ;  /* 0x0000000700987308 */ /* 0x0003e20000000800 */
[C---:B------:R-:W-:Y:S02]  /*4d50*/  ISETP.LT.OR P5, PT, R143.reuse, 0x41, P5 ;  /* 0x000000418f00780c */ /* 0x040fe40002fa1670 */
[----:B------:R-:W-:Y:S01]  /*4d60*/  ISETP.LT.OR P4, PT, R143, 0x42, P4 ;  /* 0x000000428f00780c */ /* 0x000fe20002781670 */
[----:B---3--:R-:W-:Y:S01]  /*4d70*/  FFMA.FTZ R3, -R246, R246, 1 ;  /* 0x3f800000f6037423 */ /* 0x008fe200000101f6 */
[----:B------:R-:W-:Y:S01]  /*4d80*/  F2FP.BF16.PACK_AB R32, R32, R139 ;  /* 0x0000008b2020723e */ /* 0x000fe200000010ff */
[----:B------:R-:W3:Y:S01]  /*4d90*/  LDL.LU R246, [R1+0x18] ;  /* 0x0000180001f67983 */ /* 0x000ee20000300800 */
[----:B------:R-:W-:Y:S01]  /*4da0*/  MOV R21, R133 ;  /* 0x0000008500157202 */ /* 0x000fe20000000f00 */
[----:B------:R-:W-:Y:S01]  /*4db0*/  FMUL.FTZ R139, R158, R23 ;  /* 0x000000179e8b7220 */ /* 0x000fe20000410000 */
[----:B--2---:R-:W-:Y:S01]  /*4dc0*/  FSEL R133, R248, -INF , !P3 ;  /* 0xff800000f8857808 */ /* 0x004fe20005800000 */
[----:B------:R-:W2:Y:S01]  /*4dd0*/  MUFU.EX2 R151, R151 ;  /* 0x0000009700977308 */ /* 0x000ea20000000800 */
[----:B----4-:R-:W-:Y:S02]  /*4de0*/  FSEL R5, R163, -INF , !P5 ;  /* 0xff800000a3057808 */ /* 0x010fe40006800000 */
[C---:B------:R-:W-:Y:S01]  /*4df0*/  ISETP.GT.AND P6, PT, R142.reuse, 0x21, P0 ;  /* 0x000000218e00780c */ /* 0x040fe200007c4270 */
[----:B------:R-:W-:Y:S01]  /*4e00*/  FFMA.FTZ R4, -R247, R247, 1 ;  /* 0x3f800000f7047423 */ /* 0x000fe200000101f7 */
[C---:B------:R-:W-:Y:S01]  /*4e10*/  ISETP.GT.AND P3, PT, R142.reuse, 0x60, P0 ;  /* 0x000000608e00780c */ /* 0x040fe20000764270 */
[--C-:B------:R-:W-:Y:S01]  /*4e20*/  FFMA.FTZ R133, R133, c[0x0][0x29c], -R150.reuse ;  /* 0x0000a70085857a23 */ /* 0x100fe20000010896 */
[----:B------:R-:W-:Y:S01]  /*4e30*/  ISETP.GT.AND P0, PT, R142, 0x61, P0 ;  /* 0x000000618e00780c */ /* 0x000fe20000704270 */
[----:B------:R-:W-:Y:S01]  /*4e40*/  FMUL.FTZ R140, R18, R4 ;  /* 0x00000004128c7220 */ /* 0x000fe20000410000 */
[----:B------:R-:W-:Y:S01]  /*4e50*/  FSEL R4, R232, -INF , !P4 ;  /* 0xff800000e8047808 */ /* 0x000fe20006000000 */
[--C-:B------:R-:W-:Y:S01]  /*4e60*/  FFMA.FTZ R136, R5, c[0x0][0x29c], -R150.reuse ;  /* 0x0000a70005887a23 */ /* 0x100fe20000010896 */
[----:B------:R-:W-:Y:S01]  /*4e70*/  MUFU.EX2 R144, R133 ;  /* 0x0000008500907308 */ /* 0x000fe20000000800 */
[----:B------:R-:W-:Y:S01]  /*4e80*/  FFMA.FTZ R5, -R245, R245, 1 ;  /* 0x3f800000f5057423 */ /* 0x000fe200000101f5 */
[C---:B------:R-:W-:Y:S01]  /*4e90*/  ISETP.LT.OR P6, PT, R143.reuse, 0x22, P6 ;  /* 0x000000228f00780c */ /* 0x040fe200037c1670 */
[----:B------:R-:W-:Y:S01]  /*4ea0*/  FFMA.FTZ R137, R4, c[0x0][0x29c], -R150 ;  /* 0x0000a70004897a23 */ /* 0x000fe20000010896 */
[----:B------:R-:W-:Y:S01]  /*4eb0*/  ISETP.LT.OR P3, PT, R143, 0x61, P3 ;  /* 0x000000618f00780c */ /* 0x000fe20001f61670 */
[----:B-1----:R-:W-:Y:S01]  /*4ec0*/  FMUL.FTZ R7, R155, R35 ;  /* 0x000000239b077220 */ /* 0x002fe20000410000 */
[----:B------:R-:W-:Y:S01]  /*4ed0*/  ISETP.LT.OR P0, PT, R143, 0x62, P0 ;  /* 0x000000628f00780c */ /* 0x000fe20000701670 */
[----:B------:R-:W-:Y:S01]  /*4ee0*/  FFMA.FTZ R4, -R243, R243, 1 ;  /* 0x3f800000f3047423 */ /* 0x000fe200000101f3 */
[----:B------:R-:W-:Y:S01]  /*4ef0*/  MOV R143, R138 ;  /* 0x0000008a008f7202 */ /* 0x000fe20000000f00 */
[----:B------:R-:W-:Y:S01]  /*4f00*/  FMUL.FTZ R5, R34, R5 ;  /* 0x0000000522057220 */ /* 0x000fe20000410000 */
[----:B------:R-:W-:Y:S01]  /*4f10*/  FSEL R6, R249, -INF , !P6 ;  /* 0xff800000f9067808 */ /* 0x000fe20007000000 */
[----:B------:R-:W-:Y:S01]  /*4f20*/  FMUL.FTZ R4, R7, R4 ;  /* 0x0000000407047220 */ /* 0x000fe20000410000 */
[----:B------:R-:W-:Y:S01]  /*4f30*/  FSEL R0, R241, -INF , !P0 ;  /* 0xff800000f1007808 */ /* 0x000fe20004000000 */
[----:B------:R-:W-:Y:S01]  /*4f40*/  FADD.FTZ R8, R8, -R2 ;  /* 0x8000000208087221 */ /* 0x000fe20000010000 */
[----:B------:R-:W-:Y:S01]  /*4f50*/  MOV R242, R33 ;  /* 0x0000002100f27202 */ /* 0x000fe20000000f00 */
[----:B------:R-:W-:Y:S01]  /*4f60*/  FFMA.FTZ R6, R6, c[0x0][0x29c], -R150 ;  /* 0x0000a70006067a23 */ /* 0x000fe20000010896 */
[----:B------:R-:W-:Y:S01]  /*4f70*/  F2FP.BF16.PACK_AB R34, R4, R5 ;  /* 0x000000050422723e */ /* 0x000fe200000010ff */
[----:B------:R-:W-:Y:S01]  /*4f80*/  FFMA.FTZ R4, -R143, R143, 1 ;  /* 0x3f8000008f047423 */ /* 0x000fe2000001018f */
[----:B------:R-:W-:Y:S01]  /*4f90*/  F2FP.BF16.PACK_AB R18, R236, R240 ;  /* 0x000000f0ec12723e */ /* 0x000fe200000010ff */
[----:B------:R-:W-:Y:S01]  /*4fa0*/  MUFU.EX2 R143, R136 ;  /* 0x00000088008f7308 */ /* 0x000fe20000000800 */
[----:B------:R-:W-:Y:S01]  /*4fb0*/  FMUL.FTZ R8, R160, R8 ;  /* 0x00000008a0087220 */ /* 0x000fe20000410000 */
[----:B------:R-:W-:Y:S01]  /*4fc0*/  MOV R247, R156 ;  /* 0x0000009c00f77202 */ /* 0x000fe20000000f00 */
[--C-:B------:R-:W-:Y:S01]  /*4fd0*/  FADD.FTZ R13, R13, -R2.reuse ;  /* 0x800000020d0d7221 */ /* 0x100fe20000010000 */
[----:B------:R-:W-:Y:S01]  /*4fe0*/  F2FP.BF16.PACK_AB R7, R148, R149 ;  /* 0x000000959407723e */ /* 0x000fe200000010ff */
[--C-:B------:R-:W-:Y:S01]  /*4ff0*/  FADD.FTZ R12, R12, -R2.reuse ;  /* 0x800000020c0c7221 */ /* 0x100fe20000010000 */
[----:B------:R-:W-:Y:S01]  /*5000*/  F2FP.BF16.PACK_AB R23, R155, R157 ;  /* 0x0000009d9b17723e */ /* 0x000fe200000010ff */
[----:B------:R-:W-:Y:S01]  /*5010*/  FMUL.FTZ R13, R148, R13 ;  /* 0x0000000d940d7220 */ /* 0x000fe20000410000 */
[----:B------:R-:W-:Y:S01]  /*5020*/  F2FP.BF16.PACK_AB R33, R147, R229 ;  /* 0x000000e59321723e */ /* 0x000fe200000010ff */
[----:B------:R-:W-:Y:S01]  /*5030*/  FMUL.FTZ R12, R149, R12 ;  /* 0x0000000c950c7220 */ /* 0x000fe20000410000 */
[----:B------:R1:W-:Y:S01]  /*5040*/  MUFU.EX2 R146, R16 ;  /* 0x0000001000927308 */ /* 0x0003e20000000800 */
[--C-:B------:R-:W-:Y:S02]  /*5050*/  FADD.FTZ R28, R28, -R2.reuse ;  /* 0x800000021c1c7221 */ /* 0x100fe40000010000 */
[--C-:B------:R-:W-:Y:S02]  /*5060*/  FADD.FTZ R29, R29, -R2.reuse ;  /* 0x800000021d1d7221 */ /* 0x100fe40000010000 */
[--C-:B------:R-:W-:Y:S02]  /*5070*/  FADD.FTZ R24, R24, -R2.reuse ;  /* 0x8000000218187221 */ /* 0x100fe40000010000 */
[----:B--2---:R-:W-:Y:S02]  /*5080*/  FMUL.FTZ R29, R151, R29 ;  /* 0x0000001d971d7220 */ /* 0x004fe40000410000 */
[--C-:B------:R-:W-:Y:S01]  /*5090*/  FADD.FTZ R25, R25, -R2.reuse ;  /* 0x8000000219197221 */ /* 0x100fe20000010000 */
[----:B------:R2:W4:Y:S01]  /*50a0*/  MUFU.EX2 R156, R20 ;  /* 0x00000014009c7308 */ /* 0x0005220000000800 */
[----:B------:R-:W-:Y:S02]  /*50b0*/  FADD.FTZ R9, R9, -R2 ;  /* 0x8000000209097221 */ /* 0x000fe40000010000 */
[----:B------:R-:W-:Y:S02]  /*50c0*/  FFMA.FTZ R2, -R251, R251, 1 ;  /* 0x3f800000fb027423 */ /* 0x000fe400000101fb */
[----:B------:R-:W-:Y:S02]  /*50d0*/  FMUL.FTZ R9, R153, R9 ;  /* 0x0000000999097220 */ /* 0x000fe40000410000 */
[----:B------:R-:W-:Y:S03]  /*50e0*/  FMUL.FTZ R2, R29, R2 ;  /* 0x000000021d027220 */ /* 0x000fe60000410000 */
[----:B------:R-:W-:Y:S01]  /*50f0*/  MUFU.EX2 R137, R137 ;  /* 0x0000008900897308 */ /* 0x000fe20000000800 */
[----:B-1----:R-:W-:Y:S02]  /*5100*/  F2FP.BF16.PACK_AB R16, R153, R160 ;  /* 0x000000a09910723e */ /* 0x002fe400000010ff */
[----:B--2---:R-:W-:Y:S01]  /*5110*/  F2FP.BF16.PACK_AB R20, R158, R230 ;  /* 0x000000e69e14723e */ /* 0x004fe200000010ff */
[----:B----4-:R-:W-:Y:S02]  /*5120*/  FMUL.FTZ R25, R156, R25 ;  /* 0x000000199c197220 */ /* 0x010fe40000410000 */
[C---:B---3--:R-:W-:Y:S01]  /*5130*/  FMUL.FTZ R19, R246.reuse, R19 ;  /* 0x00000013f6137220 */ /* 0x048fe20000410000 */
        /* <DEDUP_REMOVED lines=10> */
[----:B------:R1:W2:Y:S01]  /*51e0*/  MUFU.EX2 R142, R6 ;  /* 0x00000006008e7308 */ /* 0x0002a20000000800 */
        /* <DEDUP_REMOVED lines=10> */
[----:B------:R-:W3:Y:S01]  /*5290*/  MUFU.EX2 R138, R138 ;  /* 0x0000008a008a7308 */ /* 0x000ee20000000800 */
[----:B------:R-:W-:Y:S02]  /*52a0*/  FFMA.FTZ R9, -R86, R86, 1 ;  /* 0x3f80000056097423 */ /* 0x000fe40000010156 */
[----:B------:R-:W-:Y:S02]  /*52b0*/  FMUL.FTZ R141, R8, R0 ;  /* 0x00000000088d7220 */ /* 0x000fe40000410000 */
[----:B------:R-:W-:Y:S02]  /*52c0*/  FFMA.FTZ R0, -R88, R88, 1 ;  /* 0x3f80000058007423 */ /* 0x000fe40000010158 */
[----:B------:R4:W5:Y:S01]  /*52d0*/  LDL.LU R88, [R1+0xa4] ;  /* 0x0000a40001587983 */ /* 0x0009620000300800 */
[----:B------:R-:W-:Y:S02]  /*52e0*/  FFMA.FTZ R8, -R85, R85, 1 ;  /* 0x3f80000055087423 */ /* 0x000fe40000010155 */
[----:B------:R-:W-:Y:S01]  /*52f0*/  FMUL.FTZ R136, R13, R0 ;  /* 0x000000000d887220 */ /* 0x000fe20000410000 */
[----:B------:R-:W3:Y:S01]  /*5300*/  MUFU.EX2 R150, R150 ;  /* 0x0000009600967308 */ /* 0x000ee20000000800 */
[----:B------:R3:W4:Y:S01]  /*5310*/  LDS R0, [R87.X4+0xf320] ;  /* 0x00f3200057007984 */ /* 0x0007220000004800 */
[----:B------:R-:W-:Y:S02]  /*5320*/  FMUL.FTZ R13, R159, R24 ;  /* 0x000000189f0d7220 */ /* 0x000fe40000410000 */
[----:B------:R-:W-:Y:S01]  /*5330*/  FMUL.FTZ R8, R25, R8 ;  /* 0x0000000819087220 */ /* 0x000fe20000410000 */
[----:B------:R-:W-:Y:S01]  /*5340*/  STS [R227+0xf480], R18 ;  /* 0x00f48012e3007388 */ /* 0x000fe20000000800 */
[----:B-1----:R-:W-:Y:S02]  /*5350*/  FFMA.FTZ R6, -R252, R252, 1 ;  /* 0x3f800000fc067423 */ /* 0x002fe400000101fc */
[----:B------:R-:W-:Y:S01]  /*5360*/  FMUL.FTZ R13, R13, R9 ;  /* 0x000000090d0d7220 */ /* 0x000fe20000410000 */
[----:B------:R-:W-:Y:S01]  /*5370*/  STS [R227+0xf880], R17 ;  /* 0x00f88011e3007388 */ /* 0x000fe20000000800 */
[----:B------:R-:W-:Y:S01]  /*5380*/  FMUL.FTZ R12, R12, R6 ;  /* 0x000000060c0c7220 */ /* 0x000fe20000410000 */
[----:B------:R-:W-:Y:S02]  /*5390*/  F2FP.BF16.PACK_AB R6, R140, R141 ;  /* 0x0000008d8c06723e */ /* 0x000fe400000010ff */
[----:B------:R1:W-:Y:S01]  /*53a0*/  STS [R228], R3 ;  /* 0x00000003e4007388 */ /* 0x0003e20000000800 */
[----:B------:R-:W-:Y:S02]  /*53b0*/  F2FP.BF16.PACK_AB R9, R136, R139 ;  /* 0x0000008b8809723e */ /* 0x000fe400000010ff */
[----:B------:R-:W-:Y:S01]  /*53c0*/  F2FP.BF16.PACK_AB R12, R2, R12 ;  /* 0x0000000c020c723e */ /* 0x000fe200000010ff */
[----:B------:R-:W-:Y:S01]  /*53d0*/  STS [R228+0x400], R22 ;  /* 0x00040016e4007388 */ /* 0x000fe20000000800 */
[----:B--2---:R-:W-:Y:S02]  /*53e0*/  F2FP.BF16.PACK_AB R2, R142, R144 ;  /* 0x000000908e02723e */ /* 0x004fe400000010ff */
[----:B------:R-:W-:Y:S01]  /*53f0*/  F2FP.BF16.PACK_AB R8, R8, R13 ;  /* 0x0000000d0808723e */ /* 0x000fe200000010ff */
[----:B------:R-:W-:Y:S04]  /*5400*/  STS [R227+0x10480], R16 ;  /* 0x01048010e3007388 */ /* 0x000fe80000000800 */
[----:B---3--:R2:W5:Y:S04]  /*5410*/  LDL.LU R87, [R1+0xa0] ;  /* 0x0000a00001577983 */ /* 0x0085680000300800 */
[----:B------:R2:W5:Y:S04]  /*5420*/  LDL.LU R86, [R1+0x9c] ;  /* 0x00009c0001567983 */ /* 0x0005680000300800 */
[----:B------:R2:W5:Y:S01]  /*5430*/  LDL.LU R85, [R1+0x98] ;  /* 0x0000980001557983 */ /* 0x0005620000300800 */
[----:B-1----:R-:W-:Y:S01]  /*5440*/  F2FP.BF16.PACK_AB R3, R146, R152 ;  /* 0x000000989203723e */ /* 0x002fe200000010ff */
        /* <DEDUP_REMOVED lines=20> */
[----:B-1----:R-:W-:Y:S02]  /*5590*/  FFMA.FTZ R3, -R84, R84, 1 ;  /* 0x3f80000054037423 */ /* 0x002fe40000010154 */
[----:B------:R-:W-:Y:S01]  /*55a0*/  FMUL.FTZ R31, R150, R31 ;  /* 0x0000001f961f7220 */ /* 0x000fe20000410000 */
[----:B------:R1:W-:Y:S01]  /*55b0*/  STS [R227+0x12480], R4 ;  /* 0x01248004e3007388 */ /* 0x0003e20000000800 */
[----:B---3--:R-:W-:Y:S03]  /*55c0*/  F2FP.BF16.PACK_AB R2, R137, R143 ;  /* 0x0000008f8902723e */ /* 0x008fe600000010ff */
[----:B------:R2:W5:Y:S01]  /*55d0*/  LDL.LU R84, [R1+0x94] ;  /* 0x0000940001547983 */ /* 0x0005620000300800 */
[----:B----4-:R-:W-:Y:S03]  /*55e0*/  FMUL.FTZ R7, R146, R11 ;  /* 0x0000000b92077220 */ /* 0x010fe60000410000 */
[----:B------:R3:W-:Y:S01]  /*55f0*/  STS [R227+0x12880], R2 ;  /* 0x01288002e3007388 */ /* 0x0007e20000000800 */
[----:B------:R-:W-:Y:S02]  /*5600*/  FMUL.FTZ R7, R7, R3 ;  /* 0x0000000307077220 */ /* 0x000fe40000410000 */
[----:B------:R-:W-:Y:S01]  /*5610*/  FFMA.FTZ R3, -R249, R249, 1 ;  /* 0x3f800000f9037423 */ /* 0x000fe200000101f9 */
[----:B------:R4:W-:Y:S03]  /*5620*/  STS [R228+0x3000], R5 ;  /* 0x00300005e4007388 */ /* 0x0009e60000000800 */
[----:B------:R-:W-:Y:S02]  /*5630*/  FMUL.FTZ R3, R15, R3 ;  /* 0x000000030f037220 */ /* 0x000fe40000410000 */
[----:B-1----:R-:W-:Y:S04]  /*5640*/  FFMA.FTZ R4, -R248, R248, 1 ;  /* 0x3f800000f8047423 */ /* 0x002fe800000101f8 */
[----:B------:R-:W-:Y:S02]  /*5650*/  FMUL.FTZ R4, R14, R4 ;  /* 0x000000040e047220 */ /* 0x000fe40000410000 */
[----:B---3--:R-:W-:Y:S03]  /*5660*/  FFMA.FTZ R2, -R247, R247, 1 ;  /* 0x3f800000f7027423 */ /* 0x008fe600000101f7 */
        /* <DEDUP_REMOVED lines=36> */
[----:B------:R-:W3:Y:S08]  /*58b0*/  LDSM.16.MT88.4 R12, [R213+0x11480] ;  /* 0x01148000d50c783b */ /* 0x000ef00000004200 */
[----:B------:R-:W4:Y:S08]  /*58c0*/  LDSM.16.MT88.4 R16, [R0+0xd080] ;  /* 0x00d080000010783b */ /* 0x000f300000004200 */
[----:B------:R-:W2:Y:S08]  /*58d0*/  LDSM.16.MT88.4 R20, [R0+0xe080] ;  /* 0x00e080000014783b */ /* 0x000eb00000004200 */
[----:B------:R-:W-:Y:S01]  /*58e0*/  LDSM.16.MT88.4 R24, [R213+0xfc80] ;  /* 0x00fc8000d518783b */ /* 0x000fe20000004200 */
[-C--:B-1----:R-:W-:Y:S07]  /*58f0*/  HMMA.16816.F32.BF16 R36, R4, R8.reuse, R36 ;  /* 0x000000080424723c */ /* 0x082fee0000041824 */
[----:B------:R-:W1:Y:S01]  /*5900*/  LDSM.16.MT88.4 R28, [R0+0xc480] ;  /* 0x00c48000001c783b */ /* 0x000e620000004200 */
[C---:B---3--:R-:W-:Y:S07]  /*5910*/  HMMA.16816.F32.BF16 R40, R12.reuse, R8, R40 ;  /* 0x000000080c28723c */ /* 0x048fee0000041828 */
[----:B------:R-:W3:Y:S01]  /*5920*/  LDSM.16.MT88.4 R32, [R213+0x11c80] ;  /* 0x011c8000d520783b */ /* 0x000ee20000004200 */
        /* <DEDUP_REMOVED lines=11> */
[-C--:B--2---:R-:W-:Y:S08]  /*59e0*/  HMMA.16816.F32.BF16 R68, R4, R20.reuse, R68 ;  /* 0x000000140444723c */ /* 0x084ff00000041844 */
[C---:B------:R-:W-:Y:S08]  /*59f0*/  HMMA.16816.F32.BF16 R72, R12.reuse, R20, R72 ;  /* 0x000000140c48723c */ /* 0x040ff00000041848 */
[-C--:B------:R-:W-:Y:S01]  /*5a00*/  HMMA.16816.F32.BF16 R76, R12, R22.reuse, R76 ;  /* 0x000000160c4c723c */ /* 0x080fe2000004184c */
[----:B------:R-:W2:Y:S07]  /*5a10*/  LDSM.16.MT88.4 R12, [R213+0x10480] ;  /* 0x01048000d50c783b */ /* 0x000eae0000004200 */
[----:B------:R-:W-:Y:S01]  /*5a20*/  HMMA.16816.F32.BF16 R80, R4, R22, R80 ;  /* 0x000000160450723c */ /* 0x000fe20000041850 */
[----:B------:R-:W4:Y:S07]  /*5a30*/  LDSM.16.MT88.4 R4, [R213+0x12480] ;  /* 0x01248000d504783b */ /* 0x000f2e0000004200 */
[-C--:B-1----:R-:W-:Y:S01]  /*5a40*/  HMMA.16816.F32.BF16 R36, R24, R28.reuse, R36 ;  /* 0x0000001c1824723c */ /* 0x082fe20000041824 */
[----:B------:R-:W1:Y:S07]  /*5a50*/  LDSM.16.MT88.4 R20, [R0+0xd880] ;  /* 0x00d880000014783b */ /* 0x000e6e0000004200 */
        /* <DEDUP_REMOVED lines=13> */
[----:B------:R-:W3:Y:S07]  /*5b30*/  LDSM.16.MT88.4 R8, [R0+0xdc80] ;  /* 0x00dc80000008783b */ /* 0x000eee0000004200 */
[-C--:B--2---:R-:W-:Y:S08]  /*5b40*/  HMMA.16816.F32.BF16 R36, R12, R16.reuse, R36 ;  /* 0x000000100c24723c */ /* 0x084ff00000041824 */
[C---:B----4-:R-:W-:Y:S08]  /*5b50*/  HMMA.16816.F32.BF16 R40, R4.reuse, R16, R40 ;  /* 0x000000100428723c */ /* 0x050ff00000041828 */
[-C--:B------:R-:W-:Y:S08]  /*5b60*/  HMMA.16816.F32.BF16 R44, R4, R18.reuse, R44 ;  /* 0x00000012042c723c */ /* 0x080ff0000004182c */
[C---:B------:R-:W-:Y:S01]  /*5b70*/  HMMA.16816.F32.BF16 R48, R12.reuse, R18, R48 ;  /* 0x000000120c30723c */ /* 0x040fe20000041830 */
[----:B------:R-:W2:Y:S07]  /*5b80*/  LDSM.16.MT88.4 R16, [R0+0xec80] ;  /* 0x00ec80000010783b */ /* 0x000eae0000004200 */
[-C--:B-1----:R-:W-:Y:S01]  /*5b90*/  HMMA.16816.F32.BF16 R52, R12, R20.reuse, R52 ;  /* 0x000000140c34723c */ /* 0x082fe20000041834 */
[----:B------:R-:W-:Y:S07]  /*5ba0*/  BAR.SYNC.DEFER_BLOCKING 0x0 ;  /* 0x0000000000007b1d */ /* 0x000fee0000010000 */
[C---:B------:R-:W-:Y:S08]  /*5bb0*/  HMMA.16816.F32.BF16 R56, R4.reuse, R20, R56 ;  /* 0x000000140438723c */ /* 0x040ff00000041838 */
[-C--:B------:R-:W-:Y:S08]  /*5bc0*/  HMMA.16816.F32.BF16 R60, R4, R22.reuse, R60 ;  /* 0x00000016043c723c */ /* 0x080ff0000004183c */
[C---:B------:R-:W-:Y:S01]  /*5bd0*/  HMMA.16816.F32.BF16 R64, R12.reuse, R22, R64 ;  /* 0x000000160c40723c */ /* 0x040fe20000041840 */
[----:B------:R1:W4:Y:S06]  /*5be0*/  LDSM.16.MT88.2 R2, [R212] ;  /* 0x00000000d402783b */ /* 0x00032c0000004100 */
[----:B------:R1:W1:Y:S01]  /*5bf0*/  LDSM.16.MT88.2 R148, [R212+0x2400] ;  /* 0x00240000d494783b */ /* 0x0002620000004100 */
[-C--:B---3--:R-:W-:Y:S05]  /*5c00*/  HMMA.16816.F32.BF16 R68, R12, R28.reuse, R68 ;  /* 0x0000001c0c44723c */ /* 0x088fea0000041844 */
        /* <DEDUP_REMOVED lines=19> */
[-C--:B--2---:R-:W-:Y:S08]  /*5d40*/  HMMA.16816.F32.BF16 R68, R136, R16.reuse, R68 ;  /* 0x000000108844723c */ /* 0x084ff00000041844 */
        /* <DEDUP_REMOVED lines=55> */
.L_x_261:
        /* <DEDUP_REMOVED lines=241> */
.L_x_243:
[----:B------:R-:W-:Y:S05]  /*6fd0*/  @P1 EXIT ;  /* 0x000000000000194d */ /* 0x000fea0003800000 */
[----:B-1----:R-:W2:Y:S01]  /*6fe0*/  LDL.64 R4, [R1+0x50] ;  /* 0x0000500001047983 */ /* 0x002ea20000100a00 */
[----:B------:R-:W-:Y:S01]  /*6ff0*/  IMAD.MOV.U32 R0, RZ, RZ, 0x1 ;  /* 0x00000001ff007424 */ /* 0x000fe200078e00ff */
[----:B------:R-:W-:Y:S01]  /*7000*/  ULDC UR5, c[0x0][0x358] ;  /* 0x0000d60000057ab9 */ /* 0x000fe20000000800 */
[----:B------:R-:W-:Y:S01]  /*7010*/  BSSY B0, `(.L_x_263) ;  /* 0x000001f000007945 */ /* 0x000fe20003800000 */
[----:B------:R-:W1:Y:S01]  /*7020*/  S2R R2, SR_CTAID.Y ;  /* 0x0000000000027919 */ /* 0x000e620000002600 */
[----:B------:R-:W-:-:S03]  /*7030*/  UIMAD UR5, UR8, UR5, URZ ;  /* 0x00000005080572a4 */ /* 0x000fc6000f8e023f */
[----:B------:R-:W-:Y:S01]  /*7040*/  BAR.SYNC.DEFER_BLOCKING 0x1, 0x100 ;  /* 0x0044000000007b1d */ /* 0x000fe20000010000 */
[----:B------:R-:W-:-:S05]  /*7050*/  ISETP.NE.AND P0, PT, R0, c[0x0][0x338], PT ;  /* 0x0000ce0000007a0c */ /* 0x000fca0003f05270 */
[----:B------:R-:W3:Y:S01]  /*7060*/  S2R R15, SR_CTAID.Z ;  /* 0x00000000000f7919 */ /* 0x000ee20000002700 */
[----:B------:R-:W-:Y:S02]  /*7070*/  ULDC UR4, c[0x0][0x2f4] ;  /* 0x0000bd0000047ab9 */ /* 0x000fe40000000800 */
[----:B------:R-:W-:-:S04]  /*7080*/  UIMAD UR5, UR5, UR4, URZ ;  /* 0x00000004050572a4 */ /* 0x000fc8000f8e023f */
[----:B------:R-:W-:Y:S01]  /*7090*/  USHF.R.S32.HI UR4, URZ, 0x1f, UR5 ;  /* 0x0000001f3f047899 */ /* 0x000fe20008011405 */
[----:B-1----:R-:W-:-:S04]  /*70a0*/  @P0 IMAD.HI.U32 R0, R2, c[0x0][0x33c], RZ ;  /* 0x0000cf0002000a27 */ /* 0x002fc800078e00ff */
[----:B------:R-:W-:Y:S01]  /*70b0*/  IMAD.MOV.U32 R7, RZ, RZ, R2 ;  /* 0x000000ffff077224 */ /* 0x000fe200078e0002 */
[----:B------:R-:W-:-:S04]  /*70c0*/  @P0 SHF.R.U32.HI R7, RZ, c[0x0][0x340], R0 ;  /* 0x0000d000ff070a19 */ /* 0x000fc80000011600 */
[----:B------:R-:W-:Y:S01]  /*70d0*/  SHF.R.S32.HI R10, RZ, 0x1f, R7 ;  /* 0x0000001fff0a7819 */ /* 0x000fe20000011407 */
[----:B---3--:R-:W-:Y:S01]  /*70e0*/  IMAD R3, R15, c[0x0][0x2f4], RZ ;  /* 0x0000bd000f037a24 */ /* 0x008fe200078e02ff */
[----:B------:R-:W-:Y:S01]  /*70f0*/  SHF.R.S32.HI R16, RZ, 0x1f, R15 ;  /* 0x0000001fff107819 */ /* 0x000fe2000001140f */
[----:B------:R-:W-:-:S03]  /*7100*/  IMAD.MOV R6, RZ, RZ, -R7 ;  /* 0x000000ffff067224 */ /* 0x000fc600078e0a07 */
[----:B------:R-:W-:Y:S01]  /*7110*/  SHF.R.S32.HI R14, RZ, 0x1f, R3 ;  /* 0x0000001fff0e7819 */ /* 0x000fe20000011403 */
[----:B------:R-:W-:Y:S01]  /*7120*/  IMAD R6, R6, c[0x0][0x338], R2 ;  /* 0x0000ce0006067a24 */ /* 0x000fe200078e0202 */
[----:B------:R-:W-:-:S04]  /*7130*/  IADD3 R0, P1, P0, R3, UR5, R7 ;  /* 0x0000000503007c10 */ /* 0x000fc8000f83e007 */
[----:B------:R-:W-:Y:S01]  /*7140*/  IADD3.X R14, R14, UR4, R10, P1, P0 ;  /* 0x000000040e0e7c10 */ /* 0x000fe20008fe040a */
[----:B------:R-:W-:-:S03]  /*7150*/  IMAD.SHL.U32 R11, R0, 0x4, RZ ;  /* 0x00000004000b7824 */ /* 0x000fc600078e00ff */
[----:B------:R-:W-:Y:S02]  /*7160*/  SHF.L.U64.HI R14, R0, 0x2, R14 ;  /* 0x00000002000e7819 */ /* 0x000fe4000001020e */
[----:B--2---:R-:W-:Y:S02]  /*7170*/  ISETP.NE.AND P1, PT, R4, RZ, PT ;  /* 0x000000ff0400720c */ /* 0x004fe40003f25270 */
[----:B------:R-:W-:-:S04]  /*7180*/  IADD3 R4, P0, R11, c[0x0][0x350], RZ ;  /* 0x0000d4000b047a10 */ /* 0x000fc80007f1e0ff */
[----:B------:R-:W-:-:S07]  /*7190*/  IADD3.X R5, R14, c[0x0][0x354], RZ, P0, !PT ;  /* 0x0000d5000e057a10 */ /* 0x000fce00007fe4ff */
[----:B------:R-:W-:Y:S05]  /*71a0*/  @P1 BRA `(.L_x_264) ;  /* 0x0000005000001947 */ /* 0x000fea0003800000 */
.L_x_265:
[----:B------:R-:W2:Y:S01]  /*71b0*/  LDG.E.STRONG.GPU R0, [R4.64] ;  /* 0x0000001204007981 */ /* 0x000ea2000c1ef900 */
[----:B------:R-:W-:Y:S01]  /*71c0*/  YIELD ;  /* 0x0000000000007946 */ /* 0x000fe20003800000 */
[----:B--2---:R-:W-:Y:S01]  /*71d0*/  ISETP.NE.AND P0, PT, R0, R6, PT ;  /* 0x000000060000720c */ /* 0x004fe20003f05270 */
[----:B------:R-:W-:-:S12]  /*71e0*/  CCTL.IVALL ;  /* 0x00000000ff00798f */ /* 0x000fd80002000000 */
[----:B------:R-:W-:Y:S05]  /*71f0*/  @P0 BRA `(.L_x_265) ;  /* 0xffffffb000000947 */ /* 0x000fea000383ffff */
.L_x_264:
[----:B------:R-:W-:Y:S05]  /*7200*/  BSYNC B0 ;  /* 0x0000000000007941 */ /* 0x000fea0003800000 */
.L_x_263:
[----:B------:R-:W-:Y:S01]  /*7210*/  MOV R17, 0xffffffff ;  /* 0xffffffff00117802 */ /* 0x000fe20000000f00 */
[----:B------:R-:W-:Y:S05]  /*7220*/  BRA.CONV ~URZ, `(.L_x_266) ;  /* 0x000000237f007947 */ /* 0x000fea000b800000 */
[----:B------:R-:W-:Y:S02]  /*7230*/  MOV R2, 0x7250 ;  /* 0x0000725000027802 */ /* 0x000fe40000000f00 */
[----:B------:R-:W-:Y:S05]  /*7240*/  CALL.REL.NOINC `($__internal_2_$__cuda_sm70_warpsync) ;  /* 0x00000a9000007944 */ /* 0x000fea0003c00000 */
.L_x_266:
[----:B------:R-:W2:Y:S01]  /*7250*/  LDL.LU.64 R2, [R1+0x50] ;  /* 0x0000500001027983 */ /* 0x000ea20000300a00 */
[----:B------:R-:W-:Y:S01]  /*7260*/  UIMAD UR5, UR8, 0x3000, URZ ;  /* 0x00003000080578a4 */ /* 0x000fe2000f8e023f */
[----:B------:R-:W-:Y:S02]  /*7270*/  IMAD R0, R10, c[0x0][0x328], RZ ;  /* 0x0000ca000a007a24 */ /* 0x000fe400078e02ff */
[----:B------:R-:W-:Y:S01]  /*7280*/  IMAD R12, R16, c[0x0][0x330], RZ ;  /* 0x0000cc00100c7a24 */ /* 0x000fe200078e02ff */
[----:B------:R-:W-:Y:S01]  /*7290*/  USHF.R.S32.HI UR4, URZ, 0x1f, UR5 ;  /* 0x0000001f3f047899 */ /* 0x000fe20008011405 */
[----:B------:R-:W-:Y:S01]  /*72a0*/  IMAD R0, R7, c[0x0][0x32c], R0 ;  /* 0x0000cb0007007a24 */ /* 0x000fe200078e0200 */
[----:B------:R-:W-:-:S06]  /*72b0*/  NOP ;  /* 0x0000000000007918 */ /* 0x000fcc0000000000 */
[----:B--2---:R-:W-:-:S04]  /*72c0*/  IADD3 R8, P0, R2, UR5, RZ ;  /* 0x0000000502087c10 */ /* 0x004fc8000ff1e0ff */
[----:B------:R-:W-:-:S05]  /*72d0*/  LEA.HI.X.SX32 R9, R2, UR4, 0x1, P0 ;  /* 0x0000000402097c11 */ /* 0x000fca00080f0eff */
        /* <DEDUP_REMOVED lines=57> */
[----:B------:R-:W-:Y:S05]  /*7670*/  CALL.REL.NOINC `($__internal_2_$__cuda_sm70_warpsync) ;  /* 0x0000066000007944 */ /* 0x000fea0003c00000 */
.L_x_267:
        /* <DEDUP_REMOVED lines=12> */
.L_x_269:
[----:B------:R-:W-:Y:S05]  /*7740*/  BSYNC B0 ;  /* 0x0000000000007941 */ /* 0x000fea0003800000 */
.L_x_268:
[----:B--2---:R-:W-:Y:S01]  /*7750*/  IADD3 R4, P0, R11, c[0x0][0x348], RZ ;  /* 0x0000d2000b047a10 */ /* 0x004fe20007f1e0ff */
[----:B------:R-:W-:Y:S03]  /*7760*/  BSSY B0, `(.L_x_270) ;  /* 0x0000008000007945 */ /* 0x000fe60003800000 */
[----:B------:R-:W-:Y:S01]  /*7770*/  IADD3.X R5, R14, c[0x0][0x34c], RZ, P0, !PT ;  /* 0x0000d3000e057a10 */ /* 0x000fe200007fe4ff */
[----:B------:R-:W-:Y:S05]  /*7780*/  @P1 BRA `(.L_x_271) ;  /* 0x0000005000001947 */ /* 0x000fea0003800000 */
.L_x_272:
[----:B------:R-:W2:Y:S01]  /*7790*/  LDG.E.STRONG.GPU R0, [R4.64] ;  /* 0x0000001204007981 */ /* 0x000ea2000c1ef900 */
[----:B------:R-:W-:Y:S01]  /*77a0*/  YIELD ;  /* 0x0000000000007946 */ /* 0x000fe20003800000 */
[----:B--2---:R-:W-:Y:S01]  /*77b0*/  ISETP.NE.AND P0, PT, R0, R6, PT ;  /* 0x000000060000720c */ /* 0x004fe20003f05270 */
[----:B------:R-:W-:-:S12]  /*77c0*/  CCTL.IVALL ;  /* 0x00000000ff00798f */ /* 0x000fd80002000000 */
[----:B------:R-:W-:Y:S05]  /*77d0*/  @P0 BRA `(.L_x_272) ;  /* 0xffffffb000000947 */ /* 0x000fea000383ffff */
.L_x_271:
[----:B------:R-:W-:Y:S05]  /*77e0*/  BSYNC B0 ;  /* 0x0000000000007941 */ /* 0x000fea0003800000 */
.L_x_270:
[----:B------:R-:W-:Y:S05]  /*77f0*/  BRA.CONV ~URZ, `(.L_x_273) ;  /* 0x000000237f007947 */ /* 0x000fea000b800000 */
[----:B-1----:R-:W-:Y:S02]  /*7800*/  MOV R2, 0x7820 ;  /* 0x0000782000027802 */ /* 0x002fe40000000f00 */
[----:B------:R-:W-:Y:S05]  /*7810*/  CALL.REL.NOINC `($__internal_2_$__cuda_sm70_warpsync) ;  /* 0x000004c000007944 */ /* 0x000fea0003c00000 */
.L_x_273:
        /* <DEDUP_REMOVED lines=64> */
.L_x_274:
        /* <DEDUP_REMOVED lines=12> */
        .weak           $__internal_2_$__cuda_sm70_warpsync
        .type           $__internal_2_$__cuda_sm70_warpsync,@function
        .size           $__internal_2_$__cuda_sm70_warpsync,(.L_x_1394 - $__internal_2_$__cuda_sm70_warpsync)
$__internal_2_$__cuda_sm70_warpsync:
[----:B------:R-:W-:Y:S01]  /*7ce0*/  MOV R3, 0x0 ;  /* 0x0000000000037802 */ /* 0x000fe20000000f00 */
[----:B------:R-:W-:Y:S04]  /*7cf0*/  WARPSYNC R17 ;  /* 0x0000001100007348 */ /* 0x000fe80003800000 */
[----:B------:R-:W-:Y:S05]  /*7d00*/  RET.REL.NODEC R2 `(_ZN7cutlass13device_kernelIN5flash19enable_sm80_to_sm89INS1_16FlashAttnBwdSm80INS1_25CollectiveMainloopBwdSm80ILi2ELi1EN4cute5tupleIJNS5_1CILi64EEENS7_ILi128EEENS7_ILi96EEEEEENS_10bfloat16_tEfNS_4arch4Sm80ELb0ELb1ELb1ELb0ELb1ELb0ELb0ELb0ELi2ELi2ELi4ELi2ELb1EEENS1_24CollectiveEpilogueBwdGQAISB_fSE_Li256ELb0ELb1EEENS1_19SingleTileSchedulerILb0ELb0ELb0ELi128EEEEEEEEEvNT_6ParamsE) ;  /* 0xffff82f002007950 */ /* 0x000fea0003c3ffff */
.L_x_275:
        /* <DEDUP_REMOVED lines=15> */
.L_x_1394:


//--------------------- .text._ZN7cutlass13device_kernelIN5flash19enable_sm80_to_sm89INS1_16FlashAttnBwdSm80INS1_25CollectiveMainloopBwdSm80ILi2ELi1EN4cute5tupleIJNS5_1CILi64EEENS7_ILi128EEENS7_ILi96EEEEEENS_10bfloat16_tEfNS_4arch4Sm80ELb0ELb1ELb1ELb1ELb0ELb0ELb0ELb0ELi2ELi2ELi4ELi2ELb1EEENS1_21CollectiveEpilogueBwdISB_SC_SE_Li256ELb1ELb0ELi2EEENS1_19SingleTileSchedulerILb1ELb0ELb0ELi128EEEEEEEEEvNT_6ParamsE --------------------------
	.section	.text._ZN7cutlass13device_kernelIN5flash19enable_sm80_to_sm89INS1_16FlashAttnBwdSm80INS1_25CollectiveMainloopBwdSm80ILi2ELi1EN4cute5tupleIJNS5_1CILi64EEENS7_ILi128EEENS7_ILi96EEEEEENS_10bfloat16_tEfNS_4arch4Sm80ELb0ELb1ELb1ELb1ELb0ELb0ELb0ELb0ELi2ELi2ELi4ELi2ELb1EEENS1_21CollectiveEpilogueBwdISB_SC_SE_Li256ELb1ELb0ELi2EEENS1_19SingleTileSchedulerILb1ELb0ELb0ELi128EEEEEEEEEvNT_6ParamsE,"ax",@progbits
	.sectioninfo	@"SHI_REGISTERS=255"
	.align	128
.text._ZN7cutlass13device_kernelIN5flash19enable_sm80_to_sm89INS1_16FlashAttnBwdSm80INS1_25CollectiveMainloopBwdSm80ILi2ELi1EN4cute5tupleIJNS5_1CILi64EEENS7_ILi128EEENS7_ILi96EEEEEENS_10bfloat16_tEfNS_4arch4Sm80ELb0ELb1ELb1ELb1ELb0ELb0ELb0ELb0ELi2ELi2ELi4ELi2ELb1EEENS1_21CollectiveEpilogueBwdISB_SC_SE_Li256ELb1ELb0ELi2EEENS1_19SingleTileSchedulerILb1ELb0ELb0ELi128EEEEEEEEEvNT_6ParamsE:
        .type           _ZN7cutlass13device_kernelIN5flash19enable_sm80_to_sm89INS1_16FlashAttnBwdSm80INS1_25CollectiveMainloopBwdSm80ILi2ELi1EN4cute5tupleIJNS5_1CILi64EEENS7_ILi128EEENS7_ILi96EEEEEENS_10bfloat16_tEfNS_4arch4Sm80ELb0ELb1ELb1ELb1ELb0ELb0ELb0ELb0ELi2ELi2ELi4ELi2ELb1EEENS1_21CollectiveEpilogueBwdISB_SC_SE_Li256ELb1ELb0ELi2EEENS1_19SingleTileSchedulerILb1ELb0ELb0ELi128EEEEEEEEEvNT_6ParamsE,@function
        .size           _ZN7cutlass13device_kernelIN5flash19enable_sm80_to_sm89INS1_16FlashAttnBwdSm80INS1_25CollectiveMainloopBwdSm80ILi2ELi1EN4cute5tupleIJNS5_1CILi64EEENS7_ILi128EEENS7_ILi96EEEEEENS_10bfloat16_tEfNS_4arch4Sm80ELb0ELb1ELb1ELb1ELb0ELb0ELb0ELb0ELi2ELi2ELi4ELi2ELb1EEENS1_21CollectiveEpilogueBwdISB_SC_SE_Li256ELb1ELb0ELi2EEENS1_19SingleTileSchedulerILb1ELb0ELb0ELi128EEEEEEEEEvNT_6ParamsE,(.L_x_1396 - _ZN7cutlass13device_kernelIN5flash19enable_sm80_to_sm89INS1_16FlashAttnBwdSm80INS1_25CollectiveMainloopBwdSm80ILi2ELi1EN4cute5tupleIJNS5_1CILi64EEENS7_ILi128EEENS7_ILi96EEEEEENS_10bfloat16_tEfNS_4arch4Sm80ELb0ELb1ELb1ELb1ELb0ELb0ELb0ELb0ELi2ELi2ELi4ELi2ELb1EEENS1_21CollectiveEpilogueBwdISB_SC_SE_Li256ELb1ELb0ELi2EEENS1_19SingleTileSchedulerILb1ELb0ELb0ELi128EEEEEEEEEvNT_6ParamsE)
        .other          _ZN7cutlass13device_kernelIN5flash19enable_sm80_to_sm89INS1_16FlashAttnBwdSm80INS1_25CollectiveMainloopBwdSm80ILi2ELi1EN4cute5tupleIJNS5_1CILi64EEENS7_ILi128EEENS7_ILi96EEEEEENS_10bfloat16_tEfNS_4arch4Sm80ELb0ELb1ELb1ELb1ELb0ELb0ELb0ELb0ELi2ELi2ELi4ELi2ELb1EEENS1_21CollectiveEpilogueBwdISB_SC_SE_Li256ELb1ELb0ELi2EEENS1_19SingleTileSchedulerILb1ELb0ELb0ELi128EEEEEEEEEvNT_6ParamsE,@"STO_CUDA_ENTRY STV_DEFAULT"
_ZN7cutlass13device_kernelIN5flash19enable_sm80_to_sm89INS1_16FlashAttnBwdSm80INS1_25CollectiveMainloopBwdSm80ILi2ELi1EN4cute5tupleIJNS5_1CILi64EEENS7_ILi128EEENS7_ILi96EEEEEENS_10bfloat16_tEfNS_4arch4Sm80ELb0ELb1ELb1ELb1ELb0ELb0ELb0ELb0ELi2ELi2ELi4ELi2ELb1EEENS1_21CollectiveEpilogueBwdISB_SC_SE_Li256ELb1ELb0ELi2EEENS1_19SingleTileSchedulerILb1ELb0ELb0ELi128EEEEEEEEEvNT_6ParamsE:
[----:B------:R-:W-:Y:S02]  /*0000*/  MOV R1, c[0x0][0x28] ;  /* 0x00000a0000017a02 */ /* 0x000fe40000000f00 */
[----:B------:R-:W1:Y:S01]  /*0010*/  S2R R87, SR_TID.X ;  /* 0x0000000000577919 */ /* 0x000e620000002100 */
[----:B------:R-:W-:Y:S01]  /*0020*/  IMAD.MOV.U32 R9, RZ, RZ, 0x4 ;  /* 0x00000004ff097424 */ /* 0x000fe200078e00ff */
[----:B------:R-:W2:Y:S01]  /*0030*/  S2UR UR5, SR_CTAID.X ;  /* 0x00000000000579c3 */ /* 0x000ea20000002500 */
[----:B------:R-:W-:Y:S01]  /*0040*/  ULDC.64 UR12, c[0x0][0x118] ;  /* 0x00004600000c7ab9 */ /* 0x000fe20000000a00 */
[----:B------:R-:W3:Y:S01]  /*0050*/  S2R R5, SR_CTAID.Z ;  /* 0x0000000000057919 */ /* 0x000ee20000002700 */
[----:B------:R-:W-:-:S03]  /*0060*/  IADD3 R1, R1, -0x88, RZ ;  /* 0xffffff7801017810 */ /* 0x000fc60007ffe0ff */
[----:B------:R-:W4:Y:S01]  /*0070*/  S2R R85, SR_CTAID.Y ;  /* 0x0000000000557919 */ /* 0x000f220000002600 */
[----:B-1----:R-:W-:Y:S01]  /*0080*/  SHF.R.U32.HI R0, RZ, 0x5, R87 ;  /* 0x00000005ff007819 */ /* 0x002fe20000011657 */
[----:B---3--:R-:W-:-:S05]  /*0090*/  IMAD.WIDE R2, R5, R9, c[0x0][0x3c0] ;  /* 0x0000f00005027625 */ /* 0x008fca00078e0209 */
[----:B------:R-:W1:Y:S02]  /*00a0*/  SHFL.IDX PT, R0, R0, RZ, 0x1f ;  /* 0x00001fff00007589 */ /* 0x000e6400000e0000 */
[----:B-1----:R-:W-:-:S13]  /*00b0*/  ISETP.NE.AND P0, PT, R0, RZ, PT ;  /* 0x000000ff0000720c */ /* 0x002fda0003f05270 */
[----:B------:R-:W-:Y:S05]  /*00c0*/  @!P0 BRA `(.L_x_276) ;  /* 0x0000013000008947 */ /* 0x000fea0003800000 */
[----:B--2-4-:R-:W-:-:S04]  /*00d0*/  ISETP.NE.U32.AND P0, PT, RZ, c[0x0][0x3c0], PT ;  /* 0x0000f000ff007a0c */ /* 0x014fc80003f05070 */
[----:B------:R-:W-:-:S13]  /*00e0*/  ISETP.NE.AND.EX P0, PT, RZ, c[0x0][0x3c4], PT, P0 ;  /* 0x0000f100ff007a0c */ /* 0x000fda0003f05300 */
[----:B------:R-:W-:Y:S05]  /*00f0*/  @!P0 BRA `(.L_x_277) ;  /* 0x0000002000008947 */ /* 0x000fea0003800000 */
[----:B------:R1:W5:Y:S01]  /*0100*/  LDG.E R0, [R2.64] ;  /* 0x0000000c02007981 */ /* 0x000362000c1e1900 */
[----:B------:R-:W-:Y:S05]  /*0110*/  BRA `(.L_x_278) ;  /* 0x0000009000007947 */ /* 0x000fea0003800000 */
.L_x_277:
        /* <DEDUP_REMOVED lines=8> */
.L_x_279:
[----:B------:R-:W-:Y:S02]  /*01a0*/  MOV R0, c[0x0][0x3a4] ;  /* 0x0000e90000007a02 */ /* 0x000fe40000000f00 */
.L_x_278:
[----:B------:R-:W-:-:S06]  /*01b0*/  USHF.L.U32 UR10, UR5, 0x7, URZ ;  /* 0x00000007050a7899 */ /* 0x000fcc000800063f */
[----:B-----5:R-:W-:-:S04]  /*01c0*/  ISETP.LE.AND P0, PT, R0, UR10, PT ;  /* 0x0000000a00007c0c */ /* 0x020fc8000bf03270 */
[----:B------:R-:W-:-:S05]  /*01d0*/  SEL R0, R5, 0xffffffff, !P0 ;  /* 0xffffffff05007807 */ /* 0x000fca0004000000 */
[----:B------:R2:W-:Y:S01]  /*01e0*/  STL [R1+0x80], R0 ;  /* 0x0000800001007387 */ /* 0x0005e20000100800 */
[----:B------:R-:W-:Y:S05]  /*01f0*/  BRA `(.L_x_280) ;  /* 0x0000012000007947 */ /* 0x000fea0003800000 */
.L_x_276:
[----:B--2-4-:R-:W-:-:S04]  /*0200*/  ISETP.NE.U32.AND P0, PT, RZ, c[0x0][0x3c0], PT ;  /* 0x0000f000ff007a0c */ /* 0x014fc80003f05070 */
[----:B------:R-:W-:-:S13]  /*0210*/  ISETP.NE.AND.EX P0, PT, RZ, c[0x0][0x3c4], PT, P0 ;  /* 0x0000f100ff007a0c */ /* 0x000fda0003f05300 */
[----:B------:R-:W-:Y:S05]  /*0220*/  @!P0 BRA `(.L_x_281) ;  /* 0x0000002000008947 */ /* 0x000fea0003800000 */
[----:B------:R1:W5:Y:S01]  /*0230*/  LDG.E R0, [R2.64] ;  /* 0x0000000c02007981 */ /* 0x000362000c1e1900 */
[----:B------:R-:W-:Y:S05]  /*0240*/  BRA `(.L_x_282) ;  /* 0x0000009000007947 */ /* 0x000fea0003800000 */
.L_x_281:
        /* <DEDUP_REMOVED lines=8> */
.L_x_283:
[----:B------:R-:W-:Y:S02]  /*02d0*/  MOV R0, c[0x0][0x3a4] ;  /* 0x0000e90000007a02 */ /* 0x000fe40000000f00 */
.L_x_282:
[----:B------:R-:W-:-:S06]  /*02e0*/  USHF.L.U32 UR10, UR5, 0x7, URZ ;  /* 0x00000007050a7899 */ /* 0x000fcc000800063f */
[----:B-----5:R-:W-:-:S04]  /*02f0*/  ISETP.LE.AND P0, PT, R0, UR10, PT ;  /* 0x0000000a00007c0c */ /* 0x020fc8000bf03270 */
[----:B------:R-:W-:-:S05]  /*0300*/  SEL R0, R5, 0xffffffff, !P0 ;  /* 0xffffffff05007807 */ /* 0x000fca0004000000 */
[----:B------:R2:W-:Y:S04]  /*0310*/  STL [R1+0x80], R0 ;  /* 0x0000800001007387 */ /* 0x0005e80000100800 */
.L_x_280:
[----:B------:R-:W3:Y:S02]  /*0320*/  LDL R89, [R1+0x80] ;  /* 0x0000800001597983 */ /* 0x000ee40000100800 */
[----:B---3--:R-:W-:-:S13]  /*0330*/  ISETP.GE.AND P0, PT, R89, RZ, PT ;  /* 0x000000ff5900720c */ /* 0x008fda0003f06270 */
[----:B------:R-:W-:Y:S05]  /*0340*/  @!P0 EXIT ;  /* 0x000000000000894d */ /* 0x000fea0003800000 */
[----:B------:R-:W-:Y:S01]  /*0350*/  ISETP.NE.U32.AND P0, PT, RZ, c[0x0][0x2d8], PT ;  /* 0x0000b600ff007a0c */ /* 0x000fe20003f05070 */
[----:B------:R-:W-:Y:S01]  /*0360*/  IMAD.WIDE R6, R89, R9, c[0x0][0x2c8] ;  /* 0x0000b20059067625 */ /* 0x000fe200078e0209 */
[----:B------:R-:W-:Y:S02]  /*0370*/  ISETP.NE.U32.AND P1, PT, RZ, c[0x0][0x2c8], PT ;  /* 0x0000b200ff007a0c */ /* 0x000fe40003f25070 */
[----:B------:R-:W-:Y:S02]  /*0380*/  ISETP.NE.AND.EX P0, PT, RZ, c[0x0][0x2dc], PT, P0 ;  /* 0x0000b700ff007a0c */ /* 0x000fe40003f05300 */
[----:B------:R-:W-:Y:S02]  /*0390*/  ISETP.NE.AND.EX P6, PT, RZ, c[0x0][0x2cc], PT, P1 ;  /* 0x0000b300ff007a0c */ /* 0x000fe40003fc5310 */
[----:B------:R-:W-:-:S09]  /*03a0*/  ISETP.NE.U32.AND P2, PT, RZ, c[0x0][0x2d0], PT ;  /* 0x0000b400ff007a0c */ /* 0x000fd20003f45070 */
[----:B-1----:R-:W-:Y:S02]  /*03b0*/  @P0 IMAD.WIDE R2, R89, R9, c[0x0][0x2d8] ;  /* 0x0000b60059020625 */ /* 0x002fe400078e0209 */
[----:B--2---:R-:W2:Y:S01]  /*03c0*/  @P6 LDG.E R0, [R6.64] ;  /* 0x0000000c06006981 */ /* 0x004ea2000c1e1900 */
[----:B------:R-:W-:-:S03]  /*03d0*/  ISETP.NE.AND.EX P2, PT, RZ, c[0x0][0x2d4], PT, P2 ;  /* 0x0000b500ff007a0c */ /* 0x000fc60003f45320 */
[----:B------:R-:W3:Y:S01]  /*03e0*/  @P0 LDG.E R2, [R2.64] ;  /* 0x0000000c02020981 */ /* 0x000ee2000c1e1900 */
[----:B------:R-:W-:Y:S02]  /*03f0*/  IMAD.MOV.U32 R8, RZ, RZ, RZ ;  /* 0x000000ffff087224 */ /* 0x000fe400078e00ff */
[----:B------:R-:W-:Y:S02]  /*0400*/  IMAD.MOV.U32 R12, RZ, RZ, RZ ;  /* 0x000000ffff0c7224 */ /* 0x000fe400078e00ff */
[----:B------:R-:W-:Y:S02]  /*0410*/  IMAD.WIDE R4, R89, R9, c[0x0][0x2d0] ;  /* 0x0000b40059047625 */ /* 0x000fe400078e0209 */
[----:B------:R1:W5:Y:S04]  /*0420*/  @P6 LDG.E R8, [R6.64] ;  /* 0x0000000c06086981 */ /* 0x000368000c1e1900 */
[----:B------:R1:W5:Y:S01]  /*0430*/  @P2 LDG.E R12, [R4.64] ;  /* 0x0000000c040c2981 */ /* 0x000362000c1e1900 */
[----:B------:R-:W-:-:S02]  /*0440*/  ULDC UR9, c[0x0][0x168] ;  /* 0x00005a0000097ab9 */ /* 0x000fc40000000800 */
[----:B------:R-:W-:Y:S01]  /*0450*/  ULDC UR17, c[0x0][0x198] ;  /* 0x0000660000117ab9 */ /* 0x000fe20000000800 */
[----:B------:R-:W-:Y:S02]  /*0460*/  IMAD.MOV.U32 R16, RZ, RZ, RZ ;  /* 0x000000ffff107224 */ /* 0x000fe400078e00ff */
[----:B--2---:R-:W-:Y:S01]  /*0470*/  @P6 IMAD R0, R89, 0x40, R0 ;  /* 0x0000004059006824 */ /* 0x004fe200078e0200 */
[----:B---3--:R2:W3:Y:S04]  /*0480*/  @P0 R2UR UR9, R2 ;  /* 0x00000000020903c2 */ /* 0x0084e800000e0000 */
[----:B--2---:R-:W-:-:S04]  /*0490*/  @P6 SHF.R.S32.HI R2, RZ, 0x1f, R0 ;  /* 0x0000001fff026819 */ /* 0x004fc80000011400 */
[----:B------:R-:W-:-:S04]  /*04a0*/  @P6 LEA.HI R0, R2, R0, RZ, 0x6 ;  /* 0x0000000002006211 */ /* 0x000fc800078f30ff */
[----:B------:R-:W-:Y:S01]  /*04b0*/  @P6 LOP3.LUT R16, R0, 0xffffffc0, RZ, 0xc0, !PT ;  /* 0xffffffc000106812 */ /* 0x000fe200078ec0ff */
[----:B------:R-:W-:Y:S05]  /*04c0*/  @P0 BRA `(.L_x_284) ;  /* 0x0000006000000947 */ /* 0x000fea0003800000 */
[----:B-1-3--:R-:W-:Y:S05]  /*04d0*/  @!P6 BRA `(.L_x_284) ;  /* 0x000000500000e947 */ /* 0x00afea0003800000 */
[----:B------:R-:W2:Y:S04]  /*04e0*/  LDG.E R2, [R6.64] ;  /* 0x0000000c06027981 */ /* 0x000ea8000c1e1900 */
[----:B------:R-:W3:Y:S01]  /*04f0*/  LDG.E R0, [R6.64+0x4] ;  /* 0x0000040c06007981 */ /* 0x000ee2000c1e1900 */
[----:B--2---:R-:W1:Y:S08]  /*0500*/  R2UR UR9, R2 ;  /* 0x00000000020973c2 */ /* 0x004e7000000e0000 */
[----:B---3--:R-:W1:Y:S02]  /*0510*/  R2UR UR4, R0 ;  /* 0x00000000000473c2 */ /* 0x008e6400000e0000 */
[----:B-1----:R-:W-:-:S06]  /*0520*/  UIADD3 UR9, -UR9, UR4, URZ ;  /* 0x0000000409097290 */ /* 0x002fcc000fffe13f */
.L_x_284:
[----:B-1-3--:R-:W-:-:S04]  /*0530*/  ISETP.NE.U32.AND P0, PT, RZ, c[0x0][0x2e0], PT ;  /* 0x0000b800ff007a0c */ /* 0x00afc80003f05070 */
[----:B------:R-:W-:-:S13]  /*0540*/  ISETP.NE.AND.EX P0, PT, RZ, c[0x0][0x2e4], PT, P0 ;  /* 0x0000b900ff007a0c */ /* 0x000fda0003f05300 */
[----:B------:R-:W-:Y:S05]  /*0550*/  @!P0 BRA `(.L_x_285) ;  /* 0x0000004000008947 */ /* 0x000fea0003800000 */
[----:B------:R-:W-:-:S05]  /*0560*/  IMAD.WIDE R2, R89, R9, c[0x0][0x2e0] ;  /* 0x0000b80059027625 */ /* 0x000fca00078e0209 */
[----:B------:R-:W2:Y:S02]  /*0570*/  LDG.E R0, [R2.64] ;  /* 0x0000000c02007981 */ /* 0x000ea4000c1e1900 */
[----:B--2---:R1:W2:Y:S02]  /*0580*/  R2UR UR17, R0 ;  /* 0x00000000001173c2 */ /* 0x0042a400000e0000 */
[----:B-12---:R-:W-:Y:S05]  /*0590*/  BRA `(.L_x_286) ;  /* 0x0000006000007947 */ /* 0x006fea0003800000 */
.L_x_285:
[----:B------:R-:W-:Y:S05]  /*05a0*/  @!P2 BRA `(.L_x_286) ;  /* 0x000000500000a947 */ /* 0x000fea0003800000 */
[----:B------:R-:W2:Y:S04]  /*05b0*/  LDG.E R2, [R4.64] ;  /* 0x0000000c04027981 */ /* 0x000ea8000c1e1900 */
[----:B------:R-:W3:Y:S01]  /*05c0*/  LDG.E R0, [R4.64+0x4] ;  /* 0x0000040c04007981 */ /* 0x000ee2000c1e1900 */
[----:B--2---:R-:W1:Y:S08]  /*05d0*/  R2UR UR17, R2 ;  /* 0x00000000021173c2 */ /* 0x004e7000000e0000 */
[----:B---3--:R-:W1:Y:S02]  /*05e0*/  R2UR UR4, R0 ;  /* 0x00000000000473c2 */ /* 0x008e6400000e0000 */
[----:B-1----:R-:W-:-:S06]  /*05f0*/  UIADD3 UR17, -UR17, UR4, URZ ;  /* 0x0000000411117290 */ /* 0x002fcc000fffe13f */
.L_x_286:
[----:B------:R-:W-:Y:S01]  /*0600*/  UIADD3 UR6, UR9, 0x3f, URZ ;  /* 0x0000003f09067890 */ /* 0x000fe2000fffe03f */
[----:B------:R-:W-:-:S03]  /*0610*/  ISETP.LE.AND P0, PT, RZ, UR5, PT ;  /* 0x00000005ff007c0c */ /* 0x000fc6000bf03270 */
[----:B------:R-:W-:-:S04]  /*0620*/  USHF.R.S32.HI UR4, URZ, 0x1f, UR6 ;  /* 0x0000001f3f047899 */ /* 0x000fc80008011406 */
[----:B------:R-:W-:-:S04]  /*0630*/  ULEA.HI UR4, UR4, UR6, URZ, 0x6 ;  /* 0x0000000604047291 */ /* 0x000fc8000f8f303f */
[----:B------:R-:W-:Y:S02]  /*0640*/  USHF.R.S32.HI UR8, URZ, 0x6, UR4 ;  /* 0x000000063f087899 */ /* 0x000fe40008011404 */
[----:B------:R-:W-:Y:S05]  /*0650*/  @!P0 BRA `(.L_x_287) ;  /* 0x0000009000008947 */ /* 0x000fea0003800000 */
[----:B------:R-:W-:Y:S02]  /*0660*/  UIADD3 UR4, -UR17, 0xbf, UR9 ;  /* 0x000000bf11047890 */ /* 0x000fe4000fffe109 */
[----:B------:R-:W-:Y:S02]  /*0670*/  ULDC UR6, c[0x0][0x2a0] ;  /* 0x0000a80000067ab9 */ /* 0x000fe40000000800 */
[----:B------:R-:W-:-:S04]  /*0680*/  ULEA UR4, UR5, UR4, 0x7 ;  /* 0x0000000405047291 */ /* 0x000fc8000f8e383f */
[----:B------:R-:W-:-:S04]  /*0690*/  UIADD3 UR6, UR4, UR6, URZ ;  /* 0x0000000604067290 */ /* 0x000fc8000fffe03f */
[----:B------:R-:W-:-:S04]  /*06a0*/  USHF.R.S32.HI UR4, URZ, 0x1f, UR6 ;  /* 0x0000001f3f047899 */ /* 0x000fc80008011406 */
[----:B------:R-:W-:-:S04]  /*06b0*/  ULEA.HI UR4, UR4, UR6, URZ, 0x6 ;  /* 0x0000000604047291 */ /* 0x000fc8000f8f303f */
[----:B------:R-:W-:-:S04]  /*06c0*/  USHF.R.S32.HI UR4, URZ, 0x6, UR4 ;  /* 0x000000063f047899 */ /* 0x000fc80008011404 */
[----:B------:R-:W-:-:S04]  /*06d0*/  UISETP.LT.AND UP0, UPT, UR8, UR4, UPT ;  /* 0x000000040800728c */ /* 0x000fc8000bf01270 */
[----:B------:R-:W-:Y:S02]  /*06e0*/  USEL UR8, UR8, UR4, UP0 ;  /* 0x0000000408087287 */ /* 0x000fe40008000000 */
.L_x_287:
[----:B------:R-:W-:Y:S01]  /*06f0*/  UIADD3 UR4, UR10, UR9, -UR17 ;  /* 0x000000090a047290 */ /* 0x000fe2000fffe811 */
[----:B------:R-:W-:Y:S01]  /*0700*/  PLOP3.LUT P0, PT, PT, PT, PT, 0x80, 0x0 ;  /* 0x000000000000781c */ /* 0x000fe20003f0f070 */
[----:B------:R-:W-:Y:S01]  /*0710*/  ULDC UR6, c[0x0][0x2a4] ;  /* 0x0000a90000067ab9 */ /* 0x000fe20000000800 */
[----:B------:R-:W-:Y:S01]  /*0720*/  CS2R R10, SRZ ;  /* 0x00000000000a7805 */ /* 0x000fe2000001ff00 */
[----:B------:R-:W-:Y:S01]  /*0730*/  UIADD3 UR6, UR4, -UR6, URZ ;  /* 0x8000000604067290 */ /* 0x000fe2000fffe03f */
[----:B------:R-:W-:Y:S01]  /*0740*/  IMAD.MOV.U32 R126, RZ, RZ, RZ ;  /* 0x000000ffff7e7224 */ /* 0x000fe200078e00ff */
[----:B------:R-:W-:Y:S01]  /*0750*/  CS2R R130, SRZ ;  /* 0x0000000000827805 */ /* 0x000fe2000001ff00 */
[----:B------:R-:W-:Y:S01]  /*0760*/  IMAD.MOV.U32 R124, RZ, RZ, RZ ;  /* 0x000000ffff7c7224 */ /* 0x000fe200078e00ff */
[----:B------:R-:W-:Y:S01]  /*0770*/  USHF.R.S32.HI UR4, URZ, 0x1f, UR6 ;  /* 0x0000001f3f047899 */ /* 0x000fe20008011406 */
[----:B------:R-:W-:Y:S01]  /*0780*/  CS2R R128, SRZ ;  /* 0x0000000000807805 */ /* 0x000fe2000001ff00 */
[----:B------:R-:W-:Y:S01]  /*0790*/  CS2R R122, SRZ ;  /* 0x00000000007a7805 */ /* 0x000fe2000001ff00 */
[----:B------:R-:W-:Y:S01]  /*07a0*/  CS2R R120, SRZ ;  /* 0x0000000000787805 */ /* 0x000fe2000001ff00 */
[----:B------:R-:W-:Y:S01]  /*07b0*/  ULEA.HI UR4, UR4, UR6, URZ, 0x6 ;  /* 0x0000000604047291 */ /* 0x000fe2000f8f303f */
[----:B------:R-:W-:Y:S01]  /*07c0*/  CS2R R118, SRZ ;  /* 0x0000000000767805 */ /* 0x000fe2000001ff00 */
[----:B------:R-:W-:Y:S01]  /*07d0*/  CS2R R116, SRZ ;  /* 0x0000000000747805 */ /* 0x000fe2000001ff00 */
[----:B------:R-:W-:Y:S01]  /*07e0*/  CS2R R110, SRZ ;  /* 0x00000000006e7805 */ /* 0x000fe2000001ff00 */
[----:B------:R-:W-:Y:S01]  /*07f0*/  USHF.R.S32.HI UR11, URZ, 0x6, UR4 ;  /* 0x000000063f0b7899 */ /* 0x000fe20008011404 */
[----:B------:R-:W-:Y:S01]  /*0800*/  MOV R9, RZ ;  /* 0x000000ff00097202 */ /* 0x000fe20000000f00 */
[----:B------:R-:W-:Y:S01]  /*0810*/  IMAD.MOV.U32 R108, RZ, RZ, RZ ;  /* 0x000000ffff6c7224 */ /* 0x000fe200078e00ff */
[----:B------:R-:W-:Y:S01]  /*0820*/  MOV R13, RZ ;  /* 0x000000ff000d7202 */ /* 0x000fe20000000f00 */
[----:B------:R-:W-:Y:S01]  /*0830*/  UISETP.LT.AND UP0, UPT, URZ, UR11, UPT ;  /* 0x0000000b3f00728c */ /* 0x000fe2000bf01270 */
[----:B------:R-:W-:Y:S01]  /*0840*/  IMAD.MOV.U32 R114, RZ, RZ, RZ ;  /* 0x000000ffff727224 */ /* 0x000fe200078e00ff */
[----:B------:R-:W-:Y:S01]  /*0850*/  CS2R R14, SRZ ;  /* 0x00000000000e7805 */ /* 0x000fe2000001ff00 */
[----:B------:R-:W-:Y:S01]  /*0860*/  MOV R112, RZ ;  /* 0x000000ff00707202 */ /* 0x000fe20000000f00 */
[----:B------:R-:W-:Y:S01]  /*0870*/  USEL UR11, URZ, UR11, !UP0 ;  /* 0x0000000b3f0b7287 */ /* 0x000fe2000c000000 */
[----:B------:R-:W-:Y:S01]  /*0880*/  IMAD.MOV.U32 R106, RZ, RZ, RZ ;  /* 0x000000ffff6a7224 */ /* 0x000fe200078e00ff */
[----:B------:R-:W-:Y:S01]  /*0890*/  CS2R R104, SRZ ;  /* 0x0000000000687805 */ /* 0x000fe2000001ff00 */
[----:B------:R-:W-:Y:S01]  /*08a0*/  MOV R17, RZ ;  /* 0x000000ff00117202 */ /* 0x000fe20000000f00 */
[----:B------:R-:W-:Y:S01]  /*08b0*/  UISETP.GT.AND UP0, UPT, UR8, UR11, UPT ;  /* 0x0000000b0800728c */ /* 0x000fe2000bf04270 */
[----:B------:R-:W-:Y:S01]  /*08c0*/  IMAD.MOV.U32 R102, RZ, RZ, RZ ;  /* 0x000000ffff667224 */ /* 0x000fe200078e00ff */
[----:B------:R-:W-:Y:S01]  /*08d0*/  CS2R R18, SRZ ;  /* 0x0000000000127805 */ /* 0x000fe2000001ff00 */
[----:B------:R-:W-:Y:S01]  /*08e0*/  MOV R100, RZ ;  /* 0x000000ff00647202 */ /* 0x000fe20000000f00 */
[----:B------:R-:W-:Y:S01]  /*08f0*/  IMAD.MOV.U32 R94, RZ, RZ, RZ ;  /* 0x000000ffff5e7224 */ /* 0x000fe200078e00ff */
[----:B------:R-:W-:Y:S01]  /*0900*/  CS2R R20, SRZ ;  /* 0x0000000000147805 */ /* 0x000fe2000001ff00 */
[----:B------:R-:W-:Y:S01]  /*0910*/  PLOP3.LUT P1, PT, PT, PT, UP0, 0x80, 0x0 ;  /* 0x000000000000781c */ /* 0x000fe20003f2f008 */
[----:B------:R-:W-:Y:S01]  /*0920*/  IMAD.MOV.U32 R98, RZ, RZ, RZ ;  /* 0x000000ffff627224 */ /* 0x000fe200078e00ff */
[----:B------:R-:W-:Y:S01]  /*0930*/  MOV R92, RZ ;  /* 0x000000ff005c7202 */ /* 0x000fe20000000f00 */
        /* <DEDUP_REMOVED lines=33> */
[----:B------:R-:W-:Y:S01]  /*0b50*/  IMAD.MOV.U32 R0, RZ, RZ, c[0x0][0x248] ;  /* 0x00009200ff007624 */ /* 0x000fe200078e00ff */
[----:B------:R-:W-:Y:S01]  /*0b60*/  SHF.R.S32.HI R34, RZ, 0x1f, R87 ;  /* 0x0000001fff227819 */ /* 0x000fe20000011457 */
[----:B------:R-:W-:Y:S01]  /*0b70*/  IMAD.MOV.U32 R6, RZ, RZ, R85 ;  /* 0x000000ffff067224 */ /* 0x000fe200078e0055 */
[----:B------:R-:W-:Y:S01]  /*0b80*/  SHF.R.S32.HI R4, RZ, 0x1f, R87 ;  /* 0x0000001fff047819 */ /* 0x000fe20000011457 */
[----:B------:R-:W-:Y:S01]  /*0b90*/  UIADD3 UR14, -UR10, UR17, URZ ;  /* 0x000000110a0e7290 */ /* 0x000fe2000fffe13f */
[----:B------:R-:W-:Y:S01]  /*0ba0*/  ISETP.NE.AND P1, PT, R0, 0x1, PT ;  /* 0x000000010000780c */ /* 0x000fe20003f25270 */
[----:B------:R-:W-:Y:S01]  /*0bb0*/  IMAD R0, R16, 0x60, RZ ;  /* 0x0000006010007824 */ /* 0x000fe200078e02ff */
[CC--:B------:R-:W-:Y:S01]  /*0bc0*/  LEA.HI R27, R34.reuse, R87.reuse, RZ, 0x2 ;  /* 0x00000057221b7211 */ /* 0x0c0fe200078f10ff */
[----:B------:R-:W-:Y:S01]  /*0bd0*/  IMAD.MOV.U32 R17, RZ, RZ, 0x1 ;  /* 0x00000001ff117424 */ /* 0x000fe200078e00ff */
[-C--:B------:R-:W-:Y:S01]  /*0be0*/  LEA.HI R37, R34, R87.reuse, RZ, 0x3 ;  /* 0x0000005722257211 */ /* 0x080fe200078f18ff */
[----:B------:R-:W-:Y:S01]  /*0bf0*/  USHF.L.U32 UR4, UR11, 0x6, URZ ;  /* 0x000000060b047899 */ /* 0x000fe2000800063f */
[----:B------:R-:W-:Y:S01]  /*0c00*/  LOP3.LUT R2, R27, 0xfffffffc, RZ, 0xc0, !PT ;  /* 0xfffffffc1b027812 */ /* 0x000fe200078ec0ff */
[----:B------:R-:W-:Y:S01]  /*0c10*/  USHF.R.S32.HI UR15, URZ, 0x1f, UR11 ;  /* 0x0000001f3f0f7899 */ /* 0x000fe2000801140b */
[C---:B------:R-:W-:Y:S01]  /*0c20*/  IADD3 R22, P0, R0.reuse, R87, RZ ;  /* 0x0000005700167210 */ /* 0x040fe20007f1e0ff */
[----:B------:R-:W-:Y:S01]  /*0c30*/  UIADD3 UR16, -UR4, UR9, URZ ;  /* 0x0000000904107290 */ /* 0x000fe2000fffe13f */
[----:B------:R-:W-:Y:S01]  /*0c40*/  SHF.R.S32.HI R39, RZ, 0x2, R27 ;  /* 0x00000002ff277819 */ /* 0x000fe2000001141b */
[----:B------:R-:W-:Y:S01]  /*0c50*/  IMAD.IADD R29, R87, 0x1, -R2 ;  /* 0x00000001571d7824 */ /* 0x000fe200078e0a02 */
[----:B------:R-:W-:Y:S01]  /*0c60*/  LEA.HI.X.SX32 R23, R0, R4, 0x1, P0 ;  /* 0x0000000400177211 */ /* 0x000fe200000f0eff */
[----:B------:R-:W-:Y:S01]  /*0c70*/  @P1 IMAD.HI.U32 R3, R85, c[0x0][0x24c], RZ ;  /* 0x0000930055031a27 */ /* 0x000fe200078e00ff */
[----:B------:R-:W-:Y:S01]  /*0c80*/  SHF.R.S32.HI R11, RZ, 0x1f, R39 ;  /* 0x0000001fff0b7819 */ /* 0x000fe20000011427 */
[----:B------:R-:W-:Y:S01]  /*0c90*/  ULDC.64 UR6, c[0x0][0x178] ;  /* 0x00005e0000067ab9 */ /* 0x000fe20000000a00 */
[----:B-----5:R-:W-:Y:S01]  /*0ca0*/  IADD3 R4, P0, R39, R12, RZ ;  /* 0x0000000c27047210 */ /* 0x020fe20007f1e0ff */
[----:B------:R-:W-:Y:S01]  /*0cb0*/  IMAD.SHL.U32 R0, R37, 0x8, RZ ;  /* 0x0000000825007824 */ /* 0x000fe200078e00ff */
[----:B------:R-:W-:Y:S01]  /*0cc0*/  @P1 SHF.R.U32.HI R6, RZ, c[0x0][0x250], R3 ;  /* 0x00009400ff061a19 */ /* 0x000fe20000011603 */
[----:B------:R-:W-:Y:S01]  /*0cd0*/  IMAD.SHL.U32 R2, R29, 0x8, RZ ;  /* 0x000000081d027824 */ /* 0x000fe200078e00ff */
[----:B------:R-:W-:Y:S01]  /*0ce0*/  IADD3 R18, P1, R39, R8, RZ ;  /* 0x0000000827127210 */ /* 0x000fe20007f3e0ff */
[----:B------:R-:W-:Y:S01]  /*0cf0*/  UIMAD UR18, UR15, UR6, URZ ;  /* 0x000000060f1272a4 */ /* 0x000fe2000f8e023f */
[----:B------:R-:W-:Y:S01]  /*0d00*/  SHF.R.S32.HI R10, RZ, 0x1f, R6 ;  /* 0x0000001fff0a7819 */ /* 0x000fe20000011406 */
[----:B------:R-:W-:Y:S01]  /*0d10*/  UIMAD.WIDE.U32 UR20, UR11, UR6, URZ ;  /* 0x000000060b1472a5 */ /* 0x000fe2000f8e003f */
[----:B------:R-:W-:Y:S01]  /*0d20*/  LOP3.LUT R0, R0, 0xc0, RZ, 0xc0, !PT ;  /* 0x000000c000007812 */ /* 0x000fe200078ec0ff */
[----:B------:R-:W-:Y:S01]  /*0d30*/  UIMAD UR18, UR11, UR7, UR18 ;  /* 0x000000070b1272a4 */ /* 0x000fe2000f8e0212 */
[--C-:B------:R-:W-:Y:S01]  /*0d40*/  SHF.R.S32.HI R3, RZ, 0x1f, R2.reuse ;  /* 0x0000001fff037819 */ /* 0x100fe20000011402 */
[----:B------:R-:W-:Y:S01]  /*0d50*/  IMAD R5, R10, c[0x0][0x1e0], RZ ;  /* 0x000078000a057a24 */ /* 0x000fe200078e02ff */
[-C--:B------:R-:W-:Y:S01]  /*0d60*/  LEA.HI.X.SX32 R21, R8, R11.reuse, 0x1, P1 ;  /* 0x0000000b08157211 */ /* 0x080fe200008f0eff */
[----:B------:R-:W-:Y:S01]  /*0d70*/  UIADD3 UR18, UR21, UR18, URZ ;  /* 0x0000001215127290 */ /* 0x000fe2000fffe03f */
[----:B------:R-:W-:Y:S01]  /*0d80*/  SHF.R.S32.HI R26, RZ, 0x1f, R89 ;  /* 0x0000001fff1a7819 */ /* 0x000fe20000011459 */
[----:B------:R-:W-:Y:S01]  /*0d90*/  IMAD R7, R6, c[0x0][0x1e4], R5 ;  /* 0x0000790006077a24 */ /* 0x000fe200078e0205 */
[----:B------:R-:W-:Y:S01]  /*0da0*/  LEA.HI.X.SX32 R5, R12, R11, 0x1, P0 ;  /* 0x0000000b0c057211 */ /* 0x000fe200000f0eff */
[----:B------:R-:W-:Y:S01]  /*0db0*/  IMAD.WIDE.U32 R8, R6, c[0x0][0x1e0], R2 ;  /* 0x0000780006087a25 */ /* 0x000fe200078e0002 */
[----:B------:R-:W-:Y:S01]  /*0dc0*/  SHF.R.U32.HI R11, RZ, 0x3, R0 ;  /* 0x00000003ff0b7819 */ /* 0x000fe20000011600 */
[----:B------:R-:W-:Y:S01]  /*0dd0*/  ULDC.64 UR6, c[0x0][0x208] ;  /* 0x0000820000067ab9 */ /* 0x000fe20000000a00 */
[----:B------:R-:W-:Y:S01]  /*0de0*/  LOP3.LUT R0, R0, 0x18, R2, 0xf8, !PT ;  /* 0x0000001800007812 */ /* 0x000fe200078ef802 */
[----:B------:R-:W-:Y:S01]  /*0df0*/  IMAD.U32 R12, RZ, RZ, UR5 ;  /* 0x00000005ff0c7e24 */ /* 0x000fe2000f8e00ff */
[----:B------:R-:W-:Y:S01]  /*0e00*/  LEA.HI R14, R27, R39, RZ, 0x1 ;  /* 0x000000271b0e7211 */ /* 0x000fe200078f08ff */
[----:B------:R-:W-:Y:S01]  /*0e10*/  IMAD.IADD R9, R9, 0x1, R7 ;  /* 0x0000000109097824 */ /* 0x000fe200078e0207 */
[----:B------:R-:W-:Y:S01]  /*0e20*/  LOP3.LUT R15, R0, R11, RZ, 0x3c, !PT ;  /* 0x0000000b000f7212 */ /* 0x000fe200078e3cff */
[----:B------:R-:W-:Y:S01]  /*0e30*/  IMAD R7, R10, c[0x0][0x1b0], RZ ;  /* 0x00006c000a077a24 */ /* 0x000fe200078e02ff */
[----:B------:R-:W-:Y:S01]  /*0e40*/  SEL R0, R26, RZ, !P2 ;  /* 0x000000ff1a007207 */ /* 0x000fe20005000000 */
[----:B------:R-:W-:Y:S01]  /*0e50*/  IMAD.WIDE R4, R12, 0x80, R4 ;  /* 0x000000800c047825 */ /* 0x000fe200078e0204 */
[----:B------:R-:W-:Y:S01]  /*0e60*/  SEL R12, R89, RZ, !P2 ;  /* 0x000000ff590c7207 */ /* 0x000fe20005000000 */
[----:B------:R-:W-:Y:S01]  /*0e70*/  USHF.L.U32 UR19, UR6, 0x6, URZ ;  /* 0x0000000606137899 */ /* 0x000fe2000800063f */
[-C--:B------:R-:W-:Y:S01]  /*0e80*/  LEA.HI R35, R34, R87.reuse, RZ, 0x5 ;  /* 0x0000005722237211 */ /* 0x080fe200078f28ff */
[----:B------:R-:W-:Y:S01]  /*0e90*/  IMAD R10, R6, c[0x0][0x1b4], R7 ;  /* 0x00006d00060a7a24 */ /* 0x000fe200078e0207 */
[----:B------:R-:W-:Y:S01]  /*0ea0*/  ISETP.GE.AND P2, PT, R2, c[0x0][0x1cc], PT ;  /* 0x0000730002007a0c */ /* 0x000fe20003f46270 */
[C---:B------:R-:W-:Y:S01]  /*0eb0*/  IMAD R11, R0.reuse, c[0x0][0x1e8], RZ ;  /* 0x00007a00000b7a24 */ /* 0x040fe200078e02ff */
[----:B------:R-:W-:Y:S01]  /*0ec0*/  SHF.R.S32.HI R31, RZ, 0x5, R35 ;  /* 0x00000005ff1f7819 */ /* 0x000fe20000011423 */
[----:B------:R-:W-:Y:S01]  /*0ed0*/  IMAD R13, R0, c[0x0][0x1b8], RZ ;  /* 0x00006e00000d7a24 */ /* 0x000fe200078e02ff */
[----:B------:R-:W-:Y:S01]  /*0ee0*/  LOP3.LUT R0, R14, 0x7fffffe, RZ, 0xc0, !PT ;  /* 0x07fffffe0e007812 */ /* 0x000fe200078ec0ff */
[----:B------:R-:W-:Y:S01]  /*0ef0*/  IMAD.WIDE.U32 R6, R6, c[0x0][0x1b0], R2 ;  /* 0x00006c0006067a25 */ /* 0x000fe200078e0002 */
[C---:B------:R-:W-:Y:S01]  /*0f00*/  IADD3 R30, R2.reuse, 0x20, RZ ;  /* 0x00000020021e7810 */ /* 0x040fe20007ffe0ff */
[----:B------:R-:W-:Y:S01]  /*0f10*/  CS2R R130, SRZ ;  /* 0x0000000000827805 */ /* 0x000fe2000001ff00 */
[----:B------:R-:W-:Y:S01]  /*0f20*/  IADD3 R38, R2, 0x40, RZ ;  /* 0x0000004002267810 */ /* 0x000fe20007ffe0ff */
[----:B------:R-:W-:Y:S01]  /*0f30*/  IMAD.IADD R7, R7, 0x1, R10 ;  /* 0x0000000107077824 */ /* 0x000fe200078e020a */
[----:B------:R-:W-:Y:S01]  /*0f40*/  ISETP.GE.AND P1, PT, R30, c[0x0][0x1cc], PT ;  /* 0x000073001e007a0c */ /* 0x000fe20003f26270 */
[----:B------:R-:W-:Y:S01]  /*0f50*/  IMAD R14, R12, c[0x0][0x1ec], R11 ;  /* 0x00007b000c0e7a24 */ /* 0x000fe200078e020b */
[----:B------:R-:W-:Y:S01]  /*0f60*/  LEA.HI R33, R34, R87, RZ, 0x4 ;  /* 0x0000005722217211 */ /* 0x000fe200078f20ff */
[C---:B------:R-:W-:Y:S01]  /*0f70*/  IMAD.IADD R0, R39.reuse, 0x1, -R0 ;  /* 0x0000000127007824 */ /* 0x040fe200078e0a00 */
[----:B------:R-:W-:Y:S01]  /*0f80*/  SHF.R.S32.HI R36, RZ, 0x1f, R85 ;  /* 0x0000001fff247819 */ /* 0x000fe20000011455 */
[C---:B------:R-:W-:Y:S01]  /*0f90*/  IMAD.WIDE.U32 R10, R12.reuse, c[0x0][0x1e8], R8 ;  /* 0x00007a000c0a7a25 */ /* 0x040fe200078e0008 */
[----:B------:R-:W-:Y:S01]  /*0fa0*/  STL [R1+0x34], R38 ;  /* 0x0000342601007387 */ /* 0x000fe20000100800 */
[----:B------:R-:W-:Y:S01]  /*0fb0*/  CS2R R128, SRZ ;  /* 0x0000000000807805 */ /* 0x000fe2000001ff00 */
[----:B------:R-:W-:Y:S01]  /*0fc0*/  CS2R R126, SRZ ;  /* 0x00000000007e7805 */ /* 0x000fe2000001ff00 */
[C---:B------:R-:W-:Y:S01]  /*0fd0*/  IMAD R13, R12.reuse, c[0x0][0x1bc], R13 ;  /* 0x00006f000c0d7a24 */ /* 0x040fe200078e020d */
[----:B------:R-:W-:Y:S01]  /*0fe0*/  CS2R R124, SRZ ;  /* 0x00000000007c7805 */ /* 0x000fe2000001ff00 */
[----:B------:R-:W-:Y:S01]  /*0ff0*/  IMAD.WIDE.U32 R8, R12, c[0x0][0x1b8], R6 ;  /* 0x00006e000c087a25 */ /* 0x000fe200078e0006 */
[----:B------:R-:W-:Y:S01]  /*1000*/  IADD3 R12, -R39, UR14, RZ ;  /* 0x0000000e270c7c10 */ /* 0x000fe2000fffe1ff */
[----:B------:R-:W-:Y:S01]  /*1010*/  CS2R R122, SRZ ;  /* 0x00000000007a7805 */ /* 0x000fe2000001ff00 */
[----:B------:R-:W-:Y:S01]  /*1020*/  CS2R R120, SRZ ;  /* 0x0000000000787805 */ /* 0x000fe2000001ff00 */
[----:B------:R-:W-:Y:S01]  /*1030*/  IMAD R0, R31, 0x8, R0 ;  /* 0x000000081f007824 */ /* 0x000fe200078e0200 */
[C---:B------:R-:W-:Y:S01]  /*1040*/  ISETP.LT.OR P4, PT, R12.reuse, 0x1, P2 ;  /* 0x000000010c00780c */ /* 0x040fe20001781670 */
[----:B------:R-:W-:Y:S01]  /*1050*/  IMAD.IADD R7, R11, 0x1, R14 ;  /* 0x000000010b077824 */ /* 0x000fe200078e020e */
[----:B------:R-:W-:Y:S01]  /*1060*/  ISETP.LT.OR P5, PT, R12, 0x1, P1 ;  /* 0x000000010c00780c */ /* 0x000fe20000fa1670 */
[----:B------:R-:W-:Y:S01]  /*1070*/  IMAD R11, R5, c[0x0][0x1d8], RZ ;  /* 0x00007600050b7a24 */ /* 0x000fe200078e02ff */
[----:B------:R-:W-:Y:S01]  /*1080*/  CS2R R118, SRZ ;  /* 0x0000000000767805 */ /* 0x000fe2000001ff00 */
[----:B------:R-:W-:Y:S01]  /*1090*/  IMAD.MOV.U32 R6, RZ, RZ, R10 ;  /* 0x000000ffff067224 */ /* 0x000fe200078e000a */
[----:B------:R-:W-:Y:S01]  /*10a0*/  CS2R R116, SRZ ;  /* 0x0000000000747805 */ /* 0x000fe2000001ff00 */
[----:B------:R-:W-:Y:S01]  /*10b0*/  IMAD.IADD R9, R9, 0x1, R13 ;  /* 0x0000000109097824 */ /* 0x000fe200078e020d */
[----:B------:R-:W-:Y:S01]  /*10c0*/  CS2R R114, SRZ ;  /* 0x0000000000727805 */ /* 0x000fe2000001ff00 */
[----:B------:R-:W-:Y:S01]  /*10d0*/  IMAD.U32 R13, R0, 0x20, R15 ;  /* 0x00000020000d7824 */ /* 0x000fe200078e000f */
[----:B------:R-:W-:Y:S01]  /*10e0*/  CS2R R112, SRZ ;  /* 0x0000000000707805 */ /* 0x000fe2000001ff00 */
[C---:B------:R-:W-:Y:S01]  /*10f0*/  IMAD R0, R4.reuse, c[0x0][0x1dc], R11 ;  /* 0x0000770004007a24 */ /* 0x040fe200078e020b */
[----:B------:R-:W-:Y:S01]  /*1100*/  CS2R R110, SRZ ;  /* 0x00000000006e7805 */ /* 0x000fe2000001ff00 */
        /* <DEDUP_REMOVED lines=10> */
[----:B------:R-:W-:Y:S01]  /*11b0*/  IMAD.MOV.U32 R9, RZ, RZ, c[0x0][0x1d8] ;  /* 0x00007600ff097624 */ /* 0x000fe200078e00ff */
[----:B------:R-:W-:Y:S01]  /*11c0*/  CS2R R98, SRZ ;  /* 0x0000000000627805 */ /* 0x000fe2000001ff00 */
[----:B------:R-:W-:Y:S01]  /*11d0*/  IMAD R5, R5, c[0x0][0x1a8], RZ ;  /* 0x00006a0005057a24 */ /* 0x000fe200078e02ff */
[----:B------:R-:W-:Y:S01]  /*11e0*/  CS2R R96, SRZ ;  /* 0x0000000000607805 */ /* 0x000fe2000001ff00 */
[----:B------:R-:W-:Y:S01]  /*11f0*/  IMAD.MOV.U32 R14, RZ, RZ, c[0x0][0x1dc] ;  /* 0x00007700ff0e7624 */ /* 0x000fe200078e00ff */
[----:B------:R-:W-:Y:S01]  /*1200*/  LEA R8, P0, R9, R6, 0x7 ;  /* 0x0000000609087211 */ /* 0x000fe200078038ff */
[----:B------:R-:W-:Y:S01]  /*1210*/  IMAD R5, R4, c[0x0][0x1ac], R5 ;  /* 0x00006b0004057a24 */ /* 0x000fe200078e0205 */
[----:B------:R-:W-:Y:S01]  /*1220*/  LEA R4, P3, R10, c[0x0][0x190], 0x1 ;  /* 0x000064000a047a11 */ /* 0x000fe200078608ff */
[----:B------:R-:W-:Y:S01]  /*1230*/  IMAD.SHL.U32 R132, R13, 0x2, RZ ;  /* 0x000000020d847824 */ /* 0x000fe200078e00ff */
[----:B------:R-:W-:Y:S01]  /*1240*/  LEA.HI.X R9, R9, R7, R14, 0x7, P0 ;  /* 0x0000000709097211 */ /* 0x000fe200000f3c0e */
[----:B------:R-:W-:Y:S01]  /*1250*/  IMAD.IADD R0, R11, 0x1, R5 ;  /* 0x000000010b007824 */ /* 0x000fe200078e0205 */
[----:B------:R-:W-:Y:S01]  /*1260*/  ISETP.GE.AND P0, PT, R38, c[0x0][0x1cc], PT ;  /* 0x0000730026007a0c */ /* 0x000fe20003f06270 */
[----:B------:R-:W-:Y:S01]  /*1270*/  IMAD.MOV.U32 R11, RZ, RZ, c[0x0][0x1ac] ;  /* 0x00006b00ff0b7624 */ /* 0x000fe200078e00ff */
[----:B------:R-:W-:Y:S01]  /*1280*/  @!PT LDS RZ, [RZ] ;  /* 0x00000000fffff984 */ /* 0x000fe20000000800 */
[----:B------:R-:W-:Y:S01]  /*1290*/  @!PT LDS RZ, [RZ] ;  /* 0x00000000fffff984 */ /* 0x000fe20000000800 */
[----:B------:R-:W-:Y:S01]  /*12a0*/  @!PT LDS RZ, [RZ] ;  /* 0x00000000fffff984 */ /* 0x000fe20000000800 */
[----:B------:R1:W-:Y:S01]  /*12b0*/  LDGSTS.E.BYPASS.LTC128B.128 [R132+0x6080], [R6.64], !P4 ;  /* 0x0608000006847fae */ /* 0x0003e2000e101d4c */
[----:B------:R-:W-:Y:S01]  /*12c0*/  IMAD.SHL.U32 R14, R87, 0x4, RZ ;  /* 0x00000004570e7824 */ /* 0x000fe200078e00ff */
[----:B------:R-:W-:Y:S01]  /*12d0*/  LEA.HI.X R5, R10, c[0x0][0x194], R0, 0x1, P3 ;  /* 0x000065000a057a11 */ /* 0x000fe200018f0c00 */
[----:B------:R-:W-:Y:S01]  /*12e0*/  IMAD.MOV.U32 R0, RZ, RZ, c[0x0][0x1a8] ;  /* 0x00006a00ff007624 */ /* 0x000fe200078e00ff */
[C---:B------:R-:W-:Y:S01]  /*12f0*/  ISETP.LT.OR P4, PT, R12.reuse, 0x1, P0 ;  /* 0x000000010c00780c */ /* 0x040fe20000781670 */
[----:B------:R1:W-:Y:S01]  /*1300*/  LDGSTS.E.BYPASS.LTC128B.128 [R132+0x8080], [R6.64+0x40], !P5 ;  /* 0x0808004006847fae */ /* 0x0003e2000e901d4c */
[----:B------:R-:W-:Y:S01]  /*1310*/  ISETP.LT.OR P3, PT, R12, 0x41, P2 ;  /* 0x000000410c00780c */ /* 0x000fe20001761670 */
[----:B------:R-:W-:Y:S01]  /*1320*/  IMAD R13, R36, c[0x0][0x270], RZ ;  /* 0x00009c00240d7a24 */ /* 0x000fe200078e02ff */
[C---:B------:R-:W-:Y:S01]  /*1330*/  ISETP.LT.OR P2, PT, R12.reuse, 0x41, P1 ;  /* 0x000000410c00780c */ /* 0x040fe20000f41670 */
[----:B------:R-:W-:Y:S01]  /*1340*/  STL [R1+0x28], R132 ;  /* 0x0000288401007387 */ /* 0x000fe20000100800 */
[----:B------:R-:W-:Y:S01]  /*1350*/  ISETP.LT.OR P1, PT, R12, 0x41, P0 ;  /* 0x000000410c00780c */ /* 0x000fe20000721670 */
[----:B------:R-:W-:Y:S01]  /*1360*/  IMAD R13, R85, c[0x0][0x274], R13 ;  /* 0x00009d00550d7a24 */ /* 0x000fe200078e020d */
[C---:B------:R-:W-:Y:S01]  /*1370*/  LEA R10, P0, R0.reuse, R4, 0x7 ;  /* 0x00000004000a7211 */ /* 0x040fe200078038ff */
[----:B------:R-:W-:Y:S01]  /*1380*/  IMAD.MOV.U32 R218, RZ, RZ, 0x20 ;  /* 0x00000020ffda7424 */ /* 0x000fe200078e00ff */
[----:B------:R-:W-:Y:S01]  /*1390*/  ISETP.LE.AND P5, PT, R17, c[0x0][0x2a8], PT ;  /* 0x0000aa0011007a0c */ /* 0x000fe20003fa3270 */
[----:B------:R-:W-:Y:S01]  /*13a0*/  IMAD.MOV.U32 R221, RZ, RZ, 0x10 ;  /* 0x00000010ffdd7424 */ /* 0x000fe200078e00ff */
[----:B------:R-:W-:Y:S01]  /*13b0*/  LEA.HI.X R11, R0, R5, R11, 0x7, P0 ;  /* 0x00000005000b7211 */ /* 0x000fe200000f3c0b */
[----:B------:R1:W-:Y:S01]  /*13c0*/  LDGSTS.E.BYPASS.LTC128B.128 [R132+0xa080], [R6.64+0x80], !P4 ;  /* 0x0a08008006847fae */ /* 0x0003e2000e101d4c */
[----:B------:R-:W-:Y:S01]  /*13d0*/  SHF.R.S32.HI R0, RZ, 0x1f, R16 ;  /* 0x0000001fff007819 */ /* 0x000fe20000011410 */
[----:B------:R-:W-:Y:S01]  /*13e0*/  CS2R R94, SRZ ;  /* 0x00000000005e7805 */ /* 0x000fe2000001ff00 */
[----:B------:R-:W-:Y:S01]  /*13f0*/  CS2R R92, SRZ ;  /* 0x00000000005c7805 */ /* 0x000fe2000001ff00 */
[----:B------:R2:W-:Y:S01]  /*1400*/  LDGSTS.E.BYPASS.LTC128B.128 [R132+0x7080], [R8.64], !P3 ;  /* 0x0708000008847fae */ /* 0x0005e2000d901d4c */
[----:B------:R-:W-:Y:S01]  /*1410*/  CS2R R90, SRZ ;  /* 0x00000000005a7805 */ /* 0x000fe2000001ff00 */
[----:B------:R-:W-:Y:S01]  /*1420*/  CS2R R82, SRZ ;  /* 0x0000000000527805 */ /* 0x000fe2000001ff00 */
[----:B------:R-:W-:Y:S01]  /*1430*/  CS2R R80, SRZ ;  /* 0x0000000000507805 */ /* 0x000fe2000001ff00 */
[----:B------:R2:W-:Y:S01]  /*1440*/  LDGSTS.E.BYPASS.LTC128B.128 [R132+0x9080], [R8.64+0x40], !P2 ;  /* 0x0908004008847fae */ /* 0x0005e2000d101d4c */
[----:B------:R-:W-:Y:S01]  /*1450*/  ISETP.GE.AND P2, PT, R2, c[0x0][0x19c], PT ;  /* 0x0000670002007a0c */ /* 0x000fe20003f46270 */
[----:B------:R-:W-:Y:S01]  /*1460*/  CS2R R78, SRZ ;  /* 0x00000000004e7805 */ /* 0x000fe2000001ff00 */
[----:B------:R-:W-:Y:S01]  /*1470*/  CS2R R76, SRZ ;  /* 0x00000000004c7805 */ /* 0x000fe2000001ff00 */
[----:B------:R2:W-:Y:S01]  /*1480*/  LDGSTS.E.BYPASS.LTC128B.128 [R132+0xb080], [R8.64+0x80], !P1 ;  /* 0x0b08008008847fae */ /* 0x0005e2000c901d4c */
[----:B------:R-:W-:Y:S01]  /*1490*/  ISETP.LT.OR P3, PT, R12, 0x1, P2 ;  /* 0x000000010c00780c */ /* 0x000fe20001761670 */
[----:B------:R-:W-:Y:S01]  /*14a0*/  CS2R R74, SRZ ;  /* 0x00000000004a7805 */ /* 0x000fe2000001ff00 */
[----:B------:R-:W-:Y:S01]  /*14b0*/  ISETP.GE.AND P1, PT, R30, c[0x0][0x19c], PT ;  /* 0x000067001e007a0c */ /* 0x000fe20003f26270 */
[----:B------:R-:W0:Y:S01]  /*14c0*/  LDGDEPBAR ;  /* 0x00000000000079af */ /* 0x000e220000000000 */
[C---:B------:R-:W-:Y:S01]  /*14d0*/  ISETP.LT.OR P2, PT, R12.reuse, 0x41, P2 ;  /* 0x000000410c00780c */ /* 0x040fe20001741670 */
[----:B------:R-:W-:Y:S01]  /*14e0*/  CS2R R72, SRZ ;  /* 0x0000000000487805 */ /* 0x000fe2000001ff00 */
[C---:B------:R-:W-:Y:S01]  /*14f0*/  ISETP.LT.OR P4, PT, R12.reuse, 0x1, P1 ;  /* 0x000000010c00780c */ /* 0x040fe20000f81670 */
[----:B------:R-:W-:Y:S01]  /*1500*/  CS2R R70, SRZ ;  /* 0x0000000000467805 */ /* 0x000fe2000001ff00 */
[----:B------:R-:W-:Y:S01]  /*1510*/  ISETP.LT.OR P1, PT, R12, 0x41, P1 ;  /* 0x000000410c00780c */ /* 0x000fe20000f21670 */
[----:B------:R-:W-:Y:S01]  /*1520*/  CS2R R68, SRZ ;  /* 0x0000000000447805 */ /* 0x000fe2000001ff00 */
[----:B------:R-:W-:Y:S01]  /*1530*/  CS2R R66, SRZ ;  /* 0x0000000000427805 */ /* 0x000fe2000001ff00 */
[----:B------:R-:W-:Y:S01]  /*1540*/  CS2R R64, SRZ ;  /* 0x0000000000407805 */ /* 0x000fe2000001ff00 */
[----:B------:R-:W-:Y:S01]  /*1550*/  CS2R R62, SRZ ;  /* 0x00000000003e7805 */ /* 0x000fe2000001ff00 */
[----:B------:R3:W-:Y:S01]  /*1560*/  LDGSTS.E.BYPASS.LTC128B.128 [R132+0x80], [R4.64], !P3 ;  /* 0x0008000004847fae */ /* 0x0007e2000d901d4c */
[C---:B-1----:R-:W-:Y:S01]  /*1570*/  IADD3 R6, P0, R14.reuse, R16, RZ ;  /* 0x000000100e067210 */ /* 0x042fe20007f1e0ff */
[----:B------:R-:W-:Y:S01]  /*1580*/  CS2R R60, SRZ ;  /* 0x00000000003c7805 */ /* 0x000fe2000001ff00 */
[----:B------:R-:W-:Y:S01]  /*1590*/  CS2R R58, SRZ ;  /* 0x00000000003a7805 */ /* 0x000fe2000001ff00 */
[----:B------:R-:W-:Y:S01]  /*15a0*/  CS2R R56, SRZ ;  /* 0x0000000000387805 */ /* 0x000fe2000001ff00 */
[----:B------:R-:W-:Y:S01]  /*15b0*/  LEA.HI.X.SX32 R7, R14, R0, 0x1, P0 ;  /* 0x000000000e077211 */ /* 0x000fe200000f0eff */
[----:B------:R3:W-:Y:S01]  /*15c0*/  LDGSTS.E.BYPASS.LTC128B.128 [R132+0x2080], [R4.64+0x40], !P4 ;  /* 0x0208004004847fae */ /* 0x0007e2000e101d4c */
[----:B------:R-:W-:Y:S01]  /*15d0*/  ISETP.GE.AND P0, PT, R38, c[0x0][0x19c], PT ;  /* 0x0000670026007a0c */ /* 0x000fe20003f06270 */
[----:B------:R-:W-:Y:S01]  /*15e0*/  CS2R R54, SRZ ;  /* 0x0000000000367805 */ /* 0x000fe2000001ff00 */
[----:B------:R-:W-:Y:S01]  /*15f0*/  ISETP.LT.AND P4, PT, R39, UR16, PT ;  /* 0x0000001027007c0c */ /* 0x000fe2000bf81270 */
[----:B------:R-:W-:Y:S01]  /*1600*/  CS2R R52, SRZ ;  /* 0x0000000000347805 */ /* 0x000fe2000001ff00 */
[C---:B------:R-:W-:Y:S01]  /*1610*/  ISETP.LT.OR P3, PT, R12.reuse, 0x1, P0 ;  /* 0x000000010c00780c */ /* 0x040fe20000761670 */
[----:B------:R-:W-:Y:S01]  /*1620*/  CS2R R50, SRZ ;  /* 0x0000000000327805 */ /* 0x000fe2000001ff00 */
[----:B--2---:R-:W-:Y:S01]  /*1630*/  SHF.R.S32.HI R8, RZ, 0x4, R33 ;  /* 0x00000004ff087819 */ /* 0x004fe20000011421 */
[----:B------:R-:W-:Y:S01]  /*1640*/  CS2R R48, SRZ ;  /* 0x0000000000307805 */ /* 0x000fe2000001ff00 */
[----:B------:R-:W-:Y:S01]  /*1650*/  ISETP.LT.OR P0, PT, R12, 0x41, P0 ;  /* 0x000000410c00780c */ /* 0x000fe20000701670 */
[----:B------:R-:W-:Y:S01]  /*1660*/  CS2R R46, SRZ ;  /* 0x00000000002e7805 */ /* 0x000fe2000001ff00 */
[----:B------:R-:W-:Y:S01]  /*1670*/  LEA.HI R9, R33, R8, RZ, 0x1 ;  /* 0x0000000821097211 */ /* 0x000fe200078f08ff */
[----:B------:R-:W-:Y:S01]  /*1680*/  CS2R R44, SRZ ;  /* 0x00000000002c7805 */ /* 0x000fe2000001ff00 */
[----:B------:R-:W-:Y:S01]  /*1690*/  ISETP.GE.OR P5, PT, R30, c[0x0][0x1fc], !P4 ;  /* 0x00007f001e007a0c */ /* 0x000fe200067a6670 */
[----:B------:R-:W-:Y:S01]  /*16a0*/  CS2R R42, SRZ ;  /* 0x00000000002a7805 */ /* 0x000fe2000001ff00 */
[----:B------:R-:W-:Y:S01]  /*16b0*/  LOP3.LUT R0, R9, 0xfffffffe, RZ, 0xc0, !PT ;  /* 0xfffffffe09007812 */ /* 0x000fe200078ec0ff */
[----:B------:R-:W-:Y:S01]  /*16c0*/  IMAD R9, R36, c[0x0][0x288], RZ ;  /* 0x0000a20024097a24 */ /* 0x000fe200078e02ff */
[----:B------:R-:W-:Y:S01]  /*16d0*/  UISETP.GT.AND UP3, UPT, UR5, -0x1, UPT ;  /* 0xffffffff0500788c */ /* 0x000fe2000bf64270 */
[----:B------:R3:W-:Y:S01]  /*16e0*/  LDGSTS.E.BYPASS.LTC128B.128 [R132+0x4080], [R4.64+0x80], !P3 ;  /* 0x0408008004847fae */ /* 0x0007e2000d901d4c */
[----:B------:R-:W-:Y:S01]  /*16f0*/  ISETP.GE.AND P3, PT, R2, c[0x0][0x16c], PT ;  /* 0x00005b0002007a0c */ /* 0x000fe20003f66270 */
[----:B------:R-:W-:-:S02]  /*1700*/  IMAD.IADD R28, R8, 0x1, -R0 ;  /* 0x00000001081c7824 */ /* 0x000fc400078e0a00 */
[C---:B------:R-:W-:Y:S01]  /*1710*/  IMAD R0, R85.reuse, c[0x0][0x28c], R9 ;  /* 0x0000a30055007a24 */ /* 0x040fe200078e0209 */
[----:B------:R1:W-:Y:S01]  /*1720*/  LDGSTS.E.BYPASS.LTC128B.128 [R132+0x1080], [R10.64], !P2 ;  /* 0x010800000a847fae */ /* 0x0003e2000d101d4c */
[C-C-:B------:R-:W-:Y:S01]  /*1730*/  IMAD.WIDE.U32 R8, R85.reuse, c[0x0][0x270], R6.reuse ;  /* 0x00009c0055087a25 */ /* 0x140fe200078e0006 */
[C---:B------:R-:W-:Y:S02]  /*1740*/  ISETP.GE.AND P2, PT, R2.reuse, c[0x0][0x1fc], PT ;  /* 0x00007f0002007a0c */ /* 0x040fe40003f46270 */
[----:B------:R1:W-:Y:S01]  /*1750*/  LDGSTS.E.BYPASS.LTC128B.128 [R132+0x3080], [R10.64+0x40], !P1 ;  /* 0x030800400a847fae */ /* 0x0003e2000c901d4c */
[----:B------:R-:W-:Y:S01]  /*1760*/  IMAD.WIDE.U32 R6, R85, c[0x0][0x288], R6 ;  /* 0x0000a20055067a25 */ /* 0x000fe200078e0006 */
[----:B------:R-:W-:Y:S02]  /*1770*/  ISETP.GE.OR P1, PT, R2, c[0x0][0x1fc], !P4 ;  /* 0x00007f0002007a0c */ /* 0x000fe40006726670 */
[----:B------:R1:W-:Y:S01]  /*1780*/  LDGSTS.E.BYPASS.LTC128B.128 [R132+0x5080], [R10.64+0x80], !P0 ;  /* 0x050800800a847fae */ /* 0x0003e2000c101d4c */
[----:B------:R-:W-:Y:S01]  /*1790*/  IMAD.MOV.U32 R16, RZ, RZ, R8 ;  /* 0x000000ffff107224 */ /* 0x000fe200078e0008 */
[----:B------:R-:W-:Y:S01]  /*17a0*/  LOP3.LUT R8, R37, 0xfffffff8, RZ, 0xc0, !PT ;  /* 0xfffffff825087812 */ /* 0x000fe200078ec0ff */
[----:B------:R-:W-:Y:S01]  /*17b0*/  IMAD.IADD R25, R7, 0x1, R0 ;  /* 0x0000000107197824 */ /* 0x000fe200078e0200 */
[----:B------:R-:W-:Y:S01]  /*17c0*/  P2R R20, PR, RZ, 0x4 ;  /* 0x00000004ff147803 */ /* 0x000fe20000000000 */
[----:B------:R-:W-:Y:S01]  /*17d0*/  IMAD R0, R21, c[0x0][0x208], RZ ;  /* 0x0000820015007a24 */ /* 0x000fe200078e02ff */
[----:B------:R-:W0:Y:S01]  /*17e0*/  LDGDEPBAR ;  /* 0x00000000000079af */ /* 0x000e220000000000 */
[----:B------:R-:W-:Y:S01]  /*17f0*/  IMAD.IADD R17, R9, 0x1, R13 ;  /* 0x0000000109117824 */ /* 0x000fe200078e020d */
[----:B------:R-:W-:Y:S01]  /*1800*/  P2R R32, PR, RZ, 0x2 ;  /* 0x00000002ff207803 */ /* 0x000fe20000000000 */
[----:B------:R-:W-:Y:S01]  /*1810*/  IMAD R9, R36, c[0x0][0x238], RZ ;  /* 0x00008e0024097a24 */ /* 0x000fe200078e02ff */
[----:B------:R-:W-:Y:S01]  /*1820*/  ISETP.GE.AND P1, PT, R30, c[0x0][0x16c], PT ;  /* 0x00005b001e007a0c */ /* 0x000fe20003f26270 */
[----:B------:R-:W-:Y:S01]  /*1830*/  IMAD R15, R18, c[0x0][0x20c], R0 ;  /* 0x00008300120f7a24 */ /* 0x000fe200078e0200 */
[----:B------:R-:W-:Y:S01]  /*1840*/  ISETP.GE.OR P4, PT, R38, c[0x0][0x1fc], !P4 ;  /* 0x00007f0026007a0c */ /* 0x000fe20006786670 */
[----:B------:R-:W-:-:S02]  /*1850*/  IMAD.MOV.U32 R24, RZ, RZ, R6 ;  /* 0x000000ffff187224 */ /* 0x000fc400078e0006 */
[----:B---3--:R-:W-:Y:S02]  /*1860*/  IMAD R4, R21, c[0x0][0x178], RZ ;  /* 0x00005e0015047a24 */ /* 0x008fe400078e02ff */
[----:B------:R-:W-:Y:S02]  /*1870*/  IMAD.IADD R21, R87, 0x1, -R8 ;  /* 0x0000000157157824 */ /* 0x000fe400078e0a08 */
[----:B------:R-:W-:Y:S01]  /*1880*/  IMAD R8, R85, c[0x0][0x23c], R9 ;  /* 0x00008f0055087a24 */ /* 0x000fe200078e0209 */
[----:B------:R-:W-:Y:S01]  /*1890*/  SHF.R.S32.HI R9, RZ, 0x1f, R27 ;  /* 0x0000001fff097819 */ /* 0x000fe2000001141b */
[C---:B------:R-:W-:Y:S01]  /*18a0*/  IMAD R14, R18.reuse, c[0x0][0x17c], R4 ;  /* 0x00005f00120e7a24 */ /* 0x040fe200078e0204 */
[----:B------:R-:W-:Y:S01]  /*18b0*/  LEA.HI R13, R21, R21, RZ, 0x1 ;  /* 0x00000015150d7211 */ /* 0x000fe200078f08ff */
[C-C-:B------:R-:W-:Y:S01]  /*18c0*/  IMAD.WIDE.U32 R4, R18.reuse, c[0x0][0x178], R2.reuse ;  /* 0x00005e0012047a25 */ /* 0x140fe200078e0002 */
[----:B------:R-:W-:Y:S02]  /*18d0*/  LEA.HI R12, R9, R39, RZ, 0x3 ;  /* 0x00000027090c7211 */ /* 0x000fe400078f18ff */
[----:B------:R-:W-:Y:S01]  /*18e0*/  LOP3.LUT R0, R13, 0x7fffffe, RZ, 0xc0, !PT ;  /* 0x07fffffe0d007812 */ /* 0x000fe200078ec0ff */
[----:B------:R-:W-:Y:S01]  /*18f0*/  IMAD.WIDE.U32 R6, R18, c[0x0][0x208], R2 ;  /* 0x0000820012067a25 */ /* 0x000fe200078e0002 */
[----:B------:R-:W-:-:S02]  /*1900*/  LEA.HI R18, R34, R87, RZ, 0x6 ;  /* 0x0000005722127211 */ /* 0x000fc400078f30ff */
[----:B-1----:R-:W-:Y:S01]  /*1910*/  SEL R11, R26, RZ, !P6 ;  /* 0x000000ff1a0b7207 */ /* 0x002fe20007000000 */
[----:B------:R-:W-:Y:S01]  /*1920*/  IMAD.IADD R9, R21, 0x1, -R0 ;  /* 0x0000000115097824 */ /* 0x000fe200078e0a00 */
[----:B------:R-:W-:Y:S01]  /*1930*/  LOP3.LUT R0, R12, 0xfffffff8, RZ, 0xc0, !PT ;  /* 0xfffffff80c007812 */ /* 0x000fe200078ec0ff */
[----:B------:R-:W-:Y:S01]  /*1940*/  IMAD.WIDE.U32 R2, R85, c[0x0][0x238], R22 ;  /* 0x00008e0055027a25 */ /* 0x000fe200078e0016 */
[----:B------:R-:W-:Y:S01]  /*1950*/  SHF.R.S32.HI R18, RZ, 0x6, R18 ;  /* 0x00000006ff127819 */ /* 0x000fe20000011412 */
[----:B------:R-:W-:-:S04]  /*1960*/  DEPBAR.LE SB0, 0x1 ;  /* 0x000080400000791a */ /* 0x000fc80000000000 */
[----:B------:R-:W-:Y:S02]  /*1970*/  IMAD.IADD R0, R39, 0x1, -R0 ;  /* 0x0000000127007824 */ /* 0x000fe400078e0a00 */
[----:B------:R-:W-:Y:S02]  /*1980*/  IMAD.IADD R23, R3, 0x1, R8 ;  /* 0x0000000103177824 */ /* 0x000fe400078e0208 */
[----:B------:R-:W-:Y:S01]  /*1990*/  IMAD R8, R28, 0x4, R18 ;  /* 0x000000041c087824 */ /* 0x000fe200078e0212 */
[----:B------:R-:W-:Y:S01]  /*19a0*/  BAR.SYNC.DEFER_BLOCKING 0x0 ;  /* 0x0000000000007b1d */ /* 0x000fe20000010000 */
[C---:B------:R-:W-:Y:S01]  /*19b0*/  LOP3.LUT P0, RZ, R0.reuse, 0x4, RZ, 0xc0, !PT ;  /* 0x0000000400ff7812 */ /* 0x040fe2000780c0ff */
[----:B------:R-:W-:Y:S02]  /*19c0*/  IMAD.IADD R5, R5, 0x1, R14 ;  /* 0x0000000105057824 */ /* 0x000fe400078e020e */
[----:B------:R-:W-:Y:S02]  /*19d0*/  IMAD.SHL.U32 R0, R0, 0x40, RZ ;  /* 0x0000004000007824 */ /* 0x000fe400078e00ff */
[----:B------:R-:W-:Y:S01]  /*19e0*/  IMAD R14, R8, 0x8, R9 ;  /* 0x00000008080e7824 */ /* 0x000fe200078e0209 */
[----:B------:R-:W-:Y:S01]  /*19f0*/  LEA.HI R8, R35, R31, RZ, 0x1 ;  /* 0x0000001f23087211 */ /* 0x000fe200078f08ff */
[----:B------:R-:W-:Y:S01]  /*1a00*/  IMAD.IADD R3, R7, 0x1, R15 ;  /* 0x0000000107037824 */ /* 0x000fe200078e020f */
[----:B------:R-:W-:Y:S01]  /*1a10*/  LOP3.LUT R0, R0, 0x1c0, RZ, 0xc0, !PT ;  /* 0x000001c000007812 */ /* 0x000fe200078ec0ff */
[----:B------:R-:W-:Y:S01]  /*1a20*/  IMAD.MOV.U32 R22, RZ, RZ, R2 ;  /* 0x000000ffff167224 */ /* 0x000fe200078e0002 */
[----:B------:R-:W-:Y:S01]  /*1a30*/  LOP3.LUT R8, R8, 0xfffffffe, RZ, 0xc0, !PT ;  /* 0xfffffffe08087812 */ /* 0x000fe200078ec0ff */
[----:B------:R-:W-:Y:S01]  /*1a40*/  IMAD.MOV.U32 R2, RZ, RZ, R6 ;  /* 0x000000ffff027224 */ /* 0x000fe200078e0006 */
[----:B------:R-:W-:Y:S01]  /*1a50*/  SHF.R.S32.HI R6, RZ, 0x1, R13 ;  /* 0x00000001ff067819 */ /* 0x000fe2000001140d */
[----:B------:R-:W-:Y:S01]  /*1a60*/  IMAD.SHL.U32 R7, R18, 0x8, RZ ;  /* 0x0000000812077824 */ /* 0x000fe200078e00ff */
[----:B------:R-:W-:Y:S01]  /*1a70*/  SEL R15, R89, RZ, !P6 ;  /* 0x000000ff590f7207 */ /* 0x000fe20007000000 */
[----:B------:R-:W-:Y:S01]  /*1a80*/  IMAD R10, R36, c[0x0][0x180], RZ ;  /* 0x00006000240a7a24 */ /* 0x000fe200078e02ff */
[C---:B------:R-:W-:Y:S01]  /*1a90*/  LOP3.LUT P2, RZ, R6.reuse, 0x2, RZ, 0xc0, !PT ;  /* 0x0000000206ff7812 */ /* 0x040fe2000784c0ff */
[----:B------:R-:W-:Y:S01]  /*1aa0*/  IMAD.SHL.U32 R6, R6, 0x40, RZ ;  /* 0x0000004006067824 */ /* 0x000fe200078e00ff */
[----:B------:R-:W-:Y:S01]  /*1ab0*/  LOP3.LUT R208, R7, 0x18, RZ, 0xc0, !PT ;  /* 0x0000001807d07812 */ /* 0x000fe200078ec0ff */
[----:B------:R-:W-:Y:S01]  /*1ac0*/  IMAD R36, R36, c[0x0][0x210], RZ ;  /* 0x0000840024247a24 */ /* 0x000fe200078e02ff */
[----:B------:R-:W-:Y:S01]  /*1ad0*/  SHF.R.U32.HI R7, RZ, 0x3, R0 ;  /* 0x00000003ff077819 */ /* 0x000fe20000011600 */
[----:B------:R-:W-:Y:S01]  /*1ae0*/  IMAD.WIDE.U32 R2, R85, c[0x0][0x210], R2 ;  /* 0x0000840055027a25 */ /* 0x000fe200078e0002 */
[----:B------:R-:W-:Y:S01]  /*1af0*/  ISETP.NE.AND P6, PT, R20, RZ, PT ;  /* 0x000000ff1400720c */ /* 0x000fe20003fc5270 */
[----:B------:R-:W-:Y:S01]  /*1b00*/  CS2R R88, SRZ ;  /* 0x0000000000587805 */ /* 0x000fe2000001ff00 */
[----:B------:R-:W-:Y:S01]  /*1b10*/  LOP3.LUT R9, R7, R0, R208, 0x1e, !PT ;  /* 0x0000000007097212 */ /* 0x000fe200078e1ed0 */
[----:B------:R-:W-:Y:S01]  /*1b20*/  IMAD.IADD R20, R31, 0x1, -R8 ;  /* 0x000000011f147824 */ /* 0x000fe200078e0a08 */
[----:B------:R-:W-:Y:S01]  /*1b30*/  LOP3.LUT R0, R6, 0xc0, RZ, 0xc0, !PT ;  /* 0x000000c006007812 */ /* 0x000fe200078ec0ff */
[----:B------:R-:W-:-:S02]  /*1b40*/  IMAD R7, R85, c[0x0][0x184], R10 ;  /* 0x0000610055077a24 */ /* 0x000fc400078e020a */
[----:B------:R-:W-:Y:S01]  /*1b50*/  IMAD.SHL.U32 R26, R20, 0x400, RZ ;  /* 0x00000400141a7824 */ /* 0x000fe200078e00ff */
[----:B------:R-:W-:Y:S01]  /*1b60*/  LOP3.LUT R8, R0, 0x8, R37, 0xf8, !PT ;  /* 0x0000000800087812 */ /* 0x000fe200078ef825 */
[----:B------:R-:W-:Y:S01]  /*1b70*/  IMAD.WIDE.U32 R4, R85, c[0x0][0x180], R4 ;  /* 0x0000600055047a25 */ /* 0x000fe200078e0004 */
[----:B------:R-:W-:-:S03]  /*1b80*/  SHF.R.U32.HI R6, RZ, 0x3, R0 ;  /* 0x00000003ff067819 */ /* 0x000fc60000011600 */
[----:B------:R-:W-:Y:S01]  /*1b90*/  IMAD R0, R29, 0x2, R26 ;  /* 0x000000021d007824 */ /* 0x000fe200078e021a */
[----:B------:R-:W-:Y:S01]  /*1ba0*/  LOP3.LUT R10, R8, R6, RZ, 0x3c, !PT ;  /* 0x00000006080a7212 */ /* 0x000fe200078e3cff */
[----:B------:R-:W-:Y:S01]  /*1bb0*/  IMAD.IADD R5, R5, 0x1, R7 ;  /* 0x0000000105057824 */ /* 0x000fe200078e0207 */
[----:B------:R-:W-:Y:S01]  /*1bc0*/  SEL R29, RZ, 0xffffffff, P1 ;  /* 0xffffffffff1d7807 */ /* 0x000fe20000800000 */
[----:B------:R-:W-:Y:S01]  /*1bd0*/  IMAD.IADD R6, R0, 0x1, R9 ;  /* 0x0000000100067824 */ /* 0x000fe200078e0209 */
[----:B------:R-:W-:Y:S01]  /*1be0*/  SEL R9, RZ, 0x2, P1 ;  /* 0x00000002ff097807 */ /* 0x000fe20000800000 */
[----:B------:R-:W-:Y:S01]  /*1bf0*/  IMAD R0, R85, c[0x0][0x214], R36 ;  /* 0x0000850055007a24 */ /* 0x000fe200078e0224 */
[----:B------:R-:W-:Y:S01]  /*1c00*/  SEL R36, RZ, 0x1, P3 ;  /* 0x00000001ff247807 */ /* 0x000fe20001800000 */
[----:B------:R-:W-:Y:S01]  /*1c10*/  IMAD.SHL.U32 R223, R6, 0x2, RZ ;  /* 0x0000000206df7824 */ /* 0x000fe200078e00ff */
[----:B------:R-:W-:Y:S01]  /*1c20*/  ISETP.GT.AND P3, PT, R87, 0xf, PT ;  /* 0x0000000f5700780c */ /* 0x000fe20003f64270 */
[----:B------:R-:W-:Y:S01]  /*1c30*/  IMAD.IADD R3, R3, 0x1, R0 ;  /* 0x0000000103037824 */ /* 0x000fe200078e0200 */
[----:B------:R-:W-:Y:S01]  /*1c40*/  CS2R R84, SRZ ;  /* 0x0000000000547805 */ /* 0x000fe2000001ff00 */
[----:B------:R-:W-:Y:S01]  /*1c50*/  IMAD R8, R11, c[0x0][0x188], RZ ;  /* 0x000062000b087a24 */ /* 0x000fe200078e02ff */
[C---:B------:R-:W-:Y:S01]  /*1c60*/  IADD3 R0, R223.reuse, 0xf480, RZ ;  /* 0x0000f480df007810 */ /* 0x040fe20007ffe0ff */
[----:B------:R-:W-:Y:S01]  /*1c70*/  IMAD.U32 R6, RZ, RZ, UR20 ;  /* 0x00000014ff067e24 */ /* 0x000fe2000f8e00ff */
[----:B------:R-:W-:Y:S01]  /*1c80*/  IADD3 R224, R223, 0xf4c0, RZ ;  /* 0x0000f4c0dfe07810 */ /* 0x000fe20007ffe0ff */
[----:B------:R-:W-:Y:S01]  /*1c90*/  IMAD R8, R15, c[0x0][0x18c], R8 ;  /* 0x000063000f087a24 */ /* 0x000fe200078e0208 */
[----:B------:R-:W-:Y:S01]  /*1ca0*/  @P0 IADD3 R224, R0, -0x40, RZ ;  /* 0xffffffc000e00810 */ /* 0x000fe20007ffe0ff */
[----:B------:R-:W-:Y:S01]  /*1cb0*/  IMAD R0, R11, c[0x0][0x218], RZ ;  /* 0x000086000b007a24 */ /* 0x000fe200078e02ff */
[----:B------:R-:W-:Y:S01]  /*1cc0*/  ISETP.GE.AND P0, PT, R38, c[0x0][0x16c], PT ;  /* 0x00005b0026007a0c */ /* 0x000fe20003f06270 */
[----:B------:R-:W-:-:S04]  /*1cd0*/  IMAD.WIDE.U32 R40, R15, c[0x0][0x188], R4 ;  /* 0x000062000f287a25 */ /* 0x000fc800078e0004 */
[----:B------:R-:W-:Y:S01]  /*1ce0*/  IMAD.U32 R7, RZ, RZ, UR21 ;  /* 0x00000015ff077e24 */ /* 0x000fe2000f8e00ff */
[----:B------:R1:W-:Y:S01]  /*1cf0*/  STL.64 [R1+0x60], R40 ;  /* 0x0000602801007387 */ /* 0x0003e20000100a00 */
[----:B------:R-:W-:Y:S01]  /*1d00*/  IMAD R7, R15, c[0x0][0x21c], R0 ;  /* 0x000087000f077a24 */ /* 0x000fe200078e0200 */
[----:B------:R-:W-:Y:S01]  /*1d10*/  SEL R0, RZ, 0x4, P0 ;  /* 0x00000004ff007807 */ /* 0x000fe20000000000 */
[----:B------:R-:W-:Y:S01]  /*1d20*/  IMAD.U32 R5, RZ, RZ, UR18 ;  /* 0x00000012ff057e24 */ /* 0x000fe2000f8e00ff */
[----:B------:R-:W-:Y:S01]  /*1d30*/  LEA R4, P0, R6, R40, 0x6 ;  /* 0x0000002806047211 */ /* 0x000fe200078030ff */
[----:B------:R-:W-:Y:S01]  /*1d40*/  IMAD.IADD R19, R41, 0x1, R8 ;  /* 0x0000000129137824 */ /* 0x000fe200078e0208 */
[----:B------:R-:W-:Y:S01]  /*1d50*/  IADD3 R12, R0, R9, R36 ;  /* 0x00000009000c7210 */ /* 0x000fe20007ffe024 */
[----:B------:R-:W-:Y:S01]  /*1d60*/  UMOV UR18, 0x6 ;  /* 0x0000000600127882 */ /* 0x000fe20000000000 */
[C---:B------:R-:W-:Y:S01]  /*1d70*/  IMAD.WIDE.U32 R16, R15.reuse, c[0x0][0x278], R16 ;  /* 0x00009e000f107a25 */ /* 0x040fe200078e0010 */
[----:B------:R-:W-:Y:S01]  /*1d80*/  USHF.L.U64.HI UR7, UR6, UR18, UR7 ;  /* 0x0000001206077299 */ /* 0x000fe20008010207 */
[----:B------:R-:W-:Y:S01]  /*1d90*/  LEA.HI.X R0, R6, R19, R5, 0x6, P0 ;  /* 0x0000001306007211 */ /* 0x000fe200000f3405 */
[----:B------:R-:W-:Y:S01]  /*1da0*/  STL [R1+0x7c], R19 ;  /* 0x00007c1301007387 */ /* 0x000fe20000100800 */
[----:B------:R-:W-:Y:S01]  /*1db0*/  LEA R6, P0, R4, c[0x0][0x160], 0x1 ;  /* 0x0000580004067a11 */ /* 0x000fe200078008ff */
[----:B------:R-:W-:Y:S01]  /*1dc0*/  UIMAD UR7, UR7, UR11, URZ ;  /* 0x0000000b070772a4 */ /* 0x000fe2000f8e023f */
[----:B------:R-:W-:Y:S01]  /*1dd0*/  LOP3.LUT P1, RZ, R12, 0x1, RZ, 0xc0, !PT ;  /* 0x000000010cff7812 */ /* 0x000fe2000782c0ff */
[----:B------:R-:W-:Y:S01]  /*1de0*/  USHF.R.S32.HI UR6, URZ, 0x1f, UR4 ;  /* 0x0000001f3f067899 */ /* 0x000fe20008011404 */
[----:B------:R-:W-:Y:S01]  /*1df0*/  IMAD.WIDE.U32 R24, R15, c[0x0][0x290], R24 ;  /* 0x0000a4000f187a25 */ /* 0x000fe200078e0018 */
[----:B------:R-:W-:Y:S01]  /*1e00*/  UIMAD UR7, UR15, UR19, UR7 ;  /* 0x000000130f0772a4 */ /* 0x000fe2000f8e0207 */
[----:B------:R-:W-:-:S02]  /*1e10*/  ISETP.GE.OR P1, PT, R39, UR16, !P1 ;  /* 0x0000001027007c0c */ /* 0x000fc4000cf26670 */
[----:B------:R-:W-:Y:S01]  /*1e20*/  IMAD.WIDE.U32 R22, R15, c[0x0][0x240], R22 ;  /* 0x000090000f167a25 */ /* 0x000fe200078e0016 */
[----:B------:R-:W-:-:S03]  /*1e30*/  UMOV UR15, 0x1 ;  /* 0x00000001000f7882 */ /* 0x000fc60000000000 */
[----:B-1----:R-:W-:-:S04]  /*1e40*/  IMAD.WIDE.U32 R40, R15, c[0x0][0x218], R2 ;  /* 0x000086000f287a25 */ /* 0x002fc800078e0002 */
[----:B------:R-:W-:Y:S01]  /*1e50*/  IMAD.IADD R9, R41, 0x1, R7 ;  /* 0x0000000129097824 */ /* 0x000fe200078e0207 */
[----:B------:R-:W-:Y:S01]  /*1e60*/  LEA.HI.X R7, R4, c[0x0][0x164], R0, 0x1, P0 ;  /* 0x0000590004077a11 */ /* 0x000fe200000f0c00 */
[----:B------:R-:W-:Y:S01]  /*1e70*/  IMAD R0, R11, c[0x0][0x278], RZ ;  /* 0x00009e000b007a24 */ /* 0x000fe200078e02ff */
[----:B------:R-:W-:Y:S01]  /*1e80*/  LOP3.LUT P0, RZ, R12, 0x2, RZ, 0xc0, !PT ;  /* 0x000000020cff7812 */ /* 0x000fe2000780c0ff */
[----:B------:R-:W-:Y:S01]  /*1e90*/  IMAD.U32 R2, R14, 0x20, R10 ;  /* 0x000000200e027824 */ /* 0x000fe200078e000a */
[----:B------:R1:W-:Y:S01]  /*1ea0*/  STL.64 [R1+0x58], R40 ;  /* 0x0000582801007387 */ /* 0x0003e20000100a00 */
[----:B------:R-:W-:Y:S01]  /*1eb0*/  IMAD R4, R15, c[0x0][0x27c], R0 ;  /* 0x00009f000f047a24 */ /* 0x000fe200078e0200 */
[----:B------:R-:W-:Y:S01]  /*1ec0*/  SEL R0, R218, 0xffffffe0, !P2 ;  /* 0xffffffe0da007807 */ /* 0x000fe20005000000 */
[----:B------:R-:W-:Y:S01]  /*1ed0*/  IMAD.SHL.U32 R210, R2, 0x2, RZ ;  /* 0x0000000202d27824 */ /* 0x000fe200078e00ff */
[----:B------:R-:W-:Y:S01]  /*1ee0*/  ISETP.GE.OR P0, PT, R39, UR16, !P0 ;  /* 0x0000001027007c0c */ /* 0x000fe2000c706670 */
[----:B------:R-:W-:Y:S01]  /*1ef0*/  IMAD.MOV.U32 R8, RZ, RZ, R40 ;  /* 0x000000ffff087224 */ /* 0x000fe200078e0028 */
[----:B------:R-:W-:Y:S01]  /*1f00*/  ISETP.GE.AND P2, PT, R30, c[0x0][0x1fc], PT ;  /* 0x00007f001e007a0c */ /* 0x000fe20003f46270 */
[----:B------:R-:W-:Y:S01]  /*1f10*/  IMAD.IADD R211, R210, 0x1, R0 ;  /* 0x00000001d2d37824 */ /* 0x000fe200078e0200 */
[----:B------:R-:W2:Y:S01]  /*1f20*/  LDSM.16.M88.4 R160, [R210+0x6080] ;  /* 0x00608000d2a0783b */ /* 0x000ea20000000200 */
[----:B------:R-:W-:-:S02]  /*1f30*/  IMAD.U32 R3, RZ, RZ, UR19 ;  /* 0x00000013ff037e24 */ /* 0x000fc4000f8e00ff */
[----:B------:R-:W-:Y:S01]  /*1f40*/  IMAD.IADD R5, R17, 0x1, R4 ;  /* 0x0000000111057824 */ /* 0x000fe200078e0204 */
[----:B------:R-:W3:Y:S01]  /*1f50*/  LDSM.16.M88.4 R164, [R210+0x7080] ;  /* 0x00708000d2a4783b */ /* 0x000ee20000000200 */
[C---:B------:R-:W-:Y:S02]  /*1f60*/  IMAD R4, R11.reuse, c[0x0][0x290], RZ ;  /* 0x0000a4000b047a24 */ /* 0x040fe400078e02ff */
[----:B------:R-:W-:Y:S01]  /*1f70*/  IMAD R11, R11, c[0x0][0x240], RZ ;  /* 0x000090000b0b7a24 */ /* 0x000fe200078e02ff */
[----:B------:R-:W4:Y:S01]  /*1f80*/  LDSM.16.M88.4 R168, [R211+0x6080] ;  /* 0x00608000d3a8783b */ /* 0x000f220000000200 */
[C---:B------:R-:W-:Y:S02]  /*1f90*/  IMAD R27, R15.reuse, c[0x0][0x294], R4 ;  /* 0x0000a5000f1b7a24 */ /* 0x040fe400078e0204 */
[----:B------:R-:W-:Y:S01]  /*1fa0*/  IMAD R30, R15, c[0x0][0x244], R11 ;  /* 0x000091000f1e7a24 */ /* 0x000fe200078e020b */
[----:B------:R-:W2:Y:S01]  /*1fb0*/  LDSM.16.M88.4 R172, [R211+0x7080] ;  /* 0x00708000d3ac783b */ /* 0x000ea20000000200 */
[----:B------:R-:W-:-:S03]  /*1fc0*/  IMAD.SHL.U32 R14, R31, 0x10, RZ ;  /* 0x000000101f0e7824 */ /* 0x000fc600078e00ff */
[----:B------:R-:W2:Y:S01]  /*1fd0*/  LDSM.16.M88.4 R176, [R210+0x8080] ;  /* 0x00808000d2b0783b */ /* 0x000ea20000000200 */
[----:B-1----:R-:W-:-:S03]  /*1fe0*/  CS2R R40, SRZ ;  /* 0x0000000000287805 */ /* 0x002fc6000001ff00 */
        /* <DEDUP_REMOVED lines=8> */
[----:B------:R2:W-:Y:S04]  /*2070*/  STL.64 [R1+0x40], R8 ;  /* 0x0000400801007387 */ /* 0x0005e80000100a00 */
[----:B------:R-:W-:Y:S04]  /*2080*/  STL.64 [R1+0x50], R16 ;  /* 0x0000501001007387 */ /* 0x000fe80000100a00 */
[----:B------:R1:W-:Y:S04]  /*2090*/  STL [R1+0x70], R5 ;  /* 0x0000700501007387 */ /* 0x0003e80000100800 */
[----:B------:R-:W-:Y:S04]  /*20a0*/  STL.64 [R1+0x48], R24 ;  /* 0x0000481801007387 */ /* 0x000fe80000100a00 */
[----:B------:R-:W-:Y:S04]  /*20b0*/  STL.64 [R1+0x68], R22 ;  /* 0x0000681601007387 */ /* 0x000fe80000100a00 */
[----:B------:R-:W-:Y:S01]  /*20c0*/  @!PT LDS RZ, [RZ] ;  /* 0x00000000fffff984 */ /* 0x000fe20000000800 */
[----:B------:R-:W-:Y:S01]  /*20d0*/  @!PT LDS RZ, [RZ] ;  /* 0x00000000fffff984 */ /* 0x000fe20000000800 */
[----:B------:R-:W-:Y:S01]  /*20e0*/  @!PT LDS RZ, [RZ] ;  /* 0x00000000fffff984 */ /* 0x000fe20000000800 */
[----:B------:R1:W-:Y:S04]  /*20f0*/  LDGSTS.E.BYPASS.LTC128B.128 [R132+0x6080], [R6.64], !P1 ;  /* 0x0608000006847fae */ /* 0x0003e8000c901d4c */
[----:B------:R3:W-:Y:S01]  /*2100*/  LDGSTS.E.BYPASS.LTC128B.128 [R132+0x7080], [R6.64+0x40], !P0 ;  /* 0x0708004006847fae */ /* 0x0007e2000c101d4c */
[----:B------:R-:W-:Y:S01]  /*2110*/  @!P3 IADD3 R10, P0, R16, UR4, RZ ;  /* 0x00000004100abc10 */ /* 0x000fe2000ff1e0ff */
[----:B--2---:R-:W-:Y:S01]  /*2120*/  IMAD.WIDE.U32 R8, R3, UR11, R8 ;  /* 0x0000000b03087c25 */ /* 0x004fe2000f8e0008 */
[----:B------:R-:W-:-:S04]  /*2130*/  SHF.R.S32.HI R3, RZ, 0x1f, R18 ;  /* 0x0000001fff037819 */ /* 0x000fc80000011412 */
[----:B------:R-:W-:Y:S02]  /*2140*/  LEA.HI R3, R3, R18, RZ, 0x2 ;  /* 0x0000001203037211 */ /* 0x000fe400078f10ff */
[----:B------:R-:W-:Y:S01]  /*2150*/  IADD3 R0, R9, UR7, RZ ;  /* 0x0000000709007c10 */ /* 0x000fe2000fffe0ff */
[----:B------:R-:W-:Y:S01]  /*2160*/  IMAD.SHL.U32 R9, R21, 0x40, RZ ;  /* 0x0000004015097824 */ /* 0x000fe200078e00ff */
[----:B------:R-:W-:Y:S01]  /*2170*/  LOP3.LUT R3, R3, 0x1ffffffc, RZ, 0xc0, !PT ;  /* 0x1ffffffc03037812 */ /* 0x000fe200078ec0ff */
[----:B------:R-:W-:Y:S01]  /*2180*/  UIADD3 UR7, UR17, 0x1, -UR10 ;  /* 0x0000000111077890 */ /* 0x000fe2000fffe80a */
[----:B------:R-:W-:Y:S01]  /*2190*/  LEA R2, P1, R8, c[0x0][0x1f0], 0x1 ;  /* 0x00007c0008027a11 */ /* 0x000fe200078208ff */
[----:B------:R-:W-:Y:S01]  /*21a0*/  UIADD3 UR17, UR17, -UR9, URZ ;  /* 0x8000000911117290 */ /* 0x000fe2000fffe03f */
[----:B------:R-:W-:Y:S01]  /*21b0*/  LOP3.LUT R9, R9, 0x1c0, RZ, 0xc0, !PT ;  /* 0x000001c009097812 */ /* 0x000fe200078ec0ff */
[----:B------:R-:W-:Y:S01]  /*21c0*/  IMAD.IADD R19, R18, 0x1, -R3 ;  /* 0x0000000112137824 */ /* 0x000fe200078e0a03 */
[----:B------:R-:W-:-:S02]  /*21d0*/  LEA.HI.X R3, R8, c[0x0][0x1f4], R0, 0x1, P1 ;  /* 0x00007d0008037a11 */ /* 0x000fc400008f0c00 */
[----:B------:R-:W-:Y:S02]  /*21e0*/  LOP3.LUT R0, R33, 0xfffffff0, RZ, 0xc0, !PT ;  /* 0xfffffff021007812 */ /* 0x000fe400078ec0ff */
[----:B------:R-:W-:Y:S02]  /*21f0*/  @!P3 IADD3.X R18, R5, UR6, RZ, P0, !PT ;  /* 0x000000060512bc10 */ /* 0x000fe400087fe4ff */
[----:B-1----:R-:W-:Y:S01]  /*2200*/  LOP3.LUT R5, R35, 0xffffffe0, RZ, 0xc0, !PT ;  /* 0xffffffe023057812 */ /* 0x002fe200078ec0ff */
[----:B------:R-:W-:Y:S01]  /*2210*/  IMAD.IADD R0, R87, 0x1, -R0 ;  /* 0x0000000157007824 */ /* 0x000fe200078e0a00 */
[----:B------:R-:W-:Y:S02]  /*2220*/  LOP3.LUT R15, R9, 0x30, R14, 0xf8, !PT ;  /* 0x00000030090f7812 */ /* 0x000fe400078ef80e */
[----:B------:R-:W-:Y:S01]  /*2230*/  LOP3.LUT P0, RZ, R12, 0x4, RZ, 0xc0, !PT ;  /* 0x000000040cff7812 */ /* 0x000fe2000780c0ff */
[----:B------:R-:W-:Y:S01]  /*2240*/  IMAD.IADD R4, R87, 0x1, -R5 ;  /* 0x0000000157047824 */ /* 0x000fe200078e0a05 */
[----:B------:R-:W-:-:S02]  /*2250*/  LEA.HI R5, R0, R0, RZ, 0x1 ;  /* 0x0000000000057211 */ /* 0x000fc400078f08ff */
[----:B------:R-:W-:Y:S02]  /*2260*/  SHF.R.S32.HI R8, RZ, 0x1f, R0 ;  /* 0x0000001fff087819 */ /* 0x000fe40000011400 */
[----:B------:R-:W-:Y:S02]  /*2270*/  SHF.R.S32.HI R11, RZ, 0x1f, R4 ;  /* 0x0000001fff0b7819 */ /* 0x000fe40000011404 */
[----:B------:R-:W-:Y:S02]  /*2280*/  LOP3.LUT R13, R5, 0x7fffffe, RZ, 0xc0, !PT ;  /* 0x07fffffe050d7812 */ /* 0x000fe400078ec0ff */
[----:B------:R-:W-:Y:S02]  /*2290*/  LEA.HI R8, R8, R0, RZ, 0x3 ;  /* 0x0000000008087211 */ /* 0x000fe400078f18ff */
[----:B------:R-:W-:Y:S01]  /*22a0*/  LEA.HI R11, R11, R4, RZ, 0x2 ;  /* 0x000000040b0b7211 */ /* 0x000fe200078f10ff */
[----:B------:R-:W-:Y:S01]  /*22b0*/  IMAD.IADD R16, R0, 0x1, -R13 ;  /* 0x0000000100107824 */ /* 0x000fe200078e0a0d */
[----:B------:R-:W-:-:S02]  /*22c0*/  LOP3.LUT R14, R8, 0xfffffff8, RZ, 0xc0, !PT ;  /* 0xfffffff8080e7812 */ /* 0x000fc400078ec0ff */
[----:B------:R-:W-:Y:S02]  /*22d0*/  SHF.R.S32.HI R8, RZ, 0x3, R8 ;  /* 0x00000003ff087819 */ /* 0x000fe40000011408 */
[----:B------:R-:W-:Y:S01]  /*22e0*/  LOP3.LUT R13, R11, 0x7ffffffc, RZ, 0xc0, !PT ;  /* 0x7ffffffc0b0d7812 */ /* 0x000fe200078ec0ff */
[----:B------:R-:W-:Y:S01]  /*22f0*/  IMAD.IADD R0, R0, 0x1, -R14 ;  /* 0x0000000100007824 */ /* 0x000fe200078e0a0e */
[----:B------:R-:W-:Y:S01]  /*2300*/  ISETP.GE.OR P1, PT, R39, UR16, !P0 ;  /* 0x0000001027007c0c */ /* 0x000fe2000c726670 */
[C---:B------:R-:W-:Y:S01]  /*2310*/  IMAD R17, R8.reuse, 0x8, R16 ;  /* 0x0000000808117824 */ /* 0x040fe200078e0210 */
[----:B------:R-:W-:Y:S01]  /*2320*/  SEL R16, RZ, 0xffffffff, P2 ;  /* 0xffffffffff107807 */ /* 0x000fe20001000000 */
[----:B------:R-:W-:Y:S01]  /*2330*/  IMAD R214, R8, 0x200, R26 ;  /* 0x0000020008d67824 */ /* 0x000fe200078e021a */
[----:B------:R-:W-:Y:S01]  /*2340*/  SHF.R.S32.HI R8, RZ, 0x1f, R5 ;  /* 0x0000001fff087819 */ /* 0x000fe20000011405 */
[----:B------:R-:W-:Y:S01]  /*2350*/  IMAD.IADD R14, R4, 0x1, -R13 ;  /* 0x00000001040e7824 */ /* 0x000fe200078e0a0d */
[----:B------:R-:W-:-:S02]  /*2360*/  SHF.R.S32.HI R4, RZ, 0x1, R5 ;  /* 0x00000001ff047819 */ /* 0x000fc40000011405 */
[----:B------:R-:W-:Y:S01]  /*2370*/  LEA.HI R5, R34, R87, RZ, 0x7 ;  /* 0x0000005722057211 */ /* 0x000fe200078f38ff */
[----:B------:R-:W-:Y:S01]  /*2380*/  IMAD R14, R19, 0x4, R14 ;  /* 0x00000004130e7824 */ /* 0x000fe200078e020e */
[----:B------:R-:W-:Y:S02]  /*2390*/  LEA.HI R8, R8, R4, RZ, 0x2 ;  /* 0x0000000408087211 */ /* 0x000fe400078f10ff */
[----:B------:R-:W-:Y:S01]  /*23a0*/  SHF.R.U32.HI R12, RZ, 0x4, R5 ;  /* 0x00000004ff0c7819 */ /* 0x000fe20000011605 */
[----:B------:R-:W-:Y:S01]  /*23b0*/  IMAD.SHL.U32 R5, R28, 0x10, RZ ;  /* 0x000000101c057824 */ /* 0x000fe200078e00ff */
[----:B------:R-:W-:Y:S01]  /*23c0*/  LOP3.LUT R8, R8, 0xfffffffc, RZ, 0xc0, !PT ;  /* 0xfffffffc08087812 */ /* 0x000fe200078ec0ff */
[----:B------:R3:W-:Y:S01]  /*23d0*/  LDGSTS.E.BYPASS.LTC128B.128 [R132+0x8080], [R6.64+0x80], !P1 ;  /* 0x0808008006847fae */ /* 0x0007e2000c901d4c */
[----:B------:R-:W-:Y:S02]  /*23e0*/  LOP3.LUT R15, R15, 0x8, R37, 0xf8, !PT ;  /* 0x000000080f0f7812 */ /* 0x000fe400078ef825 */
[----:B------:R-:W-:Y:S01]  /*23f0*/  LOP3.LUT R5, R5, 0x10, RZ, 0xc0, !PT ;  /* 0x0000001005057812 */ /* 0x000fe200078ec0ff */
[----:B------:R-:W-:Y:S01]  /*2400*/  IMAD.IADD R8, R4, 0x1, -R8 ;  /* 0x0000000104087824 */ /* 0x000fe200078e0a08 */
[----:B------:R-:W-:-:S02]  /*2410*/  SEL R13, RZ, 0x1, P6 ;  /* 0x00000001ff0d7807 */ /* 0x000fc40003000000 */
[----:B------:R-:W-:Y:S01]  /*2420*/  LOP3.LUT R12, R5, 0x8, R12, 0xf8, !PT ;  /* 0x00000008050c7812 */ /* 0x000fe200078ef80c */
[----:B------:R-:W-:Y:S01]  /*2430*/  IMAD.SHL.U32 R5, R16, 0x2, RZ ;  /* 0x0000000210057824 */ /* 0x000fe200078e00ff */
[----:B------:R-:W-:Y:S02]  /*2440*/  SHF.R.U32.HI R9, RZ, 0x3, R9 ;  /* 0x00000003ff097819 */ /* 0x000fe40000011609 */
[C---:B------:R-:W-:Y:S02]  /*2450*/  @!P3 LEA R4, P0, R10.reuse, c[0x0][0x258], 0x2 ;  /* 0x000096000a04ba11 */ /* 0x040fe400078010ff */
[----:B------:R-:W-:Y:S01]  /*2460*/  LOP3.LUT R9, R15, R9, RZ, 0x3c, !PT ;  /* 0x000000090f097212 */ /* 0x000fe200078e3cff */
[----:B------:R-:W-:Y:S01]  /*2470*/  IMAD.SHL.U32 R15, R29, 0x2, RZ ;  /* 0x000000021d0f7824 */ /* 0x000fe200078e00ff */
[----:B------:R-:W-:Y:S02]  /*2480*/  LOP3.LUT R13, R5, 0x2, R13, 0xe2, !PT ;  /* 0x00000002050d7812 */ /* 0x000fe400078ee20d */
[----:B------:R-:W-:Y:S01]  /*2490*/  @!P3 LEA.HI.X R5, R10, c[0x0][0x25c], R18, 0x2, P0 ;  /* 0x000097000a05ba11 */ /* 0x000fe200000f1412 */
[----:B------:R-:W-:Y:S01]  /*24a0*/  IMAD R209, R28, 0x200, R9 ;  /* 0x000002001cd17824 */ /* 0x000fe200078e0209 */
[----:B------:R-:W-:-:S02]  /*24b0*/  LOP3.LUT R15, R15, 0x2, R36, 0xe2, !PT ;  /* 0x000000020f0f7812 */ /* 0x000fc400078ee224 */
[----:B------:R-:W-:Y:S01]  /*24c0*/  ISETP.GE.AND P0, PT, R38, c[0x0][0x1fc], PT ;  /* 0x00007f0026007a0c */ /* 0x000fe20003f06270 */
[----:B------:R-:W-:Y:S01]  /*24d0*/  CS2R R36, SRZ ;  /* 0x0000000000247805 */ /* 0x000fe2000001ff00 */
[----:B------:R-:W-:Y:S01]  /*24e0*/  LOP3.LUT P2, RZ, R0, 0x2, RZ, 0xc0, !PT ;  /* 0x0000000200ff7812 */ /* 0x000fe2000784c0ff */
[----:B------:R-:W-:Y:S01]  /*24f0*/  STL [R1+0x30], R15 ;  /* 0x0000300f01007387 */ /* 0x000fe20000100800 */
[----:B------:R-:W-:Y:S01]  /*2500*/  ISETP.NE.AND P6, PT, R32, RZ, PT ;  /* 0x000000ff2000720c */ /* 0x000fe20003fc5270 */
[----:B------:R-:W-:Y:S01]  /*2510*/  CS2R R38, SRZ ;  /* 0x0000000000267805 */ /* 0x000fe2000001ff00 */
[----:B---3--:R-:W-:Y:S01]  /*2520*/  @!P3 IMAD.SHL.U32 R7, R87, 0x10, RZ ;  /* 0x000000105707b824 */ /* 0x008fe200078e00ff */
[----:B------:R-:W-:Y:S01]  /*2530*/  SEL R9, RZ, 0x4, P0 ;  /* 0x00000004ff097807 */ /* 0x000fe20000000000 */
[----:B------:R-:W-:Y:S01]  /*2540*/  IMAD.SHL.U32 R6, R28, 0x8, RZ ;  /* 0x000000081c067824 */ /* 0x000fe200078e00ff */
[----:B------:R-:W-:Y:S01]  /*2550*/  LOP3.LUT P0, RZ, R8, 0x2, RZ, 0xc0, !PT ;  /* 0x0000000208ff7812 */ /* 0x000fe2000780c0ff */
[----:B------:R-:W-:Y:S01]  /*2560*/  IMAD.SHL.U32 R209, R209, 0x2, RZ ;  /* 0x00000002d1d17824 */ /* 0x000fe200078e00ff */
[----:B------:R1:W-:Y:S01]  /*2570*/  @!P3 LDGSTS.E.BYPASS.LTC128B.128 [R7+0xf080], [R4.64] ;  /* 0x0f0800000407bfae */ /* 0x0003e2000b901d4c */
[----:B------:R-:W-:-:S02]  /*2580*/  LOP3.LUT P3, RZ, R0, 0x4, RZ, 0xc0, !PT ;  /* 0x0000000400ff7812 */ /* 0x000fc4000786c0ff */
[----:B------:R-:W-:Y:S01]  /*2590*/  LOP3.LUT R6, R6, 0x8, RZ, 0xc0, !PT ;  /* 0x0000000806067812 */ /* 0x000fe200078ec0ff */
[----:B------:R-:W0:Y:S01]  /*25a0*/  LDGDEPBAR ;  /* 0x00000000000079af */ /* 0x000e220000000000 */
[----:B------:R-:W-:Y:S02]  /*25b0*/  LOP3.LUT R13, R13, R9, RZ, 0xfc, !PT ;  /* 0x000000090d0d7212 */ /* 0x000fe400078efcff */
[----:B------:R-:W-:Y:S01]  /*25c0*/  SHF.R.S32.HI R11, RZ, 0x2, R11 ;  /* 0x00000002ff0b7819 */ /* 0x000fe2000001140b */
[----:B------:R2:W-:Y:S01]  /*25d0*/  LDGSTS.E.BYPASS.LTC128B.128 [R132+0xc080], [R2.64], !P6 ;  /* 0x0c08000002847fae */ /* 0x0005e2000f101d4c */
[----:B------:R-:W-:Y:S02]  /*25e0*/  SEL R218, R218, 0xffffffe0, !P3 ;  /* 0xffffffe0dada7807 */ /* 0x000fe40005800000 */
[C---:B------:R-:W-:Y:S01]  /*25f0*/  SEL R219, R221.reuse, 0xfffffff0, !P2 ;  /* 0xfffffff0dddb7807 */ /* 0x040fe20005000000 */
[----:B------:R2:W-:Y:S01]  /*2600*/  LDGSTS.E.BYPASS.LTC128B.128 [R132+0xd080], [R2.64+0x40], !P5 ;  /* 0x0d08004002847fae */ /* 0x0005e2000e901d4c */
[----:B------:R-:W-:-:S03]  /*2610*/  SEL R221, R221, 0xfffffff0, !P0 ;  /* 0xfffffff0dddd7807 */ /* 0x000fc60004000000 */
[----:B------:R2:W-:Y:S01]  /*2620*/  LDGSTS.E.BYPASS.LTC128B.128 [R132+0xe080], [R2.64+0x80], !P4 ;  /* 0x0e08008002847fae */ /* 0x0005e2000e101d4c */
[----:B-1----:R-:W-:Y:S02]  /*2630*/  IMAD.IADD R7, R25, 0x1, R27 ;  /* 0x0000000119077824 */ /* 0x002fe400078e021b */
[----:B------:R-:W-:Y:S01]  /*2640*/  IMAD.SHL.U32 R5, R0, 0x40, RZ ;  /* 0x0000004000057824 */ /* 0x000fe200078e00ff */
[----:B------:R-:W-:Y:S01]  /*2650*/  IADD3 R0, P1, R24, UR4, RZ ;  /* 0x0000000418007c10 */ /* 0x000fe2000ff3e0ff */
[----:B------:R-:W-:Y:S01]  /*2660*/  IMAD.SHL.U32 R4, R8, 0x40, RZ ;  /* 0x0000004008047824 */ /* 0x000fe200078e00ff */
[----:B------:R1:W-:Y:S01]  /*2670*/  STL [R1+0x38], R7 ;  /* 0x0000380701007387 */ /* 0x0003e20000100800 */
[----:B------:R-:W-:Y:S01]  /*2680*/  UMOV UR4, URZ ;  /* 0x0000003f00047c82 */ /* 0x000fe20008000000 */
[----:B------:R-:W-:Y:S02]  /*2690*/  LOP3.LUT R5, R5, 0x1c0, RZ, 0xc0, !PT ;  /* 0x000001c005057812 */ /* 0x000fe400078ec0ff */
[----:B------:R-:W-:Y:S01]  /*26a0*/  LOP3.LUT R4, R4, 0xc0, RZ, 0xc0, !PT ;  /* 0x000000c004047812 */ /* 0x000fe200078ec0ff */
[----:B------:R-:W-:Y:S01]  /*26b0*/  STL [R1+0x2c], R13 ;  /* 0x00002c0d01007387 */ /* 0x000fe20000100800 */
[----:B------:R-:W-:-:S04]  /*26c0*/  SHF.R.U32.HI R10, RZ, 0x3, R5 ;  /* 0x00000003ff0a7819 */ /* 0x000fc80000011605 */
[----:B------:R-:W-:Y:S02]  /*26d0*/  LOP3.LUT R10, R10, R5, R6, 0x1e, !PT ;  /* 0x000000050a0a7212 */ /* 0x000fe400078e1e06 */
[----:B------:R-:W-:-:S03]  /*26e0*/  SHF.R.U32.HI R5, RZ, 0x3, R4 ;  /* 0x00000003ff057819 */ /* 0x000fc60000011604 */
[----:B------:R-:W-:Y:S01]  /*26f0*/  IMAD.IADD R214, R214, 0x1, R10 ;  /* 0x00000001d6d67824 */ /* 0x000fe200078e020a */
[C---:B--2---:R-:W-:Y:S02]  /*2700*/  LOP3.LUT R2, R5.reuse, R12, R4, 0x1e, !PT ;  /* 0x0000000c05027212 */ /* 0x044fe400078e1e04 */
[CC--:B------:R-:W-:Y:S02]  /*2710*/  LOP3.LUT R3, R5.reuse, R4.reuse, R6, 0x1e, !PT ;  /* 0x0000000405037212 */ /* 0x0c0fe400078e1e06 */
[----:B------:R-:W-:Y:S01]  /*2720*/  LOP3.LUT R208, R5, R4, R208, 0x1e, !PT ;  /* 0x0000000405d07212 */ /* 0x000fe200078e1ed0 */
[----:B------:R-:W-:Y:S01]  /*2730*/  IMAD R5, R20, 0x10, R11 ;  /* 0x0000001014057824 */ /* 0x000fe200078e020b */
[----:B------:R-:W-:Y:S02]  /*2740*/  LEA R214, R214, 0x13480, 0x1 ;  /* 0x00013480d6d67811 */ /* 0x000fe400078e08ff */
[----:B-1----:R-:W-:Y:S02]  /*2750*/  IADD3.X R7, R7, UR6, RZ, P1, !PT ;  /* 0x0000000607077c10 */ /* 0x002fe40008ffe4ff */
[----:B------:R-:W-:Y:S01]  /*2760*/  STL [R1+0x14], R5 ;  /* 0x0000140501007387 */ /* 0x000fe20000100800 */
[----:B------:R-:W-:Y:S01]  /*2770*/  LEA R8, P1, R0, c[0x0][0x280], 0x2 ;  /* 0x0000a00000087a11 */ /* 0x000fe200078210ff */
[----:B------:R-:W-:Y:S01]  /*2780*/  ULDC UR6, c[0x0][0x2a0] ;  /* 0x0000a80000067ab9 */ /* 0x000fe20000000800 */
[--C-:B------:R-:W-:Y:S01]  /*2790*/  IMAD R215, R218, 0x2, R214.reuse ;  /* 0x00000002dad77824 */ /* 0x100fe200078e02d6 */
[----:B------:R-:W-:Y:S01]  /*27a0*/  ULOP3.LUT UR6, URZ, UR6, URZ, 0x33, !UPT ;  /* 0x000000063f067292 */ /* 0x000fe2000f8e333f */
[----:B------:R-:W-:Y:S01]  /*27b0*/  LEA.HI.X R9, R0, c[0x0][0x284], R7, 0x2, P1 ;  /* 0x0000a10000097a11 */ /* 0x000fe200008f1407 */
[----:B------:R-:W-:Y:S01]  /*27c0*/  IMAD.SHL.U32 R0, R17, 0x20, RZ ;  /* 0x0000002011007824 */ /* 0x000fe200078e00ff */
[----:B------:R-:W-:Y:S01]  /*27d0*/  ISETP.GE.AND P1, PT, R87, 0x10, PT ;  /* 0x000000105700780c */ /* 0x000fe20003f26270 */
[----:B------:R-:W-:-:S02]  /*27e0*/  IMAD R216, R219, 0x2, R214 ;  /* 0x00000002dbd87824 */ /* 0x000fc400078e02d6 */
[----:B------:R-:W-:Y:S02]  /*27f0*/  IMAD R4, R20, 0x200, R0 ;  /* 0x0000020014047824 */ /* 0x000fe400078e0200 */
[----:B------:R-:W-:Y:S02]  /*2800*/  IMAD.IADD R220, R0, 0x1, R2 ;  /* 0x0000000100dc7824 */ /* 0x000fe400078e0202 */
[----:B------:R-:W-:Y:S02]  /*2810*/  IMAD.IADD R217, R4, 0x1, R3 ;  /* 0x0000000104d97824 */ /* 0x000fe400078e0203 */
[----:B------:R-:W-:Y:S02]  /*2820*/  IMAD.IADD R208, R0, 0x1, R208 ;  /* 0x0000000100d07824 */ /* 0x000fe400078e02d0 */
[----:B------:R-:W-:Y:S02]  /*2830*/  IMAD.U32 R0, RZ, RZ, UR7 ;  /* 0x00000007ff007e24 */ /* 0x000fe4000f8e00ff */
[----:B------:R-:W-:Y:S01]  /*2840*/  @!P1 IMAD.SHL.U32 R3, R87, 0x10, RZ ;  /* 0x0000001057039824 */ /* 0x000fe200078e00ff */
[----:B------:R-:W-:Y:S01]  /*2850*/  LEA R208, R208, 0x80, 0x1 ;  /* 0x00000080d0d07811 */ /* 0x000fe200078e08ff */
[----:B------:R-:W-:Y:S01]  /*2860*/  IMAD.SHL.U32 R2, R14, 0x2, RZ ;  /* 0x000000020e027824 */ /* 0x000fe200078e00ff */
[----:B------:R-:W-:Y:S01]  /*2870*/  CS2R R86, SRZ ;  /* 0x0000000000567805 */ /* 0x000fe2000001ff00 */
[----:B------:R-:W-:Y:S01]  /*2880*/  IMAD.SHL.U32 R212, R217, 0x2, RZ ;  /* 0x00000002d9d47824 */ /* 0x000fe200078e00ff */
[----:B------:R1:W-:Y:S01]  /*2890*/  @!P1 LDGSTS.E.BYPASS.LTC128B.128 [R3+0xf280], [R8.64] ;  /* 0x0f28000008039fae */ /* 0x0003e2000b901d4c */
[----:B------:R-:W-:Y:S01]  /*28a0*/  IMAD R219, R219, 0x2, R215 ;  /* 0x00000002dbdb7824 */ /* 0x000fe200078e02d7 */
[----:B------:R-:W-:Y:S01]  /*28b0*/  IADD3 R0, R0, -UR9, -R2 ;  /* 0x8000000900007c10 */ /* 0x000fe2000fffe802 */
[----:B------:R-:W-:Y:S01]  /*28c0*/  IMAD R218, R218, 0x2, R216 ;  /* 0x00000002dada7824 */ /* 0x000fe200078e02d8 */
[----:B------:R-:W0:Y:S01]  /*28d0*/  LDGDEPBAR ;  /* 0x00000000000079af */ /* 0x000e220000000000 */
[----:B------:R-:W-:Y:S01]  /*28e0*/  IADD3 R213, R212, 0xc080, RZ ;  /* 0x0000c080d4d57810 */ /* 0x000fe20007ffe0ff */
[----:B------:R-:W-:-:S02]  /*28f0*/  IMAD.IADD R222, R217, 0x1, R221 ;  /* 0x00000001d9de7824 */ /* 0x000fc400078e02dd */
[----:B------:R-:W0:Y:S02]  /*2900*/  LDGDEPBAR ;  /* 0x00000000000079af */ /* 0x000e240000000000 */
[----:B------:R-:W-:Y:S02]  /*2910*/  IMAD R213, R221, 0x2, R213 ;  /* 0x00000002ddd57824 */ /* 0x000fe400078e02d5 */
[----:B-1----:R-:W-:-:S05]  /*2920*/  IMAD.IADD R3, R23, 0x1, R30 ;  /* 0x0000000117037824 */ /* 0x002fca00078e021e */
[----:B------:R1:W-:Y:S04]  /*2930*/  STL [R1+0x78], R3 ;  /* 0x0000780301007387 */ /* 0x0003e80000100800 */
[----:B------:R-:W-:Y:S01]  /*2940*/  STL [R1+0x20], R2 ;  /* 0x0000200201007387 */ /* 0x000fe20000100800 */
[----:B-1----:R-:W-:-:S05]  /*2950*/  IADD3 R3, R132, 0x6080, RZ ;  /* 0x0000608084037810 */ /* 0x002fca0007ffe0ff */
[----:B------:R1:W-:Y:S02]  /*2960*/  STL [R1+0x74], R3 ;  /* 0x0000740301007387 */ /* 0x0003e40000100800 */
[----:B-1----:R-:W-:Y:S02]  /*2970*/  IADD3 R3, -R2, UR14, RZ ;  /* 0x0000000e02037c10 */ /* 0x002fe4000fffe1ff */
[C---:B------:R-:W-:Y:S02]  /*2980*/  IADD3 R2, R0.reuse, c[0x0][0x2a4], RZ ;  /* 0x0000a90000027a10 */ /* 0x040fe40007ffe0ff */
[----:B------:R-:W-:Y:S01]  /*2990*/  IADD3 R0, R0, UR6, RZ ;  /* 0x0000000600007c10 */ /* 0x000fe2000fffe0ff */
[----:B------:R1:W-:Y:S04]  /*29a0*/  STL [R1+0x24], R3 ;  /* 0x0000240301007387 */ /* 0x0003e80000100800 */
[----:B------:R1:W-:Y:S04]  /*29b0*/  STL [R1+0x1c], R2 ;  /* 0x00001c0201007387 */ /* 0x0003e80000100800 */
[----:B----4-:R1:W-:Y:S02]  /*29c0*/  STL [R1+0x18], R0 ;  /* 0x0000180001007387 */ /* 0x0103e40000100800 */
.L_x_307:
[----:B------:R-:W-:Y:S04]  /*29d0*/  DEPBAR.LE SB0, 0x1 ;  /* 0x000080400000791a */ /* 0x000fe80000000000 */
[----:B------:R-:W-:Y:S01]  /*29e0*/  BAR.SYNC.DEFER_BLOCKING 0x0 ;  /* 0x0000000000007b1d */ /* 0x000fe20000010000 */
[----:B-1----:R-:W-:Y:S02]  /*29f0*/  MOV R0, UR4 ;  /* 0x0000000400007c02 */ /* 0x002fe40008000f00 */
[----:B------:R-:W-:Y:S03]  /*2a00*/  MOV R2, UR4 ;  /* 0x0000000400027c02 */ /* 0x000fe60008000f00 */
[----:B------:R-:W-:Y:S02]  /*2a10*/  IMAD R0, R0, 0x1800, R217 ;  /* 0x0000180000007824 */ /* 0x000fe400078e02d9 */
[----:B------:R-:W-:Y:S03]  /*2a20*/  IMAD R2, R2, 0x1800, R221 ;  /* 0x0000180002027824 */ /* 0x000fe600078e02dd */
[----:B------:R-:W-:Y:S02]  /*2a30*/  SHF.L.U32 R0, R0, 0x1, RZ ;  /* 0x0000000100007819 */ /* 0x000fe400000006ff */
[----:B------:R-:W-:Y:S02]  /*2a40*/  IADD3 R156, R217, R2, RZ ;  /* 0x00000002d99c7210 */ /* 0x000fe40007ffe0ff */
[----:B------:R-:W-:Y:S02]  /*2a50*/  MOV R2, UR4 ;  /* 0x0000000400027c02 */ /* 0x000fe40008000f00 */
[----:B------:R-:W-:Y:S03]  /*2a60*/  SHF.L.U32 R156, R156, 0x1, RZ ;  /* 0x000000019c9c7819 */ /* 0x000fe600000006ff */
[----:B------:R-:W-:Y:S01]  /*2a70*/  IMAD R2, R2, 0x1800, R222 ;  /* 0x0000180002027824 */ /* 0x000fe200078e02de */
[----:B------:R-:W-:Y:S04]  /*2a80*/  LDSM.16.M88.4 R16, [R210+0x80] ;  /* 0x00008000d210783b */ /* 0x000fe80000000200 */
[----:B------:R-:W-:Y:S04]  /*2a90*/  SHF.L.U32 R2, R2, 0x1, RZ ;  /* 0x0000000102027819 */ /* 0x000fe800000006ff */
        /* <DEDUP_REMOVED lines=8> */
[----:B------:R-:W-:Y:S01]  /*2b20*/  LDSM.16.M88.4 R152, [R210+0x2080] ;  /* 0x00208000d298783b */ /* 0x000fe20000000200 */
[-C--:B------:R-:W-:Y:S07]  /*2b30*/  HMMA.16816.F32.BF16 R12, R28, R18.reuse, RZ ;  /* 0x000000121c0c723c */ /* 0x080fee00000418ff */
[----:B------:R-:W-:Y:S01]  /*2b40*/  LDSM.16.M88.4 R148, [R0+0x7080] ;  /* 0x007080000094783b */ /* 0x000fe20000000200 */
[C---:B------:R-:W-:Y:S07]  /*2b50*/  HMMA.16816.F32.BF16 R16, R32.reuse, R18, RZ ;  /* 0x000000122010723c */ /* 0x040fee00000418ff */
[----:B------:R-:W2:Y:S01]  /*2b60*/  LDL R233, [R1+0x14] ;  /* 0x0000140001e97983 */ /* 0x000ea20000100800 */
[-C--:B---3--:R-:W-:Y:S08]  /*2b70*/  HMMA.16816.F32.BF16 R20, R32, R132.reuse, RZ ;  /* 0x000000842014723c */ /* 0x088ff000000418ff */
        /* <DEDUP_REMOVED lines=8> */
[----:B------:R-:W1:Y:S07]  /*2c00*/  LDSM.16.M88.4 R140, [R0+0x7880] ;  /* 0x00788000008c783b */ /* 0x000e6e0000000200 */
[-C--:B---3--:R-:W-:Y:S08]  /*2c10*/  HMMA.16816.F32.BF16 R20, R136, R132.reuse, R20 ;  /* 0x000000848814723c */ /* 0x088ff00000041814 */
[C---:B------:R-:W-:Y:S08]  /*2c20*/  HMMA.16816.F32.BF16 R24, R144.reuse, R132, R24 ;  /* 0x000000849018723c */ /* 0x040ff00000041818 */
[-C--:B------:R-:W-:Y:S01]  /*2c30*/  HMMA.16816.F32.BF16 R28, R144, R134.reuse, R28 ;  /* 0x00000086901c723c */ /* 0x080fe2000004181c */
[----:B------:R-:W-:Y:S07]  /*2c40*/  LDSM.16.M88.4 R144, [R211+0x2080] ;  /* 0x00208000d390783b */ /* 0x000fee0000000200 */
[----:B------:R-:W-:Y:S01]  /*2c50*/  HMMA.16816.F32.BF16 R32, R136, R134, R32 ;  /* 0x000000868820723c */ /* 0x000fe20000041820 */
[----:B------:R-:W3:Y:S07]  /*2c60*/  LDSM.16.M88.4 R132, [R210+0x3080] ;  /* 0x00308000d284783b */ /* 0x000eee0000000200 */
[-C--:B------:R-:W-:Y:S01]  /*2c70*/  HMMA.16816.F32.BF16 R4, R148, R152.reuse, R4 ;  /* 0x000000989404723c */ /* 0x080fe20000041804 */
[----:B------:R-:W4:Y:S07]  /*2c80*/  LDSM.16.M88.4 R136, [R2+0x7080] ;  /* 0x007080000288783b */ /* 0x000f2e0000000200 */
[C---:B-1----:R-:W-:Y:S08]  /*2c90*/  HMMA.16816.F32.BF16 R8, R140.reuse, R152, R8 ;  /* 0x000000988c08723c */ /* 0x042ff00000041808 */
[-C--:B------:R-:W-:Y:S08]  /*2ca0*/  HMMA.16816.F32.BF16 R12, R140, R154.reuse, R12 ;  /* 0x0000009a8c0c723c */ /* 0x080ff0000004180c */
[C---:B------:R-:W-:Y:S01]  /*2cb0*/  HMMA.16816.F32.BF16 R16, R148.reuse, R154, R16 ;  /* 0x0000009a9410723c */ /* 0x040fe20000041810 */
[----:B------:R-:W1:Y:S07]  /*2cc0*/  LDSM.16.M88.4 R152, [R156+0x7880] ;  /* 0x007880009c98783b */ /* 0x000e6e0000000200 */
[-C--:B---3--:R-:W-:Y:S01]  /*2cd0*/  HMMA.16816.F32.BF16 R20, R148, R132.reuse, R20 ;  /* 0x000000849414723c */ /* 0x088fe20000041814 */
[----:B------:R-:W-:Y:S07]  /*2ce0*/  LDSM.16.M88.4 R156, [R156+0x8880] ;  /* 0x008880009c9c783b */ /* 0x000fee0000000200 */
[C---:B------:R-:W-:Y:S08]  /*2cf0*/  HMMA.16816.F32.BF16 R24, R140.reuse, R132, R24 ;  /* 0x000000848c18723c */ /* 0x040ff00000041818 */
[-C--:B------:R-:W-:Y:S01]  /*2d00*/  HMMA.16816.F32.BF16 R28, R140, R134.reuse, R28 ;  /* 0x000000868c1c723c */ /* 0x080fe2000004181c */
[----:B------:R-:W3:Y:S07]  /*2d10*/  LDSM.16.M88.4 R140, [R211+0x3080] ;  /* 0x00308000d38c783b */ /* 0x000eee0000000200 */
[----:B------:R-:W-:Y:S01]  /*2d20*/  HMMA.16816.F32.BF16 R32, R148, R134, R32 ;  /* 0x000000869420723c */ /* 0x000fe20000041820 */
[----:B------:R-:W-:Y:S07]  /*2d30*/  LDSM.16.M88.4 R148, [R210+0x4080] ;  /* 0x00408000d294783b */ /* 0x000fee0000000200 */
[-C--:B----4-:R-:W-:Y:S01]  /*2d40*/  HMMA.16816.F32.BF16 R4, R136, R144.reuse, R4 ;  /* 0x000000908804723c */ /* 0x090fe20000041804 */
[----:B------:R-:W4:Y:S07]  /*2d50*/  LDSM.16.M88.4 R132, [R0+0x8080] ;  /* 0x008080000084783b */ /* 0x000f2e0000000200 */
[C---:B-1----:R-:W-:Y:S08]  /*2d60*/  HMMA.16816.F32.BF16 R8, R152.reuse, R144, R8 ;  /* 0x000000909808723c */ /* 0x042ff00000041808 */
[-C--:B------:R-:W-:Y:S08]  /*2d70*/  HMMA.16816.F32.BF16 R12, R152, R146.reuse, R12 ;  /* 0x00000092980c723c */ /* 0x080ff0000004180c */
[C---:B------:R-:W-:Y:S01]  /*2d80*/  HMMA.16816.F32.BF16 R16, R136.reuse, R146, R16 ;  /* 0x000000928810723c */ /* 0x040fe20000041810 */
[----:B------:R-:W1:Y:S07]  /*2d90*/  LDSM.16.M88.4 R144, [R0+0x8880] ;  /* 0x008880000090783b */ /* 0x000e6e0000000200 */
[-C--:B---3--:R-:W-:Y:S08]  /*2da0*/  HMMA.16816.F32.BF16 R20, R136, R140.reuse, R20 ;  /* 0x0000008c8814723c */ /* 0x088ff00000041814 */
[C---:B------:R-:W-:Y:S08]  /*2db0*/  HMMA.16816.F32.BF16 R24, R152.reuse, R140, R24 ;  /* 0x0000008c9818723c */ /* 0x040ff00000041818 */
[-C--:B------:R-:W-:Y:S01]  /*2dc0*/  HMMA.16816.F32.BF16 R28, R152, R142.reuse, R28 ;  /* 0x0000008e981c723c */ /* 0x080fe2000004181c */
[----:B------:R-:W3:Y:S07]  /*2dd0*/  LDSM.16.M88.4 R152, [R210+0x5080] ;  /* 0x00508000d298783b */ /* 0x000eee0000000200 */
[----:B------:R-:W-:Y:S01]  /*2de0*/  HMMA.16816.F32.BF16 R32, R136, R142, R32 ;  /* 0x0000008e8820723c */ /* 0x000fe20000041820 */
[----:B------:R-:W-:Y:S07]  /*2df0*/  LDSM.16.M88.4 R140, [R211+0x4080] ;  /* 0x00408000d38c783b */ /* 0x000fee0000000200 */
[-C--:B----4-:R-:W-:Y:S01]  /*2e00*/  HMMA.16816.F32.BF16 R4, R132, R148.reuse, R4 ;  /* 0x000000948404723c */ /* 0x090fe20000041804 */
[----:B------:R4:W5:Y:S07]  /*2e10*/  LDSM.16.M88.4 R136, [R2+0x8080] ;  /* 0x008080000288783b */ /* 0x00096e0000000200 */
[C---:B-1----:R-:W-:Y:S08]  /*2e20*/  HMMA.16816.F32.BF16 R8, R144.reuse, R148, R8 ;  /* 0x000000949008723c */ /* 0x042ff00000041808 */
[-C--:B------:R-:W-:Y:S08]  /*2e30*/  HMMA.16816.F32.BF16 R12, R144, R150.reuse, R12 ;  /* 0x00000096900c723c */ /* 0x080ff0000004180c */
[C---:B------:R-:W-:Y:S01]  /*2e40*/  HMMA.16816.F32.BF16 R16, R132.reuse, R150, R16 ;  /* 0x000000968410723c */ /* 0x040fe20000041810 */
[----:B----4-:R-:W-:Y:S04]  /*2e50*/  MOV R2, 0x1 ;  /* 0x0000000100027802 */ /* 0x010fe80000000f00 */
[----:B------:R-:W-:Y:S03]  /*2e60*/  ISETP.LE.AND P1, PT, R2, c[0x0][0x2a8], PT ;  /* 0x0000aa0002007a0c */ /* 0x000fe60003f23270 */
[-C--:B---3--:R-:W-:Y:S08]  /*2e70*/  HMMA.16816.F32.BF16 R20, R132, R152.reuse, R20 ;  /* 0x000000988414723c */ /* 0x088ff00000041814 */
[C---:B------:R-:W-:Y:S08]  /*2e80*/  HMMA.16816.F32.BF16 R24, R144.reuse, R152, R24 ;  /* 0x000000989018723c */ /* 0x040ff00000041818 */
[-C--:B------:R-:W-:Y:S08]  /*2e90*/  HMMA.16816.F32.BF16 R28, R144, R154.reuse, R28 ;  /* 0x0000009a901c723c */ /* 0x080ff0000004181c */
[----:B------:R-:W-:Y:S08]  /*2ea0*/  HMMA.16816.F32.BF16 R32, R132, R154, R32 ;  /* 0x0000009a8420723c */ /* 0x000ff00000041820 */
[-C--:B-----5:R-:W-:Y:S08]  /*2eb0*/  HMMA.16816.F32.BF16 R4, R136, R140.reuse, R4 ;  /* 0x0000008c8804723c */ /* 0x0a0ff00000041804 */
[C---:B------:R-:W-:Y:S08]  /*2ec0*/  HMMA.16816.F32.BF16 R8, R156.reuse, R140, R8 ;  /* 0x0000008c9c08723c */ /* 0x040ff00000041808 */
        /* <DEDUP_REMOVED lines=25> */
[----:B------:R-:W3:Y:S10]  /*3060*/  MUFU.TANH R0, R15 ;  /* 0x0000000f00007308 */ /* 0x000ef40000002400 */
[----:B------:R-:W-:Y:S10]  /*3070*/  MUFU.TANH R239, R10 ;  /* 0x0000000a00ef7308 */ /* 0x000ff40000002400 */
[----:B------:R-:W-:Y:S01]  /*3080*/  MUFU.TANH R240, R11 ;  /* 0x0000000b00f07308 */ /* 0x000fe20000002400 */
[----:B---3--:R3:W-:Y:S04]  /*3090*/  STL [R1+0x10], R0 ;  /* 0x0000100001007387 */ /* 0x0087e80000100800 */
[----:B------:R-:W4:Y:S05]  /*30a0*/  LDL R8, [R1+0x1c] ;  /* 0x00001c0001087983 */ /* 0x000f2a0000100800 */
[----:B------:R-:W-:Y:S01]  /*30b0*/  MUFU.TANH R235, R12 ;  /* 0x0000000c00eb7308 */ /* 0x000fe20000002400 */
[-C--:B-1----:R-:W-:Y:S09]  /*30c0*/  HMMA.16816.F32.BF16 R20, R136, R4.reuse, R20 ;  /* 0x000000048814723c */ /* 0x082ff20000041814 */
[----:B------:R-:W-:Y:S01]  /*30d0*/  MUFU.TANH R232, R13 ;  /* 0x0000000d00e87308 */ /* 0x000fe20000002400 */
[C---:B------:R-:W-:Y:S09]  /*30e0*/  HMMA.16816.F32.BF16 R24, R156.reuse, R4, R24 ;  /* 0x000000049c18723c */ /* 0x040ff20000041818 */
[----:B------:R-:W-:Y:S01]  /*30f0*/  MUFU.TANH R234, R14 ;  /* 0x0000000e00ea7308 */ /* 0x000fe20000002400 */
[-C--:B------:R-:W-:Y:S04]  /*3100*/  HMMA.16816.F32.BF16 R28, R156, R6.reuse, R28 ;  /* 0x000000069c1c723c */ /* 0x080fe8000004181c */
[----:B------:R-:W-:Y:S04]  /*3110*/  FMUL.FTZ R20, R20, c[0x0][0x2b4] ;  /* 0x0000ad0014147a20 */ /* 0x000fe80000410000 */
[----:B------:R-:W-:Y:S01]  /*3120*/  HMMA.16816.F32.BF16 R32, R136, R6, R32 ;  /* 0x000000068820723c */ /* 0x000fe20000041820 */
[----:B------:R-:W-:Y:S03]  /*3130*/  MUFU.TANH R229, R16 ;  /* 0x0000001000e57308 */ /* 0x000fe60000002400 */
        /* <DEDUP_REMOVED lines=9> */
[----:B---3--:R-:W1:Y:S01]  /*31d0*/  MUFU.TANH R0, R26 ;  /* 0x0000001a00007308 */ /* 0x008e620000002400 */
        /* <DEDUP_REMOVED lines=8> */
[----:B------:R-:W-:Y:S01]  /*3260*/  MUFU.TANH R248, R19 ;  /* 0x0000001300f87308 */ /* 0x000fe20000002400 */
[----:B-1----:R1:W-:Y:S04]  /*3270*/  STL [R1+0x8], R0 ;  /* 0x0000080001007387 */ /* 0x0023e80000100800 */
[----:B------:R-:W3:Y:S05]  /*3280*/  LDL R5, [R1+0x18] ;  /* 0x0000180001057983 */ /* 0x000eea0000100800 */
[----:B------:R-:W-:Y:S01]  /*3290*/  MUFU.TANH R227, R20 ;  /* 0x0000001400e37308 */ /* 0x000fe20000002400 */
[----:B------:R-:W5:Y:S09]  /*32a0*/  LDL R4, [R1+0x24] ;  /* 0x0000240001047983 */ /* 0x000f720000100800 */
[----:B------:R-:W-:Y:S10]  /*32b0*/  MUFU.TANH R226, R21 ;  /* 0x0000001500e27308 */ /* 0x000ff40000002400 */
[----:B-1----:R-:W1:Y:S10]  /*32c0*/  MUFU.TANH R0, R27 ;  /* 0x0000001b00007308 */ /* 0x002e740000002400 */
[----:B------:R-:W-:Y:S10]  /*32d0*/  MUFU.TANH R247, R22 ;  /* 0x0000001600f77308 */ /* 0x000ff40000002400 */
[----:B------:R-:W-:Y:S01]  /*32e0*/  MUFU.TANH R251, R23 ;  /* 0x0000001700fb7308 */ /* 0x000fe20000002400 */
[----:B-1----:R1:W-:Y:S09]  /*32f0*/  STL [R1+0xc], R0 ;  /* 0x00000c0001007387 */ /* 0x0023f20000100800 */
[----:B------:R-:W-:Y:S10]  /*3300*/  MUFU.TANH R231, R24 ;  /* 0x0000001800e77308 */ /* 0x000ff40000002400 */
[----:B------:R-:W-:Y:S10]  /*3310*/  MUFU.TANH R238, R25 ;  /* 0x0000001900ee7308 */ /* 0x000ff40000002400 */
[----:B-1----:R-:W1:Y:S10]  /*3320*/  MUFU.TANH R0, R28 ;  /* 0x0000001c00007308 */ /* 0x002e740000002400 */
[----:B------:R-:W-:Y:S10]  /*3330*/  MUFU.TANH R252, R29 ;  /* 0x0000001d00fc7308 */ /* 0x000ff40000002400 */
[----:B------:R-:W-:Y:S01]  /*3340*/  MUFU.TANH R236, R31 ;  /* 0x0000001f00ec7308 */ /* 0x000fe20000002400 */
[----:B-1----:R1:W-:Y:S09]  /*3350*/  STL [R1], R0 ;  /* 0x0000000001007387 */ /* 0x0023f20000100800 */
[----:B------:R-:W-:Y:S10]  /*3360*/  MUFU.TANH R159, R32 ;  /* 0x00000020009f7308 */ /* 0x000ff40000002400 */
[----:B------:R-:W-:Y:S10]  /*3370*/  MUFU.TANH R225, R33 ;  /* 0x0000002100e17308 */ /* 0x000ff40000002400 */
[----:B-1----:R-:W1:Y:S10]  /*3380*/  MUFU.TANH R0, R30 ;  /* 0x0000001e00007308 */ /* 0x002e740000002400 */
[----:B------:R2:W2:Y:S10]  /*3390*/  MUFU.TANH R246, R34 ;  /* 0x0000002200f67308 */ /* 0x0004b40000002400 */
[----:B------:R2:W2:Y:S01]  /*33a0*/  MUFU.TANH R245, R35 ;  /* 0x0000002300f57308 */ /* 0x0004a20000002400 */
[----:B-1----:R1:W-:Y:S02]  /*33b0*/  STL [R1+0x4], R0 ;  /* 0x0000040001007387 */ /* 0x0023e40000100800 */
[----:B-1----:R-:W-:Y:S04]  /*33c0*/  MOV R0, UR4 ;  /* 0x0000000400007c02 */ /* 0x002fe80008000f00 */
[-C--:B--2---:R-:W-:Y:S05]  /*33d0*/  LEA R0, R0, R233.reuse, 0x6 ;  /* 0x000000e900007211 */ /* 0x084fea00078e30ff */
[----:B------:R-:W1:Y:S04]  /*33e0*/  LDS R148, [R0.X4+0xf080] ;  /* 0x00f0800000947984 */ /* 0x000e680000004800 */
[----:B------:R-:W2:Y:S04]  /*33f0*/  LDS R149, [R0.X4+0xf0a0] ;  /* 0x00f0a00000957984 */ /* 0x000ea80000004800 */
[----:B------:R-:W1:Y:S04]  /*3400*/  LDS R151, [R0.X4+0xf100] ;  /* 0x00f1000000977984 */ /* 0x000e680000004800 */
[----:B------:R4:W1:Y:S02]  /*3410*/  LDS R150, [R0.X4+0xf120] ;  /* 0x00f1200000967984 */ /* 0x0008640000004800 */
[----:B----4-:R-:W-:Y:S04]  /*3420*/  MOV R0, UR11 ;  /* 0x0000000b00007c02 */ /* 0x010fe80008000f00 */
[----:B------:R-:W-:Y:S04]  /*3430*/  LEA R0, R0, R233, 0x6 ;  /* 0x000000e900007211 */ /* 0x000fe800078e30ff */
[-C--:B------:R-:W-:Y:S02]  /*3440*/  IADD3 R143, R8, R0.reuse, RZ ;  /* 0x00000000088f7210 */ /* 0x080fe40007ffe0ff */
[----:B---3--:R-:W-:Y:S02]  /*3450*/  IADD3 R147, R5, R0, RZ ;  /* 0x0000000005937210 */ /* 0x008fe40007ffe0ff */
[----:B-----5:R-:W-:Y:S01]  /*3460*/  IMNMX R143, R4, R143, PT ;  /* 0x0000008f048f7217 */ /* 0x020fe20003800200 */
[----:B------:R-:W-:-:S05]  /*3470*/  @!P1 BRA `(.L_x_289) ;  /* 0x000001b000009947 */ /* 0x000fca0003800000 */
[----:B-12---:R-:W-:Y:S01]  /*3480*/  IADD3 R2, R0, UR17, RZ ;  /* 0x0000001100027c10 */ /* 0x006fe2000fffe0ff */
[----:B------:R-:W-:Y:S03]  /*3490*/  BSSY B0, `(.L_x_290) ;  /* 0x0000011000007945 */ /* 0x000fe60003800000 */
        /* <DEDUP_REMOVED lines=11> */
.L_x_291:
[----:B------:R-:W-:Y:S04]  /*3550*/  MOV R3, 0x1 ;  /* 0x0000000100037802 */ /* 0x000fe80000000f00 */
[----:B------:R-:W-:Y:S11]  /*3560*/  ISETP.NE.AND P0, PT, R3, c[0x0][0x2a8], PT ;  /* 0x0000aa0003007a0c */ /* 0x000ff60003f05270 */
[----:B------:R-:W-:Y:S02]  /*3570*/  @!UPT UIADD3 URZ, URZ, URZ, URZ ;  /* 0x0000003f3f3ff290 */ /* 0x000fe4000fffe03f */
[----:B------:R-:W-:Y:S05]  /*3580*/  @P0 IMAD.HI.U32 R3, R2, c[0x0][0x2ac], RZ ;  /* 0x0000ab0002030a27 */ /* 0x000fea00078e00ff */
[----:B------:R-:W-:Y:S02]  /*3590*/  @P0 SHF.R.U32.HI R2, RZ, c[0x0][0x2b0], R3 ;  /* 0x0000ac00ff020a19 */ /* 0x000fe40000011603 */
.L_x_292:
[----:B------:R-:W-:Y:S05]  /*35a0*/  BSYNC B0 ;  /* 0x0000000000007941 */ /* 0x000fea0003800000 */
.L_x_290:
[----:B------:R-:W2:Y:S01]  /*35b0*/  LDL R3, [R1+0x20] ;  /* 0x0000200001037983 */ /* 0x000ea20000100800 */
[----:B------:R-:W-:Y:S04]  /*35c0*/  IMAD.MOV.U32 R147, RZ, RZ, c[0x0][0x2a8] ;  /* 0x0000aa00ff937624 */ /* 0x000fe800078e00ff */
[----:B------:R-:W-:Y:S02]  /*35d0*/  IMAD R147, R2, R147, -UR10 ;  /* 0x8000000a02937e24 */ /* 0x000fe4000f8e0293 */
[----:B------:R-:W-:Y:S03]  /*35e0*/  IMAD.IADD R2, R5, 0x1, R0 ;  /* 0x0000000105027824 */ /* 0x000fe600078e0200 */
[----:B--2---:R-:W-:Y:S04]  /*35f0*/  IADD3 R147, -R3, R147, RZ ;  /* 0x0000009303937210 */ /* 0x004fe80007ffe1ff */
[----:B------:R-:W-:Y:S02]  /*3600*/  IADD3 R3, R147, c[0x0][0x2a8], RZ ;  /* 0x0000aa0093037a10 */ /* 0x000fe40007ffe0ff */
[----:B------:R-:W-:Y:S02]  /*3610*/  IMNMX R147, R2, R147, !PT ;  /* 0x0000009302937217 */ /* 0x000fe40007800200 */
[----:B------:R-:W-:Y:S02]  /*3620*/  IMNMX R143, R143, R3, PT ;  /* 0x000000038f8f7217 */ /* 0x000fe40003800200 */
.L_x_289:
[----:B-12---:R-:W-:Y:S05]  /*3630*/  IADD3 R2, R0, 0x8, RZ ;  /* 0x0000000800027810 */ /* 0x006fea0007ffe0ff */
[--C-:B------:R-:W-:Y:S02]  /*3640*/  IMAD.IADD R145, R8, 0x1, R2.reuse ;  /* 0x0000000108917824 */ /* 0x100fe400078e0202 */
[----:B------:R-:W-:Y:S03]  /*3650*/  IMAD.IADD R142, R5, 0x1, R2 ;  /* 0x00000001058e7824 */ /* 0x000fe600078e0202 */
[----:B------:R-:W-:Y:S01]  /*3660*/  IMNMX R145, R4, R145, PT ;  /* 0x0000009104917217 */ /* 0x000fe20003800200 */
[----:B------:R-:W-:-:S05]  /*3670*/  @!P1 BRA `(.L_x_293) ;  /* 0x000001a000009947 */ /* 0x000fca0003800000 */
[----:B------:R-:W-:Y:S01]  /*3680*/  IADD3 R2, R2, UR17, RZ ;  /* 0x0000001102027c10 */ /* 0x000fe2000fffe0ff */
        /* <DEDUP_REMOVED lines=12> */
.L_x_295:
[----:B------:R-:W-:Y:S04]  /*3750*/  MOV R3, 0x1 ;  /* 0x0000000100037802 */ /* 0x000fe80000000f00 */
[----:B------:R-:W-:Y:S11]  /*3760*/  ISETP.NE.AND P0, PT, R3, c[0x0][0x2a8], PT ;  /* 0x0000aa0003007a0c */ /* 0x000ff60003f05270 */
[----:B------:R-:W-:Y:S02]  /*3770*/  @!UPT UIADD3 URZ, URZ, URZ, URZ ;  /* 0x0000003f3f3ff290 */ /* 0x000fe4000fffe03f */
[----:B------:R-:W-:Y:S05]  /*3780*/  @P0 IMAD.HI.U32 R3, R2, c[0x0][0x2ac], RZ ;  /* 0x0000ab0002030a27 */ /* 0x000fea00078e00ff */
[----:B------:R-:W-:Y:S02]  /*3790*/  @P0 SHF.R.U32.HI R2, RZ, c[0x0][0x2b0], R3 ;  /* 0x0000ac00ff020a19 */ /* 0x000fe40000011603 */
.L_x_296:
[----:B------:R-:W-:Y:S05]  /*37a0*/  BSYNC B0 ;  /* 0x0000000000007941 */ /* 0x000fea0003800000 */
.L_x_294:
[----:B------:R-:W2:Y:S01]  /*37b0*/  LDL R6, [R1+0x20] ;  /* 0x0000200001067983 */ /* 0x000ea20000100800 */
[----:B------:R-:W-:Y:S04]  /*37c0*/  IMAD.MOV.U32 R3, RZ, RZ, c[0x0][0x2a8] ;  /* 0x0000aa00ff037624 */ /* 0x000fe800078e00ff */
[----:B------:R-:W-:Y:S04]  /*37d0*/  IMAD R2, R2, R3, -UR10 ;  /* 0x8000000a02027e24 */ /* 0x000fe8000f8e0203 */
[----:B--2---:R-:W-:Y:S05]  /*37e0*/  IMAD.IADD R2, R2, 0x1, -R6 ;  /* 0x0000000102027824 */ /* 0x004fea00078e0a06 */
[----:B------:R-:W-:Y:S02]  /*37f0*/  IADD3 R3, R2, c[0x0][0x2a8], RZ ;  /* 0x0000aa0002037a10 */ /* 0x000fe40007ffe0ff */
[----:B------:R-:W-:Y:S02]  /*3800*/  IMNMX R142, R142, R2, !PT ;  /* 0x000000028e8e7217 */ /* 0x000fe40007800200 */
[----:B------:R-:W-:Y:S02]  /*3810*/  IMNMX R145, R145, R3, PT ;  /* 0x0000000391917217 */ /* 0x000fe40003800200 */
.L_x_293:
[----:B------:R-:W-:Y:S05]  /*3820*/  IADD3 R2, R0, 0x20, RZ ;  /* 0x0000002000027810 */ /* 0x000fea0007ffe0ff */
        /* <DEDUP_REMOVED lines=17> */
.L_x_299:
[----:B------:R-:W-:Y:S04]  /*3940*/  MOV R3, 0x1 ;  /* 0x0000000100037802 */ /* 0x000fe80000000f00 */
[----:B------:R-:W-:Y:S11]  /*3950*/  ISETP.NE.AND P0, PT, R3, c[0x0][0x2a8], PT ;  /* 0x0000aa0003007a0c */ /* 0x000ff60003f05270 */
[----:B------:R-:W-:Y:S02]  /*3960*/  @!UPT UIADD3 URZ, URZ, URZ, URZ ;  /* 0x0000003f3f3ff290 */ /* 0x000fe4000fffe03f */
[----:B------:R-:W-:Y:S05]  /*3970*/  @P0 IMAD.HI.U32 R3, R2, c[0x0][0x2ac], RZ ;  /* 0x0000ab0002030a27 */ /* 0x000fea00078e00ff */
[----:B------:R-:W-:Y:S02]  /*3980*/  @P0 SHF.R.U32.HI R2, RZ, c[0x0][0x2b0], R3 ;  /* 0x0000ac00ff020a19 */ /* 0x000fe40000011603 */
.L_x_300:
[----:B------:R-:W-:Y:S05]  /*3990*/  BSYNC B0 ;  /* 0x0000000000007941 */ /* 0x000fea0003800000 */
.L_x_298:
[----:B------:R-:W2:Y:S01]  /*39a0*/  LDL R6, [R1+0x20] ;  /* 0x0000200001067983 */ /* 0x000ea20000100800 */
[----:B------:R-:W-:Y:S04]  /*39b0*/  IMAD.MOV.U32 R3, RZ, RZ, c[0x0][0x2a8] ;  /* 0x0000aa00ff037624 */ /* 0x000fe800078e00ff */
[----:B------:R-:W-:Y:S04]  /*39c0*/  IMAD R2, R2, R3, -UR10 ;  /* 0x8000000a02027e24 */ /* 0x000fe8000f8e0203 */
[----:B--2---:R-:W-:Y:S05]  /*39d0*/  IMAD.IADD R2, R2, 0x1, -R6 ;  /* 0x0000000102027824 */ /* 0x004fea00078e0a06 */
[----:B------:R-:W-:Y:S02]  /*39e0*/  IADD3 R3, R2, c[0x0][0x2a8], RZ ;  /* 0x0000aa0002037a10 */ /* 0x000fe40007ffe0ff */
[----:B------:R-:W-:Y:S02]  /*39f0*/  IMNMX R140, R140, R2, !PT ;  /* 0x000000028c8c7217 */ /* 0x000fe40007800200 */
[----:B------:R-:W-:Y:S02]  /*3a00*/  IMNMX R146, R146, R3, PT ;  /* 0x0000000392927217 */ /* 0x000fe40003800200 */
.L_x_297:
        /* <DEDUP_REMOVED lines=18> */
.L_x_303:
[----:B------:R-:W-:Y:S04]  /*3b30*/  MOV R2, 0x1 ;  /* 0x0000000100027802 */ /* 0x000fe80000000f00 */
[----:B------:R-:W-:Y:S11]  /*3b40*/  ISETP.NE.AND P0, PT, R2, c[0x0][0x2a8], PT ;  /* 0x0000aa0002007a0c */ /* 0x000ff60003f05270 */
[----:B------:R-:W-:Y:S02]  /*3b50*/  @!UPT UIADD3 URZ, URZ, URZ, URZ ;  /* 0x0000003f3f3ff290 */ /* 0x000fe4000fffe03f */
[----:B------:R-:W-:Y:S05]  /*3b60*/  @P0 IMAD.HI.U32 R2, R0, c[0x0][0x2ac], RZ ;  /* 0x0000ab0000020a27 */ /* 0x000fea00078e00ff */
[----:B------:R-:W-:Y:S02]  /*3b70*/  @P0 SHF.R.U32.HI R0, RZ, c[0x0][0x2b0], R2 ;  /* 0x0000ac00ff000a19 */ /* 0x000fe40000011602 */
.L_x_304:
[----:B------:R-:W-:Y:S05]  /*3b80*/  BSYNC B0 ;  /* 0x0000000000007941 */ /* 0x000fea0003800000 */
.L_x_302:
[----:B------:R-:W2:Y:S01]  /*3b90*/  LDL R3, [R1+0x20] ;  /* 0x0000200001037983 */ /* 0x000ea20000100800 */
[----:B------:R-:W-:Y:S04]  /*3ba0*/  IMAD.MOV.U32 R2, RZ, RZ, c[0x0][0x2a8] ;  /* 0x0000aa00ff027624 */ /* 0x000fe800078e00ff */
[----:B------:R-:W-:Y:S04]  /*3bb0*/  IMAD R0, R0, R2, -UR10 ;  /* 0x8000000a00007e24 */ /* 0x000fe8000f8e0202 */
[----:B--2---:R-:W-:Y:S05]  /*3bc0*/  IMAD.IADD R0, R0, 0x1, -R3 ;  /* 0x0000000100007824 */ /* 0x004fea00078e0a03 */
[----:B------:R-:W-:Y:S02]  /*3bd0*/  IADD3 R2, R0, c[0x0][0x2a8], RZ ;  /* 0x0000aa0000027a10 */ /* 0x000fe40007ffe0ff */
[----:B------:R-:W-:Y:S02]  /*3be0*/  IMNMX R141, R141, R0, !PT ;  /* 0x000000008d8d7217 */ /* 0x000fe40007800200 */
[----:B------:R-:W-:Y:S02]  /*3bf0*/  IMNMX R144, R144, R2, PT ;  /* 0x0000000290907217 */ /* 0x000fe40003800200 */
.L_x_301:
        /* <DEDUP_REMOVED lines=24> */
[----:B------:R-:W2:Y:S04]  /*3d80*/  LDL.64 R6, [R1+0x50] ;  /* 0x0000500001067983 */ /* 0x000ea80000100a00 */
[----:B------:R-:W2:Y:S01]  /*3d90*/  LDL R5, [R1+0x70] ;  /* 0x0000700001057983 */ /* 0x000ea20000100800 */
[----:B------:R-:W-:Y:S03]  /*3da0*/  IMAD.U32 R3, RZ, RZ, UR16 ;  /* 0x00000010ff037e24 */ /* 0x000fe6000f8e00ff */
[----:B------:R-:W1:Y:S01]  /*3db0*/  S2R R11, SR_TID.X ;  /* 0x00000000000b7919 */ /* 0x000e620000002100 */
[----:B-----5:R-:W-:Y:S04]  /*3dc0*/  LEA R0, P0, R0, R12, 0x6 ;  /* 0x0000000c00007211 */ /* 0x020fe800078030ff */
[----:B----4-:R-:W-:Y:S02]  /*3dd0*/  LEA.HI.X R3, R2, R9, R3, 0x6, P0 ;  /* 0x0000000902037211 */ /* 0x010fe400000f3403 */
[----:B-1----:R-:W-:Y:S02]  /*3de0*/  SHF.R.S32.HI R9, RZ, 0x1f, R11 ;  /* 0x0000001fff097819 */ /* 0x002fe4000001140b */
[----:B------:R-:W-:Y:S02]  /*3df0*/  LEA R2, P0, R0, c[0x0][0x160], 0x1 ;  /* 0x0000580000027a11 */ /* 0x000fe400078008ff */
[----:B------:R-:W-:Y:S02]  /*3e00*/  LEA.HI R9, R9, R11, RZ, 0x2 ;  /* 0x0000000b09097211 */ /* 0x000fe400078f10ff */
[----:B---3--:R-:W-:Y:S02]  /*3e10*/  LOP3.LUT P1, RZ, R10, 0x1, RZ, 0xc0, !PT ;  /* 0x000000010aff7812 */ /* 0x008fe4000782c0ff */
[----:B------:R-:W-:Y:S02]  /*3e20*/  SHF.R.S32.HI R9, RZ, 0x2, R9 ;  /* 0x00000002ff097819 */ /* 0x000fe40000011409 */
[----:B------:R-:W-:Y:S01]  /*3e30*/  LEA.HI.X R3, R0, c[0x0][0x164], R3, 0x1, P0 ;  /* 0x0000590000037a11 */ /* 0x000fe200000f0c03 */
[----:B------:R-:W-:Y:S01]  /*3e40*/  IMAD.U32 R0, RZ, RZ, UR15 ;  /* 0x0000000fff007e24 */ /* 0x000fe2000f8e00ff */
[----:B------:R-:W-:Y:S02]  /*3e50*/  LOP3.LUT P0, RZ, R10, 0x2, RZ, 0xc0, !PT ;  /* 0x000000020aff7812 */ /* 0x000fe4000780c0ff */
[C---:B------:R-:W-:Y:S01]  /*3e60*/  ISETP.GE.OR P3, PT, R9.reuse, UR6, !P1 ;  /* 0x0000000609007c0c */ /* 0x040fe2000cf66670 */
[----:B--2---:R-:W-:Y:S01]  /*3e70*/  IMAD R0, R0, 0x3000, R8 ;  /* 0x0000300000007824 */ /* 0x004fe200078e0208 */
[C---:B------:R-:W-:Y:S02]  /*3e80*/  ISETP.GE.OR P1, PT, R9.reuse, UR6, !P0 ;  /* 0x0000000609007c0c */ /* 0x040fe4000c726670 */
[----:B------:R-:W-:Y:S04]  /*3e90*/  ISETP.LT.AND P2, PT, R9, UR6, PT ;  /* 0x0000000609007c0c */ /* 0x000fe8000bf41270 */
[----:B------:R-:W-:Y:S02]  /*3ea0*/  ISETP.GE.OR P0, PT, R4, c[0x0][0x16c], !P2 ;  /* 0x00005b0004007a0c */ /* 0x000fe40005706670 */
[----:B------:R-:W1:Y:S04]  /*3eb0*/  S2R R4, SR_TID.X ;  /* 0x0000000000047919 */ /* 0x000e680000002100 */
[----:B------:R-:W-:Y:S01]  /*3ec0*/  @!PT LDS RZ, [RZ] ;  /* 0x00000000fffff984 */ /* 0x000fe20000000800 */
[----:B------:R-:W-:Y:S01]  /*3ed0*/  @!PT LDS RZ, [RZ] ;  /* 0x00000000fffff984 */ /* 0x000fe20000000800 */
[----:B------:R-:W-:Y:S01]  /*3ee0*/  @!PT LDS RZ, [RZ] ;  /* 0x00000000fffff984 */ /* 0x000fe20000000800 */
[----:B------:R2:W-:Y:S04]  /*3ef0*/  LDGSTS.E.BYPASS.LTC128B.128 [R0], [R2.64], !P3 ;  /* 0x0000000002007fae */ /* 0x0005e8000d901d4c */
[----:B------:R2:W-:Y:S04]  /*3f00*/  LDGSTS.E.BYPASS.LTC128B.128 [R0+0x1000], [R2.64+0x40], !P1 ;  /* 0x0100004002007fae */ /* 0x0005e8000c901d4c */
[----:B------:R2:W-:Y:S01]  /*3f10*/  LDGSTS.E.BYPASS.LTC128B.128 [R0+0x2000], [R2.64+0x80], !P0 ;  /* 0x0200008002007fae */ /* 0x0005e2000c101d4c */
[C---:B-1----:R-:W-:Y:S01]  /*3f20*/  ISETP.GT.AND P4, PT, R4.reuse, 0xf, PT ;  /* 0x0000000f0400780c */ /* 0x042fe20003f84270 */
[----:B------:R-:W-:Y:S02]  /*3f30*/  IMAD.SHL.U32 R4, R4, 0x4, RZ ;  /* 0x0000000404047824 */ /* 0x000fe400078e00ff */
[----:B--2---:R-:W-:Y:S10]  /*3f40*/  IMAD.U32 R0, RZ, RZ, UR11 ;  /* 0x0000000bff007e24 */ /* 0x004ff4000f8e00ff */
[----:B------:R-:W-:Y:S04]  /*3f50*/  @!P4 LEA R3, R0, 0x40, 0x6 ;  /* 0x000000400003c811 */ /* 0x000fe800078e30ff */
[C---:B------:R-:W-:Y:S04]  /*3f60*/  @!P4 IADD3 R0, P0, R3.reuse, R6, RZ ;  /* 0x000000060300c210 */ /* 0x040fe80007f1e0ff */
[----:B------:R-:W-:Y:S02]  /*3f70*/  @!P4 LEA.HI.X.SX32 R3, R3, R5, 0x1, P0 ;  /* 0x000000050303c211 */ /* 0x000fe400000f0eff */
[C---:B------:R-:W-:Y:S04]  /*3f80*/  @!P4 LEA R2, P0, R0.reuse, c[0x0][0x258], 0x2 ;  /* 0x000096000002ca11 */ /* 0x040fe800078010ff */
[----:B------:R-:W-:Y:S01]  /*3f90*/  @!P4 LEA.HI.X R3, R0, c[0x0][0x25c], R3, 0x2, P0 ;  /* 0x000097000003ca11 */ /* 0x000fe200000f1403 */
[----:B------:R-:W-:Y:S04]  /*3fa0*/  IMAD.U32 R0, RZ, RZ, UR15 ;  /* 0x0000000fff007e24 */ /* 0x000fe8000f8e00ff */
[----:B------:R-:W-:Y:S04]  /*3fb0*/  @!P4 IMAD R0, R0, 0x40, R4 ;  /* 0x000000400000c824 */ /* 0x000fe800078e0204 */
[----:B------:R-:W-:Y:S05]  /*3fc0*/  @!P4 IMAD.SHL.U32 R0, R0, 0x4, RZ ;  /* 0x000000040000c824 */ /* 0x000fea00078e00ff */
[----:B------:R1:W-:Y:S02]  /*3fd0*/  @!P4 LDGSTS.E.BYPASS.LTC128B.128 [R0+0xf080], [R2.64] ;  /* 0x0f0800000200cfae */ /* 0x0003e4000b901d4c */
.L_x_305:
[-C--:B--2---:R-:W-:Y:S01]  /*3fe0*/  HMMA.16816.F32.BF16 R4, R32, R160.reuse, RZ ;  /* 0x000000a02004723c */ /* 0x084fe200000418ff */
[----:B------:R2:W-:Y:S01]  /*3ff0*/  STL [R1+0x84], R84 ;  /* 0x0000845401007387 */ /* 0x0005e20000100800 */
[----:B------:R-:W-:Y:S03]  /*4000*/  PLOP3.LUT P1, PT, PT, PT, UP3, 0x80, 0x0 ;  /* 0x000000000000781c */ /* 0x000fe60003f2f038 */
[----:B------:R-:W0:Y:S01]  /*4010*/  LDGDEPBAR ;  /* 0x00000000000079af */ /* 0x000e220000000000 */
[C---:B------:R-:W-:Y:S02]  /*4020*/  ISETP.GT.AND P2, PT, R147.reuse, RZ, P1 ;  /* 0x000000ff9300720c */ /* 0x040fe40000f44270 */
[C---:B---3--:R-:W-:Y:S02]  /*4030*/  HMMA.16816.F32.BF16 R8, R28.reuse, R160, RZ ;  /* 0x000000a01c08723c */ /* 0x048fe400000418ff */
[----:B------:R-:W-:Y:S02]  /*4040*/  ISETP.GT.AND P0, PT, R147, 0x1, P1 ;  /* 0x000000019300780c */ /* 0x000fe40000f04270 */
[C---:B------:R-:W-:Y:S02]  /*4050*/  ISETP.LT.OR P2, PT, R143.reuse, 0x1, P2 ;  /* 0x000000018f00780c */ /* 0x040fe40001741670 */
[----:B------:R-:W-:Y:S02]  /*4060*/  ISETP.LT.OR P0, PT, R143, 0x2, P0 ;  /* 0x000000028f00780c */ /* 0x000fe40000701670 */
[-C--:B------:R-:W-:Y:S01]  /*4070*/  HMMA.16816.F32.BF16 R12, R28, R162.reuse, RZ ;  /* 0x000000a21c0c723c */ /* 0x080fe200000418ff */
[----:B------:R-:W-:Y:S02]  /*4080*/  ISETP.GT.AND P3, PT, R147, 0x20, P1 ;  /* 0x000000209300780c */ /* 0x000fe40000f64270 */
[----:B------:R-:W-:Y:S02]  /*4090*/  ISETP.GT.AND P5, PT, R142, 0x61, P1 ;  /* 0x000000618e00780c */ /* 0x000fe40000fa4270 */
[----:B------:R-:W-:Y:S02]  /*40a0*/  ISETP.LT.OR P3, PT, R143, 0x21, P3 ;  /* 0x000000218f00780c */ /* 0x000fe40001f61670 */
[----:B------:R-:W-:Y:S01]  /*40b0*/  FSEL R152, R230, -INF , !P2 ;  /* 0xff800000e6987808 */ /* 0x000fe20005000000 */
[C---:B------:R-:W-:Y:S02]  /*40c0*/  HMMA.16816.F32.BF16 R16, R32.reuse, R162, RZ ;  /* 0x000000a22010723c */ /* 0x040fe400000418ff */
[----:B------:R-:W-:Y:S02]  /*40d0*/  ISETP.GT.AND P2, PT, R147, 0x21, P1 ;  /* 0x000000219300780c */ /* 0x000fe40000f44270 */
[----:B--2---:R-:W-:Y:S01]  /*40e0*/  MOV R84, R241 ;  /* 0x000000f100547202 */ /* 0x004fe20000000f00 */
[--C-:B------:R-:W-:Y:S01]  /*40f0*/  FFMA.FTZ R158, R152, c[0x0][0x29c], -R148.reuse ;  /* 0x0000a700989e7a23 */ /* 0x100fe20000010894 */
[----:B------:R-:W-:Y:S02]  /*4100*/  ISETP.LT.OR P2, PT, R143, 0x22, P2 ;  /* 0x000000228f00780c */ /* 0x000fe40001741670 */
[-C--:B------:R-:W-:Y:S01]  /*4110*/  HMMA.16816.F32.BF16 R20, R32, R164.reuse, RZ ;  /* 0x000000a42014723c */ /* 0x080fe200000418ff */
[----:B------:R2:W3:Y:S07]  /*4120*/  MUFU.EX2 R243, R158 ;  /* 0x0000009e00f37308 */ /* 0x0004ee0000000800 */
[C---:B------:R-:W-:Y:S08]  /*4130*/  HMMA.16816.F32.BF16 R24, R28.reuse, R164, RZ ;  /* 0x000000a41c18723c */ /* 0x040ff000000418ff */
[-C--:B------:R-:W-:Y:S08]  /*4140*/  HMMA.16816.F32.BF16 R28, R28, R166.reuse, RZ ;  /* 0x000000a61c1c723c */ /* 0x080ff000000418ff */
[----:B------:R-:W-:Y:S04]  /*4150*/  HMMA.16816.F32.BF16 R32, R32, R166, RZ ;  /* 0x000000a62020723c */ /* 0x000fe800000418ff */
[----:B--2---:R-:W-:Y:S04]  /*4160*/  MOV R158, R234 ;  /* 0x000000ea009e7202 */ /* 0x004fe80000000f00 */
[-C--:B----4-:R-:W-:Y:S08]  /*4170*/  HMMA.16816.F32.BF16 R4, R132, R168.reuse, R4 ;  /* 0x000000a88404723c */ /* 0x090ff00000041804 */
        /* <DEDUP_REMOVED lines=52> */
[C---:B------:R-:W-:Y:S02]  /*44c0*/  ISETP.GT.AND P3, PT, R147.reuse, 0x41, P1 ;  /* 0x000000419300780c */ /* 0x040fe40000f64270 */
[----:B------:R-:W-:Y:S01]  /*44d0*/  FSEL R137, R228, -INF , !P2 ;  /* 0xff800000e4897808 */ /* 0x000fe20005000000 */
[--C-:B------:R-:W-:Y:S01]  /*44e0*/  FFMA.FTZ R156, R138, c[0x0][0x29c], -R148.reuse ;  /* 0x0000a7008a9c7a23 */ /* 0x100fe20000010894 */
[----:B------:R-:W-:Y:S02]  /*44f0*/  ISETP.GT.AND P2, PT, R147, 0x60, P1 ;  /* 0x000000609300780c */ /* 0x000fe40000f44270 */
[----:B------:R-:W-:Y:S01]  /*4500*/  FSEL R136, R227, -INF , !P0 ;  /* 0xff800000e3887808 */ /* 0x000fe20004000000 */
[--C-:B------:R-:W-:Y:S01]  /*4510*/  FFMA.FTZ R155, R137, c[0x0][0x29c], -R148.reuse ;  /* 0x0000a700899b7a23 */ /* 0x100fe20000010894 */
[----:B------:R-:W-:Y:S01]  /*4520*/  ISETP.GT.AND P0, PT, R147, 0x61, P1 ;  /* 0x000000619300780c */ /* 0x000fe20000f04270 */
[----:B------:R1:W2:Y:S01]  /*4530*/  MUFU.EX2 R241, R156 ;  /* 0x0000009c00f17308 */ /* 0x0002a20000000800 */
[C---:B------:R-:W-:Y:S01]  /*4540*/  ISETP.LT.OR P3, PT, R143.reuse, 0x42, P3 ;  /* 0x000000428f00780c */ /* 0x040fe20001f61670 */
[--C-:B------:R-:W-:Y:S01]  /*4550*/  FFMA.FTZ R152, R136, c[0x0][0x29c], -R148.reuse ;  /* 0x0000a70088987a23 */ /* 0x100fe20000010894 */
[C---:B------:R-:W-:Y:S02]  /*4560*/  ISETP.LT.OR P2, PT, R143.reuse, 0x61, P2 ;  /* 0x000000618f00780c */ /* 0x040fe40001741670 */
[----:B------:R-:W-:Y:S02]  /*4570*/  ISETP.LT.OR P4, PT, R143, 0x62, P0 ;  /* 0x000000628f00780c */ /* 0x000fe40000781670 */
[----:B------:R-:W-:Y:S02]  /*4580*/  ISETP.GT.AND P0, PT, R142, RZ, P1 ;  /* 0x000000ff8e00720c */ /* 0x000fe40000f04270 */
[----:B------:R-:W-:Y:S02]  /*4590*/  FSEL R3, R226, -INF , !P3 ;  /* 0xff800000e2037808 */ /* 0x000fe40005800000 */
[----:B------:R-:W-:Y:S02]  /*45a0*/  ISETP.LT.OR P0, PT, R145, 0x1, P0 ;  /* 0x000000019100780c */ /* 0x000fe40000701670 */
[----:B------:R-:W-:Y:S02]  /*45b0*/  FSEL R2, R159, -INF , !P2 ;  /* 0xff8000009f027808 */ /* 0x000fe40005000000 */
[C---:B------:R-:W-:Y:S02]  /*45c0*/  ISETP.GT.AND P3, PT, R142.reuse, 0x1, P1 ;  /* 0x000000018e00780c */ /* 0x040fe40000f64270 */
[----:B------:R-:W-:Y:S01]  /*45d0*/  ISETP.GT.AND P2, PT, R142, 0x20, P1 ;  /* 0x000000208e00780c */ /* 0x000fe20000f44270 */
[--C-:B------:R-:W-:Y:S01]  /*45e0*/  FFMA.FTZ R139, R2, c[0x0][0x29c], -R148.reuse ;  /* 0x0000a700028b7a23 */ /* 0x100fe20000010894 */
[----:B------:R-:W-:Y:S02]  /*45f0*/  FSEL R0, R225, -INF , !P4 ;  /* 0xff800000e1007808 */ /* 0x000fe40006000000 */
[----:B------:R-:W-:Y:S02]  /*4600*/  FSEL R143, R250, -INF , !P0 ;  /* 0xff800000fa8f7808 */ /* 0x000fe40004000000 */
[C---:B------:R-:W-:Y:S01]  /*4610*/  ISETP.LT.OR P3, PT, R145.reuse, 0x2, P3 ;  /* 0x000000029100780c */ /* 0x040fe20001f61670 */
[----:B-1----:R-:W-:Y:S01]  /*4620*/  IMAD.MOV.U32 R156, RZ, RZ, R235 ;  /* 0x000000ffff9c7224 */ /* 0x002fe200078e00eb */
[----:B------:R-:W-:Y:S02]  /*4630*/  ISETP.LT.OR P2, PT, R145, 0x21, P2 ;  /* 0x000000219100780c */ /* 0x000fe40001741670 */
[----:B------:R-:W-:Y:S02]  /*4640*/  ISETP.GT.AND P0, PT, R142, 0x21, P1 ;  /* 0x000000218e00780c */ /* 0x000fe40000f04270 */
[----:B------:R-:W-:Y:S02]  /*4650*/  FSEL R147, R249, -INF , !P3 ;  /* 0xff800000f9937808 */ /* 0x000fe40005800000 */
[----:B------:R-:W-:Y:S02]  /*4660*/  FSEL R154, R244, -INF , !P2 ;  /* 0xff800000f49a7808 */ /* 0x000fe40005000000 */
[C---:B------:R-:W-:Y:S02]  /*4670*/  ISETP.GT.AND P4, PT, R142.reuse, 0x40, P1 ;  /* 0x000000408e00780c */ /* 0x040fe40000f84270 */
[C---:B------:R-:W-:Y:S02]  /*4680*/  ISETP.GT.AND P2, PT, R142.reuse, 0x41, P1 ;  /* 0x000000418e00780c */ /* 0x040fe40000f44270 */
[----:B------:R-:W-:Y:S02]  /*4690*/  ISETP.LT.OR P3, PT, R145, 0x22, P0 ;  /* 0x000000229100780c */ /* 0x000fe40000761670 */
[----:B------:R-:W-:Y:S01]  /*46a0*/  ISETP.GT.AND P0, PT, R142, 0x60, P1 ;  /* 0x000000608e00780c */ /* 0x000fe20000f04270 */
[--C-:B------:R-:W-:Y:S01]  /*46b0*/  FFMA.FTZ R142, R3, c[0x0][0x29c], -R148.reuse ;  /* 0x0000a700038e7a23 */ /* 0x100fe20000010894 */
[----:B------:R-:W-:Y:S01]  /*46c0*/  FSEL R153, R248, -INF , !P3 ;  /* 0xff800000f8997808 */ /* 0x000fe20005800000 */
[----:B------:R-:W-:Y:S01]  /*46d0*/  FFMA.FTZ R148, R0, c[0x0][0x29c], -R148 ;  /* 0x0000a70000947a23 */ /* 0x000fe20000010894 */
[C---:B------:R-:W-:Y:S01]  /*46e0*/  ISETP.LT.OR P4, PT, R145.reuse, 0x41, P4 ;  /* 0x000000419100780c */ /* 0x040fe20002781670 */
[----:B------:R-:W1:Y:S01]  /*46f0*/  LDS R0, [R233.X4+0xf280] ;  /* 0x00f28000e9007984 */ /* 0x000e620000004800 */
[C---:B------:R-:W-:Y:S01]  /*4700*/  ISETP.LT.OR P3, PT, R145.reuse, 0x42, P2 ;  /* 0x000000429100780c */ /* 0x040fe20001761670 */
[----:B------:R-:W-:Y:S01]  /*4710*/  MUFU.EX2 R235, R148 ;  /* 0x0000009400eb7308 */ /* 0x000fe20000000800 */
[C---:B------:R-:W-:Y:S02]  /*4720*/  ISETP.LT.OR P2, PT, R145.reuse, 0x61, P0 ;  /* 0x000000619100780c */ /* 0x040fe40000741670 */
[----:B------:R-:W-:Y:S02]  /*4730*/  ISETP.LT.OR P0, PT, R145, 0x62, P5 ;  /* 0x000000629100780c */ /* 0x000fe40002f01670 */
[----:B------:R-:W-:Y:S02]  /*4740*/  FSEL R145, R247, -INF , !P4 ;  /* 0xff800000f7917808 */ /* 0x000fe40006000000 */
[----:B------:R-:W-:Y:S02]  /*4750*/  FSEL R2, R246, -INF , !P2 ;  /* 0xff800000f6027808 */ /* 0x000fe40005000000 */
[----:B------:R-:W-:Y:S02]  /*4760*/  FSEL R3, R251, -INF , !P3 ;  /* 0xff800000fb037808 */ /* 0x000fe40005800000 */
[C---:B------:R-:W-:Y:S02]  /*4770*/  ISETP.GT.AND P2, PT, R140.reuse, 0x1, P1 ;  /* 0x000000018c00780c */ /* 0x040fe40000f44270 */
[----:B------:R-:W-:Y:S02]  /*4780*/  ISETP.GT.AND P3, PT, R140, 0x20, P1 ;  /* 0x000000208c00780c */ /* 0x000fe40000f64270 */
[C---:B------:R-:W-:Y:S02]  /*4790*/  ISETP.LT.OR P4, PT, R146.reuse, 0x2, P2 ;  /* 0x000000029200780c */ /* 0x040fe40001781670 */
[----:B------:R-:W-:Y:S02]  /*47a0*/  ISETP.LT.OR P3, PT, R146, 0x21, P3 ;  /* 0x000000219200780c */ /* 0x000fe40001f61670 */
[----:B------:R-:W-:Y:S04]  /*47b0*/  ISETP.GT.AND P2, PT, R140, 0x21, P1 ;  /* 0x000000218c00780c */ /* 0x000fe80000f44270 */
[----:B------:R-:W-:Y:S01]  /*47c0*/  ISETP.LT.OR P2, PT, R146, 0x22, P2 ;  /* 0x000000229200780c */ /* 0x000fe20001741670 */
[--C-:B-1----:R-:W-:Y:S02]  /*47d0*/  FADD.FTZ R137, R17, -R0.reuse ;  /* 0x8000000011897221 */ /* 0x102fe40000010000 */
[--C-:B------:R-:W-:Y:S01]  /*47e0*/  FFMA.FTZ R17, R153, c[0x0][0x29c], -R149.reuse ;  /* 0x0000a70099117a23 */ /* 0x100fe20000010895 */
[----:B------:R-:W-:Y:S01]  /*47f0*/  MOV R153, R238 ;  /* 0x000000ee00997202 */ /* 0x000fe20000000f00 */
[--C-:B------:R-:W-:Y:S01]  /*4800*/  FADD.FTZ R133, R21, -R0.reuse ;  /* 0x8000000015857221 */ /* 0x100fe20000010000 */
[----:B------:R1:W-:Y:S01]  /*4810*/  MUFU.EX2 R238, R157 ;  /* 0x0000009d00ee7308 */ /* 0x0003e20000000800 */
[--C-:B------:R-:W-:Y:S01]  /*4820*/  FFMA.FTZ R21, R145, c[0x0][0x29c], -R149.reuse ;  /* 0x0000a70091157a23 */ /* 0x100fe20000010895 */
[----:B------:R-:W-:Y:S01]  /*4830*/  MOV R145, R237 ;  /* 0x000000ed00917202 */ /* 0x000fe20000000f00 */
[--C-:B------:R-:W-:Y:S02]  /*4840*/  FADD.FTZ R135, R4, -R0.reuse ;  /* 0x8000000004877221 */ /* 0x100fe40000010000 */
[--C-:B------:R-:W-:Y:S01]  /*4850*/  FFMA.FTZ R4, R154, c[0x0][0x29c], -R149.reuse ;  /* 0x0000a7009a047a23 */ /* 0x100fe20000010895 */
[----:B------:R-:W-:Y:S01]  /*4860*/  MOV R154, R240 ;  /* 0x000000f0009a7202 */ /* 0x000fe20000000f00 */
[--C-:B------:R-:W-:Y:S02]  /*4870*/  FADD.FTZ R136, R20, -R0.reuse ;  /* 0x8000000014887221 */ /* 0x100fe40000010000 */
[--C-:B------:R-:W-:Y:S01]  /*4880*/  FADD.FTZ R134, R5, -R0.reuse ;  /* 0x8000000005867221 */ /* 0x100fe20000010000 */
[----:B------:R2:W2:Y:S01]  /*4890*/  MUFU.EX2 R237, R155 ;  /* 0x0000009b00ed7308 */ /* 0x0004a20000000800 */
[--C-:B------:R-:W-:Y:S02]  /*48a0*/  FADD.FTZ R138, R16, -R0.reuse ;  /* 0x80000000108a7221 */ /* 0x100fe40000010000 */
[--C-:B------:R-:W-:Y:S02]  /*48b0*/  FADD.FTZ R132, R32, -R0.reuse ;  /* 0x8000000020847221 */ /* 0x100fe40000010000 */
[----:B------:R-:W-:Y:S01]  /*48c0*/  FADD.FTZ R33, R33, -R0 ;  /* 0x8000000021217221 */ /* 0x000fe20000010000 */
[----:B------:R-:W-:Y:S01]  /*48d0*/  FSEL R0, R245, -INF , !P0 ;  /* 0xff800000f5007808 */ /* 0x000fe20004000000 */
[--C-:B------:R-:W-:Y:S01]  /*48e0*/  FFMA.FTZ R16, R143, c[0x0][0x29c], -R149.reuse ;  /* 0x0000a7008f107a23 */ /* 0x100fe20000010895 */
[----:B------:R-:W-:Y:S01]  /*48f0*/  MOV R143, R239 ;  /* 0x000000ef008f7202 */ /* 0x000fe20000000f00 */
[--C-:B------:R-:W-:Y:S01]  /*4900*/  FFMA.FTZ R5, R147, c[0x0][0x29c], -R149.reuse ;  /* 0x0000a70093057a23 */ /* 0x100fe20000010895 */
[----:B------:R-:W2:Y:S01]  /*4910*/  MUFU.EX2 R240, R152 ;  /* 0x0000009800f07308 */ /* 0x000ea20000000800 */
[--C-:B------:R-:W-:Y:S01]  /*4920*/  FFMA.FTZ R20, R3, c[0x0][0x29c], -R149.reuse ;  /* 0x0000a70003147a23 */ /* 0x100fe20000010895 */
[----:B------:R-:W-:Y:S01]  /*4930*/  MOV R3, R236 ;  /* 0x000000ec00037202 */ /* 0x000fe20000000f00 */
[--C-:B------:R-:W-:Y:S01]  /*4940*/  FFMA.FTZ R32, R2, c[0x0][0x29c], -R149.reuse ;  /* 0x0000a70002207a23 */ /* 0x100fe20000010895 */
[----:B-1----:R-:W-:Y:S01]  /*4950*/  MOV R157, R84 ;  /* 0x00000054009d7202 */ /* 0x002fe20000000f00 */
[----:B------:R-:W-:Y:S01]  /*4960*/  FFMA.FTZ R2, -R227, R227, 1 ;  /* 0x3f800000e3027423 */ /* 0x000fe200000101e3 */
[----:B------:R-:W4:Y:S01]  /*4970*/  LDL.LU R84, [R1] ;  /* 0x0000000001547983 */ /* 0x000f220000300800 */
[----:B------:R-:W-:Y:S01]  /*4980*/  FFMA.FTZ R149, R0, c[0x0][0x29c], -R149 ;  /* 0x0000a70000957a23 */ /* 0x000fe20000010895 */
[----:B------:R-:W-:Y:S01]  /*4990*/  MOV R147, R233 ;  /* 0x000000e900937202 */ /* 0x000fe20000000f00 */
[----:B------:R-:W-:Y:S01]  /*49a0*/  FFMA.FTZ R0, -R230, R230, 1 ;  /* 0x3f800000e6007423 */ /* 0x000fe200000101e6 */
[----:B------:R1:W1:Y:S01]  /*49b0*/  MUFU.EX2 R239, R139 ;  /* 0x0000008b00ef7308 */ /* 0x0002620000000800 */
[----:B---3--:R-:W-:Y:S01]  /*49c0*/  FMUL.FTZ R135, R243, R135 ;  /* 0x00000087f3877220 */ /* 0x008fe20000410000 */
[----:B------:R-:W-:Y:S01]  /*49d0*/  ISETP.GT.AND P0, PT, R140, RZ, P1 ;  /* 0x000000ff8c00720c */ /* 0x000fe20000f04270 */
[----:B--2---:R-:W-:Y:S01]  /*49e0*/  FMUL.FTZ R138, R241, R138 ;  /* 0x0000008af18a7220 */ /* 0x004fe20000410000 */
[----:B------:R-:W-:Y:S01]  /*49f0*/  MOV R155, R231 ;  /* 0x000000e7009b7202 */ /* 0x000fe20000000f00 */
[----:B------:R-:W-:Y:S01]  /*4a00*/  FMUL.FTZ R234, R135, R0 ;  /* 0x0000000087ea7220 */ /* 0x000fe20000410000 */
[----:B------:R-:W-:Y:S01]  /*4a10*/  MOV R135, R232 ;  /* 0x000000e800877202 */ /* 0x000fe20000000f00 */
[----:B------:R-:W-:Y:S01]  /*4a20*/  FFMA.FTZ R0, -R242, R242, 1 ;  /* 0x3f800000f2007423 */ /* 0x000fe200000101f2 */
[----:B------:R-:W-:Y:S01]  /*4a30*/  MOV R242, R3 ;  /* 0x0000000300f27202 */ /* 0x000fe20000000f00 */
[----:B------:R-:W-:Y:S01]  /*4a40*/  FFMA.FTZ R3, -R228, R228, 1 ;  /* 0x3f800000e4037423 */ /* 0x000fe200000101e4 */
[----:B------:R2:W-:Y:S01]  /*4a50*/  MUFU.EX2 R232, R4 ;  /* 0x0000000400e87308 */ /* 0x0005e20000000800 */
[----:B------:R-:W-:Y:S01]  /*4a60*/  FMUL.FTZ R137, R237, R137 ;  /* 0x00000089ed897220 */ /* 0x000fe20000410000 */
[----:B------:R-:W-:Y:S01]  /*4a70*/  ISETP.LT.OR P0, PT, R146, 0x1, P0 ;  /* 0x000000019200780c */ /* 0x000fe20000701670 */
[----:B------:R-:W-:Y:S02]  /*4a80*/  FMUL.FTZ R134, R238, R134 ;  /* 0x00000086ee867220 */ /* 0x000fe40000410000 */
[----:B------:R-:W-:Y:S02]  /*4a90*/  FMUL.FTZ R136, R240, R136 ;  /* 0x00000088f0887220 */ /* 0x000fe40000410000 */
[----:B------:R-:W-:Y:S01]  /*4aa0*/  FMUL.FTZ R148, R137, R3 ;  /* 0x0000000389947220 */ /* 0x000fe20000410000 */
[----:B------:R-:W-:Y:S01]  /*4ab0*/  MOV R137, R147 ;  /* 0x0000009300897202 */ /* 0x000fe20000000f00 */
[----:B------:R-:W-:Y:S01]  /*4ac0*/  FMUL.FTZ R147, R136, R2 ;  /* 0x0000000288937220 */ /* 0x000fe20000410000 */
[----:B------:R3:W-:Y:S01]  /*4ad0*/  MUFU.EX2 R231, R5 ;  /* 0x0000000500e77308 */ /* 0x0007e20000000800 */
[----:B------:R-:W-:Y:S01]  /*4ae0*/  FFMA.FTZ R2, -R159, R159, 1 ;  /* 0x3f8000009f027423 */ /* 0x000fe2000001019f */
[----:B------:R-:W-:Y:S01]  /*4af0*/  MOV R159, R145 ;  /* 0x00000091009f7202 */ /* 0x000fe20000000f00 */
[----:B------:R-:W-:Y:S01]  /*4b00*/  FMUL.FTZ R33, R235, R33 ;  /* 0x00000021eb217220 */ /* 0x000fe20000410000 */
[----:B-1----:R-:W-:Y:S01]  /*4b10*/  MOV R139, R153 ;  /* 0x00000099008b7202 */ /* 0x002fe20000000f00 */
[----:B------:R-:W-:Y:S01]  /*4b20*/  FMUL.FTZ R132, R239, R132 ;  /* 0x00000084ef847220 */ /* 0x000fe20000410000 */
[----:B------:R-:W-:Y:S01]  /*4b30*/  MOV R136, R135 ;  /* 0x0000008700887202 */ /* 0x000fe20000000f00 */
[----:B------:R-:W-:Y:S02]  /*4b40*/  FMUL.FTZ R153, R134, R0 ;  /* 0x0000000086997220 */ /* 0x000fe40000410000 */
[----:B------:R-:W-:Y:S01]  /*4b50*/  FMUL.FTZ R145, R132, R2 ;  /* 0x0000000284917220 */ /* 0x000fe20000410000 */
[----:B------:R-:W1:Y:S01]  /*4b60*/  MUFU.EX2 R236, R142 ;  /* 0x0000008e00ec7308 */ /* 0x000e620000000800 */
[----:B------:R-:W-:Y:S01]  /*4b70*/  MOV R132, R157 ;  /* 0x0000009d00847202 */ /* 0x000fe20000000f00 */
[----:B------:R-:W-:Y:S02]  /*4b80*/  FFMA.FTZ R2, -R225, R225, 1 ;  /* 0x3f800000e1027423 */ /* 0x000fe400000101e1 */
[----:B--2---:R-:W-:Y:S01]  /*4b90*/  FFMA.FTZ R4, -R229, R229, 1 ;  /* 0x3f800000e5047423 */ /* 0x004fe200000101e5 */
[----:B------:R-:W-:Y:S01]  /*4ba0*/  FSEL R3, R132, -INF , !P0 ;  /* 0xff80000084037808 */ /* 0x000fe20004000000 */
[----:B------:R-:W2:Y:S01]  /*4bb0*/  LDL.LU R229, [R1+0x4] ;  /* 0x0000040001e57983 */ /* 0x000ea20000300800 */
[----:B------:R-:W-:Y:S01]  /*4bc0*/  FFMA.FTZ R0, -R226, R226, 1 ;  /* 0x3f800000e2007423 */ /* 0x000fe200000101e2 */
[----:B------:R-:W-:Y:S01]  /*4bd0*/  ISETP.GT.AND P0, PT, R140, 0x40, P1 ;  /* 0x000000408c00780c */ /* 0x000fe20000f04270 */
[----:B------:R-:W-:Y:S01]  /*4be0*/  FMUL.FTZ R152, R138, R4 ;  /* 0x000000048a987220 */ /* 0x000fe20000410000 */
[----:B------:R1:W-:Y:S01]  /*4bf0*/  MUFU.EX2 R230, R17 ;  /* 0x0000001100e67308 */ /* 0x0003e20000000800 */
[----:B------:R-:W-:Y:S01]  /*4c00*/  IMAD.MOV.U32 R138, RZ, RZ, R155 ;  /* 0x000000ffff8a7224 */ /* 0x000fe200078e009b */
[----:B------:R-:W-:Y:S01]  /*4c10*/  MOV R155, R158 ;  /* 0x0000009e009b7202 */ /* 0x000fe20000000f00 */
[----:B------:R-:W-:Y:S01]  /*4c20*/  FFMA.FTZ R3, R3, c[0x0][0x29c], -R151 ;  /* 0x0000a70003037a23 */ /* 0x000fe20000010897 */
[----:B---3--:R-:W-:Y:S01]  /*4c30*/  FSEL R5, R159, -INF , !P4 ;  /* 0xff8000009f057808 */ /* 0x008fe20006000000 */
[----:B------:R-:W-:Y:S01]  /*4c40*/  FMUL.FTZ R134, R33, R2 ;  /* 0x0000000221867220 */ /* 0x000fe20000410000 */
[----:B------:R-:W-:Y:S01]  /*4c50*/  ISETP.LT.OR P0, PT, R146, 0x41, P0 ;  /* 0x000000419200780c */ /* 0x000fe20000701670 */
[----:B------:R-:W-:Y:S01]  /*4c60*/  IMAD.MOV.U32 R225, RZ, RZ, R155 ;  /* 0x000000ffffe17224 */ /* 0x000fe200078e009b */
[----:B------:R-:W-:Y:S01]  /*4c70*/  MOV R33, R154 ;  /* 0x0000009a00217202 */ /* 0x000fe20000000f00 */
[--C-:B------:R-:W-:Y:S01]  /*4c80*/  FFMA.FTZ R5, R5, c[0x0][0x29c], -R151.reuse ;  /* 0x0000a70005057a23 */ /* 0x100fe20000010897 */
[----:B------:R3:W3:Y:S01]  /*4c90*/  MUFU.EX2 R233, R16 ;  /* 0x0000001000e97308 */ /* 0x0006e20000000800 */
[----:B------:R-:W-:Y:S02]  /*4ca0*/  ISETP.GT.AND P4, PT, R141, 0x40, P1 ;  /* 0x000000408d00780c */ /* 0x000fe40000f84270 */
[----:B------:R-:W-:Y:S01]  /*4cb0*/  F2FP.BF16.PACK_AB R134, R134, R145 ;  /* 0x000000918686723e */ /* 0x000fe200000010ff */
[----:B-1----:R-:W-:Y:S01]  /*4cc0*/  FMUL.FTZ R133, R236, R133 ;  /* 0x00000085ec857220 */ /* 0x002fe20000410000 */
[----:B------:R-:W-:Y:S03]  /*4cd0*/  ISETP.LT.OR P4, PT, R144, 0x41, P4 ;  /* 0x000000419000780c */ /* 0x000fe60002781670 */
[----:B------:R-:W-:Y:S01]  /*4ce0*/  FMUL.FTZ R135, R133, R0 ;  /* 0x0000000085877220 */ /* 0x000fe20000410000 */
[----:B------:R-:W-:Y:S01]  /*4cf0*/  MOV R133, R156 ;  /* 0x0000009c00857202 */ /* 0x000fe20000000f00 */
[----:B------:R-:W1:Y:S01]  /*4d00*/  LDS R0, [R137.X4+0xf2a0] ;  /* 0x00f2a00089007984 */ /* 0x000e620000004800 */
[----:B------:R3:W-:Y:S02]  /*4d10*/  MUFU.EX2 R158, R20 ;  /* 0x00000014009e7308 */ /* 0x0007e40000000800 */
[----:B------:R-:W-:Y:S02]  /*4d20*/  F2FP.BF16.PACK_AB R135, R135, R147 ;  /* 0x000000938787723e */ /* 0x000fe400000010ff */
[----:B------:R-:W-:Y:S02]  /*4d30*/  FSEL R17, R133, -INF , !P3 ;  /* 0xff80000085117808 */ /* 0x000fe40005800000 */
[----:B------:R-:W-:Y:S03]  /*4d40*/  ISETP.GT.AND P3, PT, R140, 0x41, P1 ;  /* 0x000000418c00780c */ /* 0x000fe60000f64270 */
[--C-:B------:R-:W-:Y:S01]  /*4d50*/  FFMA.FTZ R17, R17, c[0x0][0x29c], -R151.reuse ;  /* 0x0000a70011117a23 */ /* 0x100fe20000010897 */
[----:B------:R-:W-:Y:S01]  /*4d60*/  MUFU.EX2 R227, R3 ;  /* 0x0000000300e37308 */ /* 0x000fe20000000800 */
[----:B------:R-:W-:Y:S02]  /*4d70*/  ISETP.LT.OR P3, PT, R146, 0x42, P3 ;  /* 0x000000429200780c */ /* 0x000fe40001f61670 */
[----:B---3--:R-:W-:Y:S02]  /*4d80*/  FSEL R16, R136, -INF , !P2 ;  /* 0xff80000088107808 */ /* 0x008fe40005000000 */
[----:B------:R-:W-:Y:S02]  /*4d90*/  ISETP.GT.AND P2, PT, R140, 0x60, P1 ;  /* 0x000000608c00780c */ /* 0x000fe40000f44270 */
[----:B------:R-:W-:Y:S01]  /*4da0*/  FSEL R4, R139, -INF , !P3 ;  /* 0xff8000008b047808 */ /* 0x000fe20005800000 */
[--C-:B------:R-:W-:Y:S01]  /*4db0*/  FFMA.FTZ R16, R16, c[0x0][0x29c], -R151.reuse ;  /* 0x0000a70010107a23 */ /* 0x100fe20000010897 */
[----:B------:R-:W-:Y:S01]  /*4dc0*/  ISETP.LT.OR P2, PT, R146, 0x61, P2 ;  /* 0x000000619200780c */ /* 0x000fe20001741670 */
[----:B------:R3:W3:Y:S01]  /*4dd0*/  MUFU.EX2 R228, R21 ;  /* 0x0000001500e47308 */ /* 0x0006e20000000800 */
[C---:B------:R-:W-:Y:S02]  /*4de0*/  ISETP.GT.AND P3, PT, R141.reuse, 0x1, P1 ;  /* 0x000000018d00780c */ /* 0x040fe40000f64270 */
[----:B------:R-:W-:Y:S02]  /*4df0*/  FSEL R20, R138, -INF , !P0 ;  /* 0xff8000008a147808 */ /* 0x000fe40004000000 */
[----:B------:R-:W-:Y:S02]  /*4e00*/  ISETP.GT.AND P0, PT, R140, 0x61, P1 ;  /* 0x000000618c00780c */ /* 0x000fe40000f04270 */
[----:B------:R-:W-:Y:S01]  /*4e10*/  ISETP.LT.OR P3, PT, R144, 0x2, P3 ;  /* 0x000000029000780c */ /* 0x000fe20001f61670 */
[--C-:B------:R-:W-:Y:S02]  /*4e20*/  FFMA.FTZ R20, R20, c[0x0][0x29c], -R151.reuse ;  /* 0x0000a70014147a23 */ /* 0x100fe40000010897 */
[----:B------:R-:W-:Y:S01]  /*4e30*/  MUFU.EX2 R155, R5 ;  /* 0x00000005009b7308 */ /* 0x000fe20000000800 */
[----:B------:R-:W-:Y:S04]  /*4e40*/  ISETP.LT.OR P0, PT, R146, 0x62, P0 ;  /* 0x000000629200780c */ /* 0x000fe80000701670 */
[----:B------:R-:W-:Y:S02]  /*4e50*/  FSEL R2, R252, -INF , !P0 ;  /* 0xff800000fc027808 */ /* 0x000fe40004000000 */
[----:B------:R-:W-:Y:S01]  /*4e60*/  ISETP.GT.AND P0, PT, R141, RZ, P1 ;  /* 0x000000ff8d00720c */ /* 0x000fe20000f04270 */
[--C-:B-1----:R-:W-:Y:S02]  /*4e70*/  FADD.FTZ R6, R6, -R0.reuse ;  /* 0x8000000006067221 */ /* 0x102fe40000010000 */
[----:B------:R1:W-:Y:S01]  /*4e80*/  MUFU.EX2 R156, R149 ;  /* 0x00000095009c7308 */ /* 0x0003e20000000800 */
[----:B------:R-:W-:Y:S01]  /*4e90*/  ISETP.LT.OR P0, PT, R144, 0x1, P0 ;  /* 0x000000019000780c */ /* 0x000fe20000701670 */
[--C-:B------:R-:W-:Y:S02]  /*4ea0*/  FADD.FTZ R7, R7, -R0.reuse ;  /* 0x8000000007077221 */ /* 0x100fe40000010000 */
[--C-:B---3--:R-:W-:Y:S02]  /*4eb0*/  FFMA.FTZ R21, R4, c[0x0][0x29c], -R151.reuse ;  /* 0x0000a70004157a23 */ /* 0x108fe40000010897 */
[----:B------:R-:W-:Y:S02]  /*4ec0*/  FFMA.FTZ R4, -R250, R250, 1 ;  /* 0x3f800000fa047423 */ /* 0x000fe400000101fa */
[----:B------:R-:W3:Y:S01]  /*4ed0*/  LDL.LU R250, [R1+0xc] ;  /* 0x00000c0001fa7983 */ /* 0x000ee20000300800 */
[----:B------:R-:W-:Y:S01]  /*4ee0*/  FMUL.FTZ R6, R233, R6 ;  /* 0x00000006e9067220 */ /* 0x000fe20000410000 */
[----:B------:R-:W-:Y:S01]  /*4ef0*/  MUFU.EX2 R146, R16 ;  /* 0x0000001000927308 */ /* 0x000fe20000000800 */
[--C-:B------:R-:W-:Y:S02]  /*4f00*/  FADD.FTZ R18, R18, -R0.reuse ;  /* 0x8000000012127221 */ /* 0x100fe40000010000 */
[----:B------:R-:W-:Y:S02]  /*4f10*/  FMUL.FTZ R142, R6, R4 ;  /* 0x00000004068e7220 */ /* 0x000fe40000410000 */
[----:B------:R-:W-:Y:S02]  /*4f20*/  FMUL.FTZ R7, R231, R7 ;  /* 0x00000007e7077220 */ /* 0x000fe40000410000 */
[----:B------:R-:W-:Y:S02]  /*4f30*/  FMUL.FTZ R18, R232, R18 ;  /* 0x00000012e8127220 */ /* 0x000fe40000410000 */
[--C-:B------:R-:W-:Y:S01]  /*4f40*/  FADD.FTZ R22, R22, -R0.reuse ;  /* 0x8000000016167221 */ /* 0x100fe20000010000 */
[----:B------:R-:W2:Y:S01]  /*4f50*/  MUFU.EX2 R157, R32 ;  /* 0x00000020009d7308 */ /* 0x000ea20000000800 */
[--C-:B------:R-:W-:Y:S02]  /*4f60*/  FADD.FTZ R19, R19, -R0.reuse ;  /* 0x8000000013137221 */ /* 0x100fe40000010000 */
[----:B------:R-:W-:Y:S01]  /*4f70*/  FMUL.FTZ R22, R228, R22 ;  /* 0x00000016e4167220 */ /* 0x000fe20000410000 */
[----:B-1----:R-:W-:Y:S01]  /*4f80*/  MOV R149, R143 ;  /* 0x0000008f00957202 */ /* 0x002fe20000000f00 */
[----:B------:R-:W-:Y:S02]  /*4f90*/  FMUL.FTZ R19, R230, R19 ;  /* 0x00000013e6137220 */ /* 0x000fe40000410000 */
[----:B------:R-:W-:Y:S01]  /*4fa0*/  FADD.FTZ R35, R35, -R0 ;  /* 0x8000000023237221 */ /* 0x000fe20000010000 */
[----:B------:R-:W-:Y:S02]  /*4fb0*/  FSEL R6, R149, -INF , !P0 ;  /* 0xff80000095067808 */ /* 0x000fe40004000000 */
[----:B------:R-:W1:Y:S01]  /*4fc0*/  MUFU.EX2 R154, R17 ;  /* 0x00000011009a7308 */ /* 0x000e620000000800 */
[C---:B------:R-:W-:Y:S02]  /*4fd0*/  ISETP.GT.AND P0, PT, R141.reuse, 0x21, P1 ;  /* 0x000000218d00780c */ /* 0x040fe40000f04270 */
[--C-:B------:R-:W-:Y:S02]  /*4fe0*/  FFMA.FTZ R6, R6, c[0x0][0x29c], -R150.reuse ;  /* 0x0000a70006067a23 */ /* 0x100fe40000010896 */
[----:B------:R-:W-:Y:S05]  /*4ff0*/  ISETP.LT.OR P0, PT, R144, 0x22, P0 ;  /* 0x000000229000780c */ /* 0x000fea0000701670 */
[----:B------:R1:W-:Y:S02]  /*5000*/  MUFU.EX2 R226, R20 ;  /* 0x0000001400e27308 */ /* 0x0003e40000000800 */
[----:B-1----:R-:W-:Y:S02]  /*5010*/  MOV R20, R149 ;  /* 0x0000009500147202 */ /* 0x002fe40000000f00 */
[----:B----4-:R-:W-:Y:S02]  /*5020*/  FSEL R3, R84, -INF , !P2 ;  /* 0xff80000054037808 */ /* 0x010fe40005000000 */
[----:B------:R-:W-:Y:S03]  /*5030*/  ISETP.GT.AND P2, PT, R141, 0x20, P1 ;  /* 0x000000208d00780c */ /* 0x000fe60000f44270 */
[--C-:B------:R-:W-:Y:S01]  /*5040*/  FFMA.FTZ R5, R3, c[0x0][0x29c], -R151.reuse ;  /* 0x0000a70003057a23 */ /* 0x100fe20000010897 */
[----:B------:R-:W-:Y:S01]  /*5050*/  ISETP.LT.OR P2, PT, R144, 0x21, P2 ;  /* 0x000000219000780c */ /* 0x000fe20001741670 */
[----:B------:R-:W-:Y:S02]  /*5060*/  FFMA.FTZ R3, -R249, R249, 1 ;  /* 0x3f800000f9037423 */ /* 0x000fe400000101f9 */
[----:B------:R-:W4:Y:S01]  /*5070*/  LDL.LU R249, [R1+0x8] ;  /* 0x0000080001f97983 */ /* 0x000f220000300800 */
[----:B------:R-:W-:Y:S01]  /*5080*/  FFMA.FTZ R151, R2, c[0x0][0x29c], -R151 ;  /* 0x0000a70002977a23 */ /* 0x000fe20000010897 */
[----:B------:R-:W-:Y:S01]  /*5090*/  FSEL R17, R225, -INF , !P2 ;  /* 0xff800000e1117808 */ /* 0x000fe20005000000 */
[----:B------:R-:W-:Y:S01]  /*50a0*/  FFMA.FTZ R2, -R244, R244, 1 ;  /* 0x3f800000f4027423 */ /* 0x000fe200000101f4 */
[----:B------:R-:W-:Y:S01]  /*50b0*/  MUFU.EX2 R149, R5 ;  /* 0x0000000500957308 */ /* 0x000fe20000000800 */
[----:B------:R-:W4:Y:S01]  /*50c0*/  LDL.LU R244, [R1+0x10] ;  /* 0x0000100001f47983 */ /* 0x000f220000300800 */
[----:B------:R-:W-:Y:S01]  /*50d0*/  FMUL.FTZ R32, R7, R3 ;  /* 0x0000000307207220 */ /* 0x000fe20000410000 */
[----:B------:R-:W-:Y:S01]  /*50e0*/  FSEL R7, R33, -INF , !P3 ;  /* 0xff80000021077808 */ /* 0x000fe20005800000 */
[----:B------:R-:W-:Y:S01]  /*50f0*/  FMUL.FTZ R143, R18, R2 ;  /* 0x00000002128f7220 */ /* 0x000fe20000410000 */
[----:B------:R-:W-:Y:S01]  /*5100*/  ISETP.GT.AND P3, PT, R141, 0x41, P1 ;  /* 0x000000418d00780c */ /* 0x000fe20000f64270 */
[----:B------:R-:W-:Y:S01]  /*5110*/  FFMA.FTZ R2, -R247, R247, 1 ;  /* 0x3f800000f7027423 */ /* 0x000fe200000101f7 */
[----:B------:R-:W-:Y:S01]  /*5120*/  ISETP.GT.AND P2, PT, R141, 0x60, P1 ;  /* 0x000000608d00780c */ /* 0x000fe20000f44270 */
[----:B------:R-:W-:Y:S01]  /*5130*/  FFMA.FTZ R3, -R248, R248, 1 ;  /* 0x3f800000f8037423 */ /* 0x000fe200000101f8 */
[----:B------:R-:W-:Y:S01]  /*5140*/  ISETP.LT.OR P3, PT, R144, 0x42, P3 ;  /* 0x000000429000780c */ /* 0x000fe20001f61670 */
[----:B------:R-:W-:Y:S01]  /*5150*/  FFMA.FTZ R7, R7, c[0x0][0x29c], -R150 ;  /* 0x0000a70007077a23 */ /* 0x000fe20000010896 */
[----:B------:R-:W-:Y:S01]  /*5160*/  MOV R248, R159 ;  /* 0x0000009f00f87202 */ /* 0x000fe20000000f00 */
[----:B------:R-:W-:Y:S01]  /*5170*/  FMUL.FTZ R140, R19, R3 ;  /* 0x00000003138c7220 */ /* 0x000fe20000410000 */
[----:B------:R-:W-:Y:S01]  /*5180*/  F2FP.BF16.PACK_AB R18, R238, R243 ;  /* 0x000000f3ee12723e */ /* 0x000fe200000010ff */
[----:B------:R1:W1:Y:S01]  /*5190*/  MUFU.EX2 R159, R21 ;  /* 0x00000015009f7308 */ /* 0x0002620000000800 */
[----:B------:R-:W-:Y:S01]  /*51a0*/  MOV R247, R133 ;  /* 0x0000008500f77202 */ /* 0x000fe20000000f00 */
[--C-:B------:R-:W-:Y:S01]  /*51b0*/  FADD.FTZ R133, R23, -R0.reuse ;  /* 0x8000000017857221 */ /* 0x100fe20000010000 */
[----:B------:R-:W-:Y:S01]  /*51c0*/  MOV R19, R138 ;  /* 0x0000008a00137202 */ /* 0x000fe20000000f00 */
[----:B------:R-:W-:Y:S01]  /*51d0*/  FADD.FTZ R23, R34, -R0 ;  /* 0x8000000022177221 */ /* 0x000fe20000010000 */
[----:B------:R-:W-:Y:S01]  /*51e0*/  F2FP.BF16.PACK_AB R32, R32, R142 ;  /* 0x0000008e2020723e */ /* 0x000fe200000010ff */
[--C-:B------:R-:W-:Y:S01]  /*51f0*/  FFMA.FTZ R34, R17, c[0x0][0x29c], -R150.reuse ;  /* 0x0000a70011227a23 */ /* 0x100fe20000010896 */
[----:B------:R-:W-:Y:S01]  /*5200*/  F2FP.BF16.PACK_AB R17, R231, R233 ;  /* 0x000000e9e711723e */ /* 0x000fe200000010ff */
[C---:B------:R-:W-:Y:S01]  /*5210*/  FMUL.FTZ R133, R158.reuse, R133 ;  /* 0x000000859e857220 */ /* 0x040fe20000410000 */
[----:B------:R-:W-:Y:S01]  /*5220*/  MOV R238, R20 ;  /* 0x0000001400ee7202 */ /* 0x000fe20000000f00 */
[----:B------:R2:W-:Y:S01]  /*5230*/  MUFU.EX2 R145, R7 ;  /* 0x0000000700917308 */ /* 0x0005e20000000800 */
[----:B------:R-:W-:Y:S02]  /*5240*/  F2FP.BF16.PACK_AB R20, R158, R228 ;  /* 0x000000e49e14723e */ /* 0x000fe400000010ff */
[----:B------:R-:W-:Y:S02]  /*5250*/  MOV R231, R19 ;  /* 0x0000001300e77202 */ /* 0x000fe40000000f00 */
[----:B------:R-:W-:Y:S05]  /*5260*/  F2FP.BF16.PACK_AB R19, R235, R239 ;  /* 0x000000efeb13723e */ /* 0x000fea00000010ff */
[----:B------:R-:W3:Y:S01]  /*5270*/  MUFU.EX2 R151, R151 ;  /* 0x0000009700977308 */ /* 0x000ee20000000800 */
[----:B-1----:R-:W-:Y:S01]  /*5280*/  MOV R21, R136 ;  /* 0x0000008800157202 */ /* 0x002fe20000000f00 */
[----:B--2---:R-:W-:Y:S01]  /*5290*/  FMUL.FTZ R7, R157, R23 ;  /* 0x000000179d077220 */ /* 0x004fe20000410000 */
[----:B------:R-:W-:Y:S02]  /*52a0*/  F2FP.BF16.PACK_AB R23, R156, R157 ;  /* 0x0000009d9c17723e */ /* 0x000fe400000010ff */
[----:B---3--:R-:W-:Y:S05]  /*52b0*/  FSEL R4, R250, -INF , !P3 ;  /* 0xff800000fa047808 */ /* 0x008fea0005800000 */
[--C-:B------:R-:W-:Y:S02]  /*52c0*/  FFMA.FTZ R138, R4, c[0x0][0x29c], -R150.reuse ;  /* 0x0000a700048a7a23 */ /* 0x100fe40000010896 */
[----:B------:R-:W-:Y:S04]  /*52d0*/  FFMA.FTZ R4, -R245, R245, 1 ;  /* 0x3f800000f5047423 */ /* 0x000fe800000101f5 */
[----:B------:R-:W-:Y:S01]  /*52e0*/  MUFU.EX2 R138, R138 ;  /* 0x0000008a008a7308 */ /* 0x000fe20000000800 */
[----:B----4-:R-:W-:Y:S02]  /*52f0*/  FSEL R5, R249, -INF , !P4 ;  /* 0xff800000f9057808 */ /* 0x010fe40006000000 */
[----:B------:R-:W-:Y:S02]  /*5300*/  FSEL R16, R244, -INF , !P0 ;  /* 0xff800000f4107808 */ /* 0x000fe40004000000 */
[----:B------:R-:W-:Y:S01]  /*5310*/  ISETP.GT.AND P0, PT, R141, 0x61, P1 ;  /* 0x000000618d00780c */ /* 0x000fe20000f04270 */
[----:B------:R-:W-:Y:S01]  /*5320*/  FMUL.FTZ R141, R22, R2 ;  /* 0x00000002168d7220 */ /* 0x000fe20000410000 */
[----:B------:R-:W-:Y:S01]  /*5330*/  ISETP.LT.OR P1, PT, R144, 0x61, P2 ;  /* 0x000000619000780c */ /* 0x000fe20001721670 */
[--C-:B------:R-:W-:Y:S01]  /*5340*/  FFMA.FTZ R136, R16, c[0x0][0x29c], -R150.reuse ;  /* 0x0000a70010887a23 */ /* 0x100fe20000010896 */
[----:B------:R-:W-:Y:S01]  /*5350*/  ISETP.LT.OR P0, PT, R144, 0x62, P0 ;  /* 0x000000629000780c */ /* 0x000fe20000701670 */
[----:B------:R-:W-:Y:S01]  /*5360*/  IMAD.MOV.U32 R144, RZ, RZ, R137 ;  /* 0x000000ffff907224 */ /* 0x000fe200078e0089 */
[----:B------:R-:W-:Y:S01]  /*5370*/  MOV R22, R139 ;  /* 0x0000008b00167202 */ /* 0x000fe20000000f00 */
[--C-:B------:R-:W-:Y:S01]  /*5380*/  FFMA.FTZ R137, R5, c[0x0][0x29c], -R150.reuse ;  /* 0x0000a70005897a23 */ /* 0x100fe20000010896 */
[----:B------:R-:W-:Y:S01]  /*5390*/  FSEL R3, R229, -INF , !P1 ;  /* 0xff800000e5037808 */ /* 0x000fe20004800000 */
[----:B------:R-:W-:Y:S01]  /*53a0*/  FFMA.FTZ R5, -R246, R246, 1 ;  /* 0x3f800000f6057423 */ /* 0x000fe200000101f6 */
[----:B------:R1:W2:Y:S01]  /*53b0*/  LDS R2, [R144.X4+0xf300] ;  /* 0x00f3000090027984 */ /* 0x0002a20000004800 */
[----:B------:R-:W-:Y:S02]  /*53c0*/  MOV R243, R22 ;  /* 0x0000001600f37202 */ /* 0x000fe40000000f00 */
[----:B------:R-:W-:Y:S01]  /*53d0*/  F2FP.BF16.PACK_AB R22, R230, R232 ;  /* 0x000000e8e616723e */ /* 0x000fe200000010ff */
[--C-:B------:R-:W-:Y:S01]  /*53e0*/  FFMA.FTZ R139, R3, c[0x0][0x29c], -R150.reuse ;  /* 0x0000a700038b7a23 */ /* 0x100fe20000010896 */
[----:B------:R-:W-:Y:S01]  /*53f0*/  MOV R230, R248 ;  /* 0x000000f800e67202 */ /* 0x000fe20000000f00 */
[----:B------:R-:W-:Y:S01]  /*5400*/  FMUL.FTZ R5, R7, R5 ;  /* 0x0000000507057220 */ /* 0x000fe20000410000 */
[----:B------:R-:W-:Y:S01]  /*5410*/  MOV R248, R225 ;  /* 0x000000e100f87202 */ /* 0x000fe20000000f00 */
[----:B------:R-:W-:Y:S01]  /*5420*/  MUFU.EX2 R137, R137 ;  /* 0x0000008900897308 */ /* 0x000fe20000000800 */
[----:B------:R-:W-:Y:S02]  /*5430*/  FSEL R0, R242, -INF , !P0 ;  /* 0xff800000f2007808 */ /* 0x000fe40004000000 */
[----:B------:R-:W-:Y:S02]  /*5440*/  MOV R232, R132 ;  /* 0x0000008400e87202 */ /* 0x000fe40000000f00 */
[----:B------:R-:W-:Y:S01]  /*5450*/  F2FP.BF16.PACK_AB R3, R237, R241 ;  /* 0x000000f1ed03723e */ /* 0x000fe200000010ff */
[----:B------:R-:W-:Y:S01]  /*5460*/  FFMA.FTZ R150, R0, c[0x0][0x29c], -R150 ;  /* 0x0000a70000967a23 */ /* 0x000fe20000010896 */
[----:B------:R-:W-:Y:S01]  /*5470*/  MOV R237, R21 ;  /* 0x0000001500ed7202 */ /* 0x000fe20000000f00 */
[----:B------:R-:W-:Y:S01]  /*5480*/  FFMA.FTZ R0, -R251, R251, 1 ;  /* 0x3f800000fb007423 */ /* 0x000fe200000101fb */
[----:B------:R-:W-:Y:S01]  /*5490*/  MOV R233, R144 ;  /* 0x0000009000e97202 */ /* 0x000fe20000000f00 */
[----:B------:R3:W-:Y:S01]  /*54a0*/  MUFU.EX2 R225, R6 ;  /* 0x0000000600e17308 */ /* 0x0007e20000000800 */
[----:B------:R-:W-:Y:S01]  /*54b0*/  IMAD.MOV.U32 R241, RZ, RZ, R247 ;  /* 0x000000fffff17224 */ /* 0x000fe200078e00f7 */
[----:B------:R-:W-:Y:S01]  /*54c0*/  F2FP.BF16.PACK_AB R16, R155, R227 ;  /* 0x000000e39b10723e */ /* 0x000fe200000010ff */
[----:B------:R-:W-:Y:S01]  /*54d0*/  FMUL.FTZ R0, R133, R0 ;  /* 0x0000000085007220 */ /* 0x000fe20000410000 */
[----:B------:R-:W-:Y:S02]  /*54e0*/  F2FP.BF16.PACK_AB R7, R146, R154 ;  /* 0x0000009a9207723e */ /* 0x000fe400000010ff */
[----:B------:R-:W-:Y:S02]  /*54f0*/  F2FP.BF16.PACK_AB R21, R236, R240 ;  /* 0x000000f0ec15723e */ /* 0x000fe400000010ff */
[----:B------:R-:W-:Y:S01]  /*5500*/  F2FP.BF16.PACK_AB R133, R0, R141 ;  /* 0x0000008d0085723e */ /* 0x000fe200000010ff */
[----:B------:R-:W-:Y:S01]  /*5510*/  FFMA.FTZ R0, -R232, R232, 1 ;  /* 0x3f800000e8007423 */ /* 0x000fe200000101e8 */
[----:B-1----:R1:W-:Y:S01]  /*5520*/  MUFU.EX2 R144, R34 ;  /* 0x0000002200907308 */ /* 0x0023e20000000800 */
[----:B------:R-:W-:Y:S02]  /*5530*/  MOV R247, R33 ;  /* 0x0000002100f77202 */ /* 0x000fe40000000f00 */
[----:B------:R-:W-:Y:S02]  /*5540*/  F2FP.BF16.PACK_AB R33, R153, R234 ;  /* 0x000000ea9921723e */ /* 0x000fe400000010ff */
[----:B------:R-:W-:Y:S05]  /*5550*/  F2FP.BF16.PACK_AB R132, R148, R152 ;  /* 0x000000989484723e */ /* 0x000fea00000010ff */
[----:B------:R-:W-:Y:S01]  /*5560*/  MUFU.EX2 R139, R139 ;  /* 0x0000008b008b7308 */ /* 0x000fe20000000800 */
[--C-:B--2---:R-:W-:Y:S02]  /*5570*/  FADD.FTZ R8, R8, -R2.reuse ;  /* 0x8000000208087221 */ /* 0x104fe40000010000 */
[----:B---3--:R-:W-:Y:S01]  /*5580*/  FMUL.FTZ R6, R156, R35 ;  /* 0x000000239c067220 */ /* 0x008fe20000410000 */
[----:B------:R-:W-:Y:S01]  /*5590*/  F2FP.BF16.PACK_AB R35, R140, R143 ;  /* 0x0000008f8c23723e */ /* 0x000fe200000010ff */
[----:B------:R-:W-:Y:S02]  /*55a0*/  FMUL.FTZ R8, R227, R8 ;  /* 0x00000008e3087220 */ /* 0x000fe40000410000 */
[--C-:B------:R-:W-:Y:S03]  /*55b0*/  FADD.FTZ R13, R13, -R2.reuse ;  /* 0x800000020d0d7221 */ /* 0x100fe60000010000 */
[----:B------:R2:W3:Y:S01]  /*55c0*/  MUFU.EX2 R143, R136 ;  /* 0x00000088008f7308 */ /* 0x0004e20000000800 */
[----:B------:R-:W-:Y:S02]  /*55d0*/  FMUL.FTZ R142, R8, R0 ;  /* 0x00000000088e7220 */ /* 0x000fe40000410000 */
[----:B------:R-:W-:Y:S02]  /*55e0*/  FMUL.FTZ R13, R146, R13 ;  /* 0x0000000d920d7220 */ /* 0x000fe40000410000 */
[----:B------:R-:W-:Y:S02]  /*55f0*/  FFMA.FTZ R0, -R237, R237, 1 ;  /* 0x3f800000ed007423 */ /* 0x000fe400000101ed */
[----:B------:R-:W-:Y:S02]  /*5600*/  FMUL.FTZ R4, R6, R4 ;  /* 0x0000000406047220 */ /* 0x000fe40000410000 */
[--C-:B------:R-:W-:Y:S01]  /*5610*/  FADD.FTZ R12, R12, -R2.reuse ;  /* 0x800000020c0c7221 */ /* 0x100fe20000010000 */
[----:B------:R-:W4:Y:S01]  /*5620*/  MUFU.EX2 R150, R150 ;  /* 0x0000009600967308 */ /* 0x000f220000000800 */
[--C-:B------:R-:W-:Y:S01]  /*5630*/  FADD.FTZ R28, R28, -R2.reuse ;  /* 0x800000021c1c7221 */ /* 0x100fe20000010000 */
[----:B-1----:R-:W-:Y:S01]  /*5640*/  F2FP.BF16.PACK_AB R34, R4, R5 ;  /* 0x000000050422723e */ /* 0x002fe200000010ff */
[----:B------:R-:W-:Y:S02]  /*5650*/  FMUL.FTZ R12, R154, R12 ;  /* 0x0000000c9a0c7220 */ /* 0x000fe40000410000 */
[----:B------:R-:W-:Y:S02]  /*5660*/  FFMA.FTZ R4, -R241, R241, 1 ;  /* 0x3f800000f1047423 */ /* 0x000fe400000101f1 */
[--C-:B------:R-:W-:Y:S02]  /*5670*/  FADD.FTZ R29, R29, -R2.reuse ;  /* 0x800000021d1d7221 */ /* 0x100fe40000010000 */
[----:B------:R-:W-:Y:S01]  /*5680*/  FMUL.FTZ R140, R12, R4 ;  /* 0x000000040c8c7220 */ /* 0x000fe20000410000 */
[----:B------:R-:W-:Y:S01]  /*5690*/  F2FP.BF16.PACK_AB R4, R159, R226 ;  /* 0x000000e29f04723e */ /* 0x000fe200000010ff */
[--C-:B------:R-:W-:Y:S02]  /*56a0*/  FADD.FTZ R24, R24, -R2.reuse ;  /* 0x8000000218187221 */ /* 0x100fe40000010000 */
[----:B------:R-:W-:Y:S02]  /*56b0*/  FMUL.FTZ R12, R149, R28 ;  /* 0x0000001c950c7220 */ /* 0x000fe40000410000 */
[----:B--2---:R-:W-:Y:S02]  /*56c0*/  FMUL.FTZ R136, R13, R0 ;  /* 0x000000000d887220 */ /* 0x004fe40000410000 */
[----:B------:R-:W1:Y:S01]  /*56d0*/  LDS R0, [R233.X4+0xf320] ;  /* 0x00f32000e9007984 */ /* 0x000e620000004800 */
[----:B------:R-:W-:Y:S02]  /*56e0*/  FMUL.FTZ R29, R151, R29 ;  /* 0x0000001d971d7220 */ /* 0x000fe40000410000 */
[----:B------:R-:W-:Y:S01]  /*56f0*/  FFMA.FTZ R6, -R84, R84, 1 ;  /* 0x3f80000054067423 */ /* 0x000fe20000010154 */
[----:B------:R-:W-:Y:S01]  /*5700*/  STS [R223+0xf480], R18 ;  /* 0x00f48012df007388 */ /* 0x000fe20000000800 */
[--C-:B------:R-:W-:Y:S02]  /*5710*/  FADD.FTZ R25, R25, -R2.reuse ;  /* 0x8000000219197221 */ /* 0x100fe40000010000 */
[----:B------:R-:W-:Y:S01]  /*5720*/  FADD.FTZ R9, R9, -R2 ;  /* 0x8000000209097221 */ /* 0x000fe20000010000 */
[----:B------:R-:W-:Y:S01]  /*5730*/  STS [R223+0xf880], R17 ;  /* 0x00f88011df007388 */ /* 0x000fe20000000800 */
[----:B------:R-:W-:Y:S02]  /*5740*/  FFMA.FTZ R2, -R252, R252, 1 ;  /* 0x3f800000fc027423 */ /* 0x000fe400000101fc */
[----:B------:R-:W-:Y:S01]  /*5750*/  FMUL.FTZ R12, R12, R6 ;  /* 0x000000060c0c7220 */ /* 0x000fe20000410000 */
[----:B------:R2:W-:Y:S01]  /*5760*/  STS [R224], R3 ;  /* 0x00000003e0007388 */ /* 0x0005e20000000800 */
[----:B------:R-:W-:Y:S02]  /*5770*/  FMUL.FTZ R2, R29, R2 ;  /* 0x000000021d027220 */ /* 0x000fe40000410000 */
[----:B------:R-:W-:Y:S01]  /*5780*/  FMUL.FTZ R9, R155, R9 ;  /* 0x000000099b097220 */ /* 0x000fe20000410000 */
[----:B------:R-:W-:Y:S01]  /*5790*/  STS [R224+0x400], R22 ;  /* 0x00040016e0007388 */ /* 0x000fe20000000800 */
[----:B------:R-:W-:Y:S01]  /*57a0*/  FFMA.FTZ R5, -R230, R230, 1 ;  /* 0x3f800000e6057423 */ /* 0x000fe200000101e6 */
[----:B------:R-:W-:Y:S01]  /*57b0*/  F2FP.BF16.PACK_AB R12, R2, R12 ;  /* 0x0000000c020c723e */ /* 0x000fe200000010ff */
[----:B------:R-:W-:Y:S01]  /*57c0*/  FMUL.FTZ R13, R226, R24 ;  /* 0x00000018e20d7220 */ /* 0x000fe20000410000 */
[----:B---3--:R-:W-:Y:S01]  /*57d0*/  F2FP.BF16.PACK_AB R2, R143, R144 ;  /* 0x000000908f02723e */ /* 0x008fe200000010ff */
[----:B------:R-:W-:Y:S01]  /*57e0*/  STS [R223+0x10480], R16 ;  /* 0x01048010df007388 */ /* 0x000fe20000000800 */
[----:B------:R-:W-:Y:S01]  /*57f0*/  FMUL.FTZ R141, R9, R5 ;  /* 0x00000005098d7220 */ /* 0x000fe20000410000 */
[----:B------:R-:W-:Y:S01]  /*5800*/  F2FP.BF16.PACK_AB R5, R151, R149 ;  /* 0x000000959705723e */ /* 0x000fe200000010ff */
[----:B------:R-:W-:Y:S01]  /*5810*/  FFMA.FTZ R9, -R231, R231, 1 ;  /* 0x3f800000e7097423 */ /* 0x000fe200000101e7 */
[----:B------:R3:W5:Y:S01]  /*5820*/  LDL.LU R84, [R1+0x84] ;  /* 0x0000840001547983 */ /* 0x0007620000300800 */
[----:B------:R-:W-:Y:S01]  /*5830*/  FMUL.FTZ R25, R159, R25 ;  /* 0x000000199f197220 */ /* 0x000fe20000410000 */
[----:B------:R-:W-:Y:S01]  /*5840*/  F2FP.BF16.PACK_AB R6, R141, R142 ;  /* 0x0000008e8d06723e */ /* 0x000fe200000010ff */
[----:B------:R-:W-:Y:S01]  /*5850*/  FMUL.FTZ R13, R13, R9 ;  /* 0x000000090d0d7220 */ /* 0x000fe20000410000 */
[----:B------:R-:W-:Y:S01]  /*5860*/  F2FP.BF16.PACK_AB R9, R136, R140 ;  /* 0x0000008c8809723e */ /* 0x000fe200000010ff */
[----:B------:R-:W-:Y:S04]  /*5870*/  FFMA.FTZ R8, -R243, R243, 1 ;  /* 0x3f800000f3087423 */ /* 0x000fe800000101f3 */
[----:B------:R-:W-:Y:S01]  /*5880*/  FMUL.FTZ R8, R25, R8 ;  /* 0x0000000819087220 */ /* 0x000fe20000410000 */
[----:B--2---:R-:W-:Y:S04]  /*5890*/  F2FP.BF16.PACK_AB R3, R145, R225 ;  /* 0x000000e19103723e */ /* 0x004fe800000010ff */
[----:B------:R-:W-:Y:S01]  /*58a0*/  F2FP.BF16.PACK_AB R8, R8, R13 ;  /* 0x0000000d0808723e */ /* 0x000fe200000010ff */
[--C-:B-1----:R-:W-:Y:S01]  /*58b0*/  FADD.FTZ R10, R10, -R0.reuse ;  /* 0x800000000a0a7221 */ /* 0x102fe20000010000 */
        /* <DEDUP_REMOVED lines=20> */
[----:B----4-:R-:W-:Y:S01]  /*5a00*/  FMUL.FTZ R31, R150, R31 ;  /* 0x0000001f961f7220 */ /* 0x010fe20000410000 */
[----:B------:R1:W-:Y:S01]  /*5a10*/  STS [R223+0x12480], R4 ;  /* 0x01248004df007388 */ /* 0x0003e20000000800 */
[----:B--2---:R-:W-:Y:S01]  /*5a20*/  F2FP.BF16.PACK_AB R2, R138, R137 ;  /* 0x000000898a02723e */ /* 0x004fe200000010ff */
[----:B---3--:R-:W-:Y:S04]  /*5a30*/  FMUL.FTZ R7, R145, R11 ;  /* 0x0000000b91077220 */ /* 0x008fe80000410000 */
[----:B------:R2:W-:Y:S01]  /*5a40*/  STS [R223+0x12880], R2 ;  /* 0x01288002df007388 */ /* 0x0005e20000000800 */
[----:B------:R-:W-:Y:S03]  /*5a50*/  FMUL.FTZ R7, R7, R3 ;  /* 0x0000000307077220 */ /* 0x000fe60000410000 */
[----:B------:R3:W-:Y:S01]  /*5a60*/  STS [R224+0x3000], R5 ;  /* 0x00300005e0007388 */ /* 0x0007e20000000800 */
[----:B------:R-:W-:Y:S04]  /*5a70*/  FFMA.FTZ R3, -R244, R244, 1 ;  /* 0x3f800000f4037423 */ /* 0x000fe800000101f4 */
[----:B------:R-:W-:Y:S02]  /*5a80*/  FMUL.FTZ R3, R15, R3 ;  /* 0x000000030f037220 */ /* 0x000fe40000410000 */
[----:B-1----:R-:W-:Y:S04]  /*5a90*/  FFMA.FTZ R4, -R248, R248, 1 ;  /* 0x3f800000f8047423 */ /* 0x002fe800000101f8 */
[----:B------:R-:W-:Y:S02]  /*5aa0*/  FMUL.FTZ R4, R14, R4 ;  /* 0x000000040e047220 */ /* 0x000fe40000410000 */
[----:B--2---:R-:W-:Y:S03]  /*5ab0*/  FFMA.FTZ R2, -R238, R238, 1 ;  /* 0x3f800000ee027423 */ /* 0x004fe600000101ee */
[----:B------:R-:W-:Y:S01]  /*5ac0*/  F2FP.BF16.PACK_AB R4, R3, R4 ;  /* 0x000000040304723e */ /* 0x000fe200000010ff */
[----:B------:R-:W-:Y:S01]  /*5ad0*/  FMUL.FTZ R10, R10, R2 ;  /* 0x000000020a0a7220 */ /* 0x000fe20000410000 */
[----:B------:R-:W-:Y:S01]  /*5ae0*/  F2FP.BF16.PACK_AB R2, R150, R139 ;  /* 0x0000008b9602723e */ /* 0x000fe200000010ff */
[----:B---3--:R-:W-:Y:S02]  /*5af0*/  FFMA.FTZ R5, -R250, R250, 1 ;  /* 0x3f800000fa057423 */ /* 0x008fe400000101fa */
        /* <DEDUP_REMOVED lines=113> */
[----:B------:R-:W3:Y:S01]  /*6210*/  LDL R154, [R1+0x2c] ;  /* 0x00002c00019a7983 */ /* 0x000ee20000100800 */
[----:B------:R-:W-:Y:S03]  /*6220*/  USHF.R.S32.HI UR16, URZ, 0x1f, UR14 ;  /* 0x0000001f3f107899 */ /* 0x000fe6000801140e */
[----:B------:R-:W4:Y:S01]  /*6230*/  LDL.64 R158, [R1+0x48] ;  /* 0x00004800019e7983 */ /* 0x000f220000100a00 */
[----:B------:R-:W-:Y:S01]  /*6240*/  UIMAD UR16, UR16, UR6, URZ ;  /* 0x00000006101072a4 */ /* 0x000fe2000f8e023f */
[----:B------:R-:W-:Y:S01]  /*6250*/  IMAD.U32 R0, RZ, RZ, UR18 ;  /* 0x00000012ff007e24 */ /* 0x000fe2000f8e00ff */
[----:B------:R-:W-:Y:S01]  /*6260*/  USHF.L.U32 UR6, UR14, 0x6, URZ ;  /* 0x000000060e067899 */ /* 0x000fe2000800063f */
[----:B------:R-:W4:Y:S01]  /*6270*/  LDL.64 R156, [R1+0x40] ;  /* 0x00004000019c7983 */ /* 0x000f220000100a00 */
[----:B------:R-:W-:Y:S01]  /*6280*/  UIMAD UR16, UR14, UR7, UR16 ;  /* 0x000000070e1072a4 */ /* 0x000fe2000f8e0210 */
[----:B------:R-:W-:Y:S01]  /*6290*/  IMAD.U32 R4, RZ, RZ, UR18 ;  /* 0x00000012ff047e24 */ /* 0x000fe2000f8e00ff */
[----:B------:R-:W-:Y:S01]  /*62a0*/  UIADD3 UR7, -UR6, UR9, URZ ;  /* 0x0000000906077290 */ /* 0x000fe2000fffe13f */
[----:B------:R-:W4:Y:S01]  /*62b0*/  LDL R153, [R1+0x38] ;  /* 0x0000380001997983 */ /* 0x000f220000100800 */
[----:B------:R-:W-:Y:S01]  /*62c0*/  UIADD3 UR16, UR19, UR16, URZ ;  /* 0x0000001013107290 */ /* 0x000fe2000fffe03f */
[----:B------:R-:W-:Y:S02]  /*62d0*/  IMAD.U32 R7, RZ, RZ, UR6 ;  /* 0x00000006ff077e24 */ /* 0x000fe4000f8e00ff */
[----:B------:R-:W4:Y:S03]  /*62e0*/  LDL R152, [R1+0x28] ;  /* 0x0000280001987983 */ /* 0x000f260000100800 */
[----:B------:R-:W-:Y:S01]  /*62f0*/  IMAD.U32 R8, RZ, RZ, UR16 ;  /* 0x00000010ff087e24 */ /* 0x000fe2000f8e00ff */
[----:B------:R-:W1:Y:S02]  /*6300*/  S2R R242, SR_TID.X ;  /* 0x0000000000f27919 */ /* 0x000e640000002100 */
[----:B-1----:R-:W-:Y:S02]  /*6310*/  SHF.R.S32.HI R229, RZ, 0x1f, R242 ;  /* 0x0000001fffe57819 */ /* 0x002fe400000114f2 */
[----:B------:R-:W-:Y:S02]  /*6320*/  ISETP.GT.AND P5, PT, R242, 0xf, PT ;  /* 0x0000000ff200780c */ /* 0x000fe40003fa4270 */
[----:B------:R-:W-:Y:S04]  /*6330*/  LEA.HI R229, R229, R242, RZ, 0x2 ;  /* 0x000000f2e5e57211 */ /* 0x000fe800078f10ff */
[----:B------:R-:W-:Y:S02]  /*6340*/  SHF.R.S32.HI R229, RZ, 0x2, R229 ;  /* 0x00000002ffe57819 */ /* 0x000fe400000114e5 */
[----:B--2---:R-:W-:Y:S02]  /*6350*/  LEA R0, P0, R0, R226, 0x6 ;  /* 0x000000e200007211 */ /* 0x004fe400078030ff */
[C---:B---3--:R-:W-:Y:S02]  /*6360*/  LOP3.LUT P1, RZ, R154.reuse, 0x1, RZ, 0xc0, !PT ;  /* 0x000000019aff7812 */ /* 0x048fe4000782c0ff */
[----:B------:R-:W-:Y:S02]  /*6370*/  LOP3.LUT P2, RZ, R154, 0x4, RZ, 0xc0, !PT ;  /* 0x000000049aff7812 */ /* 0x000fe4000784c0ff */
[----:B----4-:R-:W-:Y:S02]  /*6380*/  IADD3 R5, P3, R158, UR6, RZ ;  /* 0x000000069e057c10 */ /* 0x010fe4000ff7e0ff */
[----:B------:R-:W-:Y:S02]  /*6390*/  ISETP.GE.OR P4, PT, R229, UR7, !P1 ;  /* 0x00000007e5007c0c */ /* 0x000fe4000cf86670 */
[----:B------:R-:W-:Y:S02]  /*63a0*/  LEA.HI.X R8, R4, R157, R8, 0x6, P0 ;  /* 0x0000009d04087211 */ /* 0x000fe400000f3408 */
[----:B------:R-:W-:Y:S02]  /*63b0*/  LOP3.LUT P0, RZ, R154, 0x2, RZ, 0xc0, !PT ;  /* 0x000000029aff7812 */ /* 0x000fe4000780c0ff */
[C---:B------:R-:W-:Y:S02]  /*63c0*/  LEA R4, P1, R0.reuse, c[0x0][0x1f0], 0x1 ;  /* 0x00007c0000047a11 */ /* 0x040fe400078208ff */
[----:B------:R-:W-:Y:S02]  /*63d0*/  LEA.HI.X.SX32 R7, R7, R153, 0x1, P3 ;  /* 0x0000009907077211 */ /* 0x000fe400018f0eff */
[----:B------:R-:W-:Y:S02]  /*63e0*/  ISETP.GE.OR P3, PT, R229, UR7, !P0 ;  /* 0x00000007e5007c0c */ /* 0x000fe4000c766670 */
[----:B------:R-:W-:Y:S02]  /*63f0*/  LEA R6, P0, R5, c[0x0][0x280], 0x2 ;  /* 0x0000a00005067a11 */ /* 0x000fe400078010ff */
[----:B------:R-:W-:Y:S02]  /*6400*/  ISETP.GE.OR P2, PT, R229, UR7, !P2 ;  /* 0x00000007e5007c0c */ /* 0x000fe4000d746670 */
[----:B------:R-:W-:Y:S02]  /*6410*/  LEA.HI.X R7, R5, c[0x0][0x284], R7, 0x2, P0 ;  /* 0x0000a10005077a11 */ /* 0x000fe400000f1407 */
[----:B------:R-:W-:Y:S01]  /*6420*/  LEA.HI.X R5, R0, c[0x0][0x1f4], R8, 0x1, P1 ;  /* 0x00007d0000057a11 */ /* 0x000fe200008f0c08 */
        /* <DEDUP_REMOVED lines=8> */
.L_x_306:
        /* <DEDUP_REMOVED lines=13> */
[----:B------:R-:W-:Y:S01]  /*6580*/  LDSM.16.MT88.2 R136, [R208+0x2800] ;  /* 0x00280000d088783b */ /* 0x000fe20000004100 */
[----:B------:R-:W-:Y:S03]  /*6590*/  USEL UR15, UR6, URZ, !UP1 ;  /* 0x0000003f060f7287 */ /* 0x000fe6000c800000 */
[----:B------:R-:W-:Y:S03]  /*65a0*/  LDSM.16.MT88.2 R138, [R208+0x4800] ;  /* 0x00480000d08a783b */ /* 0x000fe60000004100 */
[C---:B------:R-:W-:Y:S01]  /*65b0*/  HMMA.16816.F32.BF16 R16, R20.reuse, R28, RZ ;  /* 0x0000001c1410723c */ /* 0x040fe200000418ff */
[----:B------:R-:W-:Y:S04]  /*65c0*/  LDSM.16.MT88.2 R142, [R208+0x2c00] ;  /* 0x002c0000d08e783b */ /* 0x000fe80000004100 */
[----:B------:R-:W-:Y:S03]  /*65d0*/  LDSM.16.MT88.2 R152, [R208+0x3800] ;  /* 0x00380000d098783b */ /* 0x000fe60000004100 */
[-C--:B------:R-:W-:Y:S01]  /*65e0*/  HMMA.16816.F32.BF16 R20, R20, R30.reuse, RZ ;  /* 0x0000001e1414723c */ /* 0x080fe200000418ff */
[----:B------:R-:W0:Y:S07]  /*65f0*/  LDGDEPBAR ;  /* 0x00000000000079af */ /* 0x000e2e0000000000 */
[----:B------:R-:W-:Y:S01]  /*6600*/  HMMA.16816.F32.BF16 R24, R24, R30, RZ ;  /* 0x0000001e1818723c */ /* 0x000fe200000418ff */
[----:B------:R-:W4:Y:S07]  /*6610*/  LDSM.16.M88.4 R28, [R215+0x1000] ;  /* 0x00100000d71c783b */ /* 0x000f2e0000000200 */
[-C--:B------:R-:W-:Y:S08]  /*6620*/  HMMA.16816.F32.BF16 R4, R32, R140.reuse, R4 ;  /* 0x0000008c2004723c */ /* 0x080ff00000041804 */
[C---:B------:R-:W-:Y:S01]  /*6630*/  HMMA.16816.F32.BF16 R8, R144.reuse, R140, R8 ;  /* 0x0000008c9008723c */ /* 0x040fe20000041808 */
[----:B------:R-:W-:Y:S07]  /*6640*/  LDSM.16.MT88.2 R140, [R208+0xc00] ;  /* 0x000c0000d08c783b */ /* 0x000fee0000004100 */
[-C--:B------:R-:W-:Y:S08]  /*6650*/  HMMA.16816.F32.BF16 R12, R144, R148.reuse, R12 ;  /* 0x00000094900c723c */ /* 0x080ff0000004180c */
[C---:B------:R-:W-:Y:S08]  /*6660*/  HMMA.16816.F32.BF16 R16, R32.reuse, R148, R16 ;  /* 0x000000942010723c */ /* 0x040ff00000041810 */
[-C--:B------:R-:W-:Y:S01]  /*6670*/  HMMA.16816.F32.BF16 R20, R32, R150.reuse, R20 ;  /* 0x000000962014723c */ /* 0x080fe20000041814 */
[----:B------:R-:W4:Y:S07]  /*6680*/  LDSM.16.M88.4 R32, [R219] ;  /* 0x00000000db20783b */ /* 0x000f2e0000000200 */
[----:B------:R-:W-:Y:S01]  /*6690*/  HMMA.16816.F32.BF16 R24, R144, R150, R24 ;  /* 0x000000969018723c */ /* 0x000fe20000041818 */
[----:B------:R-:W4:Y:S04]  /*66a0*/  LDSM.16.M88.4 R144, [R219+0x1000] ;  /* 0x00100000db90783b */ /* 0x000f280000000200 */
[----:B------:R-:W-:Y:S03]  /*66b0*/  LDSM.16.M88.4 R148, [R214+0x3000] ;  /* 0x00300000d694783b */ /* 0x000fe60000000200 */
[-C--:B-1----:R-:W-:Y:S08]  /*66c0*/  HMMA.16816.F32.BF16 R4, R132, R2.reuse, R4 ;  /* 0x000000028404723c */ /* 0x082ff00000041804 */
[C---:B----4-:R-:W-:Y:S01]  /*66d0*/  HMMA.16816.F32.BF16 R8, R28.reuse, R2, R8 ;  /* 0x000000021c08723c */ /* 0x050fe20000041808 */
[----:B------:R-:W1:Y:S07]  /*66e0*/  LDSM.16.MT88.2 R2, [R208+0x4c00] ;  /* 0x004c0000d002783b */ /* 0x000e6e0000004100 */
[-C--:B------:R-:W-:Y:S08]  /*66f0*/  HMMA.16816.F32.BF16 R12, R28, R136.reuse, R12 ;  /* 0x000000881c0c723c */ /* 0x080ff0000004180c */
[C---:B------:R-:W-:Y:S01]  /*6700*/  HMMA.16816.F32.BF16 R16, R132.reuse, R136, R16 ;  /* 0x000000888410723c */ /* 0x040fe20000041810 */
[----:B------:R-:W-:Y:S07]  /*6710*/  LDSM.16.MT88.2 R136, [R208+0x1000] ;  /* 0x00100000d088783b */ /* 0x000fee0000004100 */
[-C--:B------:R-:W-:Y:S01]  /*6720*/  HMMA.16816.F32.BF16 R20, R132, R138.reuse, R20 ;  /* 0x0000008a8414723c */ /* 0x080fe20000041814 */
[----:B------:R-:W4:Y:S07]  /*6730*/  LDSM.16.M88.4 R132, [R214+0x2000] ;  /* 0x00200000d684783b */ /* 0x000f2e0000000200 */
        /* <DEDUP_REMOVED lines=8> */
[----:B------:R-:W-:Y:S07]  /*67c0*/  LDSM.16.M88.4 R140, [R216+0x3000] ;  /* 0x00300000d88c783b */ /* 0x000fee0000000200 */
[-C--:B-1----:R-:W-:Y:S01]  /*67d0*/  HMMA.16816.F32.BF16 R20, R32, R2.reuse, R20 ;  /* 0x000000022014723c */ /* 0x082fe20000041814 */
[----:B------:R-:W-:Y:S07]  /*67e0*/  LDSM.16.M88.4 R32, [R216+0x2000] ;  /* 0x00200000d820783b */ /* 0x000fee0000000200 */
[----:B------:R-:W-:Y:S01]  /*67f0*/  HMMA.16816.F32.BF16 R24, R144, R2, R24 ;  /* 0x000000029018723c */ /* 0x000fe20000041818 */
[----:B------:R-:W1:Y:S04]  /*6800*/  LDSM.16.MT88.2 R2, [R208+0x1400] ;  /* 0x00140000d002783b */ /* 0x000e680000004100 */
[----:B------:R-:W-:Y:S03]  /*6810*/  LDSM.16.M88.4 R144, [R215+0x3000] ;  /* 0x00300000d790783b */ /* 0x000fe60000000200 */
[-C--:B----4-:R-:W-:Y:S08]  /*6820*/  HMMA.16816.F32.BF16 R4, R132, R136.reuse, R4 ;  /* 0x000000888404723c */ /* 0x090ff00000041804 */
[C---:B------:R-:W-:Y:S01]  /*6830*/  HMMA.16816.F32.BF16 R8, R148.reuse, R136, R8 ;  /* 0x000000889408723c */ /* 0x040fe20000041808 */
[----:B------:R-:W4:Y:S07]  /*6840*/  LDSM.16.MT88.2 R136, [R208+0x5400] ;  /* 0x00540000d088783b */ /* 0x000f2e0000004100 */
[-C--:B------:R-:W-:Y:S08]  /*6850*/  HMMA.16816.F32.BF16 R12, R148, R28.reuse, R12 ;  /* 0x0000001c940c723c */ /* 0x080ff0000004180c */
[C---:B------:R-:W-:Y:S01]  /*6860*/  HMMA.16816.F32.BF16 R16, R132.reuse, R28, R16 ;  /* 0x0000001c8410723c */ /* 0x040fe20000041810 */
[----:B------:R-:W-:Y:S07]  /*6870*/  LDSM.16.MT88.2 R28, [R208+0x1800] ;  /* 0x00180000d01c783b */ /* 0x000fee0000004100 */
[-C--:B------:R-:W-:Y:S01]  /*6880*/  HMMA.16816.F32.BF16 R20, R132, R30.reuse, R20 ;  /* 0x0000001e8414723c */ /* 0x080fe20000041814 */
[----:B------:R-:W4:Y:S07]  /*6890*/  LDSM.16.M88.4 R132, [R215+0x2000] ;  /* 0x00200000d784783b */ /* 0x000f2e0000000200 */
[----:B------:R-:W-:Y:S01]  /*68a0*/  HMMA.16816.F32.BF16 R24, R148, R30, R24 ;  /* 0x0000001e9418723c */ /* 0x000fe20000041818 */
[----:B------:R-:W-:Y:S04]  /*68b0*/  LDSM.16.MT88.2 R30, [R208+0x1c00] ;  /* 0x001c0000d01e783b */ /* 0x000fe80000004100 */
[----:B------:R-:W-:Y:S03]  /*68c0*/  LDSM.16.M88.4 R148, [R218+0x3000] ;  /* 0x00300000da94783b */ /* 0x000fe60000000200 */
[-C--:B-1----:R-:W-:Y:S08]  /*68d0*/  HMMA.16816.F32.BF16 R4, R32, R2.reuse, R4 ;  /* 0x000000022004723c */ /* 0x082ff00000041804 */
[C---:B------:R-:W-:Y:S01]  /*68e0*/  HMMA.16816.F32.BF16 R8, R140.reuse, R2, R8 ;  /* 0x000000028c08723c */ /* 0x040fe20000041808 */
[----:B------:R-:W1:Y:S07]  /*68f0*/  LDSM.16.MT88.2 R2, [R208+0x5800] ;  /* 0x00580000d002783b */ /* 0x000e6e0000004100 */
[-C--:B------:R-:W-:Y:S08]  /*6900*/  HMMA.16816.F32.BF16 R12, R140, R138.reuse, R12 ;  /* 0x0000008a8c0c723c */ /* 0x080ff0000004180c */
[C---:B------:R-:W-:Y:S01]  /*6910*/  HMMA.16816.F32.BF16 R16, R32.reuse, R138, R16 ;  /* 0x0000008a2010723c */ /* 0x040fe20000041810 */
[----:B------:R-:W-:Y:S07]  /*6920*/  LDSM.16.MT88.2 R138, [R208+0x3c00] ;  /* 0x003c0000d08a783b */ /* 0x000fee0000004100 */
[-C--:B----4-:R-:W-:Y:S01]  /*6930*/  HMMA.16816.F32.BF16 R20, R32, R136.reuse, R20 ;  /* 0x000000882014723c */ /* 0x090fe20000041814 */
[----:B------:R-:W4:Y:S07]  /*6940*/  LDSM.16.M88.4 R32, [R218+0x2000] ;  /* 0x00200000da20783b */ /* 0x000f2e0000000200 */
[----:B------:R-:W-:Y:S08]  /*6950*/  HMMA.16816.F32.BF16 R24, R140, R136, R24 ;  /* 0x000000888c18723c */ /* 0x000ff00000041818 */
[-C--:B------:R-:W-:Y:S08]  /*6960*/  HMMA.16816.F32.BF16 R4, R132, R28.reuse, R4 ;  /* 0x0000001c8404723c */ /* 0x080ff00000041804 */
[C---:B------:R-:W-:Y:S01]  /*6970*/  HMMA.16816.F32.BF16 R8, R144.reuse, R28, R8 ;  /* 0x0000001c9008723c */ /* 0x040fe20000041808 */
[----:B------:R-:W3:Y:S03]  /*6980*/  LDSM.16.MT88.2 R28, [R208+0x5c00] ;  /* 0x005c0000d01c783b */ /* 0x000ee60000004100 */
[----:B--2---:R-:W-:Y:S04]  /*6990*/  IADD3 R0, P0, R156, UR11, RZ ;  /* 0x0000000b9c007c10 */ /* 0x004fe8000ff1e0ff */
[-C--:B------:R-:W-:Y:S08]  /*69a0*/  HMMA.16816.F32.BF16 R12, R144, R152.reuse, R12 ;  /* 0x00000098900c723c */ /* 0x080ff0000004180c */
[C---:B------:R-:W-:Y:S08]  /*69b0*/  HMMA.16816.F32.BF16 R16, R132.reuse, R152, R16 ;  /* 0x000000988410723c */ /* 0x040ff00000041810 */
[-C--:B-1----:R-:W-:Y:S08]  /*69c0*/  HMMA.16816.F32.BF16 R20, R132, R2.reuse, R20 ;  /* 0x000000028414723c */ /* 0x082ff00000041814 */
[----:B------:R-:W-:Y:S07]  /*69d0*/  HMMA.16816.F32.BF16 R24, R144, R2, R24 ;  /* 0x000000029018723c */ /* 0x000fee0000041818 */
[----:B------:R-:W-:Y:S01]  /*69e0*/  IMAD.U32 R3, RZ, RZ, UR11 ;  /* 0x0000000bff037e24 */ /* 0x000fe2000f8e00ff */
[-C--:B----4-:R-:W-:Y:S01]  /*69f0*/  HMMA.16816.F32.BF16 R4, R32, R30.reuse, R4 ;  /* 0x0000001e2004723c */ /* 0x090fe20000041804 */
[----:B------:R-:W-:Y:S04]  /*6a00*/  UMOV UR11, UR14 ;  /* 0x0000000e000b7c82 */ /* 0x000fe80008000000 */
[----:B---3--:R-:W-:Y:S02]  /*6a10*/  LEA.HI.X.SX32 R3, R3, R154, 0x1, P0 ;  /* 0x0000009a03037211 */ /* 0x008fe400000f0eff */
[C---:B------:R-:W-:Y:S01]  /*6a20*/  LEA R2, P0, R0.reuse, c[0x0][0x220], 0x2 ;  /* 0x0000880000027a11 */ /* 0x040fe200078010ff */
[C---:B------:R-:W-:Y:S04]  /*6a30*/  HMMA.16816.F32.BF16 R8, R148.reuse, R30, R8 ;  /* 0x0000001e9408723c */ /* 0x040fe80000041808 */
[----:B------:R-:W-:Y:S01]  /*6a40*/  LEA.HI.X R3, R0, c[0x0][0x224], R3, 0x2, P0 ;  /* 0x0000890000037a11 */ /* 0x000fe200000f1403 */
[----:B------:R-:W-:Y:S01]  /*6a50*/  IMAD.U32 R0, RZ, RZ, UR4 ;  /* 0x00000004ff007e24 */ /* 0x000fe2000f8e00ff */
[----:B------:R-:W-:Y:S01]  /*6a60*/  PLOP3.LUT P0, PT, PT, PT, UP0, 0x80, 0x0 ;  /* 0x000000000000781c */ /* 0x000fe20003f0f008 */
[----:B------:R-:W-:Y:S01]  /*6a70*/  USEL UR4, UR7, URZ, !UP2 ;  /* 0x0000003f07047287 */ /* 0x000fe2000d000000 */
[-C--:B------:R-:W-:Y:S04]  /*6a80*/  HMMA.16816.F32.BF16 R12, R148, R138.reuse, R12 ;  /* 0x0000008a940c723c */ /* 0x080fe8000004180c */
[----:B------:R-:W-:Y:S03]  /*6a90*/  IMAD R0, R0, 0x1800, R220 ;  /* 0x0000180000007824 */ /* 0x000fe600078e02dc */
[----:B------:R-:W-:Y:S01]  /*6aa0*/  RED.E.ADD.F32.FTZ.RN.STRONG.GPU [R2.64], R4 ;  /* 0x000000040200798e */ /* 0x000fe2000c10e78c */
[C---:B------:R-:W-:Y:S03]  /*6ab0*/  HMMA.16816.F32.BF16 R16, R32.reuse, R138, R16 ;  /* 0x0000008a2010723c */ /* 0x040fe60000041810 */
[----:B------:R-:W-:Y:S01]  /*6ac0*/  RED.E.ADD.F32.FTZ.RN.STRONG.GPU [R2.64+0x400], R5 ;  /* 0x000400050200798e */ /* 0x000fe2000c10e78c */
[----:B------:R-:W-:Y:S03]  /*6ad0*/  IMAD.SHL.U32 R0, R0, 0x2, RZ ;  /* 0x0000000200007824 */ /* 0x000fe600078e00ff */
[----:B------:R-:W-:Y:S01]  /*6ae0*/  RED.E.ADD.F32.FTZ.RN.STRONG.GPU [R2.64+0x800], R6 ;  /* 0x000800060200798e */ /* 0x000fe2000c10e78c */
[-C--:B------:R-:W-:Y:S03]  /*6af0*/  HMMA.16816.F32.BF16 R20, R32, R28.reuse, R20 ;  /* 0x0000001c2014723c */ /* 0x080fe60000041814 */
        /* <DEDUP_REMOVED lines=20> */
[----:B------:R-:W-:Y:S04]  /*6c40*/  LDSM.16.MT88.4 R132, [R0+0x7480] ;  /* 0x007480000084783b */ /* 0x000fe80000004200 */
[----:B------:R-:W-:Y:S01]  /*6c50*/  LDSM.16.MT88.4 R136, [R209+0x16c80] ;  /* 0x016c8000d188783b */ /* 0x000fe20000004200 */
[-C--:B-1---5:R-:W-:Y:S03]  /*6c60*/  HMMA.16816.F32.BF16 R84, R4, R8.reuse, R84 ;  /* 0x000000080454723c */ /* 0x0a2fe60000041854 */
[----:B------:R-:W-:Y:S04]  /*6c70*/  RED.E.ADD.F32.FTZ.RN.STRONG.GPU [R2.64+0x4000], R20 ;  /* 0x004000140200798e */ /* 0x000fe8000c10e78c */
[----:B------:R-:W-:Y:S04]  /*6c80*/  RED.E.ADD.F32.FTZ.RN.STRONG.GPU [R2.64+0x4400], R21 ;  /* 0x004400150200798e */ /* 0x000fe8000c10e78c */
[----:B------:R-:W-:Y:S04]  /*6c90*/  RED.E.ADD.F32.FTZ.RN.STRONG.GPU [R2.64+0x4800], R22 ;  /* 0x004800160200798e */ /* 0x000fe8000c10e78c */
[----:B------:R-:W-:Y:S01]  /*6ca0*/  RED.E.ADD.F32.FTZ.RN.STRONG.GPU [R2.64+0x4c00], R23 ;  /* 0x004c00170200798e */ /* 0x000fe2000c10e78c */
[C---:B--2---:R-:W-:Y:S03]  /*6cb0*/  HMMA.16816.F32.BF16 R88, R12.reuse, R8, R88 ;  /* 0x000000080c58723c */ /* 0x044fe60000041858 */
[----:B------:R-:W1:Y:S04]  /*6cc0*/  LDSM.16.MT88.4 R20, [R0+0x8080] ;  /* 0x008080000014783b */ /* 0x000e680000004200 */
[----:B------:R-:W-:Y:S01]  /*6cd0*/  RED.E.ADD.F32.FTZ.RN.STRONG.GPU [R2.64+0x5000], R24 ;  /* 0x005000180200798e */ /* 0x000fe2000c10e78c */
[-C--:B------:R-:W-:Y:S03]  /*6ce0*/  HMMA.16816.F32.BF16 R92, R12, R10.reuse, R92 ;  /* 0x0000000a0c5c723c */ /* 0x080fe6000004185c */
[----:B------:R-:W-:Y:S04]  /*6cf0*/  RED.E.ADD.F32.FTZ.RN.STRONG.GPU [R2.64+0x5400], R25 ;  /* 0x005400190200798e */ /* 0x000fe8000c10e78c */
[----:B------:R-:W-:Y:S01]  /*6d00*/  RED.E.ADD.F32.FTZ.RN.STRONG.GPU [R2.64+0x5800], R26 ;  /* 0x0058001a0200798e */ /* 0x000fe2000c10e78c */
[C---:B------:R-:W-:Y:S03]  /*6d10*/  HMMA.16816.F32.BF16 R96, R4.reuse, R10, R96 ;  /* 0x0000000a0460723c */ /* 0x040fe60000041860 */
[----:B------:R-:W-:Y:S04]  /*6d20*/  LDSM.16.MT88.4 R8, [R0+0x8480] ;  /* 0x008480000008783b */ /* 0x000fe80000004200 */
[----:B------:R-:W-:Y:S01]  /*6d30*/  RED.E.ADD.F32.FTZ.RN.STRONG.GPU [R2.64+0x5c00], R27 ;  /* 0x005c001b0200798e */ /* 0x000fe2000c10e78c */
[-C--:B---3--:R-:W-:Y:S03]  /*6d40*/  HMMA.16816.F32.BF16 R100, R4, R16.reuse, R100 ;  /* 0x000000100464723c */ /* 0x088fe60000041864 */
[----:B------:R-:W2:Y:S05]  /*6d50*/  LDSM.16.MT88.4 R24, [R0+0x6480] ;  /* 0x006480000018783b */ /* 0x000eaa0000004200 */
        /* <DEDUP_REMOVED lines=21> */
[-C--:B------:R-:W-:Y:S08]  /*6eb0*/  HMMA.16816.F32.BF16 R116, R28, R8.reuse, R116 ;  /* 0x000000081c74723c */ /* 0x080ff00000041874 */
        /* <DEDUP_REMOVED lines=80> */
.L_x_288:
[----:B------:R-:W-:Y:S05]  /*73c0*/  @P0 BRA `(.L_x_308) ;  /* 0x0000119000000947 */ /* 0x000fea0003800000 */
[----:B------:R-:W2:Y:S01]  /*73d0*/  LDL R85, [R1+0x80] ;  /* 0x0000800001557983 */ /* 0x000ea20000100800 */
[----:B------:R-:W-:Y:S02]  /*73e0*/  F2FP.BF16.PACK_AB R36, R37, R36 ;  /* 0x000000242524723e */ /* 0x000fe400000010ff */
[----:B------:R-:W-:Y:S01]  /*73f0*/  F2FP.BF16.PACK_AB R38, R39, R38 ;  /* 0x000000262726723e */ /* 0x000fe200000010ff */
[----:B------:R-:W1:Y:S01]  /*7400*/  S2R R31, SR_TID.X ;  /* 0x00000000001f7919 */ /* 0x000e620000002100 */
        /* <DEDUP_REMOVED lines=12> */
[----:B-1----:R-:W-:-:S02]  /*74d0*/  SHF.R.S32.HI R30, RZ, 0x1f, R31 ;  /* 0x0000001fff1e7819 */ /* 0x002fc4000001141f */
[----:B------:R-:W-:Y:S02]  /*74e0*/  F2FP.BF16.PACK_AB R60, R61, R60 ;  /* 0x0000003c3d3c723e */ /* 0x000fe400000010ff */
[CC--:B------:R-:W-:Y:S02]  /*74f0*/  LEA.HI R3, R30.reuse, R31.reuse, RZ, 0x2 ;  /* 0x0000001f1e037211 */ /* 0x0c0fe400078f10ff */
        /* <DEDUP_REMOVED lines=74> */
[----:B------:R-:W-:Y:S03]  /*79a0*/  STS [R0+0x8080], R52 ;  /* 0x0080803400007388 */ /* 0x000fe60000000800 */
[----:B------:R-:W-:Y:S01]  /*79b0*/  ISETP.NE.AND.EX P1, PT, RZ, c[0x0][0x35c], PT, P0 ;  /* 0x0000d700ff007a0c */ /* 0x000fe20003f25300 */
[----:B------:R-:W-:Y:S01]  /*79c0*/  STS [R0+0x8280], R54 ;  /* 0x0082803600007388 */ /* 0x000fe20000000800 */
[----:B------:R-:W-:-:S03]  /*79d0*/  ISETP.NE.U32.AND P0, PT, RZ, c[0x0][0x360], PT ;  /* 0x0000d800ff007a0c */ /* 0x000fc60003f05070 */
        /* <DEDUP_REMOVED lines=54> */
.L_x_309:
[----:B-1----:R-:W-:Y:S01]  /*7d40*/  LEA.HI R0, R30, R31, RZ, 0x3 ;  /* 0x0000001f1e007211 */ /* 0x002fe200078f18ff */
[----:B------:R-:W-:Y:S01]  /*7d50*/  IMAD.SHL.U32 R2, R29, 0x8, RZ ;  /* 0x000000081d027824 */ /* 0x000fe200078e00ff */
[----:B------:R-:W-:Y:S01]  /*7d60*/  LEA.HI R3, R28, R28, RZ, 0x1 ;  /* 0x0000001c1c037211 */ /* 0x000fe200078f08ff */
[----:B------:R-:W1:Y:S01]  /*7d70*/  S2R R31, SR_CTAID.Y ;  /* 0x00000000001f7919 */ /* 0x000e620000002600 */
[----:B-----5:R-:W-:Y:S01]  /*7d80*/  IADD3 R10, R10, -UR10, RZ ;  /* 0x8000000a0a0a7c10 */ /* 0x020fe2000fffe0ff */
[----:B------:R-:W-:Y:S01]  /*7d90*/  IMAD.SHL.U32 R0, R0, 0x8, RZ ;  /* 0x0000000800007824 */ /* 0x000fe200078e00ff */
[----:B------:R-:W-:Y:S01]  /*7da0*/  LOP3.LUT R3, R3, 0x3fffffe, RZ, 0xc0, !PT ;  /* 0x03fffffe03037812 */ /* 0x000fe200078ec0ff */
[----:B------:R-:W-:Y:S01]  /*7db0*/  BSSY B0, `(.L_x_310) ;  /* 0x0000038000007945 */ /* 0x000fe20003800000 */
[----:B------:R-:W-:-:S02]  /*7dc0*/  IMNMX R15, R10, 0x80, PT ;  /* 0x000000800a0f7817 */ /* 0x000fc40003800200 */
[----:B------:R-:W-:Y:S01]  /*7dd0*/  LOP3.LUT R0, R0, 0xc0, RZ, 0xc0, !PT ;  /* 0x000000c000007812 */ /* 0x000fe200078ec0ff */
[----:B------:R-:W-:Y:S01]  /*7de0*/  IMAD.IADD R3, R28, 0x1, -R3 ;  /* 0x000000011c037824 */ /* 0x000fe200078e0a03 */
[----:B------:R-:W-:Y:S02]  /*7df0*/  SHF.R.S32.HI R8, RZ, 0x1f, R85 ;  /* 0x0000001fff087819 */ /* 0x000fe40000011455 */
[----:B------:R-:W-:Y:S01]  /*7e00*/  LOP3.LUT R6, R0, 0x18, R2, 0xf8, !PT ;  /* 0x0000001800067812 */ /* 0x000fe200078ef802 */
[----:B------:R-:W-:Y:S01]  /*7e10*/  IMAD R3, R27, 0x8, R3 ;  /* 0x000000081b037824 */ /* 0x000fe200078e0203 */
[----:B------:R-:W-:Y:S02]  /*7e20*/  SHF.R.U32.HI R0, RZ, 0x3, R0 ;  /* 0x00000003ff007819 */ /* 0x000fe40000011600 */
[----:B------:R-:W-:Y:S02]  /*7e30*/  ISETP.GE.AND P5, PT, R28, R15, PT ;  /* 0x0000000f1c00720c */ /* 0x000fe40003fa6270 */
[----:B------:R-:W-:-:S02]  /*7e40*/  LOP3.LUT R0, R6, R0, RZ, 0x3c, !PT ;  /* 0x0000000006007212 */ /* 0x000fc400078e3cff */
[----:B------:R-:W-:Y:S02]  /*7e50*/  SEL R30, R8, RZ, !P1 ;  /* 0x000000ff081e7207 */ /* 0x000fe40004800000 */
[----:B------:R-:W-:Y:S01]  /*7e60*/  IADD3 R4, P0, R28, R4, RZ ;  /* 0x000000041c047210 */ /* 0x000fe20007f1e0ff */
[----:B------:R-:W-:Y:S01]  /*7e70*/  IMAD.U32 R0, R3, 0x20, R0 ;  /* 0x0000002003007824 */ /* 0x000fe200078e0000 */
[--C-:B------:R-:W-:Y:S01]  /*7e80*/  SHF.R.S32.HI R3, RZ, 0x1f, R2.reuse ;  /* 0x0000001fff037819 */ /* 0x100fe20000011402 */
[----:B------:R-:W-:Y:S01]  /*7e90*/  IMAD R8, R30, c[0x0][0x340], RZ ;  /* 0x0000d0001e087a24 */ /* 0x000fe200078e02ff */
[----:B-1----:R-:W-:Y:S01]  /*7ea0*/  SHF.R.S32.HI R68, RZ, 0x1f, R31 ;  /* 0x0000001fff447819 */ /* 0x002fe2000001141f */
[----:B------:R-:W-:Y:S01]  /*7eb0*/  IMAD.SHL.U32 R0, R0, 0x2, RZ ;  /* 0x0000000200007824 */ /* 0x000fe200078e00ff */
[----:B------:R-:W-:Y:S01]  /*7ec0*/  SEL R14, R85, RZ, !P1 ;  /* 0x000000ff550e7207 */ /* 0x000fe20004800000 */
[----:B------:R-:W-:Y:S01]  /*7ed0*/  IMAD.WIDE.U32 R6, R31, c[0x0][0x338], R2 ;  /* 0x0000ce001f067a25 */ /* 0x000fe200078e0002 */
[----:B------:R-:W-:-:S02]  /*7ee0*/  LEA.HI.X.SX32 R5, R28, R5, 0x1, P0 ;  /* 0x000000051c057211 */ /* 0x000fc400000f0eff */
[----:B------:R1:W2:Y:S01]  /*7ef0*/  LDS.128 R40, [R0+0x7080] ;  /* 0x0070800000287984 */ /* 0x0002a20000000c00 */
[----:B------:R-:W-:Y:S01]  /*7f00*/  IMAD R9, R68, c[0x0][0x338], RZ ;  /* 0x0000ce0044097a24 */ /* 0x000fe200078e02ff */
[----:B------:R-:W-:Y:S01]  /*7f10*/  IADD3 R29, R2, 0x20, RZ ;  /* 0x00000020021d7810 */ /* 0x000fe20007ffe0ff */
[----:B------:R-:W-:Y:S01]  /*7f20*/  IMAD R8, R14, c[0x0][0x344], R8 ;  /* 0x0000d1000e087a24 */ /* 0x000fe200078e0208 */
[----:B------:R1:W3:Y:S01]  /*7f30*/  LDS.128 R36, [R0+0x9080] ;  /* 0x0090800000247984 */ /* 0x0002e20000000c00 */
[----:B------:R-:W-:-:S03]  /*7f40*/  IMAD R9, R31, c[0x0][0x33c], R9 ;  /* 0x0000cf001f097a24 */ /* 0x000fc600078e0209 */
[----:B------:R1:W4:Y:S01]  /*7f50*/  LDS.128 R32, [R0+0xb080] ;  /* 0x00b0800000207984 */ /* 0x0003220000000c00 */
[----:B------:R-:W-:Y:S02]  /*7f60*/  IMAD.IADD R7, R7, 0x1, R9 ;  /* 0x0000000107077824 */ /* 0x000fe400078e0209 */
[----:B------:R-:W-:Y:S01]  /*7f70*/  IMAD.U32 R9, RZ, RZ, UR5 ;  /* 0x00000005ff097e24 */ /* 0x000fe2000f8e00ff */
[----:B------:R1:W1:Y:S01]  /*7f80*/  LDS.128 R52, [R0+0x80] ;  /* 0x0000800000347984 */ /* 0x0002620000000c00 */
[----:B------:R-:W-:-:S03]  /*7f90*/  IMAD.WIDE.U32 R12, R14, c[0x0][0x340], R6 ;  /* 0x0000d0000e0c7a25 */ /* 0x000fc600078e0006 */
[----:B------:R1:W1:Y:S01]  /*7fa0*/  LDS.128 R48, [R0+0x2080] ;  /* 0x0020800000307984 */ /* 0x0002620000000c00 */
[----:B------:R-:W-:-:S03]  /*7fb0*/  IMAD.WIDE R4, R9, 0x80, R4 ;  /* 0x0000008009047825 */ /* 0x000fc600078e0204 */
        /* <DEDUP_REMOVED lines=23> */
.L_x_311:
[----:B------:R-:W-:Y:S05]  /*8130*/  BSYNC B0 ;  /* 0x0000000000007941 */ /* 0x000fea0003800000 */
.L_x_310:
        /* <DEDUP_REMOVED lines=21> */
.L_x_313:
[----:B------:R-:W-:Y:S05]  /*8290*/  BSYNC B0 ;  /* 0x0000000000007941 */ /* 0x000fea0003800000 */
.L_x_312:
        /* <DEDUP_REMOVED lines=24> */
.L_x_315:
[----:B------:R-:W-:Y:S05]  /*8420*/  BSYNC B0 ;  /* 0x0000000000007941 */ /* 0x000fea0003800000 */
.L_x_314:
        /* <DEDUP_REMOVED lines=19> */
.L_x_308:
[----:B------:R-:W2:Y:S01]  /*8560*/  LDL R10, [R1+0x80] ;  /* 0x00008000010a7983 */ /* 0x000ea20000100800 */
[----:B------:R-:W-:Y:S01]  /*8570*/  ISETP.NE.U32.AND P0, PT, RZ, c[0x0][0x358], PT ;  /* 0x0000d600ff007a0c */ /* 0x000fe20003f05070 */
[----:B------:R-:W-:-:S03]  /*8580*/  IMAD.MOV.U32 R2, RZ, RZ, 0x4 ;  /* 0x00000004ff027424 */ /* 0x000fc600078e00ff */
[----:B------:R-:W-:Y:S02]  /*8590*/  ISETP.NE.AND.EX P1, PT, RZ, c[0x0][0x35c], PT, P0 ;  /* 0x0000d700ff007a0c */ /* 0x000fe40003f25300 */
[----:B------:R-:W-:-:S04]  /*85a0*/  ISETP.NE.U32.AND P0, PT, RZ, c[0x0][0x360], PT ;  /* 0x0000d800ff007a0c */ /* 0x000fc80003f05070 */
[----:B------:R-:W-:Y:S01]  /*85b0*/  ISETP.NE.AND.EX P0, PT, RZ, c[0x0][0x364], PT, P0 ;  /* 0x0000d900ff007a0c */ /* 0x000fe20003f05300 */
[----:B--2---:R-:W-:-:S06]  /*85c0*/  IMAD.WIDE R4, R10, R2, c[0x0][0x358] ;  /* 0x0000d6000a047625 */ /* 0x004fcc00078e0202 */
[----:B------:R-:W2:Y:S01]  /*85d0*/  @P1 LDG.E R0, [R4.64] ;  /* 0x0000000c04001981 */ /* 0x000ea2000c1e1900 */
[----:B-----5:R-:W-:-:S05]  /*85e0*/  IMAD.MOV.U32 R8, RZ, RZ, c[0x0][0x2f0] ;  /* 0x0000bc00ff087624 */ /* 0x020fca00078e00ff */
        /* <DEDUP_REMOVED lines=9> */
[----:B--2--5:R-:W-:-:S03]  /*8680*/  IADD3 R8, -R0, R4, RZ ;  /* 0x0000000400087210 */ /* 0x024fc60007ffe1ff */
.L_x_316:
[----:B------:R-:W1:Y:S01]  /*8690*/  S2R R5, SR_TID.X ;  /* 0x0000000000057919 */ /* 0x000e620000002100 */
[----:B-----5:R-:W-:Y:S01]  /*86a0*/  IADD3 R15, R8, -UR10, RZ ;  /* 0x8000000a080f7c10 */ /* 0x020fe2000fffe0ff */
[----:B------:R-:W-:Y:S01]  /*86b0*/  BSSY B0, `(.L_x_317) ;  /* 0x000002a000007945 */ /* 0x000fe20003800000 */
[----:B------:R-:W-:Y:S01]  /*86c0*/  SHF.R.S32.HI R9, RZ, 0x1f, R10 ;  /* 0x0000001fff097819 */ /* 0x000fe2000001140a */
[----:B------:R-:W2:Y:S01]  /*86d0*/  S2R R19, SR_CTAID.Y ;  /* 0x0000000000137919 */ /* 0x000ea20000002600 */
[----:B------:R-:W-:-:S02]  /*86e0*/  SEL R14, R10, RZ, !P1 ;  /* 0x000000ff0a0e7207 */ /* 0x000fc40004800000 */
[----:B------:R-:W-:Y:S02]  /*86f0*/  SEL R18, R9, RZ, !P1 ;  /* 0x000000ff09127207 */ /* 0x000fe40004800000 */
[----:B-1----:R-:W-:-:S04]  /*8700*/  SHF.R.S32.HI R4, RZ, 0x1f, R5 ;  /* 0x0000001fff047819 */ /* 0x002fc80000011405 */
[----:B------:R-:W-:Y:S02]  /*8710*/  LEA.HI R4, R4, R5, RZ, 0x2 ;  /* 0x0000000504047211 */ /* 0x000fe400078f10ff */
[----:B--2---:R-:W-:Y:S02]  /*8720*/  SHF.R.S32.HI R20, RZ, 0x1f, R19 ;  /* 0x0000001fff147819 */ /* 0x004fe40000011413 */
[----:B------:R-:W-:-:S03]  /*8730*/  LOP3.LUT R0, R4, 0x1ffffffc, RZ, 0xc0, !PT ;  /* 0x1ffffffc04007812 */ /* 0x000fc600078ec0ff */
[----:B------:R-:W-:Y:S02]  /*8740*/  IMAD R7, R20, c[0x0][0x308], RZ ;  /* 0x0000c20014077a24 */ /* 0x000fe400078e02ff */
[----:B------:R-:W-:Y:S02]  /*8750*/  IMAD.IADD R0, R5, 0x1, -R0 ;  /* 0x0000000105007824 */ /* 0x000fe400078e0a00 */
[----:B------:R-:W-:Y:S02]  /*8760*/  IMAD R7, R19, c[0x0][0x30c], R7 ;  /* 0x0000c30013077a24 */ /* 0x000fe400078e0207 */
[----:B------:R-:W-:Y:S01]  /*8770*/  IMAD.SHL.U32 R12, R0, 0x8, RZ ;  /* 0x00000008000c7824 */ /* 0x000fe200078e00ff */
[----:B------:R-:W-:-:S04]  /*8780*/  SHF.R.S32.HI R0, RZ, 0x2, R4 ;  /* 0x00000002ff007819 */ /* 0x000fc80000011404 */
[--C-:B------:R-:W-:Y:S02]  /*8790*/  SHF.R.S32.HI R13, RZ, 0x1f, R12.reuse ;  /* 0x0000001fff0d7819 */ /* 0x100fe4000001140c */
[C---:B------:R-:W-:Y:S02]  /*87a0*/  ISETP.GE.AND P5, PT, R0.reuse, R15, PT ;  /* 0x0000000f0000720c */ /* 0x040fe40003fa6270 */
[----:B------:R-:W-:Y:S01]  /*87b0*/  IADD3 R6, P0, R0, R2, RZ ;  /* 0x0000000200067210 */ /* 0x000fe20007f1e0ff */
[----:B------:R-:W-:Y:S01]  /*87c0*/  IMAD.WIDE.U32 R4, R19, c[0x0][0x308], R12 ;  /* 0x0000c20013047a25 */ /* 0x000fe200078e000c */
[C---:B------:R-:W-:Y:S02]  /*87d0*/  IADD3 R16, R12.reuse, 0x20, RZ ;  /* 0x000000200c107810 */ /* 0x040fe40007ffe0ff */
[----:B------:R-:W-:Y:S01]  /*87e0*/  IADD3 R17, R12, 0x40, RZ ;  /* 0x000000400c117810 */ /* 0x000fe20007ffe0ff */
[----:B------:R-:W-:Y:S01]  /*87f0*/  IMAD.IADD R5, R7, 0x1, R5 ;  /* 0x0000000107057824 */ /* 0x000fe200078e0205 */
[----:B------:R-:W-:Y:S01]  /*8800*/  LEA.HI.X.SX32 R7, R0, R3, 0x1, P0 ;  /* 0x0000000300077211 */ /* 0x000fe200000f0eff */
[----:B------:R-:W-:-:S02]  /*8810*/  IMAD R2, R18, c[0x0][0x310], RZ ;  /* 0x0000c40012027a24 */ /* 0x000fc400078e02ff */
[----:B------:R-:W-:Y:S02]  /*8820*/  IMAD.U32 R3, RZ, RZ, UR5 ;  /* 0x00000005ff037e24 */ /* 0x000fe4000f8e00ff */
[C---:B------:R-:W-:Y:S02]  /*8830*/  IMAD R2, R14.reuse, c[0x0][0x314], R2 ;  /* 0x0000c5000e027a24 */ /* 0x040fe400078e0202 */
[----:B------:R-:W-:-:S04]  /*8840*/  IMAD.WIDE.U32 R10, R14, c[0x0][0x310], R4 ;  /* 0x0000c4000e0a7a25 */ /* 0x000fc800078e0004 */
[----:B------:R-:W-:-:S04]  /*8850*/  IMAD.WIDE R6, R3, 0x80, R6 ;  /* 0x0000008003067825 */ /* 0x000fc800078e0206 */
[----:B------:R-:W-:Y:S01]  /*8860*/  IMAD.IADD R3, R11, 0x1, R2 ;  /* 0x000000010b037824 */ /* 0x000fe200078e0202 */
        /* <DEDUP_REMOVED lines=14> */
.L_x_318:
[----:B------:R-:W-:Y:S05]  /*8950*/  BSYNC B0 ;  /* 0x0000000000007941 */ /* 0x000fea0003800000 */
.L_x_317:
        /* <DEDUP_REMOVED lines=19> */
.L_x_320:
[----:B------:R-:W-:Y:S05]  /*8a90*/  BSYNC B0 ;  /* 0x0000000000007941 */ /* 0x000fea0003800000 */
.L_x_319:
        /* <DEDUP_REMOVED lines=23> */
.L_x_322:
[----:B------:R-:W-:Y:S05]  /*8c10*/  BSYNC B0 ;  /* 0x0000000000007941 */ /* 0x000fea0003800000 */
.L_x_321:
        /* <DEDUP_REMOVED lines=18> */
.L_x_323:
        /* <DEDUP_REMOVED lines=12> */
.L_x_1396:


//--------------------- .text._ZN7cutlass13device_kernelIN5flash19enable_sm80_to_sm89INS1_16FlashAttnBwdSm80INS1_25CollectiveMainloopBwdSm80ILi2ELi1EN4cute5tupleIJNS5_1CILi64EEENS7_ILi128EEENS7_ILi96EEEEEENS_10bfloat16_tEfNS_4arch4Sm80ELb0ELb1ELb1ELb1ELb1ELb0ELb0ELb0ELi2ELi2ELi4ELi2ELb1EEENS1_21CollectiveEpilogueBwdISB_SC_SE_Li256ELb1ELb0ELi2EEENS1_19SingleTileSchedulerILb1ELb0ELb0ELi128EEEEEEEEEvNT_6ParamsE --------------------------
	.section	.text._ZN7cutlass13device_kernelIN5flash19enable_sm80_to_sm89INS1_16FlashAttnBwdSm80INS1_25CollectiveMainloopBwdSm80ILi2ELi1EN4cute5tupleIJNS5_1CILi64EEENS7_ILi128EEENS7_ILi96EEEEEENS_10bfloat16_tEfNS_4arch4Sm80ELb0ELb1ELb1ELb1ELb1ELb0ELb0ELb0ELi2ELi2ELi4ELi2ELb1EEENS1_21CollectiveEpilogueBwdISB_SC_SE_Li256ELb1ELb0ELi2EEENS1_19SingleTileSchedulerILb1ELb0ELb0ELi128EEEEEEEEEvNT_6ParamsE,"ax",@progbits
	.sectioninfo	@"SHI_REGISTERS=255"
	.align	128
.text._ZN7cutlass13device_kernelIN5flash19enable_sm80_to_sm89INS1_16FlashAttnBwdSm80INS1_25CollectiveMainloopBwdSm80ILi2ELi1EN4cute5tupleIJNS5_1CILi64EEENS7_ILi128EEENS7_ILi96EEEEEENS_10bfloat16_tEfNS_4arch4Sm80ELb0ELb1ELb1ELb1ELb1ELb0ELb0ELb0ELi2ELi2ELi4ELi2ELb1EEENS1_21CollectiveEpilogueBwdISB_SC_SE_Li256ELb1ELb0ELi2EEENS1_19SingleTileSchedulerILb1ELb0ELb0ELi128EEEEEEEEEvNT_6ParamsE:
        .type           _ZN7cutlass13device_kernelIN5flash19enable_sm80_to_sm89INS1_16FlashAttnBwdSm80INS1_25CollectiveMainloopBwdSm80ILi2ELi1EN4cute5tupleIJNS5_1CILi64EEENS7_ILi128EEENS7_ILi96EEEEEENS_10bfloat16_tEfNS_4arch4Sm80ELb0ELb1ELb1ELb1ELb1ELb0ELb0ELb0ELi2ELi2ELi4ELi2ELb1EEENS1_21CollectiveEpilogueBwdISB_SC_SE_Li256ELb1ELb0ELi2EEENS1_19SingleTileSchedulerILb1ELb0ELb0ELi128EEEEEEEEEvNT_6ParamsE,@function
        .size           _ZN7cutlass13device_kernelIN5flash19enable_sm80_to_sm89INS1_16FlashAttnBwdSm80INS1_25CollectiveMainloopBwdSm80ILi2ELi1EN4cute5tupleIJNS5_1CILi64EEENS7_ILi128EEENS7_ILi96EEEEEENS_10bfloat16_tEfNS_4arch4Sm80ELb0ELb1ELb1ELb1ELb1ELb0ELb0ELb0ELi2ELi2ELi4ELi2ELb1EEENS1_21CollectiveEpilogueBwdISB_SC_SE_Li256ELb1ELb0ELi2EEENS1_19SingleTileSchedulerILb1ELb0ELb0ELi128EEEEEEEEEvNT_6ParamsE,(.L_x_1397 - _ZN7cutlass13device_kernelIN5flash19enable_sm80_to_sm89INS1_16FlashAttnBwdSm80INS1_25CollectiveMainloopBwdSm80ILi2ELi1EN4cute5tupleIJNS5_1CILi64EEENS7_ILi128EEENS7_ILi96EEEEEENS_10bfloat16_tEfNS_4arch4Sm80ELb0ELb1ELb1ELb1ELb1ELb0ELb0ELb0ELi2ELi2ELi4ELi2ELb1EEENS1_21CollectiveEpilogueBwdISB_SC_SE_Li256ELb1ELb0ELi2EEENS1_19SingleTileSchedulerILb1ELb0ELb0ELi128EEEEEEEEEvNT_6ParamsE)
        .other          _ZN7cutlass13device_kernelIN5flash19enable_sm80_to_sm89INS1_16FlashAttnBwdSm80INS1_25CollectiveMainloopBwdSm80ILi2ELi1EN4cute5tupleIJNS5_1CILi64EEENS7_ILi128EEENS7_ILi96EEEEEENS_10bfloat16_tEfNS_4arch4Sm80ELb0ELb1ELb1ELb1ELb1ELb0ELb0ELb0ELi2ELi2ELi4ELi2ELb1EEENS1_21CollectiveEpilogueBwdISB_SC_SE_Li256ELb1ELb0ELi2EEENS1_19SingleTileSchedulerILb1ELb0ELb0ELi128EEEEEEEEEvNT_6ParamsE,@"STO_CUDA_ENTRY STV_DEFAULT"
_ZN7cutlass13device_kernelIN5flash19enable_sm80_to_sm89INS1_16FlashAttnBwdSm80INS1_25CollectiveMainloopBwdSm80ILi2ELi1EN4cute5tupleIJNS5_1CILi64EEENS7_ILi128EEENS7_ILi96EEEEEENS_10bfloat16_tEfNS_4arch4Sm80ELb0ELb1ELb1ELb1ELb1ELb0ELb0ELb0ELi2ELi2ELi4ELi2ELb1EEENS1_21CollectiveEpilogueBwdISB_SC_SE_Li256ELb1ELb0ELi2EEENS1_19SingleTileSchedulerILb1ELb0ELb0ELi128EEEEEEEEEvNT_6ParamsE:
        /* <DEDUP_REMOVED lines=18> */
.L_x_325:
        /* <DEDUP_REMOVED lines=8> */
.L_x_327:
[----:B------:R-:W-:Y:S02]  /*01a0*/  MOV R0, c[0x0][0x3a4] ;  /* 0x0000e90000007a02 */ /* 0x000fe40000000f00 */
.L_x_326:
[----:B------:R-:W-:-:S06]  /*01b0*/  USHF.L.U32 UR10, UR5, 0x7, URZ ;  /* 0x00000007050a7899 */ /* 0x000fcc000800063f */
[----:B-----5:R-:W-:-:S04]  /*01c0*/  ISETP.LE.AND P0, PT, R0, UR10, PT ;  /* 0x0000000a00007c0c */ /* 0x020fc8000bf03270 */
[----:B------:R-:W-:-:S05]  /*01d0*/  SEL R0, R5, 0xffffffff, !P0 ;  /* 0xffffffff05007807 */ /* 0x000fca0004000000 */
[----:B------:R2:W-:Y:S01]  /*01e0*/  STL [R1+0x80], R0 ;  /* 0x0000800001007387 */ /* 0x0005e20000100800 */
[----:B------:R-:W-:Y:S05]  /*01f0*/  BRA `(.L_x_328) ;  /* 0x0000012000007947 */ /* 0x000fea0003800000 */
.L_x_324:
[----:B--2-4-:R-:W-:-:S04]  /*0200*/  ISETP.NE.U32.AND P0, PT, RZ, c[0x0][0x3c0], PT ;  /* 0x0000f000ff007a0c */ /* 0x014fc80003f05070 */
[----:B------:R-:W-:-:S13]  /*0210*/  ISETP.NE.AND.EX P0, PT, RZ, c[0x0][0x3c4], PT, P0 ;  /* 0x0000f100ff007a0c */ /* 0x000fda0003f05300 */
[----:B------:R-:W-:Y:S05]  /*0220*/  @!P0 BRA `(.L_x_329) ;  /* 0x0000002000008947 */ /* 0x000fea0003800000 */
[----:B------:R1:W5:Y:S01]  /*0230*/  LDG.E R0, [R2.64] ;  /* 0x0000000c02007981 */ /* 0x000362000c1e1900 */
[----:B------:R-:W-:Y:S05]  /*0240*/  BRA `(.L_x_330) ;  /* 0x0000009000007947 */ /* 0x000fea0003800000 */
.L_x_329:
        /* <DEDUP_REMOVED lines=8> */
.L_x_331:
[----:B------:R-:W-:Y:S02]  /*02d0*/  MOV R0, c[0x0][0x3a4] ;  /* 0x0000e90000007a02 */ /* 0x000fe40000000f00 */
.L_x_330:
[----:B------:R-:W-:-:S06]  /*02e0*/  USHF.L.U32 UR10, UR5, 0x7, URZ ;  /* 0x00000007050a7899 */ /* 0x000fcc000800063f */
[----:B-----5:R-:W-:-:S04]  /*02f0*/  ISETP.LE.AND P0, PT, R0, UR10, PT ;  /* 0x0000000a00007c0c */ /* 0x020fc8000bf03270 */
[----:B------:R-:W-:-:S05]  /*0300*/  SEL R0, R5, 0xffffffff, !P0 ;  /* 0xffffffff05007807 */ /* 0x000fca0004000000 */
[----:B------:R2:W-:Y:S04]  /*0310*/  STL [R1+0x80], R0 ;  /* 0x0000800001007387 */ /* 0x0005e80000100800 */
.L_x_328:
        /* <DEDUP_REMOVED lines=33> */
.L_x_332:
[----:B-1-3--:R-:W-:-:S04]  /*0530*/  ISETP.NE.U32.AND P0, PT, RZ, c[0x0][0x2e0], PT ;  /* 0x0000b800ff007a0c */ /* 0x00afc80003f05070 */
[----:B------:R-:W-:-:S13]  /*0540*/  ISETP.NE.AND.EX P0, PT, RZ, c[0x0][0x2e4], PT, P0 ;  /* 0x0000b900ff007a0c */ /* 0x000fda0003f05300 */
[----:B------:R-:W-:Y:S05]  /*0550*/  @!P0 BRA `(.L_x_333) ;  /* 0x0000004000008947 */ /* 0x000fea0003800000 */
[----:B------:R-:W-:-:S05]  /*0560*/  IMAD.WIDE R2, R89, R9, c[0x0][0x2e0] ;  /* 0x0000b80059027625 */ /* 0x000fca00078e0209 */
[----:B------:R-:W2:Y:S02]  /*0570*/  LDG.E R0, [R2.64] ;  /* 0x0000000c02007981 */ /* 0x000ea4000c1e1900 */
[----:B--2---:R1:W2:Y:S02]  /*0580*/  R2UR UR17, R0 ;  /* 0x00000000001173c2 */ /* 0x0042a400000e0000 */
[----:B-12---:R-:W-:Y:S05]  /*0590*/  BRA `(.L_x_334) ;  /* 0x0000006000007947 */ /* 0x006fea0003800000 */
.L_x_333:
[----:B------:R-:W-:Y:S05]  /*05a0*/  @!P2 BRA `(.L_x_334) ;  /* 0x000000500000a947 */ /* 0x000fea0003800000 */
[----:B------:R-:W2:Y:S04]  /*05b0*/  LDG.E R2, [R4.64] ;  /* 0x0000000c04027981 */ /* 0x000ea8000c1e1900 */
[----:B------:R-:W3:Y:S01]  /*05c0*/  LDG.E R0, [R4.64+0x4] ;  /* 0x0000040c04007981 */ /* 0x000ee2000c1e1900 */
[----:B--2---:R-:W1:Y:S08]  /*05d0*/  R2UR UR17, R2 ;  /* 0x00000000021173c2 */ /* 0x004e7000000e0000 */
[----:B---3--:R-:W1:Y:S02]  /*05e0*/  R2UR UR4, R0 ;  /* 0x00000000000473c2 */ /* 0x008e6400000e0000 */
[----:B-1----:R-:W-:-:S06]  /*05f0*/  UIADD3 UR17, -UR17, UR4, URZ ;  /* 0x0000000411117290 */ /* 0x002fcc000fffe13f */
.L_x_334:
        /* <DEDUP_REMOVED lines=15> */
.L_x_335:
        /* <DEDUP_REMOVED lines=558> */
.L_x_355:
        /* <DEDUP_REMOVED lines=184> */
.L_x_339:
[----:B------:R-:W-:Y:S04]  /*3550*/  MOV R3, 0x1 ;  /* 0x0000000100037802 */ /* 0x000fe80000000f00 */
[----:B------:R-:W-:Y:S11]  /*3560*/  ISETP.NE.AND P0, PT, R3, c[0x0][0x2a8], PT ;  /* 0x0000aa0003007a0c */ /* 0x000ff60003f05270 */
[----:B------:R-:W-:Y:S02]  /*3570*/  @!UPT UIADD3 URZ, URZ, URZ, URZ ;  /* 0x0000003f3f3ff290 */ /* 0x000fe4000fffe03f */
[----:B------:R-:W-:Y:S05]  /*3580*/  @P0 IMAD.HI.U32 R3, R2, c[0x0][0x2ac], RZ ;  /* 0x0000ab0002030a27 */ /* 0x000fea00078e00ff */
[----:B------:R-:W-:Y:S02]  /*3590*/  @P0 SHF.R.U32.HI R2, RZ, c[0x0][0x2b0], R3 ;  /* 0x0000ac00ff020a19 */ /* 0x000fe40000011603 */
.L_x_340:
[----:B------:R-:W-:Y:S05]  /*35a0*/  BSYNC B0 ;  /* 0x0000000000007941 */ /* 0x000fea0003800000 */
.L_x_338:
        /* <DEDUP_REMOVED lines=8> */
.L_x_337:
        /* <DEDUP_REMOVED lines=18> */
.L_x_343:
[----:B------:R-:W-:Y:S04]  /*3750*/  MOV R3, 0x1 ;  /* 0x0000000100037802 */ /* 0x000fe80000000f00 */
[----:B------:R-:W-:Y:S11]  /*3760*/  ISETP.NE.AND P0, PT, R3, c[0x0][0x2a8], PT ;  /* 0x0000aa0003007a0c */ /* 0x000ff60003f05270 */
[----:B------:R-:W-:Y:S02]  /*3770*/  @!UPT UIADD3 URZ, URZ, URZ, URZ ;  /* 0x0000003f3f3ff290 */ /* 0x000fe4000fffe03f */
[----:B------:R-:W-:Y:S05]  /*3780*/  @P0 IMAD.HI.U32 R3, R2, c[0x0][0x2ac], RZ ;  /* 0x0000ab0002030a27 */ /* 0x000fea00078e00ff */
[----:B------:R-:W-:Y:S02]  /*3790*/  @P0 SHF.R.U32.HI R2, RZ, c[0x0][0x2b0], R3 ;  /* 0x0000ac00ff020a19 */ /* 0x000fe40000011603 */
.L_x_344:
[----:B------:R-:W-:Y:S05]  /*37a0*/  BSYNC B0 ;  /* 0x0000000000007941 */ /* 0x000fea0003800000 */
.L_x_342:
[----:B------:R-:W2:Y:S01]  /*37b0*/  LDL R6, [R1+0x20] ;  /* 0x0000200001067983 */ /* 0x000ea20000100800 */
[----:B------:R-:W-:Y:S04]  /*37c0*/  IMAD.MOV.U32 R3, RZ, RZ, c[0x0][0x2a8] ;  /* 0x0000aa00ff037624 */ /* 0x000fe800078e00ff */
[----:B------:R-:W-:Y:S04]  /*37d0*/  IMAD R2, R2, R3, -UR10 ;  /* 0x8000000a02027e24 */ /* 0x000fe8000f8e0203 */
[----:B--2---:R-:W-:Y:S05]  /*37e0*/  IMAD.IADD R2, R2, 0x1, -R6 ;  /* 0x0000000102027824 */ /* 0x004fea00078e0a06 */
[----:B------:R-:W-:Y:S02]  /*37f0*/  IADD3 R3, R2, c[0x0][0x2a8], RZ ;  /* 0x0000aa0002037a10 */ /* 0x000fe40007ffe0ff */
[----:B------:R-:W-:Y:S02]  /*3800*/  IMNMX R142, R142, R2, !PT ;  /* 0x000000028e8e7217 */ /* 0x000fe40007800200 */
[----:B------:R-:W-:Y:S02]  /*3810*/  IMNMX R145, R145, R3, PT ;  /* 0x0000000391917217 */ /* 0x000fe40003800200 */
.L_x_341:
        /* <DEDUP_REMOVED lines=18> */
.L_x_347:
[----:B------:R-:W-:Y:S04]  /*3940*/  MOV R3, 0x1 ;  /* 0x0000000100037802 */ /* 0x000fe80000000f00 */
[----:B------:R-:W-:Y:S11]  /*3950*/  ISETP.NE.AND P0, PT, R3, c[0x0][0x2a8], PT ;  /* 0x0000aa0003007a0c */ /* 0x000ff60003f05270 */
[----:B------:R-:W-:Y:S02]  /*3960*/  @!UPT UIADD3 URZ, URZ, URZ, URZ ;  /* 0x0000003f3f3ff290 */ /* 0x000fe4000fffe03f */
[----:B------:R-:W-:Y:S05]  /*3970*/  @P0 IMAD.HI.U32 R3, R2, c[0x0][0x2ac], RZ ;  /* 0x0000ab0002030a27 */ /* 0x000fea00078e00ff */
[----:B------:R-:W-:Y:S02]  /*3980*/  @P0 SHF.R.U32.HI R2, RZ, c[0x0][0x2b0], R3 ;  /* 0x0000ac00ff020a19 */ /* 0x000fe40000011603 */
.L_x_348:
[----:B------:R-:W-:Y:S05]  /*3990*/  BSYNC B0 ;  /* 0x0000000000007941 */ /* 0x000fea0003800000 */
.L_x_346:
[----:B------:R-:W2:Y:S01]  /*39a0*/  LDL R6, [R1+0x20] ;  /* 0x0000200001067983 */ /* 0x000ea20000100800 */
[----:B------:R-:W-:Y:S04]  /*39b0*/  IMAD.MOV.U32 R3, RZ, RZ, c[0x0][0x2a8] ;  /* 0x0000aa00ff037624 */ /* 0x000fe800078e00ff */
[----:B------:R-:W-:Y:S04]  /*39c0*/  IMAD R2, R2, R3, -UR10 ;  /* 0x8000000a02027e24 */ /* 0x000fe8000f8e0203 */
[----:B--2---:R-:W-:Y:S05]  /*39d0*/  IMAD.IADD R2, R2, 0x1, -R6 ;  /* 0x0000000102027824 */ /* 0x004fea00078e0a06 */
[----:B------:R-:W-:Y:S02]  /*39e0*/  IADD3 R3, R2, c[0x0][0x2a8], RZ ;  /* 0x0000aa0002037a10 */ /* 0x000fe40007ffe0ff */
[----:B------:R-:W-:Y:S02]  /*39f0*/  IMNMX R140, R140, R2, !PT ;  /* 0x000000028c8c7217 */ /* 0x000fe40007800200 */
[----:B------:R-:W-:Y:S02]  /*3a00*/  IMNMX R146, R146, R3, PT ;  /* 0x0000000392927217 */ /* 0x000fe40003800200 */
.L_x_345:
        /* <DEDUP_REMOVED lines=18> */
.L_x_351:
[----:B------:R-:W-:Y:S04]  /*3b30*/  MOV R2, 0x1 ;  /* 0x0000000100027802 */ /* 0x000fe80000000f00 */
[----:B------:R-:W-:Y:S11]  /*3b40*/  ISETP.NE.AND P0, PT, R2, c[0x0][0x2a8], PT ;  /* 0x0000aa0002007a0c */ /* 0x000ff60003f05270 */
[----:B------:R-:W-:Y:S02]  /*3b50*/  @!UPT UIADD3 URZ, URZ, URZ, URZ ;  /* 0x0000003f3f3ff290 */ /* 0x000fe4000fffe03f */
[----:B------:R-:W-:Y:S05]  /*3b60*/  @P0 IMAD.HI.U32 R2, R0, c[0x0][0x2ac], RZ ;  /* 0x0000ab0000020a27 */ /* 0x000fea00078e00ff */
[----:B------:R-:W-:Y:S02]  /*3b70*/  @P0 SHF.R.U32.HI R0, RZ, c[0x0][0x2b0], R2 ;  /* 0x0000ac00ff000a19 */ /* 0x000fe40000011602 */
.L_x_352:
[----:B------:R-:W-:Y:S05]  /*3b80*/  BSYNC B0 ;  /* 0x0000000000007941 */ /* 0x000fea0003800000 */
.L_x_350:
[----:B------:R-:W2:Y:S01]  /*3b90*/  LDL R3, [R1+0x20] ;  /* 0x0000200001037983 */ /* 0x000ea20000100800 */
[----:B------:R-:W-:Y:S04]  /*3ba0*/  IMAD.MOV.U32 R2, RZ, RZ, c[0x0][0x2a8] ;  /* 0x0000aa00ff027624 */ /* 0x000fe800078e00ff */
[----:B------:R-:W-:Y:S04]  /*3bb0*/  IMAD R0, R0, R2, -UR10 ;  /* 0x8000000a00007e24 */ /* 0x000fe8000f8e0202 */
[----:B--2---:R-:W-:Y:S05]  /*3bc0*/  IMAD.IADD R0, R0, 0x1, -R3 ;  /* 0x0000000100007824 */ /* 0x004fea00078e0a03 */
[----:B------:R-:W-:Y:S02]  /*3bd0*/  IADD3 R2, R0, c[0x0][0x2a8], RZ ;  /* 0x0000aa0000027a10 */ /* 0x000fe40007ffe0ff */
[----:B------:R-:W-:Y:S02]  /*3be0*/  IMNMX R141, R141, R0, !PT ;  /* 0x000000008d8d7217 */ /* 0x000fe40007800200 */
[----:B------:R-:W-:Y:S02]  /*3bf0*/  IMNMX R144, R144, R2, PT ;  /* 0x0000000290907217 */ /* 0x000fe40003800200 */
.L_x_349:
        /* <DEDUP_REMOVED lines=62> */
.L_x_353:
        /* <DEDUP_REMOVED lines=589> */
.L_x_354:
        /* <DEDUP_REMOVED lines=241> */
.L_x_336:
        /* <DEDUP_REMOVED lines=152> */
.L_x_357:
        /* <DEDUP_REMOVED lines=63> */
.L_x_359:
[----:B------:R-:W-:Y:S05]  /*8130*/  BSYNC B0 ;  /* 0x0000000000007941 */ /* 0x000fea0003800000 */
.L_x_358:
        /* <DEDUP_REMOVED lines=21> */
.L_x_361:
[----:B------:R-:W-:Y:S05]  /*8290*/  BSYNC B0 ;  /* 0x0000000000007941 */ /* 0x000fea0003800000 */
.L_x_360:
        /* <DEDUP_REMOVED lines=24> */
.L_x_363:
[----:B------:R-:W-:Y:S05]  /*8420*/  BSYNC B0 ;  /* 0x0000000000007941 */ /* 0x000fea0003800000 */
.L_x_362:
        /* <DEDUP_REMOVED lines=19> */
.L_x_356:
        /* <DEDUP_REMOVED lines=19> */
.L_x_364:
        /* <DEDUP_REMOVED lines=44> */
.L_x_366:
[----:B------:R-:W-:Y:S05]  /*8950*/  BSYNC B0 ;  /* 0x0000000000007941 */ /* 0x000fea0003800000 */
.L_x_365:
        /* <DEDUP_REMOVED lines=19> */
.L_x_368:
[----:B------:R-:W-:Y:S05]  /*8a90*/  BSYNC B0 ;  /* 0x0000000000007941 */ /* 0x000fea0003800000 */
.L_x_367:
        /* <DEDUP_REMOVED lines=23> */
.L_x_370:
[----:B------:R-:W-:Y:S05]  /*8c10*/  BSYNC B0 ;  /* 0x0000000000007941 */ /* 0x000fea0003800000 */
.L_x_369:
        /* <DEDUP_REMOVED lines=18> */
.L_x_371:
        /* <DEDUP_REMOVED lines=12> */
.L_x_1397:


//--------------------- .text._ZN7cutlass13device_kernelIN5flash19enable_sm80_to_sm89INS1_16FlashAttnBwdSm80INS1_25CollectiveMainloopBwdSm80ILi2ELi1EN4cute5tupleIJNS5_1CILi64EEENS7_ILi128EEENS7_ILi96EEEEEENS_10bfloat16_tEfNS_4arch4Sm80ELb0ELb1ELb1ELb1ELb0ELb0ELb0ELb0ELi2ELi2ELi4ELi2ELb1EEENS1_24CollectiveEpilogueBwdGQAISB_fSE_Li256ELb1ELb0EEENS1_19SingleTileSchedulerILb1ELb0ELb0ELi128EEEEEEEEEvNT_6ParamsE --------------------------
	.section	.text._ZN7cutlass13device_kernelIN5flash19enable_sm80_to_sm89INS1_16FlashAttnBwdSm80INS1_25CollectiveMainloopBwdSm80ILi2ELi1EN4cute5tupleIJNS5_1CILi64EEENS7_ILi128EEENS7_ILi96EEEEEENS_10bfloat16_tEfNS_4arch4Sm80ELb0ELb1ELb1ELb1ELb0ELb0ELb0ELb0ELi2ELi2ELi4ELi2ELb1EEENS1_24CollectiveEpilogueBwdGQAISB_fSE_Li256ELb1ELb0EEENS1_19SingleTileSchedulerILb1ELb0ELb0ELi128EEEEEEEEEvNT_6ParamsE,"ax",@progbits
	.sectioninfo	@"SHI_REGISTERS=255"
	.align	128
.text._ZN7cutlass13device_kernelIN5flash19enable_sm80_to_sm89INS1_16FlashAttnBwdSm80INS1_25CollectiveMainloopBwdSm80ILi2ELi1EN4cute5tupleIJNS5_1CILi64EEENS7_ILi128EEENS7_ILi96EEEEEENS_10bfloat16_tEfNS_4arch4Sm80ELb0ELb1ELb1ELb1ELb0ELb0ELb0ELb0ELi2ELi2ELi4ELi2ELb1EEENS1_24CollectiveEpilogueBwdGQAISB_fSE_Li256ELb1ELb0EEENS1_19SingleTileSchedulerILb1ELb0ELb0ELi128EEEEEEEEEvNT_6ParamsE:
        .type           _ZN7cutlass13device_kernelIN5flash19enable_sm80_to_sm89INS1_16FlashAttnBwdSm80INS1_25CollectiveMainloopBwdSm80ILi2ELi1EN4cute5tupleIJNS5_1CILi64EEENS7_ILi128EEENS7_ILi96EEEEEENS_10bfloat16_tEfNS_4arch4Sm80ELb0ELb1ELb1ELb1ELb0ELb0ELb0ELb0ELi2ELi2ELi4ELi2ELb1EEENS1_24CollectiveEpilogueBwdGQAISB_fSE_Li256ELb1ELb0EEENS1_19SingleTileSchedulerILb1ELb0ELb0ELi128EEEEEEEEEvNT_6ParamsE,@function
        .size           _ZN7cutlass13device_kernelIN5flash19enable_sm80_to_sm89INS1_16FlashAttnBwdSm80INS1_25CollectiveMainloopBwdSm80ILi2ELi1EN4cute5tupleIJNS5_1CILi64EEENS7_ILi128EEENS7_ILi96EEEEEENS_10bfloat16_tEfNS_4arch4Sm80ELb0ELb1ELb1ELb1ELb0ELb0ELb0ELb0ELi2ELi2ELi4ELi2ELb1EEENS1_24CollectiveEpilogueBwdGQAISB_fSE_Li256ELb1ELb0EEENS1_19SingleTileSchedulerILb1ELb0ELb0ELi128EEEEEEEEEvNT_6ParamsE,(.L_x_1398 - _ZN7cutlass13device_kernelIN5flash19enable_sm80_to_sm89INS1_16FlashAttnBwdSm80INS1_25CollectiveMainloopBwdSm80ILi2ELi1EN4cute5tupleIJNS5_1CILi64EEENS7_ILi128EEENS7_ILi96EEEEEENS_10bfloat16_tEfNS_4arch4Sm80ELb0ELb1ELb1ELb1ELb0ELb0ELb0ELb0ELi2ELi2ELi4ELi2ELb1EEENS1_24CollectiveEpilogueBwdGQAISB_fSE_Li256ELb1ELb0EEENS1_19SingleTileSchedulerILb1ELb0ELb0ELi128EEEEEEEEEvNT_6ParamsE)
        .other          _ZN7cutlass13device_kernelIN5flash19enable_sm80_to_sm89INS1_16FlashAttnBwdSm80INS1_25CollectiveMainloopBwdSm80ILi2ELi1EN4cute5tupleIJNS5_1CILi64EEENS7_ILi128EEENS7_ILi96EEEEEENS_10bfloat16_tEfNS_4arch4Sm80ELb0ELb1ELb1ELb1ELb0ELb0ELb0ELb0ELi2ELi2ELi4ELi2ELb1EEENS1_24CollectiveEpilogueBwdGQAISB_fSE_Li256ELb1ELb0EEENS1_19SingleTileSchedulerILb1ELb0ELb0ELi128EEEEEEEEEvNT_6ParamsE,@"STO_CUDA_ENTRY STV_DEFAULT"
_ZN7cutlass13device_kernelIN5flash19enable_sm80_to_sm89INS1_16FlashAttnBwdSm80INS1_25CollectiveMainloopBwdSm80ILi2ELi1EN4cute5tupleIJNS5_1CILi64EEENS7_ILi128EEENS7_ILi96EEEEEENS_10bfloat16_tEfNS_4arch4Sm80ELb0ELb1ELb1ELb1ELb0ELb0ELb0ELb0ELi2ELi2ELi4ELi2ELb1EEENS1_24CollectiveEpilogueBwdGQAISB_fSE_Li256ELb1ELb0EEENS1_19SingleTileSchedulerILb1ELb0ELb0ELi128EEEEEEEEEvNT_6ParamsE:
        /* <DEDUP_REMOVED lines=18> */
.L_x_373:
        /* <DEDUP_REMOVED lines=8> */
.L_x_375:
[----:B------:R-:W-:Y:S02]  /*01a0*/  MOV R0, c[0x0][0x3ac] ;  /* 0x0000eb0000007a02 */ /* 0x000fe40000000f00 */
.L_x_374:
[----:B------:R-:W-:-:S06]  /*01b0*/  USHF.L.U32 UR10, UR5, 0x7, URZ ;  /* 0x00000007050a7899 */ /* 0x000fcc000800063f */
[----:B-----5:R-:W-:-:S04]  /*01c0*/  ISETP.LE.AND P0, PT, R0, UR10, PT ;  /* 0x0000000a00007c0c */ /* 0x020fc8000bf03270 */
[----:B------:R-:W-:-:S05]  /*01d0*/  SEL R0, R5, 0xffffffff, !P0 ;  /* 0xffffffff05007807 */ /* 0x000fca0004000000 */
[----:B------:R2:W-:Y:S01]  /*01e0*/  STL [R1+0x80], R0 ;  /* 0x0000800001007387 */ /* 0x0005e20000100800 */
[----:B------:R-:W-:Y:S05]  /*01f0*/  BRA `(.L_x_376) ;  /* 0x0000012000007947 */ /* 0x000fea0003800000 */
.L_x_372:
[----:B--2-4-:R-:W-:-:S04]  /*0200*/  ISETP.NE.U32.AND P0, PT, RZ, c[0x0][0x3c8], PT ;  /* 0x0000f200ff007a0c */ /* 0x014fc80003f05070 */
[----:B------:R-:W-:-:S13]  /*0210*/  ISETP.NE.AND.EX P0, PT, RZ, c[0x0][0x3cc], PT, P0 ;  /* 0x0000f300ff007a0c */ /* 0x000fda0003f05300 */
[----:B------:R-:W-:Y:S05]  /*0220*/  @!P0 BRA `(.L_x_377) ;  /* 0x0000002000008947 */ /* 0x000fea0003800000 */
[----:B------:R1:W5:Y:S01]  /*0230*/  LDG.E R0, [R2.64] ;  /* 0x0000000c02007981 */ /* 0x000362000c1e1900 */
[----:B------:R-:W-:Y:S05]  /*0240*/  BRA `(.L_x_378) ;  /* 0x0000009000007947 */ /* 0x000fea0003800000 */
.L_x_377:
        /* <DEDUP_REMOVED lines=8> */
.L_x_379:
[----:B------:R-:W-:Y:S02]  /*02d0*/  MOV R0, c[0x0][0x3ac] ;  /* 0x0000eb0000007a02 */ /* 0x000fe40000000f00 */
.L_x_378:
[----:B------:R-:W-:-:S06]  /*02e0*/  USHF.L.U32 UR10, UR5, 0x7, URZ ;  /* 0x00000007050a7899 */ /* 0x000fcc000800063f */
[----:B-----5:R-:W-:-:S04]  /*02f0*/  ISETP.LE.AND P0, PT, R0, UR10, PT ;  /* 0x0000000a00007c0c */ /* 0x020fc8000bf03270 */
[----:B------:R-:W-:-:S05]  /*0300*/  SEL R0, R5, 0xffffffff, !P0 ;  /* 0xffffffff05007807 */ /* 0x000fca0004000000 */
[----:B------:R2:W-:Y:S04]  /*0310*/  STL [R1+0x80], R0 ;  /* 0x0000800001007387 */ /* 0x0005e80000100800 */
.L_x_376:
        /* <DEDUP_REMOVED lines=10> */
[CC--:B-1----:R-:W-:Y:S02]  /*03c0*/  @P0 IMAD.WIDE R2, R135.reuse, R10.reuse, c[0x0][0x2d8] ;  /* 0x0000b60087020625 */ /* 0x0c2fe400078e020a */
[----:B--2---:R-:W2:Y:S04]  /*03d0*/  @P6 LDG.E R0, [R4.64] ;  /* 0x0000000c04006981 */ /* 0x004ea8000c1e1900 */
[----:B------:R1:W3:Y:S04]  /*03e0*/  @P0 LDG.E R8, [R2.64] ;  /* 0x0000000c02080981 */ /* 0x0002e8000c1e1900 */
[----:B------:R-:W4:Y:S01]  /*03f0*/  @P6 LDG.E R7, [R4.64] ;  /* 0x0000000c04076981 */ /* 0x000f22000c1e1900 */
[----:B-1----:R-:W-:-:S05]  /*0400*/  IMAD.WIDE R2, R135, R10, c[0x0][0x2d0] ;  /* 0x0000b40087027625 */ /* 0x002fca00078e020a */
[----:B------:R-:W5:Y:S01]  /*0410*/  @P2 LDG.E R6, [R2.64] ;  /* 0x0000000c02062981 */ /* 0x000f62000c1e1900 */
[----:B------:R-:W-:Y:S01]  /*0420*/  ULDC UR9, c[0x0][0x168] ;  /* 0x00005a0000097ab9 */ /* 0x000fe20000000800 */
[----:B------:R-:W-:Y:S01]  /*0430*/  CS2R R12, SRZ ;  /* 0x00000000000c7805 */ /* 0x000fe2000001ff00 */
[----:B------:R-:W-:Y:S01]  /*0440*/  ULDC UR17, c[0x0][0x198] ;  /* 0x0000660000117ab9 */ /* 0x000fe20000000800 */
[----:B------:R-:W-:Y:S02]  /*0450*/  IMAD.MOV.U32 R16, RZ, RZ, RZ ;  /* 0x000000ffff107224 */ /* 0x000fe400078e00ff */
        /* <DEDUP_REMOVED lines=10> */
[----:B------:R-:W-:Y:S05]  /*0500*/  @P0 BRA `(.L_x_380) ;  /* 0x0000006000000947 */ /* 0x000fea0003800000 */
[----:B--2---:R-:W-:Y:S05]  /*0510*/  @!P6 BRA `(.L_x_380) ;  /* 0x000000500000e947 */ /* 0x004fea0003800000 */
[----:B------:R1:W2:Y:S04]  /*0520*/  LDG.E R0, [R4.64] ;  /* 0x0000000c04007981 */ /* 0x0002a8000c1e1900 */
[----:B-1----:R-:W3:Y:S01]  /*0530*/  LDG.E R4, [R4.64+0x4] ;  /* 0x0000040c04047981 */ /* 0x002ee2000c1e1900 */
[----:B--2---:R-:W1:Y:S08]  /*0540*/  R2UR UR9, R0 ;  /* 0x00000000000973c2 */ /* 0x004e7000000e0000 */
[----:B---3--:R-:W1:Y:S02]  /*0550*/  R2UR UR4, R4 ;  /* 0x00000000040473c2 */ /* 0x008e6400000e0000 */
[----:B-1----:R-:W-:-:S06]  /*0560*/  UIADD3 UR9, -UR9, UR4, URZ ;  /* 0x0000000409097290 */ /* 0x002fcc000fffe13f */
.L_x_380:
[----:B--2---:R-:W-:-:S04]  /*0570*/  ISETP.NE.U32.AND P0, PT, RZ, c[0x0][0x2e0], PT ;  /* 0x0000b800ff007a0c */ /* 0x004fc80003f05070 */
[----:B------:R-:W-:-:S13]  /*0580*/  ISETP.NE.AND.EX P0, PT, RZ, c[0x0][0x2e4], PT, P0 ;  /* 0x0000b900ff007a0c */ /* 0x000fda0003f05300 */
[----:B------:R-:W-:Y:S05]  /*0590*/  @!P0 BRA `(.L_x_381) ;  /* 0x0000004000008947 */ /* 0x000fea0003800000 */
[----:B------:R-:W-:-:S05]  /*05a0*/  IMAD.WIDE R2, R135, R10, c[0x0][0x2e0] ;  /* 0x0000b80087027625 */ /* 0x000fca00078e020a */
[----:B------:R-:W2:Y:S02]  /*05b0*/  LDG.E R0, [R2.64] ;  /* 0x0000000c02007981 */ /* 0x000ea4000c1e1900 */
[----:B--2---:R1:W2:Y:S02]  /*05c0*/  R2UR UR17, R0 ;  /* 0x00000000001173c2 */ /* 0x0042a400000e0000 */
[----:B-12---:R-:W-:Y:S05]  /*05d0*/  BRA `(.L_x_382) ;  /* 0x0000006000007947 */ /* 0x006fea0003800000 */
.L_x_381:
[----:B------:R-:W-:Y:S05]  /*05e0*/  @!P2 BRA `(.L_x_382) ;  /* 0x000000500000a947 */ /* 0x000fea0003800000 */
[----:B------:R1:W2:Y:S04]  /*05f0*/  LDG.E R0, [R2.64] ;  /* 0x0000000c02007981 */ /* 0x0002a8000c1e1900 */
[----:B-1----:R-:W3:Y:S01]  /*0600*/  LDG.E R2, [R2.64+0x4] ;  /* 0x0000040c02027981 */ /* 0x002ee2000c1e1900 */
[----:B--2---:R-:W1:Y:S08]  /*0610*/  R2UR UR17, R0 ;  /* 0x00000000001173c2 */ /* 0x004e7000000e0000 */
[----:B---3--:R-:W1:Y:S02]  /*0620*/  R2UR UR4, R2 ;  /* 0x00000000020473c2 */ /* 0x008e6400000e0000 */
[----:B-1----:R-:W-:-:S06]  /*0630*/  UIADD3 UR17, -UR17, UR4, URZ ;  /* 0x0000000411117290 */ /* 0x002fcc000fffe13f */
.L_x_382:
        /* <DEDUP_REMOVED lines=15> */
.L_x_383:
[----:B------:R-:W-:Y:S01]  /*0730*/  UIADD3 UR4, UR10, UR9, -UR17 ;  /* 0x000000090a047290 */ /* 0x000fe2000fffe811 */
[----:B------:R-:W-:Y:S01]  /*0740*/  PLOP3.LUT P0, PT, PT, PT, PT, 0x80, 0x0 ;  /* 0x000000000000781c */ /* 0x000fe20003f0f070 */
[----:B------:R-:W-:Y:S01]  /*0750*/  ULDC UR6, c[0x0][0x2a4] ;  /* 0x0000a90000067ab9 */ /* 0x000fe20000000800 */
[----:B------:R-:W-:Y:S01]  /*0760*/  CS2R R126, SRZ ;  /* 0x00000000007e7805 */ /* 0x000fe2000001ff00 */
[----:B------:R-:W-:Y:S01]  /*0770*/  UIADD3 UR6, UR4, -UR6, URZ ;  /* 0x8000000604067290 */ /* 0x000fe2000fffe03f */
[----:B------:R-:W-:Y:S01]  /*0780*/  CS2R R124, SRZ ;  /* 0x00000000007c7805 */ /* 0x000fe2000001ff00 */
[----:B------:R-:W-:Y:S01]  /*0790*/  CS2R R130, SRZ ;  /* 0x0000000000827805 */ /* 0x000fe2000001ff00 */
[----:B------:R-:W-:Y:S01]  /*07a0*/  CS2R R128, SRZ ;  /* 0x0000000000807805 */ /* 0x000fe2000001ff00 */
        /* <DEDUP_REMOVED lines=63> */
[C---:B------:R-:W-:Y:S01]  /*0ba0*/  IADD3 R22, P0, R0.reuse, R134, RZ ;  /* 0x0000008600167210 */ /* 0x040fe20007f1e0ff */
[----:B------:R-:W-:Y:S01]  /*0bb0*/  USHF.R.S32.HI UR15, URZ, 0x1f, UR11 ;  /* 0x0000001f3f0f7899 */ /* 0x000fe2000801140b */
[----:B------:R-:W-:Y:S01]  /*0bc0*/  LOP3.LUT R2, R27, 0xfffffffc, RZ, 0xc0, !PT ;  /* 0xfffffffc1b027812 */ /* 0x000fe200078ec0ff */
[----:B------:R-:W-:Y:S01]  /*0bd0*/  UIADD3 UR16, -UR4, UR9, URZ ;  /* 0x0000000904107290 */ /* 0x000fe2000fffe13f */
[----:B------:R-:W-:Y:S01]  /*0be0*/  SHF.R.S32.HI R39, RZ, 0x2, R27 ;  /* 0x00000002ff277819 */ /* 0x000fe2000001141b */
[----:B------:R-:W-:Y:S01]  /*0bf0*/  ULDC.64 UR6, c[0x0][0x178] ;  /* 0x00005e0000067ab9 */ /* 0x000fe20000000a00 */
[----:B------:R-:W-:Y:S01]  /*0c00*/  LEA.HI.X.SX32 R23, R0, R4, 0x1, P0 ;  /* 0x0000000400177211 */ /* 0x000fe200000f0eff */
[----:B------:R-:W-:Y:S01]  /*0c10*/  @P1 IMAD.HI.U32 R3, R132, c[0x0][0x24c], RZ ;  /* 0x0000930084031a27 */ /* 0x000fe200078e00ff */
[----:B------:R-:W-:Y:S01]  /*0c20*/  SHF.R.S32.HI R11, RZ, 0x1f, R39 ;  /* 0x0000001fff0b7819 */ /* 0x000fe20000011427 */
[----:B------:R-:W-:Y:S01]  /*0c30*/  UIMAD UR18, UR15, UR6, URZ ;  /* 0x000000060f1272a4 */ /* 0x000fe2000f8e023f */
[----:B------:R-:W-:Y:S01]  /*0c40*/  IADD3 R18, P0, R39, R8, RZ ;  /* 0x0000000827127210 */ /* 0x000fe20007f1e0ff */
[----:B------:R-:W-:Y:S01]  /*0c50*/  IMAD.IADD R29, R134, 0x1, -R2 ;  /* 0x00000001861d7824 */ /* 0x000fe200078e0a02 */
[----:B------:R-:W-:Y:S01]  /*0c60*/  @P1 SHF.R.U32.HI R6, RZ, c[0x0][0x250], R3 ;  /* 0x00009400ff061a19 */ /* 0x000fe20000011603 */
[----:B------:R-:W-:Y:S01]  /*0c70*/  IMAD.SHL.U32 R0, R37, 0x8, RZ ;  /* 0x0000000825007824 */ /* 0x000fe200078e00ff */
[----:B------:R-:W-:Y:S01]  /*0c80*/  SHF.R.S32.HI R26, RZ, 0x1f, R135 ;  /* 0x0000001fff1a7819 */ /* 0x000fe20000011487 */
[----:B------:R-:W-:Y:S01]  /*0c90*/  IMAD.SHL.U32 R2, R29, 0x8, RZ ;  /* 0x000000081d027824 */ /* 0x000fe200078e00ff */
[----:B------:R-:W-:Y:S01]  /*0ca0*/  SHF.R.S32.HI R10, RZ, 0x1f, R6 ;  /* 0x0000001fff0a7819 */ /* 0x000fe20000011406 */
[----:B------:R-:W-:Y:S01]  /*0cb0*/  IMAD.X R21, R11, 0x1, R9, P0 ;  /* 0x000000010b157824 */ /* 0x000fe200000e0609 */
[----:B------:R-:W-:Y:S01]  /*0cc0*/  IADD3 R4, P0, R39, R12, RZ ;  /* 0x0000000c27047210 */ /* 0x000fe20007f1e0ff */
[----:B------:R-:W-:Y:S01]  /*0cd0*/  IMAD.U32 R12, RZ, RZ, UR5 ;  /* 0x00000005ff0c7e24 */ /* 0x000fe2000f8e00ff */
[----:B------:R-:W-:Y:S01]  /*0ce0*/  LOP3.LUT R0, R0, 0xc0, RZ, 0xc0, !PT ;  /* 0x000000c000007812 */ /* 0x000fe200078ec0ff */
[----:B------:R-:W-:Y:S01]  /*0cf0*/  IMAD R5, R10, c[0x0][0x1e0], RZ ;  /* 0x000078000a057a24 */ /* 0x000fe200078e02ff */
[----:B------:R-:W-:Y:S01]  /*0d00*/  SHF.R.S32.HI R3, RZ, 0x1f, R2 ;  /* 0x0000001fff037819 */ /* 0x000fe20000011402 */
[----:B------:R-:W-:Y:S01]  /*0d10*/  UIMAD.WIDE.U32 UR20, UR11, UR6, URZ ;  /* 0x000000060b1472a5 */ /* 0x000fe2000f8e003f */
[----:B------:R-:W-:Y:S01]  /*0d20*/  LEA.HI R14, R27, R39, RZ, 0x1 ;  /* 0x000000271b0e7211 */ /* 0x000fe200078f08ff */
[----:B------:R-:W-:Y:S01]  /*0d30*/  IMAD R7, R6, c[0x0][0x1e4], R5 ;  /* 0x0000790006077a24 */ /* 0x000fe200078e0205 */
[-C--:B------:R-:W-:Y:S01]  /*0d40*/  LEA.HI R35, R34, R134.reuse, RZ, 0x5 ;  /* 0x0000008622237211 */ /* 0x080fe200078f28ff */
[----:B------:R-:W-:Y:S01]  /*0d50*/  IMAD.X R5, R11, 0x1, R13, P0 ;  /* 0x000000010b057824 */ /* 0x000fe200000e060d */
[----:B------:R-:W-:Y:S01]  /*0d60*/  SHF.R.U32.HI R11, RZ, 0x3, R0 ;  /* 0x00000003ff0b7819 */ /* 0x000fe20000011600 */
[----:B------:R-:W-:Y:S01]  /*0d70*/  IMAD.WIDE.U32 R8, R6, c[0x0][0x1e0], R2 ;  /* 0x0000780006087a25 */ /* 0x000fe200078e0002 */
[----:B------:R-:W-:Y:S01]  /*0d80*/  LOP3.LUT R0, R0, 0x18, R2, 0xf8, !PT ;  /* 0x0000001800007812 */ /* 0x000fe200078ef802 */
[----:B------:R-:W-:Y:S01]  /*0d90*/  UIMAD UR18, UR11, UR7, UR18 ;  /* 0x000000070b1272a4 */ /* 0x000fe2000f8e0212 */
[----:B------:R-:W-:Y:S01]  /*0da0*/  SHF.R.S32.HI R31, RZ, 0x5, R35 ;  /* 0x00000005ff1f7819 */ /* 0x000fe20000011423 */
[----:B------:R-:W-:Y:S01]  /*0db0*/  IMAD.IADD R9, R9, 0x1, R7 ;  /* 0x0000000109097824 */ /* 0x000fe200078e0207 */
[----:B------:R-:W-:Y:S01]  /*0dc0*/  LOP3.LUT R15, R0, R11, RZ, 0x3c, !PT ;  /* 0x0000000b000f7212 */ /* 0x000fe200078e3cff */
[----:B------:R-:W-:Y:S01]  /*0dd0*/  IMAD R7, R10, c[0x0][0x1b0], RZ ;  /* 0x00006c000a077a24 */ /* 0x000fe200078e02ff */
[----:B------:R-:W-:Y:S01]  /*0de0*/  SEL R0, R26, RZ, !P2 ;  /* 0x000000ff1a007207 */ /* 0x000fe20005000000 */
[----:B------:R-:W-:Y:S01]  /*0df0*/  IMAD.WIDE R4, R12, 0x80, R4 ;  /* 0x000000800c047825 */ /* 0x000fe200078e0204 */
[----:B------:R-:W-:Y:S01]  /*0e00*/  SEL R12, R135, RZ, !P2 ;  /* 0x000000ff870c7207 */ /* 0x000fe20005000000 */
[----:B------:R-:W-:Y:S01]  /*0e10*/  UIADD3 UR18, UR21, UR18, URZ ;  /* 0x0000001215127290 */ /* 0x000fe2000fffe03f */
[----:B------:R-:W-:Y:S01]  /*0e20*/  ISETP.GE.AND P2, PT, R2, c[0x0][0x1cc], PT ;  /* 0x0000730002007a0c */ /* 0x000fe20003f46270 */
[----:B------:R-:W-:Y:S01]  /*0e30*/  IMAD R10, R6, c[0x0][0x1b4], R7 ;  /* 0x00006d00060a7a24 */ /* 0x000fe200078e0207 */
[----:B------:R-:W-:Y:S01]  /*0e40*/  IADD3 R30, R2, 0x20, RZ ;  /* 0x00000020021e7810 */ /* 0x000fe20007ffe0ff */
[----:B------:R-:W-:Y:S01]  /*0e50*/  IMAD R11, R0, c[0x0][0x1e8], RZ ;  /* 0x00007a00000b7a24 */ /* 0x000fe200078e02ff */
[----:B------:R-:W-:Y:S01]  /*0e60*/  IADD3 R38, R2, 0x40, RZ ;  /* 0x0000004002267810 */ /* 0x000fe20007ffe0ff */
[----:B------:R-:W-:Y:S01]  /*0e70*/  IMAD R13, R0, c[0x0][0x1b8], RZ ;  /* 0x00006e00000d7a24 */ /* 0x000fe200078e02ff */
[----:B------:R-:W-:Y:S01]  /*0e80*/  LOP3.LUT R0, R14, 0x7fffffe, RZ, 0xc0, !PT ;  /* 0x07fffffe0e007812 */ /* 0x000fe200078ec0ff */
[----:B------:R-:W-:Y:S01]  /*0e90*/  IMAD.WIDE.U32 R6, R6, c[0x0][0x1b0], R2 ;  /* 0x00006c0006067a25 */ /* 0x000fe200078e0002 */
[----:B------:R-:W-:Y:S01]  /*0ea0*/  ISETP.GE.AND P1, PT, R30, c[0x0][0x1cc], PT ;  /* 0x000073001e007a0c */ /* 0x000fe20003f26270 */
[----:B------:R-:W-:Y:S01]  /*0eb0*/  STL [R1+0x34], R38 ;  /* 0x0000342601007387 */ /* 0x000fe20000100800 */
[----:B------:R-:W-:Y:S01]  /*0ec0*/  LEA.HI R33, R34, R134, RZ, 0x4 ;  /* 0x0000008622217211 */ /* 0x000fe200078f20ff */
[----:B------:R-:W-:Y:S01]  /*0ed0*/  IMAD.IADD R7, R7, 0x1, R10 ;  /* 0x0000000107077824 */ /* 0x000fe200078e020a */
[----:B------:R-:W-:Y:S01]  /*0ee0*/  SHF.R.S32.HI R36, RZ, 0x1f, R132 ;  /* 0x0000001fff247819 */ /* 0x000fe20000011484 */
[C---:B------:R-:W-:Y:S01]  /*0ef0*/  IMAD R14, R12.reuse, c[0x0][0x1ec], R11 ;  /* 0x00007b000c0e7a24 */ /* 0x040fe200078e020b */
[----:B------:R-:W-:Y:S01]  /*0f00*/  ULDC.64 UR6, c[0x0][0x208] ;  /* 0x0000820000067ab9 */ /* 0x000fe20000000a00 */
[C---:B------:R-:W-:Y:S01]  /*0f10*/  IMAD.IADD R0, R39.reuse, 0x1, -R0 ;  /* 0x0000000127007824 */ /* 0x040fe200078e0a00 */
[----:B------:R-:W-:Y:S01]  /*0f20*/  USHF.L.U32 UR19, UR6, 0x6, URZ ;  /* 0x0000000606137899 */ /* 0x000fe2000800063f */
[C---:B------:R-:W-:Y:S01]  /*0f30*/  IMAD.WIDE.U32 R10, R12.reuse, c[0x0][0x1e8], R8 ;  /* 0x00007a000c0a7a25 */ /* 0x040fe200078e0008 */
[----:B------:R-:W-:Y:S01]  /*0f40*/  CS2R R130, SRZ ;  /* 0x0000000000827805 */ /* 0x000fe2000001ff00 */
        /* <DEDUP_REMOVED lines=114> */
[----:B------:R-:W-:Y:S01]  /*1670*/  CS2R R46, SRZ ;  /* 0x00000000002e7805 */ /* 0x000fe2000001ff00 */
[----:B------:R3:W-:Y:S01]  /*1680*/  LDGSTS.E.BYPASS.LTC128B.128 [R133+0x4080], [R4.64+0x80], !P3 ;  /* 0x0408008004857fae */ /* 0x0007e2000d901d4c */
[----:B------:R-:W-:Y:S01]  /*1690*/  ISETP.GE.AND P3, PT, R2, c[0x0][0x16c], PT ;  /* 0x00005b0002007a0c */ /* 0x000fe20003f66270 */
[----:B------:R-:W-:Y:S01]  /*16a0*/  IMAD.IADD R28, R8, 0x1, -R0 ;  /* 0x00000001081c7824 */ /* 0x000fe200078e0a00 */
[----:B------:R-:W-:Y:S01]  /*16b0*/  CS2R R44, SRZ ;  /* 0x00000000002c7805 */ /* 0x000fe2000001ff00 */
[C---:B------:R-:W-:Y:S01]  /*16c0*/  IMAD R0, R132.reuse, c[0x0][0x28c], R9 ;  /* 0x0000a30084007a24 */ /* 0x040fe200078e0209 */
[----:B------:R1:W-:Y:S01]  /*16d0*/  LDGSTS.E.BYPASS.LTC128B.128 [R133+0x1080], [R10.64], !P2 ;  /* 0x010800000a857fae */ /* 0x0003e2000d101d4c */
[--C-:B------:R-:W-:Y:S01]  /*16e0*/  IMAD.WIDE.U32 R8, R132, c[0x0][0x270], R6.reuse ;  /* 0x00009c0084087a25 */ /* 0x100fe200078e0006 */
[----:B------:R-:W-:Y:S01]  /*16f0*/  ISETP.GE.AND P2, PT, R2, c[0x0][0x1fc], PT ;  /* 0x00007f0002007a0c */ /* 0x000fe20003f46270 */
[----:B------:R-:W-:Y:S01]  /*1700*/  CS2R R42, SRZ ;  /* 0x00000000002a7805 */ /* 0x000fe2000001ff00 */
[----:B------:R1:W-:Y:S01]  /*1710*/  LDGSTS.E.BYPASS.LTC128B.128 [R133+0x3080], [R10.64+0x40], !P1 ;  /* 0x030800400a857fae */ /* 0x0003e2000c901d4c */
[----:B------:R-:W-:Y:S01]  /*1720*/  IMAD.WIDE.U32 R6, R132, c[0x0][0x288], R6 ;  /* 0x0000a20084067a25 */ /* 0x000fe200078e0006 */
[----:B------:R-:W-:Y:S01]  /*1730*/  ISETP.GE.OR P1, PT, R2, c[0x0][0x1fc], !P4 ;  /* 0x00007f0002007a0c */ /* 0x000fe20006726670 */
[----:B------:R-:W-:Y:S01]  /*1740*/  UISETP.GT.AND UP3, UPT, UR5, -0x1, UPT ;  /* 0xffffffff0500788c */ /* 0x000fe2000bf64270 */
        /* <DEDUP_REMOVED lines=55> */
[----:B------:R-:W-:-:S02]  /*1ac0*/  ISETP.NE.AND P6, PT, R20, RZ, PT ;  /* 0x000000ff1400720c */ /* 0x000fc40003fc5270 */
[----:B------:R-:W-:Y:S01]  /*1ad0*/  LOP3.LUT R9, R7, R0, R208, 0x1e, !PT ;  /* 0x0000000007097212 */ /* 0x000fe200078e1ed0 */
[----:B------:R-:W-:Y:S01]  /*1ae0*/  IMAD.IADD R20, R31, 0x1, -R8 ;  /* 0x000000011f147824 */ /* 0x000fe200078e0a08 */
[----:B------:R-:W-:Y:S01]  /*1af0*/  LOP3.LUT R0, R6, 0xc0, RZ, 0xc0, !PT ;  /* 0x000000c006007812 */ /* 0x000fe200078ec0ff */
[----:B------:R-:W-:Y:S02]  /*1b00*/  IMAD R7, R132, c[0x0][0x184], R10 ;  /* 0x0000610084077a24 */ /* 0x000fe400078e020a */
        /* <DEDUP_REMOVED lines=14> */
[----:B------:R-:W-:-:S02]  /*1bf0*/  IMAD.IADD R3, R3, 0x1, R0 ;  /* 0x0000000103037824 */ /* 0x000fc400078e0200 */
        /* <DEDUP_REMOVED lines=77> */
[----:B-----5:R-:W-:Y:S01]  /*20d0*/  IMAD.WIDE.U32 R8, R3, UR11, R8 ;  /* 0x0000000b03087c25 */ /* 0x020fe2000f8e0008 */
        /* <DEDUP_REMOVED lines=63> */
[----:B--2---:R-:W-:Y:S01]  /*24d0*/  @!P3 IMAD.SHL.U32 R7, R134, 0x10, RZ ;  /* 0x000000108607b824 */ /* 0x004fe200078e00ff */
        /* <DEDUP_REMOVED lines=51> */
[----:B------:R-:W-:-:S02]  /*2810*/  IMAD.SHL.U32 R2, R14, 0x2, RZ ;  /* 0x000000020e027824 */ /* 0x000fc400078e00ff */
[----:B------:R-:W-:Y:S01]  /*2820*/  IMAD.SHL.U32 R212, R217, 0x2, RZ ;  /* 0x00000002d9d47824 */ /* 0x000fe200078e00ff */
[----:B------:R1:W-:Y:S01]  /*2830*/  @!P1 LDGSTS.E.BYPASS.LTC128B.128 [R3+0xf280], [R8.64] ;  /* 0x0f28000008039fae */ /* 0x0003e2000b901d4c */
[----:B------:R-:W-:Y:S01]  /*2840*/  IMAD R219, R219, 0x2, R215 ;  /* 0x00000002dbdb7824 */ /* 0x000fe200078e02d7 */
[----:B------:R-:W-:Y:S01]  /*2850*/  IADD3 R0, R0, -UR9, -R2 ;  /* 0x8000000900007c10 */ /* 0x000fe2000fffe802 */
[----:B------:R-:W-:Y:S01]  /*2860*/  IMAD R218, R218, 0x2, R216 ;  /* 0x00000002dada7824 */ /* 0x000fe200078e02d8 */
[----:B------:R-:W0:Y:S01]  /*2870*/  LDGDEPBAR ;  /* 0x00000000000079af */ /* 0x000e220000000000 */
[----:B------:R-:W-:Y:S01]  /*2880*/  IADD3 R213, R212, 0xc080, RZ ;  /* 0x0000c080d4d57810 */ /* 0x000fe20007ffe0ff */
[----:B------:R-:W-:Y:S02]  /*2890*/  IMAD.IADD R222, R217, 0x1, R221 ;  /* 0x00000001d9de7824 */ /* 0x000fe400078e02dd */
[----:B------:R-:W0:Y:S02]  /*28a0*/  LDGDEPBAR ;  /* 0x00000000000079af */ /* 0x000e240000000000 */
[----:B------:R-:W-:-:S02]  /*28b0*/  IMAD R213, R221, 0x2, R213 ;  /* 0x00000002ddd57824 */ /* 0x000fc400078e02d5 */
        /* <DEDUP_REMOVED lines=10> */
[----:B---34-:R1:W-:Y:S02]  /*2960*/  STL [R1+0x18], R0 ;  /* 0x0000180001007387 */ /* 0x0183e40000100800 */
.L_x_403:
        /* <DEDUP_REMOVED lines=184> */
.L_x_387:
[----:B------:R-:W-:Y:S04]  /*34f0*/  MOV R3, 0x1 ;  /* 0x0000000100037802 */ /* 0x000fe80000000f00 */
[----:B------:R-:W-:Y:S11]  /*3500*/  ISETP.NE.AND P0, PT, R3, c[0x0][0x2a8], PT ;  /* 0x0000aa0003007a0c */ /* 0x000ff60003f05270 */
[----:B------:R-:W-:Y:S02]  /*3510*/  @!UPT UIADD3 URZ, URZ, URZ, URZ ;  /* 0x0000003f3f3ff290 */ /* 0x000fe4000fffe03f */
[----:B------:R-:W-:Y:S05]  /*3520*/  @P0 IMAD.HI.U32 R3, R2, c[0x0][0x2ac], RZ ;  /* 0x0000ab0002030a27 */ /* 0x000fea00078e00ff */
[----:B------:R-:W-:Y:S02]  /*3530*/  @P0 SHF.R.U32.HI R2, RZ, c[0x0][0x2b0], R3 ;  /* 0x0000ac00ff020a19 */ /* 0x000fe40000011603 */
.L_x_388:
[----:B------:R-:W-:Y:S05]  /*3540*/  BSYNC B0 ;  /* 0x0000000000007941 */ /* 0x000fea0003800000 */
.L_x_386:
        /* <DEDUP_REMOVED lines=8> */
.L_x_385:
        /* <DEDUP_REMOVED lines=18> */
.L_x_391:
[----:B------:R-:W-:Y:S04]  /*36f0*/  MOV R3, 0x1 ;  /* 0x0000000100037802 */ /* 0x000fe80000000f00 */
[----:B------:R-:W-:Y:S11]  /*3700*/  ISETP.NE.AND P0, PT, R3, c[0x0][0x2a8], PT ;  /* 0x0000aa0003007a0c */ /* 0x000ff60003f05270 */
[----:B------:R-:W-:Y:S02]  /*3710*/  @!UPT UIADD3 URZ, URZ, URZ, URZ ;  /* 0x0000003f3f3ff290 */ /* 0x000fe4000fffe03f */
[----:B------:R-:W-:Y:S05]  /*3720*/  @P0 IMAD.HI.U32 R3, R2, c[0x0][0x2ac], RZ ;  /* 0x0000ab0002030a27 */ /* 0x000fea00078e00ff */
[----:B------:R-:W-:Y:S02]  /*3730*/  @P0 SHF.R.U32.HI R2, RZ, c[0x0][0x2b0], R3 ;  /* 0x0000ac00ff020a19 */ /* 0x000fe40000011603 */
.L_x_392:
[----:B------:R-:W-:Y:S05]  /*3740*/  BSYNC B0 ;  /* 0x0000000000007941 */ /* 0x000fea0003800000 */
.L_x_390:
[----:B------:R-:W2:Y:S01]  /*3750*/  LDL R6, [R1+0x20] ;  /* 0x0000200001067983 */ /* 0x000ea20000100800 */
[----:B------:R-:W-:Y:S04]  /*3760*/  IMAD.MOV.U32 R3, RZ, RZ, c[0x0][0x2a8] ;  /* 0x0000aa00ff037624 */ /* 0x000fe800078e00ff */
[----:B------:R-:W-:Y:S04]  /*3770*/  IMAD R2, R2, R3, -UR10 ;  /* 0x8000000a02027e24 */ /* 0x000fe8000f8e0203 */
[----:B--2---:R-:W-:Y:S05]  /*3780*/  IMAD.IADD R2, R2, 0x1, -R6 ;  /* 0x0000000102027824 */ /* 0x004fea00078e0a06 */
[----:B------:R-:W-:Y:S02]  /*3790*/  IADD3 R3, R2, c[0x0][0x2a8], RZ ;  /* 0x0000aa0002037a10 */ /* 0x000fe40007ffe0ff */
[----:B------:R-:W-:Y:S02]  /*37a0*/  IMNMX R142, R142, R2, !PT ;  /* 0x000000028e8e7217 */ /* 0x000fe40007800200 */
[----:B------:R-:W-:Y:S02]  /*37b0*/  IMNMX R145, R145, R3, PT ;  /* 0x0000000391917217 */ /* 0x000fe40003800200 */
.L_x_389:
        /* <DEDUP_REMOVED lines=18> */
.L_x_395:
[----:B------:R-:W-:Y:S04]  /*38e0*/  MOV R3, 0x1 ;  /* 0x0000000100037802 */ /* 0x000fe80000000f00 */
[----:B------:R-:W-:Y:S11]  /*38f0*/  ISETP.NE.AND P0, PT, R3, c[0x0][0x2a8], PT ;  /* 0x0000aa0003007a0c */ /* 0x000ff60003f05270 */
[----:B------:R-:W-:Y:S02]  /*3900*/  @!UPT UIADD3 URZ, URZ, URZ, URZ ;  /* 0x0000003f3f3ff290 */ /* 0x000fe4000fffe03f */
[----:B------:R-:W-:Y:S05]  /*3910*/  @P0 IMAD.HI.U32 R3, R2, c[0x0][0x2ac], RZ ;  /* 0x0000ab0002030a27 */ /* 0x000fea00078e00ff */
[----:B------:R-:W-:Y:S02]  /*3920*/  @P0 SHF.R.U32.HI R2, RZ, c[0x0][0x2b0], R3 ;  /* 0x0000ac00ff020a19 */ /* 0x000fe40000011603 */
.L_x_396:
[----:B------:R-:W-:Y:S05]  /*3930*/  BSYNC B0 ;  /* 0x0000000000007941 */ /* 0x000fea0003800000 */
.L_x_394:
[----:B------:R-:W2:Y:S01]  /*3940*/  LDL R6, [R1+0x20] ;  /* 0x0000200001067983 */ /* 0x000ea20000100800 */
[----:B------:R-:W-:Y:S04]  /*3950*/  IMAD.MOV.U32 R3, RZ, RZ, c[0x0][0x2a8] ;  /* 0x0000aa00ff037624 */ /* 0x000fe800078e00ff */
[----:B------:R-:W-:Y:S04]  /*3960*/  IMAD R2, R2, R3, -UR10 ;  /* 0x8000000a02027e24 */ /* 0x000fe8000f8e0203 */
[----:B--2---:R-:W-:Y:S05]  /*3970*/  IMAD.IADD R2, R2, 0x1, -R6 ;  /* 0x0000000102027824 */ /* 0x004fea00078e0a06 */
[----:B------:R-:W-:Y:S02]  /*3980*/  IADD3 R3, R2, c[0x0][0x2a8], RZ ;  /* 0x0000aa0002037a10 */ /* 0x000fe40007ffe0ff */
[----:B------:R-:W-:Y:S02]  /*3990*/  IMNMX R140, R140, R2, !PT ;  /* 0x000000028c8c7217 */ /* 0x000fe40007800200 */
[----:B------:R-:W-:Y:S02]  /*39a0*/  IMNMX R146, R146, R3, PT ;  /* 0x0000000392927217 */ /* 0x000fe40003800200 */
.L_x_393:
        /* <DEDUP_REMOVED lines=18> */
.L_x_399:
[----:B------:R-:W-:Y:S04]  /*3ad0*/  MOV R2, 0x1 ;  /* 0x0000000100027802 */ /* 0x000fe80000000f00 */
[----:B------:R-:W-:Y:S11]  /*3ae0*/  ISETP.NE.AND P0, PT, R2, c[0x0][0x2a8], PT ;  /* 0x0000aa0002007a0c */ /* 0x000ff60003f05270 */
[----:B------:R-:W-:Y:S02]  /*3af0*/  @!UPT UIADD3 URZ, URZ, URZ, URZ ;  /* 0x0000003f3f3ff290 */ /* 0x000fe4000fffe03f */
[----:B------:R-:W-:Y:S05]  /*3b00*/  @P0 IMAD.HI.U32 R2, R0, c[0x0][0x2ac], RZ ;  /* 0x0000ab0000020a27 */ /* 0x000fea00078e00ff */
[----:B------:R-:W-:Y:S02]  /*3b10*/  @P0 SHF.R.U32.HI R0, RZ, c[0x0][0x2b0], R2 ;  /* 0x0000ac00ff000a19 */ /* 0x000fe40000011602 */
.L_x_400:
[----:B------:R-:W-:Y:S05]  /*3b20*/  BSYNC B0 ;  /* 0x0000000000007941 */ /* 0x000fea0003800000 */
.L_x_398:
[----:B------:R-:W2:Y:S01]  /*3b30*/  LDL R3, [R1+0x20] ;  /* 0x0000200001037983 */ /* 0x000ea20000100800 */
[----:B------:R-:W-:Y:S04]  /*3b40*/  IMAD.MOV.U32 R2, RZ, RZ, c[0x0][0x2a8] ;  /* 0x0000aa00ff027624 */ /* 0x000fe800078e00ff */
[----:B------:R-:W-:Y:S04]  /*3b50*/  IMAD R0, R0, R2, -UR10 ;  /* 0x8000000a00007e24 */ /* 0x000fe8000f8e0202 */
[----:B--2---:R-:W-:Y:S05]  /*3b60*/  IMAD.IADD R0, R0, 0x1, -R3 ;  /* 0x0000000100007824 */ /* 0x004fea00078e0a03 */
[----:B------:R-:W-:Y:S02]  /*3b70*/  IADD3 R2, R0, c[0x0][0x2a8], RZ ;  /* 0x0000aa0000027a10 */ /* 0x000fe40007ffe0ff */
[----:B------:R-:W-:Y:S02]  /*3b80*/  IMNMX R141, R141, R0, !PT ;  /* 0x000000008d8d7217 */ /* 0x000fe40007800200 */
[----:B------:R-:W-:Y:S02]  /*3b90*/  IMNMX R144, R144, R2, PT ;  /* 0x0000000290907217 */ /* 0x000fe40003800200 */
.L_x_397:
        /* <DEDUP_REMOVED lines=62> */
.L_x_401:
        /* <DEDUP_REMOVED lines=278> */
[C---:B------:R-:W-:Y:S01]  /*50e0*/  ISETP.LT.OR P2, PT, R144.reuse, 0x42, P2 ;  /* 0x000000429000780c */ /* 0x040fe20001741670 */
[----:B------:R-:W-:Y:S01]  /*50f0*/  FFMA.FTZ R7, R7, c[0x0][0x29c], -R150 ;  /* 0x0000a70007077a23 */ /* 0x000fe20000010896 */
[----:B------:R-:W-:Y:S01]  /*5100*/  ISETP.LT.OR P1, PT, R144, 0x61, P1 ;  /* 0x000000619000780c */ /* 0x000fe20000f21670 */
[----:B------:R-:W-:Y:S01]  /*5110*/  FMUL.FTZ R140, R19, R3 ;  /* 0x00000003138c7220 */ /* 0x000fe20000410000 */
[----:B------:R-:W-:Y:S01]  /*5120*/  MOV R248, R159 ;  /* 0x0000009f00f87202 */ /* 0x000fe20000000f00 */
[----:B------:R1:W-:Y:S01]  /*5130*/  MUFU.EX2 R145, R7 ;  /* 0x0000000700917308 */ /* 0x0003e20000000800 */
[----:B------:R-:W-:Y:S02]  /*5140*/  F2FP.BF16.PACK_AB R18, R238, R243 ;  /* 0x000000f3ee12723e */ /* 0x000fe400000010ff */
[----:B------:R-:W-:Y:S01]  /*5150*/  MOV R247, R133 ;  /* 0x0000008500f77202 */ /* 0x000fe20000000f00 */
[--C-:B------:R-:W-:Y:S01]  /*5160*/  FADD.FTZ R133, R23, -R0.reuse ;  /* 0x8000000017857221 */ /* 0x100fe20000010000 */
[----:B------:R-:W-:Y:S01]  /*5170*/  MOV R19, R138 ;  /* 0x0000008a00137202 */ /* 0x000fe20000000f00 */
[----:B------:R-:W-:Y:S01]  /*5180*/  FADD.FTZ R23, R34, -R0 ;  /* 0x8000000022177221 */ /* 0x000fe20000010000 */
[----:B------:R-:W-:Y:S01]  /*5190*/  F2FP.BF16.PACK_AB R32, R32, R142 ;  /* 0x0000008e2020723e */ /* 0x000fe200000010ff */
[--C-:B------:R-:W-:Y:S01]  /*51a0*/  FFMA.FTZ R34, R17, c[0x0][0x29c], -R150.reuse ;  /* 0x0000a70011227a23 */ /* 0x100fe20000010896 */
[----:B------:R-:W-:Y:S01]  /*51b0*/  F2FP.BF16.PACK_AB R17, R231, R233 ;  /* 0x000000e9e711723e */ /* 0x000fe200000010ff */
[----:B------:R1:W1:Y:S01]  /*51c0*/  MUFU.EX2 R159, R21 ;  /* 0x00000015009f7308 */ /* 0x0002620000000800 */
[C---:B------:R-:W-:Y:S01]  /*51d0*/  FMUL.FTZ R133, R158.reuse, R133 ;  /* 0x000000859e857220 */ /* 0x040fe20000410000 */
[----:B------:R-:W-:Y:S02]  /*51e0*/  MOV R238, R20 ;  /* 0x0000001400ee7202 */ /* 0x000fe40000000f00 */
[----:B--2---:R-:W-:Y:S02]  /*51f0*/  FSEL R3, R229, -INF , !P1 ;  /* 0xff800000e5037808 */ /* 0x004fe40004800000 */
[----:B------:R-:W-:Y:S02]  /*5200*/  F2FP.BF16.PACK_AB R20, R158, R228 ;  /* 0x000000e49e14723e */ /* 0x000fe400000010ff */
[----:B------:R-:W-:Y:S02]  /*5210*/  MOV R231, R19 ;  /* 0x0000001300e77202 */ /* 0x000fe40000000f00 */
[----:B------:R-:W2:Y:S01]  /*5220*/  MUFU.EX2 R151, R151 ;  /* 0x0000009700977308 */ /* 0x000ea20000000800 */
[----:B------:R-:W-:Y:S01]  /*5230*/  F2FP.BF16.PACK_AB R19, R235, R239 ;  /* 0x000000efeb13723e */ /* 0x000fe200000010ff */
[----:B-1----:R-:W-:Y:S01]  /*5240*/  FMUL.FTZ R7, R157, R23 ;  /* 0x000000179d077220 */ /* 0x002fe20000410000 */
[----:B------:R-:W-:Y:S02]  /*5250*/  F2FP.BF16.PACK_AB R23, R156, R157 ;  /* 0x0000009d9c17723e */ /* 0x000fe400000010ff */
[----:B------:R-:W-:Y:S02]  /*5260*/  MOV R21, R136 ;  /* 0x0000008800157202 */ /* 0x000fe40000000f00 */
        /* <DEDUP_REMOVED lines=8> */
[----:B------:R-:W-:Y:S01]  /*52f0*/  MOV R22, R139 ;  /* 0x0000008b00167202 */ /* 0x000fe20000000f00 */
[--C-:B------:R-:W-:Y:S01]  /*5300*/  FFMA.FTZ R136, R16, c[0x0][0x29c], -R150.reuse ;  /* 0x0000a70010887a23 */ /* 0x100fe20000010896 */
[----:B------:R-:W-:Y:S01]  /*5310*/  ISETP.LT.OR P0, PT, R144, 0x62, P0 ;  /* 0x000000629000780c */ /* 0x000fe20000701670 */
[----:B------:R-:W-:Y:S01]  /*5320*/  IMAD.MOV.U32 R144, RZ, RZ, R137 ;  /* 0x000000ffff907224 */ /* 0x000fe200078e0089 */
[----:B------:R-:W-:Y:S01]  /*5330*/  MOV R243, R22 ;  /* 0x0000001600f37202 */ /* 0x000fe20000000f00 */
[--C-:B------:R-:W-:Y:S01]  /*5340*/  FFMA.FTZ R137, R5, c[0x0][0x29c], -R150.reuse ;  /* 0x0000a70005897a23 */ /* 0x100fe20000010896 */
[----:B------:R-:W-:Y:S01]  /*5350*/  F2FP.BF16.PACK_AB R22, R230, R232 ;  /* 0x000000e8e616723e */ /* 0x000fe200000010ff */
[--C-:B------:R-:W-:Y:S01]  /*5360*/  FFMA.FTZ R139, R3, c[0x0][0x29c], -R150.reuse ;  /* 0x0000a700038b7a23 */ /* 0x100fe20000010896 */
[----:B------:R1:W3:Y:S01]  /*5370*/  LDS R2, [R144.X4+0xf300] ;  /* 0x00f3000090027984 */ /* 0x0002e20000004800 */
[----:B------:R-:W-:Y:S01]  /*5380*/  MOV R230, R248 ;  /* 0x000000f800e67202 */ /* 0x000fe20000000f00 */
[----:B------:R-:W-:Y:S01]  /*5390*/  FFMA.FTZ R5, -R246, R246, 1 ;  /* 0x3f800000f6057423 */ /* 0x000fe200000101f6 */
[----:B------:R-:W-:Y:S01]  /*53a0*/  MOV R248, R225 ;  /* 0x000000e100f87202 */ /* 0x000fe20000000f00 */
[----:B------:R-:W-:Y:S01]  /*53b0*/  MUFU.EX2 R137, R137 ;  /* 0x0000008900897308 */ /* 0x000fe20000000800 */
[----:B------:R-:W-:Y:S01]  /*53c0*/  FSEL R0, R242, -INF , !P0 ;  /* 0xff800000f2007808 */ /* 0x000fe20004000000 */
[----:B------:R-:W-:Y:S01]  /*53d0*/  FMUL.FTZ R5, R7, R5 ;  /* 0x0000000507057220 */ /* 0x000fe20000410000 */
        /* <DEDUP_REMOVED lines=19> */
[----:B----4-:R-:W-:Y:S01]  /*5510*/  FMUL.FTZ R6, R156, R35 ;  /* 0x000000239c067220 */ /* 0x010fe20000410000 */
[----:B------:R-:W-:Y:S01]  /*5520*/  F2FP.BF16.PACK_AB R35, R140, R143 ;  /* 0x0000008f8c23723e */ /* 0x000fe200000010ff */
[--C-:B---3--:R-:W-:Y:S02]  /*5530*/  FADD.FTZ R8, R8, -R2.reuse ;  /* 0x8000000208087221 */ /* 0x108fe40000010000 */
[--C-:B------:R-:W-:Y:S05]  /*5540*/  FADD.FTZ R13, R13, -R2.reuse ;  /* 0x800000020d0d7221 */ /* 0x100fea0000010000 */
[----:B------:R3:W4:Y:S01]  /*5550*/  MUFU.EX2 R143, R136 ;  /* 0x00000088008f7308 */ /* 0x0007220000000800 */
[----:B------:R-:W-:Y:S02]  /*5560*/  FMUL.FTZ R8, R227, R8 ;  /* 0x00000008e3087220 */ /* 0x000fe40000410000 */
[----:B------:R-:W-:Y:S02]  /*5570*/  FMUL.FTZ R13, R146, R13 ;  /* 0x0000000d920d7220 */ /* 0x000fe40000410000 */
[----:B------:R-:W-:Y:S02]  /*5580*/  FMUL.FTZ R142, R8, R0 ;  /* 0x00000000088e7220 */ /* 0x000fe40000410000 */
[----:B------:R-:W-:Y:S02]  /*5590*/  FFMA.FTZ R0, -R237, R237, 1 ;  /* 0x3f800000ed007423 */ /* 0x000fe400000101ed */
[----:B------:R-:W-:Y:S01]  /*55a0*/  FMUL.FTZ R4, R6, R4 ;  /* 0x0000000406047220 */ /* 0x000fe20000410000 */
[----:B------:R-:W4:Y:S01]  /*55b0*/  MUFU.EX2 R150, R150 ;  /* 0x0000009600967308 */ /* 0x000f220000000800 */
[--C-:B------:R-:W-:Y:S02]  /*55c0*/  FADD.FTZ R12, R12, -R2.reuse ;  /* 0x800000020c0c7221 */ /* 0x100fe40000010000 */
        /* <DEDUP_REMOVED lines=8> */
[----:B---3--:R-:W-:Y:S02]  /*5650*/  FMUL.FTZ R136, R13, R0 ;  /* 0x000000000d887220 */ /* 0x008fe40000410000 */
[----:B------:R-:W1:Y:S01]  /*5660*/  LDS R0, [R233.X4+0xf320] ;  /* 0x00f32000e9007984 */ /* 0x000e620000004800 */
[----:B------:R-:W-:Y:S02]  /*5670*/  FMUL.FTZ R12, R149, R28 ;  /* 0x0000001c950c7220 */ /* 0x000fe40000410000 */
[----:B--2---:R-:W-:Y:S01]  /*5680*/  FMUL.FTZ R29, R151, R29 ;  /* 0x0000001d971d7220 */ /* 0x004fe20000410000 */
[----:B------:R-:W-:Y:S01]  /*5690*/  STS [R223+0xf480], R18 ;  /* 0x00f48012df007388 */ /* 0x000fe20000000800 */
[----:B------:R-:W-:Y:S02]  /*56a0*/  FFMA.FTZ R6, -R84, R84, 1 ;  /* 0x3f80000054067423 */ /* 0x000fe40000010154 */
[--C-:B------:R-:W-:Y:S01]  /*56b0*/  FADD.FTZ R25, R25, -R2.reuse ;  /* 0x8000000219197221 */ /* 0x100fe20000010000 */
[----:B------:R-:W-:Y:S01]  /*56c0*/  STS [R223+0xf880], R17 ;  /* 0x00f88011df007388 */ /* 0x000fe20000000800 */
[----:B------:R-:W-:Y:S02]  /*56d0*/  FADD.FTZ R9, R9, -R2 ;  /* 0x8000000209097221 */ /* 0x000fe40000010000 */
[----:B------:R-:W-:Y:S01]  /*56e0*/  FFMA.FTZ R2, -R252, R252, 1 ;  /* 0x3f800000fc027423 */ /* 0x000fe200000101fc */
[----:B------:R2:W-:Y:S01]  /*56f0*/  STS [R224], R3 ;  /* 0x00000003e0007388 */ /* 0x0005e20000000800 */
[----:B------:R-:W-:Y:S02]  /*5700*/  FMUL.FTZ R12, R12, R6 ;  /* 0x000000060c0c7220 */ /* 0x000fe40000410000 */
[----:B------:R-:W-:Y:S01]  /*5710*/  FMUL.FTZ R2, R29, R2 ;  /* 0x000000021d027220 */ /* 0x000fe20000410000 */
[----:B------:R-:W-:Y:S01]  /*5720*/  STS [R224+0x400], R22 ;  /* 0x00040016e0007388 */ /* 0x000fe20000000800 */
[----:B------:R-:W-:Y:S02]  /*5730*/  FMUL.FTZ R9, R155, R9 ;  /* 0x000000099b097220 */ /* 0x000fe40000410000 */
[----:B------:R-:W-:Y:S01]  /*5740*/  FFMA.FTZ R5, -R230, R230, 1 ;  /* 0x3f800000e6057423 */ /* 0x000fe200000101e6 */
[----:B------:R-:W-:Y:S01]  /*5750*/  F2FP.BF16.PACK_AB R12, R2, R12 ;  /* 0x0000000c020c723e */ /* 0x000fe200000010ff */
[----:B------:R-:W-:Y:S01]  /*5760*/  STS [R223+0x10480], R16 ;  /* 0x01048010df007388 */ /* 0x000fe20000000800 */
[----:B----4-:R-:W-:Y:S01]  /*5770*/  F2FP.BF16.PACK_AB R2, R143, R144 ;  /* 0x000000908f02723e */ /* 0x010fe200000010ff */
[----:B------:R-:W-:Y:S01]  /*5780*/  FMUL.FTZ R141, R9, R5 ;  /* 0x00000005098d7220 */ /* 0x000fe20000410000 */
[----:B------:R-:W-:Y:S01]  /*5790*/  F2FP.BF16.PACK_AB R5, R151, R149 ;  /* 0x000000959705723e */ /* 0x000fe200000010ff */
[----:B------:R-:W-:Y:S01]  /*57a0*/  FMUL.FTZ R13, R226, R24 ;  /* 0x00000018e20d7220 */ /* 0x000fe20000410000 */
[----:B------:R3:W5:Y:S01]  /*57b0*/  LDL.LU R84, [R1+0x84] ;  /* 0x0000840001547983 */ /* 0x0007620000300800 */
[----:B------:R-:W-:Y:S01]  /*57c0*/  FFMA.FTZ R9, -R231, R231, 1 ;  /* 0x3f800000e7097423 */ /* 0x000fe200000101e7 */
[----:B------:R-:W-:Y:S01]  /*57d0*/  F2FP.BF16.PACK_AB R6, R141, R142 ;  /* 0x0000008e8d06723e */ /* 0x000fe200000010ff */
[----:B------:R-:W-:Y:S02]  /*57e0*/  FMUL.FTZ R25, R159, R25 ;  /* 0x000000199f197220 */ /* 0x000fe40000410000 */
[----:B------:R-:W-:Y:S01]  /*57f0*/  FMUL.FTZ R13, R13, R9 ;  /* 0x000000090d0d7220 */ /* 0x000fe20000410000 */
[----:B------:R-:W-:Y:S01]  /*5800*/  F2FP.BF16.PACK_AB R9, R136, R140 ;  /* 0x0000008c8809723e */ /* 0x000fe200000010ff */
[----:B------:R-:W-:Y:S01]  /*5810*/  FFMA.FTZ R8, -R243, R243, 1 ;  /* 0x3f800000f3087423 */ /* 0x000fe200000101f3 */
[----:B--2---:R-:W-:Y:S03]  /*5820*/  F2FP.BF16.PACK_AB R3, R145, R225 ;  /* 0x000000e19103723e */ /* 0x004fe600000010ff */
[----:B------:R-:W-:Y:S02]  /*5830*/  FMUL.FTZ R8, R25, R8 ;  /* 0x0000000819087220 */ /* 0x000fe40000410000 */
[--C-:B-1----:R-:W-:Y:S01]  /*5840*/  FADD.FTZ R10, R10, -R0.reuse ;  /* 0x800000000a0a7221 */ /* 0x102fe20000010000 */
[----:B------:R1:W-:Y:S01]  /*5850*/  STS [R223+0x10880], R3 ;  /* 0x01088003df007388 */ /* 0x0003e20000000800 */
[--C-:B------:R-:W-:Y:S01]  /*5860*/  FADD.FTZ R11, R11, -R0.reuse ;  /* 0x800000000b0b7221 */ /* 0x100fe20000010000 */
[----:B------:R-:W-:Y:S01]  /*5870*/  F2FP.BF16.PACK_AB R8, R8, R13 ;  /* 0x0000000d0808723e */ /* 0x000fe200000010ff */
        /* <DEDUP_REMOVED lines=20> */
[----:B--2---:R-:W-:Y:S01]  /*59c0*/  F2FP.BF16.PACK_AB R2, R138, R137 ;  /* 0x000000898a02723e */ /* 0x004fe200000010ff */
[----:B----4-:R-:W-:Y:S04]  /*59d0*/  FMUL.FTZ R7, R145, R11 ;  /* 0x0000000b91077220 */ /* 0x010fe80000410000 */
        /* <DEDUP_REMOVED lines=11> */
[----:B----4-:R-:W-:Y:S02]  /*5a90*/  FFMA.FTZ R5, -R250, R250, 1 ;  /* 0x3f800000fa057423 */ /* 0x010fe400000101fa */
        /* <DEDUP_REMOVED lines=155> */
.L_x_402:
        /* <DEDUP_REMOVED lines=241> */
.L_x_384:
[----:B------:R-:W-:Y:S05]  /*7360*/  @P0 EXIT ;  /* 0x000000000000094d */ /* 0x000fea0003800000 */
[----:B------:R-:W2:Y:S01]  /*7370*/  LDL.LU R9, [R1+0x80] ;  /* 0x0000800001097983 */ /* 0x000ea20000300800 */
[----:B------:R-:W-:-:S04]  /*7380*/  ISETP.NE.U32.AND P0, PT, RZ, c[0x0][0x360], PT ;  /* 0x0000d800ff007a0c */ /* 0x000fc80003f05070 */
[----:B------:R-:W-:-:S13]  /*7390*/  ISETP.NE.AND.EX P0, PT, RZ, c[0x0][0x364], PT, P0 ;  /* 0x0000d900ff007a0c */ /* 0x000fda0003f05300 */
[----:B------:R-:W-:-:S04]  /*73a0*/  @P0 IMAD.MOV.U32 R2, RZ, RZ, 0x4 ;  /* 0x00000004ff020424 */ /* 0x000fc800078e00ff */
[----:B--2---:R-:W-:-:S05]  /*73b0*/  @P0 IMAD.WIDE R2, R9, R2, c[0x0][0x360] ;  /* 0x0000d80009020625 */ /* 0x004fca00078e0202 */
[----:B------:R1:W2:Y:S01]  /*73c0*/  @P0 LDG.E R0, [R2.64] ;  /* 0x0000000c02000981 */ /* 0x0002a2000c1e1900 */
[----:B------:R-:W-:Y:S01]  /*73d0*/  MOV R4, 0x1 ;  /* 0x0000000100047802 */ /* 0x000fe20000000f00 */
[----:B------:R-:W-:Y:S02]  /*73e0*/  UIMAD UR6, UR5, 0x3000, URZ ;  /* 0x00003000050678a4 */ /* 0x000fe4000f8e023f */
[----:B------:R-:W3:Y:S04]  /*73f0*/  S2R R5, SR_TID.X ;  /* 0x0000000000057919 */ /* 0x000ee80000002100 */
[----:B------:R-:W-:Y:S01]  /*7400*/  BAR.SYNC.DEFER_BLOCKING 0x1, 0x100 ;  /* 0x0044000000007b1d */ /* 0x000fe20000010000 */
[----:B------:R-:W-:Y:S01]  /*7410*/  ISETP.NE.AND P1, PT, R4, c[0x0][0x338], PT ;  /* 0x0000ce0004007a0c */ /* 0x000fe20003f25270 */
[----:B------:R-:W-:-:S04]  /*7420*/  USHF.R.S32.HI UR4, URZ, 0x1f, UR6 ;  /* 0x0000001f3f047899 */ /* 0x000fc80008011406 */
[----:B-1----:R-:W1:Y:S01]  /*7430*/  S2R R3, SR_CTAID.Y ;  /* 0x0000000000037919 */ /* 0x002e620000002600 */
[----:B---3--:R-:W-:-:S07]  /*7440*/  SHF.R.S32.HI R6, RZ, 0x1f, R5 ;  /* 0x0000001fff067819 */ /* 0x008fce0000011405 */
        /* <DEDUP_REMOVED lines=133> */
.L_x_404:
        /* <DEDUP_REMOVED lines=14> */
.L_x_1398:


//--------------------- .text._ZN7cutlass13device_kernelIN5flash19enable_sm80_to_sm89INS1_16FlashAttnBwdSm80INS1_25CollectiveMainloopBwdSm80ILi2ELi1EN4cute5tupleIJNS5_1CILi64EEENS7_ILi128EEENS7_ILi96EEEEEENS_10bfloat16_tEfNS_4arch4Sm80ELb0ELb1ELb1ELb1ELb1ELb0ELb0ELb0ELi2ELi2ELi4ELi2ELb1EEENS1_24CollectiveEpilogueBwdGQAISB_fSE_Li256ELb1ELb1EEENS1_19SingleTileSchedulerILb1ELb0ELb0ELi128EEEEEEEEEvNT_6ParamsE --------------------------
	.section	.text._ZN7cutlass13device_kernelIN5flash19enable_sm80_to_sm89INS1_16FlashAttnBwdSm80INS1_25CollectiveMainloopBwdSm80ILi2ELi1EN4cute5tupleIJNS5_1CILi64EEENS7_ILi128EEENS7_ILi96EEEEEENS_10bfloat16_tEfNS_4arch4Sm80ELb0ELb1ELb1ELb1ELb1ELb0ELb0ELb0ELi2ELi2ELi4ELi2ELb1EEENS1_24CollectiveEpilogueBwdGQAISB_fSE_Li256ELb1ELb1EEENS1_19SingleTileSchedulerILb1ELb0ELb0ELi128EEEEEEEEEvNT_6ParamsE,"ax",@progbits
	.sectioninfo	@"SHI_REGISTERS=255"
	.align	128
.text._ZN7cutlass13device_kernelIN5flash19enable_sm80_to_sm89INS1_16FlashAttnBwdSm80INS1_25CollectiveMainloopBwdSm80ILi2ELi1EN4cute5tupleIJNS5_1CILi64EEENS7_ILi128EEENS7_ILi96EEEEEENS_10bfloat16_tEfNS_4arch4Sm80ELb0ELb1ELb1ELb1ELb1ELb0ELb0ELb0ELi2ELi2ELi4ELi2ELb1EEENS1_24CollectiveEpilogueBwdGQAISB_fSE_Li256ELb1ELb1EEENS1_19SingleTileSchedulerILb1ELb0ELb0ELi128EEEEEEEEEvNT_6ParamsE:
        .type           _ZN7cutlass13device_kernelIN5flash19enable_sm80_to_sm89INS1_16FlashAttnBwdSm80INS1_25CollectiveMainloopBwdSm80ILi2ELi1EN4cute5tupleIJNS5_1CILi64EEENS7_ILi128EEENS7_ILi96EEEEEENS_10bfloat16_tEfNS_4arch4Sm80ELb0ELb1ELb1ELb1ELb1ELb0ELb0ELb0ELi2ELi2ELi4ELi2ELb1EEENS1_24CollectiveEpilogueBwdGQAISB_fSE_Li256ELb1ELb1EEENS1_19SingleTileSchedulerILb1ELb0ELb0ELi128EEEEEEEEEvNT_6ParamsE,@function
        .size           _ZN7cutlass13device_kernelIN5flash19enable_sm80_to_sm89INS1_16FlashAttnBwdSm80INS1_25CollectiveMainloopBwdSm80ILi2ELi1EN4cute5tupleIJNS5_1CILi64EEENS7_ILi128EEENS7_ILi96EEEEEENS_10bfloat16_tEfNS_4arch4Sm80ELb0ELb1ELb1ELb1ELb1ELb0ELb0ELb0ELi2ELi2ELi4ELi2ELb1EEENS1_24CollectiveEpilogueBwdGQAISB_fSE_Li256ELb1ELb1EEENS1_19SingleTileSchedulerILb1ELb0ELb0ELi128EEEEEEEEEvNT_6ParamsE,(.L_x_1399 - _ZN7cutlass13device_kernelIN5flash19enable_sm80_to_sm89INS1_16FlashAttnBwdSm80INS1_25CollectiveMainloopBwdSm80ILi2ELi1EN4cute5tupleIJNS5_1CILi64EEENS7_ILi128EEENS7_ILi96EEEEEENS_10bfloat16_tEfNS_4arch4Sm80ELb0ELb1ELb1ELb1ELb1ELb0ELb0ELb0ELi2ELi2ELi4ELi2ELb1EEENS1_24CollectiveEpilogueBwdGQAISB_fSE_Li256ELb1ELb1EEENS1_19SingleTileSchedulerILb1ELb0ELb0ELi128EEEEEEEEEvNT_6ParamsE)
        .other          _ZN7cutlass13device_kernelIN5flash19enable_sm80_to_sm89INS1_16FlashAttnBwdSm80INS1_25CollectiveMainloopBwdSm80ILi2ELi1EN4cute5tupleIJNS5_1CILi64EEENS7_ILi128EEENS7_ILi96EEEEEENS_10bfloat16_tEfNS_4arch4Sm80ELb0ELb1ELb1ELb1ELb1ELb0ELb0ELb0ELi2ELi2ELi4ELi2ELb1EEENS1_24CollectiveEpilogueBwdGQAISB_fSE_Li256ELb1ELb1EEENS1_19SingleTileSchedulerILb1ELb0ELb0ELi128EEEEEEEEEvNT_6ParamsE,@"STO_CUDA_ENTRY STV_DEFAULT"
_ZN7cutlass13device_kernelIN5flash19enable_sm80_to_sm89INS1_16FlashAttnBwdSm80INS1_25CollectiveMainloopBwdSm80ILi2ELi1EN4cute5tupleIJNS5_1CILi64EEENS7_ILi128EEENS7_ILi96EEEEEENS_10bfloat16_tEfNS_4arch4Sm80ELb0ELb1ELb1ELb1ELb1ELb0ELb0ELb0ELi2ELi2ELi4ELi2ELb1EEENS1_24CollectiveEpilogueBwdGQAISB_fSE_Li256ELb1ELb1EEENS1_19SingleTileSchedulerILb1ELb0ELb0ELi128EEEEEEEEEvNT_6ParamsE:
        /* <DEDUP_REMOVED lines=18> */
.L_x_406:
        /* <DEDUP_REMOVED lines=8> */
.L_x_408:
[----:B------:R-:W-:Y:S02]  /*01a0*/  MOV R0, c[0x0][0x3ac] ;  /* 0x0000eb0000007a02 */ /* 0x000fe40000000f00 */
.L_x_407:
[----:B------:R-:W-:-:S06]  /*01b0*/  USHF.L.U32 UR10, UR5, 0x7, URZ ;  /* 0x00000007050a7899 */ /* 0x000fcc000800063f */
[----:B-----5:R-:W-:-:S04]  /*01c0*/  ISETP.LE.AND P0, PT, R0, UR10, PT ;  /* 0x0000000a00007c0c */ /* 0x020fc8000bf03270 */
[----:B------:R-:W-:-:S05]  /*01d0*/  SEL R0, R5, 0xffffffff, !P0 ;  /* 0xffffffff05007807 */ /* 0x000fca0004000000 */
[----:B------:R2:W-:Y:S01]  /*01e0*/  STL [R1+0x80], R0 ;  /* 0x0000800001007387 */ /* 0x0005e20000100800 */
[----:B------:R-:W-:Y:S05]  /*01f0*/  BRA `(.L_x_409) ;  /* 0x0000012000007947 */ /* 0x000fea0003800000 */
.L_x_405:
[----:B--2-4-:R-:W-:-:S04]  /*0200*/  ISETP.NE.U32.AND P0, PT, RZ, c[0x0][0x3c8], PT ;  /* 0x0000f200ff007a0c */ /* 0x014fc80003f05070 */
[----:B------:R-:W-:-:S13]  /*0210*/  ISETP.NE.AND.EX P0, PT, RZ, c[0x0][0x3cc], PT, P0 ;  /* 0x0000f300ff007a0c */ /* 0x000fda0003f05300 */
[----:B------:R-:W-:Y:S05]  /*0220*/  @!P0 BRA `(.L_x_410) ;  /* 0x0000002000008947 */ /* 0x000fea0003800000 */
[----:B------:R1:W5:Y:S01]  /*0230*/  LDG.E R0, [R2.64] ;  /* 0x0000000c02007981 */ /* 0x000362000c1e1900 */
[----:B------:R-:W-:Y:S05]  /*0240*/  BRA `(.L_x_411) ;  /* 0x0000009000007947 */ /* 0x000fea0003800000 */
.L_x_410:
        /* <DEDUP_REMOVED lines=8> */
.L_x_412:
[----:B------:R-:W-:Y:S02]  /*02d0*/  MOV R0, c[0x0][0x3ac] ;  /* 0x0000eb0000007a02 */ /* 0x000fe40000000f00 */
.L_x_411:
[----:B------:R-:W-:-:S06]  /*02e0*/  USHF.L.U32 UR10, UR5, 0x7, URZ ;  /* 0x00000007050a7899 */ /* 0x000fcc000800063f */
[----:B-----5:R-:W-:-:S04]  /*02f0*/  ISETP.LE.AND P0, PT, R0, UR10, PT ;  /* 0x0000000a00007c0c */ /* 0x020fc8000bf03270 */
[----:B------:R-:W-:-:S05]  /*0300*/  SEL R0, R5, 0xffffffff, !P0 ;  /* 0xffffffff05007807 */ /* 0x000fca0004000000 */
[----:B------:R2:W-:Y:S04]  /*0310*/  STL [R1+0x80], R0 ;  /* 0x0000800001007387 */ /* 0x0005e80000100800 */
.L_x_409:
        /* <DEDUP_REMOVED lines=37> */
.L_x_413:
[----:B--2---:R-:W-:-:S04]  /*0570*/  ISETP.NE.U32.AND P0, PT, RZ, c[0x0][0x2e0], PT ;  /* 0x0000b800ff007a0c */ /* 0x004fc80003f05070 */
[----:B------:R-:W-:-:S13]  /*0580*/  ISETP.NE.AND.EX P0, PT, RZ, c[0x0][0x2e4], PT, P0 ;  /* 0x0000b900ff007a0c */ /* 0x000fda0003f05300 */
[----:B------:R-:W-:Y:S05]  /*0590*/  @!P0 BRA `(.L_x_414) ;  /* 0x0000004000008947 */ /* 0x000fea0003800000 */
[----:B------:R-:W-:-:S05]  /*05a0*/  IMAD.WIDE R2, R135, R10, c[0x0][0x2e0] ;  /* 0x0000b80087027625 */ /* 0x000fca00078e020a */
[----:B------:R-:W2:Y:S02]  /*05b0*/  LDG.E R0, [R2.64] ;  /* 0x0000000c02007981 */ /* 0x000ea4000c1e1900 */
[----:B--2---:R1:W2:Y:S02]  /*05c0*/  R2UR UR17, R0 ;  /* 0x00000000001173c2 */ /* 0x0042a400000e0000 */
[----:B-12---:R-:W-:Y:S05]  /*05d0*/  BRA `(.L_x_415) ;  /* 0x0000006000007947 */ /* 0x006fea0003800000 */
.L_x_414:
[----:B------:R-:W-:Y:S05]  /*05e0*/  @!P2 BRA `(.L_x_415) ;  /* 0x000000500000a947 */ /* 0x000fea0003800000 */
[----:B------:R1:W2:Y:S04]  /*05f0*/  LDG.E R0, [R2.64] ;  /* 0x0000000c02007981 */ /* 0x0002a8000c1e1900 */
[----:B-1----:R-:W3:Y:S01]  /*0600*/  LDG.E R2, [R2.64+0x4] ;  /* 0x0000040c02027981 */ /* 0x002ee2000c1e1900 */
[----:B--2---:R-:W1:Y:S08]  /*0610*/  R2UR UR17, R0 ;  /* 0x00000000001173c2 */ /* 0x004e7000000e0000 */
[----:B---3--:R-:W1:Y:S02]  /*0620*/  R2UR UR4, R2 ;  /* 0x00000000020473c2 */ /* 0x008e6400000e0000 */
[----:B-1----:R-:W-:-:S06]  /*0630*/  UIADD3 UR17, -UR17, UR4, URZ ;  /* 0x0000000411117290 */ /* 0x002fcc000fffe13f */
.L_x_415:
        /* <DEDUP_REMOVED lines=15> */
.L_x_416:
        /* <DEDUP_REMOVED lines=548> */
.L_x_436:
        /* <DEDUP_REMOVED lines=184> */
.L_x_420:
[----:B------:R-:W-:Y:S04]  /*34f0*/  MOV R3, 0x1 ;  /* 0x0000000100037802 */ /* 0x000fe80000000f00 */
[----:B------:R-:W-:Y:S11]  /*3500*/  ISETP.NE.AND P0, PT, R3, c[0x0][0x2a8], PT ;  /* 0x0000aa0003007a0c */ /* 0x000ff60003f05270 */
[----:B------:R-:W-:Y:S02]  /*3510*/  @!UPT UIADD3 URZ, URZ, URZ, URZ ;  /* 0x0000003f3f3ff290 */ /* 0x000fe4000fffe03f */
[----:B------:R-:W-:Y:S05]  /*3520*/  @P0 IMAD.HI.U32 R3, R2, c[0x0][0x2ac], RZ ;  /* 0x0000ab0002030a27 */ /* 0x000fea00078e00ff */
[----:B------:R-:W-:Y:S02]  /*3530*/  @P0 SHF.R.U32.HI R2, RZ, c[0x0][0x2b0], R3 ;  /* 0x0000ac00ff020a19 */ /* 0x000fe40000011603 */
.L_x_421:
[----:B------:R-:W-:Y:S05]  /*3540*/  BSYNC B0 ;  /* 0x0000000000007941 */ /* 0x000fea0003800000 */
.L_x_419:
        /* <DEDUP_REMOVED lines=8> */
.L_x_418:
        /* <DEDUP_REMOVED lines=18> */
.L_x_424:
[----:B------:R-:W-:Y:S04]  /*36f0*/  MOV R3, 0x1 ;  /* 0x0000000100037802 */ /* 0x000fe80000000f00 */
[----:B------:R-:W-:Y:S11]  /*3700*/  ISETP.NE.AND P0, PT, R3, c[0x0][0x2a8], PT ;  /* 0x0000aa0003007a0c */ /* 0x000ff60003f05270 */
[----:B------:R-:W-:Y:S02]  /*3710*/  @!UPT UIADD3 URZ, URZ, URZ, URZ ;  /* 0x0000003f3f3ff290 */ /* 0x000fe4000fffe03f */
[----:B------:R-:W-:Y:S05]  /*3720*/  @P0 IMAD.HI.U32 R3, R2, c[0x0][0x2ac], RZ ;  /* 0x0000ab0002030a27 */ /* 0x000fea00078e00ff */
[----:B------:R-:W-:Y:S02]  /*3730*/  @P0 SHF.R.U32.HI R2, RZ, c[0x0][0x2b0], R3 ;  /* 0x0000ac00ff020a19 */ /* 0x000fe40000011603 */
.L_x_425:
[----:B------:R-:W-:Y:S05]  /*3740*/  BSYNC B0 ;  /* 0x0000000000007941 */ /* 0x000fea0003800000 */
.L_x_423:
[----:B------:R-:W2:Y:S01]  /*3750*/  LDL R6, [R1+0x20] ;  /* 0x0000200001067983 */ /* 0x000ea20000100800 */
[----:B------:R-:W-:Y:S04]  /*3760*/  IMAD.MOV.U32 R3, RZ, RZ, c[0x0][0x2a8] ;  /* 0x0000aa00ff037624 */ /* 0x000fe800078e00ff */
[----:B------:R-:W-:Y:S04]  /*3770*/  IMAD R2, R2, R3, -UR10 ;  /* 0x8000000a02027e24 */ /* 0x000fe8000f8e0203 */
[----:B--2---:R-:W-:Y:S05]  /*3780*/  IMAD.IADD R2, R2, 0x1, -R6 ;  /* 0x0000000102027824 */ /* 0x004fea00078e0a06 */
[----:B------:R-:W-:Y:S02]  /*3790*/  IADD3 R3, R2, c[0x0][0x2a8], RZ ;  /* 0x0000aa0002037a10 */ /* 0x000fe40007ffe0ff */
[----:B------:R-:W-:Y:S02]  /*37a0*/  IMNMX R142, R142, R2, !PT ;  /* 0x000000028e8e7217 */ /* 0x000fe40007800200 */
[----:B------:R-:W-:Y:S02]  /*37b0*/  IMNMX R145, R145, R3, PT ;  /* 0x0000000391917217 */ /* 0x000fe40003800200 */
.L_x_422:
        /* <DEDUP_REMOVED lines=18> */
.L_x_428:
[----:B------:R-:W-:Y:S04]  /*38e0*/  MOV R3, 0x1 ;  /* 0x0000000100037802 */ /* 0x000fe80000000f00 */
[----:B------:R-:W-:Y:S11]  /*38f0*/  ISETP.NE.AND P0, PT, R3, c[0x0][0x2a8], PT ;  /* 0x0000aa0003007a0c */ /* 0x000ff60003f05270 */
[----:B------:R-:W-:Y:S02]  /*3900*/  @!UPT UIADD3 URZ, URZ, URZ, URZ ;  /* 0x0000003f3f3ff290 */ /* 0x000fe4000fffe03f */
[----:B------:R-:W-:Y:S05]  /*3910*/  @P0 IMAD.HI.U32 R3, R2, c[0x0][0x2ac], RZ ;  /* 0x0000ab0002030a27 */ /* 0x000fea00078e00ff */
[----:B------:R-:W-:Y:S02]  /*3920*/  @P0 SHF.R.U32.HI R2, RZ, c[0x0][0x2b0], R3 ;  /* 0x0000ac00ff020a19 */ /* 0x000fe40000011603 */
.L_x_429:
[----:B------:R-:W-:Y:S05]  /*3930*/  BSYNC B0 ;  /* 0x0000000000007941 */ /* 0x000fea0003800000 */
.L_x_427:
[----:B------:R-:W2:Y:S01]  /*3940*/  LDL R6, [R1+0x20] ;  /* 0x0000200001067983 */ /* 0x000ea20000100800 */
[----:B------:R-:W-:Y:S04]  /*3950*/  IMAD.MOV.U32 R3, RZ, RZ, c[0x0][0x2a8] ;  /* 0x0000aa00ff037624 */ /* 0x000fe800078e00ff */
[----:B------:R-:W-:Y:S04]  /*3960*/  IMAD R2, R2, R3, -UR10 ;  /* 0x8000000a02027e24 */ /* 0x000fe8000f8e0203 */
[----:B--2---:R-:W-:Y:S05]  /*3970*/  IMAD.IADD R2, R2, 0x1, -R6 ;  /* 0x0000000102027824 */ /* 0x004fea00078e0a06 */
[----:B------:R-:W-:Y:S02]  /*3980*/  IADD3 R3, R2, c[0x0][0x2a8], RZ ;  /* 0x0000aa0002037a10 */ /* 0x000fe40007ffe0ff */
[----:B------:R-:W-:Y:S02]  /*3990*/  IMNMX R140, R140, R2, !PT ;  /* 0x000000028c8c7217 */ /* 0x000fe40007800200 */
[----:B------:R-:W-:Y:S02]  /*39a0*/  IMNMX R146, R146, R3, PT ;  /* 0x0000000392927217 */ /* 0x000fe40003800200 */
.L_x_426:
        /* <DEDUP_REMOVED lines=18> */
.L_x_432:
[----:B------:R-:W-:Y:S04]  /*3ad0*/  MOV R2, 0x1 ;  /* 0x0000000100027802 */ /* 0x000fe80000000f00 */
[----:B------:R-:W-:Y:S11]  /*3ae0*/  ISETP.NE.AND P0, PT, R2, c[0x0][0x2a8], PT ;  /* 0x0000aa0002007a0c */ /* 0x000ff60003f05270 */
[----:B------:R-:W-:Y:S02]  /*3af0*/  @!UPT UIADD3 URZ, URZ, URZ, URZ ;  /* 0x0000003f3f3ff290 */ /* 0x000fe4000fffe03f */
[----:B------:R-:W-:Y:S05]  /*3b00*/  @P0 IMAD.HI.U32 R2, R0, c[0x0][0x2ac], RZ ;  /* 0x0000ab0000020a27 */ /* 0x000fea00078e00ff */
[----:B------:R-:W-:Y:S02]  /*3b10*/  @P0 SHF.R.U32.HI R0, RZ, c[0x0][0x2b0], R2 ;  /* 0x0000ac00ff000a19 */ /* 0x000fe40000011602 */
.L_x_433:
[----:B------:R-:W-:Y:S05]  /*3b20*/  BSYNC B0 ;  /* 0x0000000000007941 */ /* 0x000fea0003800000 */
.L_x_431:
[----:B------:R-:W2:Y:S01]  /*3b30*/  LDL R3, [R1+0x20] ;  /* 0x0000200001037983 */ /* 0x000ea20000100800 */
[----:B------:R-:W-:Y:S04]  /*3b40*/  IMAD.MOV.U32 R2, RZ, RZ, c[0x0][0x2a8] ;  /* 0x0000aa00ff027624 */ /* 0x000fe800078e00ff */
[----:B------:R-:W-:Y:S04]  /*3b50*/  IMAD R0, R0, R2, -UR10 ;  /* 0x8000000a00007e24 */ /* 0x000fe8000f8e0202 */
[----:B--2---:R-:W-:Y:S05]  /*3b60*/  IMAD.IADD R0, R0, 0x1, -R3 ;  /* 0x0000000100007824 */ /* 0x004fea00078e0a03 */
[----:B------:R-:W-:Y:S02]  /*3b70*/  IADD3 R2, R0, c[0x0][0x2a8], RZ ;  /* 0x0000aa0000027a10 */ /* 0x000fe40007ffe0ff */
[----:B------:R-:W-:Y:S02]  /*3b80*/  IMNMX R141, R141, R0, !PT ;  /* 0x000000008d8d7217 */ /* 0x000fe40007800200 */
[----:B------:R-:W-:Y:S02]  /*3b90*/  IMNMX R144, R144, R2, PT ;  /* 0x0000000290907217 */ /* 0x000fe40003800200 */
.L_x_430:
        /* <DEDUP_REMOVED lines=62> */
.L_x_434:
        /* <DEDUP_REMOVED lines=589> */
.L_x_435:
        /* <DEDUP_REMOVED lines=241> */
.L_x_417:
[----:B------:R-:W-:Y:S05]  /*7360*/  @P0 EXIT ;  /* 0x000000000000094d */ /* 0x000fea0003800000 */
[----:B------:R-:W2:Y:S01]  /*7370*/  LDL.LU R8, [R1+0x80] ;  /* 0x0000800001087983 */ /* 0x000ea20000300800 */
[----:B------:R-:W-:-:S04]  /*7380*/  ISETP.NE.U32.AND P0, PT, RZ, c[0x0][0x360], PT ;  /* 0x0000d800ff007a0c */ /* 0x000fc80003f05070 */
[----:B------:R-:W-:-:S13]  /*7390*/  ISETP.NE.AND.EX P0, PT, RZ, c[0x0][0x364], PT, P0 ;  /* 0x0000d900ff007a0c */ /* 0x000fda0003f05300 */
[----:B------:R-:W-:Y:S01]  /*73a0*/  @P0 IMAD.MOV.U32 R2, RZ, RZ, 0x4 ;  /* 0x00000004ff020424 */ /* 0x000fe200078e00ff */
[----:B------:R-:W1:Y:S03]  /*73b0*/  S2R R5, SR_CTAID.Y ;  /* 0x0000000000057919 */ /* 0x000e660000002600 */
[----:B--2---:R-:W-:-:S06]  /*73c0*/  @P0 IMAD.WIDE R2, R8, R2, c[0x0][0x360] ;  /* 0x0000d80008020625 */ /* 0x004fcc00078e0202 */
[----:B------:R2:W3:Y:S01]  /*73d0*/  @P0 LDG.E R2, [R2.64] ;  /* 0x0000000c02020981 */ /* 0x0004e2000c1e1900 */
[----:B------:R-:W-:Y:S01]  /*73e0*/  IMAD.MOV.U32 R0, RZ, RZ, 0x1 ;  /* 0x00000001ff007424 */ /* 0x000fe200078e00ff */
[----:B------:R-:W-:Y:S01]  /*73f0*/  ULDC UR6, c[0x0][0x358] ;  /* 0x0000d60000067ab9 */ /* 0x000fe20000000800 */
[----:B-1----:R-:W-:Y:S01]  /*7400*/  IMAD.MOV.U32 R7, RZ, RZ, R5 ;  /* 0x000000ffff077224 */ /* 0x002fe200078e0005 */
[----:B------:R-:W1:Y:S01]  /*7410*/  S2R R4, SR_TID.X ;  /* 0x0000000000047919 */ /* 0x000e620000002100 */
[----:B------:R-:W-:-:S03]  /*7420*/  UIMAD UR6, UR5, UR6, URZ ;  /* 0x00000006050672a4 */ /* 0x000fc6000f8e023f */
        /* <DEDUP_REMOVED lines=19> */
[----:B-1----:R-:W-:Y:S02]  /*7560*/  ISETP.NE.AND P2, PT, R4, RZ, PT ;  /* 0x000000ff0400720c */ /* 0x002fe40003f45270 */
[----:B------:R-:W-:Y:S02]  /*7570*/  SHF.L.U64.HI R15, R0, 0x2, R15 ;  /* 0x00000002000f7819 */ /* 0x000fe4000001020f */
[----:B------:R-:W-:-:S04]  /*7580*/  IADD3 R4, P1, R14, c[0x0][0x350], RZ ;  /* 0x0000d4000e047a10 */ /* 0x000fc80007f3e0ff */
[----:B------:R-:W-:Y:S01]  /*7590*/  IADD3.X R5, R15, c[0x0][0x354], RZ, P1, !PT ;  /* 0x0000d5000f057a10 */ /* 0x000fe20000ffe4ff */
[----:B---3--:R-:W-:-:S05]  /*75a0*/  @P0 IMAD R2, R8, 0x80, R2 ;  /* 0x0000008008020824 */ /* 0x008fca00078e0202 */
[----:B------:R-:W-:-:S04]  /*75b0*/  @P0 SHF.R.S32.HI R3, RZ, 0x1f, R2 ;  /* 0x0000001fff030819 */ /* 0x000fc80000011402 */
[----:B------:R-:W-:-:S04]  /*75c0*/  @P0 LEA.HI R2, R3, R2, RZ, 0x7 ;  /* 0x0000000203020211 */ /* 0x000fc800078f38ff */
[----:B------:R-:W-:-:S05]  /*75d0*/  @P0 SHF.R.S32.HI R2, RZ, 0x7, R2 ;  /* 0x00000007ff020819 */ /* 0x000fca0000011402 */
[----:B------:R-:W-:-:S05]  /*75e0*/  @P0 IMAD R2, R2, 0x3000, RZ ;  /* 0x0000300002020824 */ /* 0x000fca00078e02ff */
[----:B------:R-:W-:Y:S02]  /*75f0*/  @P0 SHF.R.S32.HI R3, RZ, 0x1f, R2 ;  /* 0x0000001fff030819 */ /* 0x000fe40000011402 */
[----:B------:R-:W-:Y:S01]  /*7600*/  @!P0 CS2R R2, SRZ ;  /* 0x0000000000028805 */ /* 0x000fe2000001ff00 */
[----:B------:R-:W-:Y:S05]  /*7610*/  @P2 BRA `(.L_x_438) ;  /* 0x0000005000002947 */ /* 0x000fea0003800000 */
.L_x_439:
[----:B------:R-:W2:Y:S01]  /*7620*/  LDG.E.STRONG.GPU R0, [R4.64] ;  /* 0x0000000c04007981 */ /* 0x000ea2000c1ef900 */
[----:B------:R-:W-:Y:S01]  /*7630*/  YIELD ;  /* 0x0000000000007946 */ /* 0x000fe20003800000 */
[----:B--2---:R-:W-:Y:S01]  /*7640*/  ISETP.NE.AND P0, PT, R0, R6, PT ;  /* 0x000000060000720c */ /* 0x004fe20003f05270 */
[----:B------:R-:W-:-:S12]  /*7650*/  CCTL.IVALL ;  /* 0x00000000ff00798f */ /* 0x000fd80002000000 */
[----:B------:R-:W-:Y:S05]  /*7660*/  @P0 BRA `(.L_x_439) ;  /* 0xffffffb000000947 */ /* 0x000fea000383ffff */
.L_x_438:
[----:B------:R-:W-:Y:S05]  /*7670*/  BSYNC B0 ;  /* 0x0000000000007941 */ /* 0x000fea0003800000 */
.L_x_437:
[----:B------:R-:W-:Y:S01]  /*7680*/  MOV R17, 0xffffffff ;  /* 0xffffffff00117802 */ /* 0x000fe20000000f00 */
[----:B------:R-:W-:Y:S05]  /*7690*/  BRA.CONV ~URZ, `(.L_x_440) ;  /* 0x000000237f007947 */ /* 0x000fea000b800000 */
[----:B------:R-:W-:Y:S02]  /*76a0*/  MOV R8, 0x76c0 ;  /* 0x000076c000087802 */ /* 0x000fe40000000f00 */
[----:B------:R-:W-:Y:S05]  /*76b0*/  CALL.REL.NOINC `($__internal_3_$__cuda_sm70_warpsync) ;  /* 0x00000aa000007944 */ /* 0x000fea0003c00000 */
.L_x_440:
        /* <DEDUP_REMOVED lines=67> */
[----:B-1----:R-:W-:Y:S05]  /*7af0*/  CALL.REL.NOINC `($__internal_3_$__cuda_sm70_warpsync) ;  /* 0x0000066000007944 */ /* 0x002fea0003c00000 */
.L_x_441:
        /* <DEDUP_REMOVED lines=12> */
.L_x_443:
[----:B------:R-:W-:Y:S05]  /*7bc0*/  BSYNC B0 ;  /* 0x0000000000007941 */ /* 0x000fea0003800000 */
.L_x_442:
[----:B--2---:R-:W-:Y:S01]  /*7bd0*/  IADD3 R4, P0, R14, c[0x0][0x348], RZ ;  /* 0x0000d2000e047a10 */ /* 0x004fe20007f1e0ff */
[----:B------:R-:W-:Y:S03]  /*7be0*/  BSSY B0, `(.L_x_444) ;  /* 0x0000008000007945 */ /* 0x000fe60003800000 */
[----:B------:R-:W-:Y:S01]  /*7bf0*/  IADD3.X R5, R15, c[0x0][0x34c], RZ, P0, !PT ;  /* 0x0000d3000f057a10 */ /* 0x000fe200007fe4ff */
[----:B------:R-:W-:Y:S05]  /*7c00*/  @P2 BRA `(.L_x_445) ;  /* 0x0000005000002947 */ /* 0x000fea0003800000 */
.L_x_446:
[----:B------:R-:W2:Y:S01]  /*7c10*/  LDG.E.STRONG.GPU R0, [R4.64] ;  /* 0x0000000c04007981 */ /* 0x000ea2000c1ef900 */
[----:B------:R-:W-:Y:S01]  /*7c20*/  YIELD ;  /* 0x0000000000007946 */ /* 0x000fe20003800000 */
[----:B--2---:R-:W-:Y:S01]  /*7c30*/  ISETP.NE.AND P0, PT, R0, R6, PT ;  /* 0x000000060000720c */ /* 0x004fe20003f05270 */
[----:B------:R-:W-:-:S12]  /*7c40*/  CCTL.IVALL ;  /* 0x00000000ff00798f */ /* 0x000fd80002000000 */
[----:B------:R-:W-:Y:S05]  /*7c50*/  @P0 BRA `(.L_x_446) ;  /* 0xffffffb000000947 */ /* 0x000fea000383ffff */
.L_x_445:
[----:B------:R-:W-:Y:S05]  /*7c60*/  BSYNC B0 ;  /* 0x0000000000007941 */ /* 0x000fea0003800000 */
.L_x_444:
[----:B------:R-:W-:Y:S05]  /*7c70*/  BRA.CONV ~URZ, `(.L_x_447) ;  /* 0x000000237f007947 */ /* 0x000fea000b800000 */
[----:B------:R-:W-:Y:S02]  /*7c80*/  MOV R8, 0x7ca0 ;  /* 0x00007ca000087802 */ /* 0x000fe40000000f00 */
[----:B-1----:R-:W-:Y:S05]  /*7c90*/  CALL.REL.NOINC `($__internal_3_$__cuda_sm70_warpsync) ;  /* 0x000004c000007944 */ /* 0x002fea0003c00000 */
.L_x_447:
        /* <DEDUP_REMOVED lines=64> */
.L_x_448:
        /* <DEDUP_REMOVED lines=12> */
        .weak           $__internal_3_$__cuda_sm70_warpsync
        .type           $__internal_3_$__cuda_sm70_warpsync,@function
        .size           $__internal_3_$__cuda_sm70_warpsync,(.L_x_1399 - $__internal_3_$__cuda_sm70_warpsync)
$__internal_3_$__cuda_sm70_warpsync:
[----:B------:R-:W-:Y:S01]  /*8160*/  MOV R9, 0x0 ;  /* 0x0000000000097802 */ /* 0x000fe20000000f00 */
[----:B------:R-:W-:Y:S04]  /*8170*/  WARPSYNC R17 ;  /* 0x0000001100007348 */ /* 0x000fe80003800000 */
[----:B------:R-:W-:Y:S05]  /*8180*/  RET.REL.NODEC R8 `(_ZN7cutlass13device_kernelIN5flash19enable_sm80_to_sm89INS1_16FlashAttnBwdSm80INS1_25CollectiveMainloopBwdSm80ILi2ELi1EN4cute5tupleIJNS5_1CILi64EEENS7_ILi128EEENS7_ILi96EEEEEENS_10bfloat16_tEfNS_4arch4Sm80ELb0ELb1ELb1ELb1ELb1ELb0ELb0ELb0ELi2ELi2ELi4ELi2ELb1EEENS1_24CollectiveEpilogueBwdGQAISB_fSE_Li256ELb1ELb1EEENS1_19SingleTileSchedulerILb1ELb0ELb0ELi128EEEEEEEEEvNT_6ParamsE) ;  /* 0xffff7e7008007950 */ /* 0x000fea0003c3ffff */
.L_x_449:
        /* <DEDUP_REMOVED lines=15> */
.L_x_1399:


//--------------------- .text._ZN7cutlass13device_kernelIN5flash19enable_sm80_to_sm89INS1_16FlashAttnBwdSm80INS1_25CollectiveMainloopBwdSm80ILi2ELi1EN4cute5tupleIJNS5_1CILi64EEENS7_ILi128EEENS7_ILi96EEEEEENS_10bfloat16_tEfNS_4arch4Sm80ELb1ELb0ELb1ELb0ELb0ELb0ELb0ELb0ELi2ELi2ELi4ELi2ELb1EEENS1_21CollectiveEpilogueBwdISB_SC_SE_Li256ELb0ELb0ELi2EEENS1_25SingleTileBwdLPTSchedulerILb0ELi128ELb0EEEEEEEEEvNT_6ParamsE --------------------------
	.section	.text._ZN7cutlass13device_kernelIN5flash19enable_sm80_to_sm89INS1_16FlashAttnBwdSm80INS1_25CollectiveMainloopBwdSm80ILi2ELi1EN4cute5tupleIJNS5_1CILi64EEENS7_ILi128EEENS7_ILi96EEEEEENS_10bfloat16_tEfNS_4arch4Sm80ELb1ELb0ELb1ELb0ELb0ELb0ELb0ELb0ELi2ELi2ELi4ELi2ELb1EEENS1_21CollectiveEpilogueBwdISB_SC_SE_Li256ELb0ELb0ELi2EEENS1_25SingleTileBwdLPTSchedulerILb0ELi128ELb0EEEEEEEEEvNT_6ParamsE,"ax",@progbits
	.sectioninfo	@"SHI_REGISTERS=255"
	.align	128
.text._ZN7cutlass13device_kernelIN5flash19enable_sm80_to_sm89INS1_16FlashAttnBwdSm80INS1_25CollectiveMainloopBwdSm80ILi2ELi1EN4cute5tupleIJNS5_1CILi64EEENS7_ILi128EEENS7_ILi96EEEEEENS_10bfloat16_tEfNS_4arch4Sm80ELb1ELb0ELb1ELb0ELb0ELb0ELb0ELb0ELi2ELi2ELi4ELi2ELb1EEENS1_21CollectiveEpilogueBwdISB_SC_SE_Li256ELb0ELb0ELi2EEENS1_25SingleTileBwdLPTSchedulerILb0ELi128ELb0EEEEEEEEEvNT_6ParamsE:
        .type           _ZN7cutlass13device_kernelIN5flash19enable_sm80_to_sm89INS1_16FlashAttnBwdSm80INS1_25CollectiveMainloopBwdSm80ILi2ELi1EN4cute5tupleIJNS5_1CILi64EEENS7_ILi128EEENS7_ILi96EEEEEENS_10bfloat16_tEfNS_4arch4Sm80ELb1ELb0ELb1ELb0ELb0ELb0ELb0ELb0ELi2ELi2ELi4ELi2ELb1EEENS1_21CollectiveEpilogueBwdISB_SC_SE_Li256ELb0ELb0ELi2EEENS1_25SingleTileBwdLPTSchedulerILb0ELi128ELb0EEEEEEEEEvNT_6ParamsE,@function
        .size           _ZN7cutlass13device_kernelIN5flash19enable_sm80_to_sm89INS1_16FlashAttnBwdSm80INS1_25CollectiveMainloopBwdSm80ILi2ELi1EN4cute5tupleIJNS5_1CILi64EEENS7_ILi128EEENS7_ILi96EEEEEENS_10bfloat16_tEfNS_4arch4Sm80ELb1ELb0ELb1ELb0ELb0ELb0ELb0ELb0ELi2ELi2ELi4ELi2ELb1EEENS1_21CollectiveEpilogueBwdISB_SC_SE_Li256ELb0ELb0ELi2EEENS1_25SingleTileBwdLPTSchedulerILb0ELi128ELb0EEEEEEEEEvNT_6ParamsE,(.L_x_1401 - _ZN7cutlass13device_kernelIN5flash19enable_sm80_to_sm89INS1_16FlashAttnBwdSm80INS1_25CollectiveMainloopBwdSm80ILi2ELi1EN4cute5tupleIJNS5_1CILi64EEENS7_ILi128EEENS7_ILi96EEEEEENS_10bfloat16_tEfNS_4arch4Sm80ELb1ELb0ELb1ELb0ELb0ELb0ELb0ELb0ELi2ELi2ELi4ELi2ELb1EEENS1_21CollectiveEpilogueBwdISB_SC_SE_Li256ELb0ELb0ELi2EEENS1_25SingleTileBwdLPTSchedulerILb0ELi128ELb0EEEEEEEEEvNT_6ParamsE)
        .other          _ZN7cutlass13device_kernelIN5flash19enable_sm80_to_sm89INS1_16FlashAttnBwdSm80INS1_25CollectiveMainloopBwdSm80ILi2ELi1EN4cute5tupleIJNS5_1CILi64EEENS7_ILi128EEENS7_ILi96EEEEEENS_10bfloat16_tEfNS_4arch4Sm80ELb1ELb0ELb1ELb0ELb0ELb0ELb0ELb0ELi2ELi2ELi4ELi2ELb1EEENS1_21CollectiveEpilogueBwdISB_SC_SE_Li256ELb0ELb0ELi2EEENS1_25SingleTileBwdLPTSchedulerILb0ELi128ELb0EEEEEEEEEvNT_6ParamsE,@"STO_CUDA_ENTRY STV_DEFAULT"
_ZN7cutlass13device_kernelIN5flash19enable_sm80_to_sm89INS1_16FlashAttnBwdSm80INS1_25CollectiveMainloopBwdSm80ILi2ELi1EN4cute5tupleIJNS5_1CILi64EEENS7_ILi128EEENS7_ILi96EEEEEENS_10bfloat16_tEfNS_4arch4Sm80ELb1ELb0ELb1ELb0ELb0ELb0ELb0ELb0ELi2ELi2ELi4ELi2ELb1EEENS1_21CollectiveEpilogueBwdISB_SC_SE_Li256ELb0ELb0ELi2EEENS1_25SingleTileBwdLPTSchedulerILb0ELi128ELb0EEEEEEEEEvNT_6ParamsE:
[----:B------:R-:W-:-:S03]  /*0000*/  MOV R1, c[0x0][0x28] ;  /* 0x00000a0000017a02 */ /* 0x000fc60000000f00 */
[----:B------:R-:W1:Y:S01]  /*0010*/  S2R R2, SR_TID.X ;  /* 0x0000000000027919 */ /* 0x000e620000002100 */
[----:B------:R-:W-:Y:S01]  /*0020*/  IADD3 R1, R1, -0x70, RZ ;  /* 0xffffff9001017810 */ /* 0x000fe20007ffe0ff */
[----:B------:R-:W2:Y:S01]  /*0030*/  S2UR UR7, SR_CTAID.X ;  /* 0x00000000000779c3 */ /* 0x000ea20000002500 */
[----:B------:R-:W-:Y:S02]  /*0040*/  IMAD.MOV.U32 R35, RZ, RZ, R3 ;  /* 0x000000ffff237224 */ /* 0x000fe400078e0003 */
[--C-:B-1----:R-:W-:Y:S01]  /*0050*/  IMAD.MOV.U32 R34, RZ, RZ, R2.reuse ;  /* 0x000000ffff227224 */ /* 0x102fe200078e0002 */
[----:B------:R-:W-:Y:S01]  /*0060*/  STL [R1+0x20], R2 ;  /* 0x0000200201007387 */ /* 0x000fe20000100800 */
[----:B------:R-:W-:-:S05]  /*0070*/  IMAD.MOV.U32 R34, RZ, RZ, R2 ;  /* 0x000000ffff227224 */ /* 0x000fca00078e0002 */
[----:B------:R-:W-:-:S06]  /*0080*/  SHF.R.U32.HI R0, RZ, 0x5, R34 ;  /* 0x00000005ff007819 */ /* 0x000fcc0000011622 */
[----:B------:R-:W1:Y:S02]  /*0090*/  SHFL.IDX PT, R0, R0, RZ, 0x1f ;  /* 0x00001fff00007589 */ /* 0x000e6400000e0000 */
[----:B-1----:R-:W-:-:S13]  /*00a0*/  ISETP.NE.AND P0, PT, R0, RZ, PT ;  /* 0x000000ff0000720c */ /* 0x002fda0003f05270 */
[----:B--2---:R-:W-:Y:S05]  /*00b0*/  @!P0 BRA `(.L_x_450) ;  /* 0x0000026000008947 */ /* 0x004fea0003800000 */
[----:B------:R-:W-:Y:S02]  /*00c0*/  ULDC.64 UR4, c[0x0][0x3b8] ;  /* 0x0000ee0000047ab9 */ /* 0x000fe40000000a00 */
[----:B------:R-:W-:Y:S02]  /*00d0*/  UISETP.NE.AND UP0, UPT, UR4, 0x1, UPT ;  /* 0x000000010400788c */ /* 0x000fe4000bf05270 */
[----:B------:R-:W-:Y:S02]  /*00e0*/  UIMAD.WIDE.U32 UR8, UR7, UR5, URZ ;  /* 0x00000005070872a5 */ /* 0x000fe4000f8e003f */
[----:B------:R-:W-:Y:S02]  /*00f0*/  UMOV UR6, UR7 ;  /* 0x0000000700067c82 */ /* 0x000fe40008000000 */
[----:B------:R-:W-:-:S05]  /*0100*/  ULDC UR5, c[0x0][0x3c0] ;  /* 0x0000f00000057ab9 */ /* 0x000fca0000000800 */
[----:B------:R-:W-:-:S03]  /*0110*/  @UP0 USHF.R.U32.HI UR6, URZ, UR5, UR9 ;  /* 0x000000053f060299 */ /* 0x000fc60008011609 */
[----:B------:R-:W-:Y:S02]  /*0120*/  ULDC UR5, c[0x0][0x3d0] ;  /* 0x0000f40000057ab9 */ /* 0x000fe40000000800 */
[----:B------:R-:W-:Y:S02]  /*0130*/  UISETP.GE.AND UP0, UPT, UR6, UR5, UPT ;  /* 0x000000050600728c */ /* 0x000fe4000bf06270 */
[----:B------:R-:W-:-:S04]  /*0140*/  UIADD3 UR5, -UR6, URZ, URZ ;  /* 0x0000003f06057290 */ /* 0x000fc8000fffe13f */
[----:B------:R-:W-:Y:S01]  /*0150*/  PLOP3.LUT P0, PT, PT, PT, UP0, 0x80, 0x0 ;  /* 0x000000000000781c */ /* 0x000fe20003f0f008 */
[----:B------:R-:W-:-:S12]  /*0160*/  UIMAD UR7, UR5, UR4, UR7 ;  /* 0x00000004050772a4 */ /* 0x000fd8000f8e0207 */
[----:B------:R-:W-:Y:S05]  /*0170*/  @!P0 BRA `(.L_x_451) ;  /* 0x0000008000008947 */ /* 0x000fea0003800000 */
[----:B------:R-:W-:Y:S02]  /*0180*/  ULDC UR8, c[0x0][0x3c4] ;  /* 0x0000f10000087ab9 */ /* 0x000fe40000000800 */
[----:B------:R-:W-:Y:S02]  /*0190*/  UISETP.NE.AND UP0, UPT, UR8, 0x1, UPT ;  /* 0x000000010800788c */ /* 0x000fe4000bf05270 */
[----:B------:R-:W-:Y:S02]  /*01a0*/  ULDC.64 UR4, c[0x0][0x3c8] ;  /* 0x0000f20000047ab9 */ /* 0x000fe40000000a00 */
[----:B------:R-:W-:Y:S02]  /*01b0*/  UIMAD.WIDE.U32 UR10, UR7, UR4, URZ ;  /* 0x00000004070a72a5 */ /* 0x000fe4000f8e003f */
[----:B------:R-:W-:-:S05]  /*01c0*/  UMOV UR12, UR7 ;  /* 0x00000007000c7c82 */ /* 0x000fca0008000000 */
[----:B------:R-:W-:-:S04]  /*01d0*/  @UP0 USHF.R.U32.HI UR12, URZ, UR5, UR11 ;  /* 0x000000053f0c0299 */ /* 0x000fc8000801160b */
[----:B------:R-:W-:Y:S01]  /*01e0*/  UIMAD UR8, UR12, UR8, URZ ;  /* 0x000000080c0872a4 */ /* 0x000fe2000f8e023f */
[----:B------:R-:W-:Y:S05]  /*01f0*/  BRA `(.L_x_452) ;  /* 0x0000007000007947 */ /* 0x000fea0003800000 */
.L_x_451:
[----:B------:R-:W-:Y:S02]  /*0200*/  ULDC UR8, c[0x0][0x3ac] ;  /* 0x0000eb0000087ab9 */ /* 0x000fe40000000800 */
[----:B------:R-:W-:Y:S02]  /*0210*/  UISETP.NE.AND UP0, UPT, UR8, 0x1, UPT ;  /* 0x000000010800788c */ /* 0x000fe4000bf05270 */
[----:B------:R-:W-:Y:S02]  /*0220*/  ULDC.64 UR4, c[0x0][0x3b0] ;  /* 0x0000ec0000047ab9 */ /* 0x000fe40000000a00 */
[----:B------:R-:W-:Y:S02]  /*0230*/  UIMAD.WIDE.U32 UR10, UR7, UR4, URZ ;  /* 0x00000004070a72a5 */ /* 0x000fe4000f8e003f */
[----:B------:R-:W-:-:S05]  /*0240*/  UMOV UR12, UR7 ;  /* 0x00000007000c7c82 */ /* 0x000fca0008000000 */
[----:B------:R-:W-:-:S04]  /*0250*/  @UP0 USHF.R.U32.HI UR12, URZ, UR5, UR11 ;  /* 0x000000053f0c0299 */ /* 0x000fc8000801160b */
[----:B------:R-:W-:Y:S02]  /*0260*/  UIMAD UR8, UR12, UR8, URZ ;  /* 0x000000080c0872a4 */ /* 0x000fe4000f8e023f */
.L_x_452:
[----:B------:R-:W-:Y:S02]  /*0270*/  ULDC.64 UR10, c[0x0][0x3a0] ;  /* 0x0000e800000a7ab9 */ /* 0x000fe40000000a00 */
[----:B------:R-:W-:Y:S02]  /*0280*/  UIADD3 UR7, UR7, -UR8, URZ ;  /* 0x8000000807077290 */ /* 0x000fe4000fffe03f */
[----:B------:R-:W-:Y:S02]  /*0290*/  UISETP.NE.AND UP0, UPT, UR10, 0x1, UPT ;  /* 0x000000010a00788c */ /* 0x000fe4000bf05270 */
[----:B------:R-:W-:Y:S02]  /*02a0*/  ULDC.64 UR4, c[0x0][0x3a8] ;  /* 0x0000ea0000047ab9 */ /* 0x000fe40000000a00 */
[----:B------:R-:W-:-:S04]  /*02b0*/  UIMAD UR5, UR6, UR5, UR7 ;  /* 0x00000005060572a4 */ /* 0x000fc8000f8e0207 */
[----:B------:R-:W-:-:S03]  /*02c0*/  UIMAD.WIDE.U32 UR6, UR5, UR11, URZ ;  /* 0x0000000b050672a5 */ /* 0x000fc6000f8e003f */
[----:B------:R-:W-:Y:S02]  /*02d0*/  UMOV UR11, UR5 ;  /* 0x00000005000b7c82 */ /* 0x000fe40008000000 */
[----:B------:R-:W-:-:S04]  /*02e0*/  @UP0 USHF.R.U32.HI UR11, URZ, UR4, UR7 ;  /* 0x000000043f0b0299 */ /* 0x000fc80008011607 */
[----:B------:R-:W-:-:S04]  /*02f0*/  UIADD3 UR4, -UR11, URZ, URZ ;  /* 0x0000003f0b047290 */ /* 0x000fc8000fffe13f */
[----:B------:R-:W-:Y:S01]  /*0300*/  UIMAD UR10, UR4, UR10, UR5 ;  /* 0x0000000a040a72a4 */ /* 0x000fe2000f8e0205 */
[----:B------:R-:W-:Y:S05]  /*0310*/  BRA `(.L_x_453) ;  /* 0x0000025000007947 */ /* 0x000fea0003800000 */
.L_x_450:
        /* <DEDUP_REMOVED lines=20> */
.L_x_454:
[----:B------:R-:W-:Y:S02]  /*0460*/  ULDC UR8, c[0x0][0x3ac] ;  /* 0x0000eb0000087ab9 */ /* 0x000fe40000000800 */
[----:B------:R-:W-:Y:S02]  /*0470*/  UISETP.NE.AND UP0, UPT, UR8, 0x1, UPT ;  /* 0x000000010800788c */ /* 0x000fe4000bf05270 */
[----:B------:R-:W-:Y:S02]  /*0480*/  ULDC.64 UR4, c[0x0][0x3b0] ;  /* 0x0000ec0000047ab9 */ /* 0x000fe40000000a00 */
[----:B------:R-:W-:Y:S02]  /*0490*/  UIMAD.WIDE.U32 UR10, UR7, UR4, URZ ;  /* 0x00000004070a72a5 */ /* 0x000fe4000f8e003f */
[----:B------:R-:W-:-:S05]  /*04a0*/  UMOV UR12, UR7 ;  /* 0x00000007000c7c82 */ /* 0x000fca0008000000 */
[----:B------:R-:W-:-:S04]  /*04b0*/  @UP0 USHF.R.U32.HI UR12, URZ, UR5, UR11 ;  /* 0x000000053f0c0299 */ /* 0x000fc8000801160b */
[----:B------:R-:W-:Y:S02]  /*04c0*/  UIMAD UR8, UR12, UR8, URZ ;  /* 0x000000080c0872a4 */ /* 0x000fe4000f8e023f */
.L_x_455:
        /* <DEDUP_REMOVED lines=9> */
[----:B------:R-:W-:Y:S02]  /*0560*/  UIMAD UR10, UR4, UR10, UR5 ;  /* 0x0000000a040a72a4 */ /* 0x000fe4000f8e0205 */
.L_x_453:
[----:B------:R-:W-:-:S13]  /*0570*/  ISETP.LE.AND P0, PT, RZ, UR11, PT ;  /* 0x0000000bff007c0c */ /* 0x000fda000bf03270 */
[----:B------:R-:W-:Y:S05]  /*0580*/  @!P0 EXIT ;  /* 0x000000000000894d */ /* 0x000fea0003800000 */
[----:B------:R-:W-:Y:S01]  /*0590*/  USHF.L.U32 UR8, UR12, 0x7, URZ ;  /* 0x000000070c087899 */ /* 0x000fe2000800063f */
        /* <DEDUP_REMOVED lines=9> */
[----:B------:R-:W-:Y:S01]  /*0630*/  ULDC UR4, c[0x0][0x2a4] ;  /* 0x0000a90000047ab9 */ /* 0x000fe20000000800 */
[----:B------:R-:W-:Y:S01]  /*0640*/  IMAD.MOV.U32 R128, RZ, RZ, RZ ;  /* 0x000000ffff807224 */ /* 0x000fe200078e00ff */
[----:B------:R-:W-:Y:S01]  /*0650*/  UIADD3 UR5, UR5, -UR4, URZ ;  /* 0x8000000405057290 */ /* 0x000fe2000fffe03f */
[----:B------:R-:W-:Y:S01]  /*0660*/  IMAD.MOV.U32 R122, RZ, RZ, RZ ;  /* 0x000000ffff7a7224 */ /* 0x000fe200078e00ff */
[----:B------:R-:W-:Y:S01]  /*0670*/  UIADD3 UR6, UR6, 0x3f, URZ ;  /* 0x0000003f06067890 */ /* 0x000fe2000fffe03f */
[----:B------:R-:W-:Y:S01]  /*0680*/  MOV R15, RZ ;  /* 0x000000ff000f7202 */ /* 0x000fe20000000f00 */
[----:B------:R-:W-:Y:S01]  /*0690*/  USHF.R.S32.HI UR4, URZ, 0x1f, UR5 ;  /* 0x0000001f3f047899 */ /* 0x000fe20008011405 */
[----:B------:R-:W-:Y:S01]  /*06a0*/  IMAD.MOV.U32 R120, RZ, RZ, RZ ;  /* 0x000000ffff787224 */ /* 0x000fe200078e00ff */
[----:B------:R-:W-:Y:S01]  /*06b0*/  ULDC.64 UR14, c[0x0][0x118] ;  /* 0x00004600000e7ab9 */ /* 0x000fe20000000a00 */
[----:B------:R-:W-:Y:S01]  /*06c0*/  CS2R R16, SRZ ;  /* 0x0000000000107805 */ /* 0x000fe2000001ff00 */
[----:B------:R-:W-:Y:S01]  /*06d0*/  ULEA.HI UR16, UR4, UR5, URZ, 0x6 ;  /* 0x0000000504107291 */ /* 0x000fe2000f8f303f */
[----:B------:R-:W-:Y:S01]  /*06e0*/  MOV R118, RZ ;  /* 0x000000ff00767202 */ /* 0x000fe20000000f00 */
[----:B------:R-:W-:Y:S01]  /*06f0*/  USHF.R.S32.HI UR4, URZ, 0x1f, UR6 ;  /* 0x0000001f3f047899 */ /* 0x000fe20008011406 */
[----:B------:R-:W-:Y:S01]  /*0700*/  IMAD.MOV.U32 R116, RZ, RZ, RZ ;  /* 0x000000ffff747224 */ /* 0x000fe200078e00ff */
[----:B------:R-:W-:Y:S01]  /*0710*/  USHF.R.S32.HI UR16, URZ, 0x6, UR16 ;  /* 0x000000063f107899 */ /* 0x000fe20008011410 */
[----:B------:R-:W-:Y:S01]  /*0720*/  CS2R R18, SRZ ;  /* 0x0000000000127805 */ /* 0x000fe2000001ff00 */
[----:B------:R-:W-:Y:S01]  /*0730*/  ULEA.HI UR4, UR4, UR6, URZ, 0x6 ;  /* 0x0000000604047291 */ /* 0x000fe2000f8f303f */
[----:B------:R-:W-:Y:S01]  /*0740*/  MOV R110, RZ ;  /* 0x000000ff006e7202 */ /* 0x000fe20000000f00 */
[----:B------:R-:W-:Y:S01]  /*0750*/  UISETP.LT.AND UP0, UPT, URZ, UR16, UPT ;  /* 0x000000103f00728c */ /* 0x000fe2000bf01270 */
[----:B------:R-:W-:Y:S01]  /*0760*/  IMAD.MOV.U32 R108, RZ, RZ, RZ ;  /* 0x000000ffff6c7224 */ /* 0x000fe200078e00ff */
[----:B------:R-:W-:Y:S01]  /*0770*/  USHF.R.S32.HI UR9, URZ, 0x6, UR4 ;  /* 0x000000063f097899 */ /* 0x000fe20008011404 */
[----:B------:R-:W-:Y:S01]  /*0780*/  CS2R R20, SRZ ;  /* 0x0000000000147805 */ /* 0x000fe2000001ff00 */
[----:B------:R-:W-:Y:S01]  /*0790*/  USEL UR16, URZ, UR16, !UP0 ;  /* 0x000000103f107287 */ /* 0x000fe2000c000000 */
[----:B------:R-:W-:Y:S01]  /*07a0*/  MOV R114, RZ ;  /* 0x000000ff00727202 */ /* 0x000fe20000000f00 */
[----:B------:R-:W-:Y:S01]  /*07b0*/  IMAD.MOV.U32 R112, RZ, RZ, RZ ;  /* 0x000000ffff707224 */ /* 0x000fe200078e00ff */
[----:B------:R-:W-:Y:S01]  /*07c0*/  CS2R R22, SRZ ;  /* 0x0000000000167805 */ /* 0x000fe2000001ff00 */
[----:B------:R-:W-:Y:S01]  /*07d0*/  UISETP.GT.AND UP0, UPT, UR9, UR16, UPT ;  /* 0x000000100900728c */ /* 0x000fe2000bf04270 */
[----:B------:R-:W-:Y:S01]  /*07e0*/  MOV R106, RZ ;  /* 0x000000ff006a7202 */ /* 0x000fe20000000f00 */
[----:B------:R-:W-:Y:S01]  /*07f0*/  IMAD.MOV.U32 R104, RZ, RZ, RZ ;  /* 0x000000ffff687224 */ /* 0x000fe200078e00ff */
[----:B------:R-:W-:Y:S01]  /*0800*/  CS2R R24, SRZ ;  /* 0x0000000000187805 */ /* 0x000fe2000001ff00 */
[----:B------:R-:W-:Y:S01]  /*0810*/  MOV R102, RZ ;  /* 0x000000ff00667202 */ /* 0x000fe20000000f00 */
[----:B------:R-:W-:Y:S01]  /*0820*/  IMAD.MOV.U32 R100, RZ, RZ, RZ ;  /* 0x000000ffff647224 */ /* 0x000fe200078e00ff */
[----:B------:R-:W-:Y:S01]  /*0830*/  PLOP3.LUT P0, PT, PT, PT, UP0, 0x80, 0x0 ;  /* 0x000000000000781c */ /* 0x000fe20003f0f008 */
        /* <DEDUP_REMOVED lines=37> */
[----:B------:R-:W-:Y:S01]  /*0a90*/  IMAD.SHL.U32 R2, R34, 0x4, RZ ;  /* 0x0000000422027824 */ /* 0x000fe200078e00ff */
[----:B------:R-:W-:Y:S01]  /*0aa0*/  SHF.R.S32.HI R30, RZ, 0x1f, R34 ;  /* 0x0000001fff1e7819 */ /* 0x000fe20000011422 */
[----:B------:R-:W-:Y:S01]  /*0ab0*/  USHF.R.S32.HI UR13, URZ, 0x1f, UR10 ;  /* 0x0000001f3f0d7899 */ /* 0x000fe2000801140a */
[----:B------:R-:W-:Y:S01]  /*0ac0*/  IMAD.U32 R0, RZ, RZ, UR10 ;  /* 0x0000000aff007e24 */ /* 0x000fe2000f8e00ff */
[----:B------:R-:W-:Y:S01]  /*0ad0*/  ULDC.64 UR6, c[0x0][0x248] ;  /* 0x0000920000067ab9 */ /* 0x000fe20000000a00 */
[--C-:B------:R-:W-:Y:S01]  /*0ae0*/  SHF.R.S32.HI R3, RZ, 0x1f, R2.reuse ;  /* 0x0000001fff037819 */ /* 0x100fe20000011402 */
[----:B------:R-:W-:Y:S01]  /*0af0*/  ULDC.64 UR4, c[0x0][0x270] ;  /* 0x00009c0000047ab9 */ /* 0x000fe20000000a00 */
[CC--:B------:R-:W-:Y:S01]  /*0b00*/  LEA.HI R16, R30.reuse, R34.reuse, RZ, 0x2 ;  /* 0x000000221e107211 */ /* 0x0c0fe200078f10ff */
[----:B------:R-:W-:Y:S01]  /*0b10*/  UISETP.NE.AND UP0, UPT, UR6, 0x1, UPT ;  /* 0x000000010600788c */ /* 0x000fe2000bf05270 */
[-C--:B------:R-:W-:Y:S01]  /*0b20*/  LEA.HI R24, R30, R34.reuse, RZ, 0x4 ;  /* 0x000000221e187211 */ /* 0x080fe200078f20ff */
[----:B------:R-:W-:Y:S01]  /*0b30*/  UIMAD UR4, UR13, UR4, URZ ;  /* 0x000000040d0472a4 */ /* 0x000fe2000f8e023f */
[----:B------:R-:W-:Y:S01]  /*0b40*/  IMAD.WIDE.U32 R14, R0, c[0x0][0x288], R2 ;  /* 0x0000a200000e7a25 */ /* 0x000fe200078e0002 */
[----:B------:R-:W-:Y:S01]  /*0b50*/  LOP3.LUT R0, R16, 0xfffffffc, RZ, 0xc0, !PT ;  /* 0xfffffffc10007812 */ /* 0x000fe200078ec0ff */
[----:B------:R-:W-:Y:S01]  /*0b60*/  UIMAD.WIDE.U32 UR20, UR10, UR7, URZ ;  /* 0x000000070a1472a5 */ /* 0x000fe2000f8e003f */
[----:B------:R-:W-:Y:S01]  /*0b70*/  LEA.HI R27, R30, R34, RZ, 0x3 ;  /* 0x000000221e1b7211 */ /* 0x000fe200078f18ff */
[----:B------:R-:W-:Y:S01]  /*0b80*/  UIMAD UR7, UR10, UR5, UR4 ;  /* 0x000000050a0772a4 */ /* 0x000fe2000f8e0204 */
[----:B------:R-:W-:Y:S01]  /*0b90*/  IMAD.U32 R4, RZ, RZ, UR10 ;  /* 0x0000000aff047e24 */ /* 0x000fe2000f8e00ff */
[----:B------:R-:W-:Y:S01]  /*0ba0*/  UMOV UR19, UR10 ;  /* 0x0000000a00137c82 */ /* 0x000fe20008000000 */
[----:B------:R-:W-:Y:S01]  /*0bb0*/  IMAD.IADD R227, R34, 0x1, -R0 ;  /* 0x0000000122e37824 */ /* 0x000fe200078e0a00 */
[----:B------:R-:W-:Y:S01]  /*0bc0*/  ULDC UR4, c[0x0][0x250] ;  /* 0x0000940000047ab9 */ /* 0x000fe20000000800 */
[----:B------:R-:W-:Y:S01]  /*0bd0*/  SHF.R.S32.HI R0, RZ, 0x4, R24 ;  /* 0x00000004ff007819 */ /* 0x000fe20000011418 */
[----:B------:R-:W-:Y:S01]  /*0be0*/  @UP0 USHF.R.U32.HI UR19, URZ, UR4, UR21 ;  /* 0x000000043f130299 */ /* 0x000fe20008011615 */
[----:B------:R-:W-:Y:S01]  /*0bf0*/  IMAD.SHL.U32 R8, R227, 0x8, RZ ;  /* 0x00000008e3087824 */ /* 0x000fe200078e00ff */
[----:B------:R-:W-:Y:S01]  /*0c00*/  USHF.R.S32.HI UR17, URZ, 0x1f, UR11 ;  /* 0x0000001f3f117899 */ /* 0x000fe2000801140b */
[----:B------:R-:W-:Y:S01]  /*0c10*/  IMAD.WIDE.U32 R4, R4, c[0x0][0x270], R2 ;  /* 0x00009c0004047a25 */ /* 0x000fe200078e0002 */
[----:B------:R-:W-:Y:S01]  /*0c20*/  USHF.R.S32.HI UR18, URZ, 0x1f, UR19 ;  /* 0x0000001f3f127899 */ /* 0x000fe20008011413 */
[----:B------:R-:W-:Y:S01]  /*0c30*/  LEA.HI R2, R24, R0, RZ, 0x1 ;  /* 0x0000000018027211 */ /* 0x000fe200078f08ff */
[----:B------:R-:W-:Y:S01]  /*0c40*/  ULDC.64 UR4, c[0x0][0x1e0] ;  /* 0x0000780000047ab9 */ /* 0x000fe20000000a00 */
[----:B------:R-:W-:Y:S01]  /*0c50*/  SHF.R.S32.HI R9, RZ, 0x1f, R8 ;  /* 0x0000001fff097819 */ /* 0x000fe20000011408 */
[----:B------:R-:W-:Y:S01]  /*0c60*/  UIMAD UR4, UR18, UR4, URZ ;  /* 0x00000004120472a4 */ /* 0x000fe2000f8e023f */
[----:B------:R-:W-:Y:S01]  /*0c70*/  IMAD.U32 R7, RZ, RZ, UR19 ;  /* 0x00000013ff077e24 */ /* 0x000fe2000f8e00ff */
[----:B------:R-:W-:Y:S01]  /*0c80*/  LOP3.LUT R6, R2, 0xfffffffe, RZ, 0xc0, !PT ;  /* 0xfffffffe02067812 */ /* 0x000fe200078ec0ff */
[----:B------:R-:W-:Y:S01]  /*0c90*/  IMAD.MOV.U32 R18, RZ, RZ, R4 ;  /* 0x000000ffff127224 */ /* 0x000fe200078e0004 */
[----:B------:R-:W-:Y:S01]  /*0ca0*/  UIMAD UR6, UR19, UR5, UR4 ;  /* 0x00000005130672a4 */ /* 0x000fe2000f8e0204 */
[----:B------:R-:W-:Y:S01]  /*0cb0*/  IMAD.WIDE.U32 R2, R7, c[0x0][0x1e0], R8 ;  /* 0x0000780007027a25 */ /* 0x000fe200078e0008 */
[----:B------:R-:W-:Y:S01]  /*0cc0*/  SHF.R.S32.HI R38, RZ, 0x2, R16 ;  /* 0x00000002ff267819 */ /* 0x000fe20000011410 */
[----:B------:R-:W-:Y:S01]  /*0cd0*/  ULDC.64 UR4, c[0x0][0x1e8] ;  /* 0x00007a0000047ab9 */ /* 0x000fe20000000a00 */
[----:B------:R-:W-:Y:S01]  /*0ce0*/  LEA.HI R25, R30, R34, RZ, 0x5 ;  /* 0x000000221e197211 */ /* 0x000fe200078f28ff */
[----:B------:R-:W-:Y:S01]  /*0cf0*/  IMAD.IADD R29, R0, 0x1, -R6 ;  /* 0x00000001001d7824 */ /* 0x000fe200078e0a06 */
[----:B------:R-:W-:Y:S01]  /*0d00*/  IADD3 R3, R3, UR6, RZ ;  /* 0x0000000603037c10 */ /* 0x000fe2000fffe0ff */
[----:B------:R-:W-:Y:S01]  /*0d10*/  IMAD.SHL.U32 R0, R27, 0x8, RZ ;  /* 0x000000081b007824 */ /* 0x000fe200078e00ff */
[----:B------:R-:W-:Y:S01]  /*0d20*/  UIMAD UR4, UR17, UR4, URZ ;  /* 0x00000004110472a4 */ /* 0x000fe2000f8e023f */
[----:B------:R-:W-:Y:S01]  /*0d30*/  IMAD.U32 R4, RZ, RZ, UR11 ;  /* 0x0000000bff047e24 */ /* 0x000fe2000f8e00ff */
[----:B------:R-:W-:Y:S01]  /*0d40*/  SHF.R.S32.HI R39, RZ, 0x1f, R38 ;  /* 0x0000001fff277819 */ /* 0x000fe20000011426 */
[----:B------:R-:W-:Y:S01]  /*0d50*/  IMAD.U32 R12, RZ, RZ, UR12 ;  /* 0x0000000cff0c7e24 */ /* 0x000fe2000f8e00ff */
[----:B------:R-:W-:Y:S01]  /*0d60*/  LOP3.LUT R0, R0, 0xc0, RZ, 0xc0, !PT ;  /* 0x000000c000007812 */ /* 0x000fe200078ec0ff */
[----:B------:R-:W-:Y:S01]  /*0d70*/  IMAD.WIDE.U32 R2, R4, c[0x0][0x1e8], R2 ;  /* 0x00007a0004027a25 */ /* 0x000fe200078e0002 */
[----:B------:R-:W-:Y:S01]  /*0d80*/  UIMAD UR20, UR11, UR5, UR4 ;  /* 0x000000050b1472a4 */ /* 0x000fe2000f8e0204 */
[----:B------:R-:W-:Y:S01]  /*0d90*/  IADD3 R19, R5, UR7, RZ ;  /* 0x0000000705137c10 */ /* 0x000fe2000fffe0ff */
[----:B------:R-:W-:Y:S01]  /*0da0*/  ULDC.64 UR6, c[0x0][0x288] ;  /* 0x0000a20000067ab9 */ /* 0x000fe20000000a00 */
[----:B------:R-:W-:Y:S01]  /*0db0*/  SHF.R.U32.HI R4, RZ, 0x3, R0 ;  /* 0x00000003ff047819 */ /* 0x000fe20000011600 */
[----:B------:R-:W-:Y:S01]  /*0dc0*/  IMAD.WIDE R12, R12, 0x80, R38 ;  /* 0x000000800c0c7825 */ /* 0x000fe200078e0226 */
[----:B------:R-:W-:Y:S01]  /*0dd0*/  LOP3.LUT R0, R0, 0x18, R8, 0xf8, !PT ;  /* 0x0000001800007812 */ /* 0x000fe200078ef808 */
[----:B------:R-:W-:Y:S01]  /*0de0*/  ULDC.64 UR4, c[0x0][0x1b0] ;  /* 0x00006c0000047ab9 */ /* 0x000fe20000000a00 */
[----:B------:R-:W-:Y:S01]  /*0df0*/  IADD3 R3, R3, UR20, RZ ;  /* 0x0000001403037c10 */ /* 0x000fe2000fffe0ff */
[----:B------:R-:W-:Y:S01]  /*0e00*/  UIMAD UR4, UR18, UR4, URZ ;  /* 0x00000004120472a4 */ /* 0x000fe2000f8e023f */
[----:B------:R-:W-:Y:S01]  /*0e10*/  LOP3.LUT R11, R0, R4, RZ, 0x3c, !PT ;  /* 0x00000004000b7212 */ /* 0x000fe200078e3cff */
[----:B------:R-:W-:Y:S01]  /*0e20*/  IMAD R0, R13, c[0x0][0x1d8], RZ ;  /* 0x000076000d007a24 */ /* 0x000fe200078e02ff */
[----:B------:R-:W-:Y:S01]  /*0e30*/  LEA.HI R4, R16, R38, RZ, 0x1 ;  /* 0x0000002610047211 */ /* 0x000fe200078f08ff */
[----:B------:R-:W-:Y:S01]  /*0e40*/  ULDC UR18, c[0x0][0x198] ;  /* 0x0000660000127ab9 */ /* 0x000fe20000000800 */
[----:B------:R-:W-:Y:S01]  /*0e50*/  SHF.R.S32.HI R23, RZ, 0x5, R25 ;  /* 0x00000005ff177819 */ /* 0x000fe20000011419 */
[----:B------:R-:W-:Y:S01]  /*0e60*/  IMAD R0, R12, c[0x0][0x1dc], R0 ;  /* 0x000077000c007a24 */ /* 0x000fe200078e0200 */
[----:B------:R-:W-:Y:S01]  /*0e70*/  LOP3.LUT R4, R4, 0x7fffffe, RZ, 0xc0, !PT ;  /* 0x07fffffe04047812 */ /* 0x000fe200078ec0ff */
[----:B------:R-:W-:Y:S01]  /*0e80*/  UIADD3 UR18, -UR8, UR18, URZ ;  /* 0x0000001208127290 */ /* 0x000fe2000fffe13f */
[C---:B------:R-:W-:Y:S01]  /*0e90*/  IADD3 R26, R8.reuse, 0x20, RZ ;  /* 0x00000020081a7810 */ /* 0x040fe20007ffe0ff */
[----:B------:R-:W-:Y:S01]  /*0ea0*/  IMAD.MOV.U32 R20, RZ, RZ, R14 ;  /* 0x000000ffff147224 */ /* 0x000fe200078e000e */
[----:B------:R-:W-:Y:S01]  /*0eb0*/  IADD3 R33, R8, 0x40, RZ ;  /* 0x0000004008217810 */ /* 0x000fe20007ffe0ff */
[----:B------:R-:W-:Y:S01]  /*0ec0*/  IMAD.IADD R10, R38, 0x1, -R4 ;  /* 0x00000001260a7824 */ /* 0x000fe200078e0a04 */
[----:B------:R-:W-:Y:S01]  /*0ed0*/  ISETP.GE.AND P6, PT, R8, c[0x0][0x1cc], PT ;  /* 0x0000730008007a0c */ /* 0x000fe20003fc6270 */
[----:B------:R-:W-:Y:S01]  /*0ee0*/  IMAD.WIDE.U32 R4, R12, c[0x0][0x1d8], R2 ;  /* 0x000076000c047a25 */ /* 0x000fe200078e0002 */
[----:B------:R-:W-:Y:S01]  /*0ef0*/  ISETP.GE.AND P1, PT, R26, c[0x0][0x1cc], PT ;  /* 0x000073001a007a0c */ /* 0x000fe20003f26270 */
[----:B------:R-:W-:Y:S01]  /*0f00*/  UIMAD UR4, UR19, UR5, UR4 ;  /* 0x00000005130472a4 */ /* 0x000fe2000f8e0204 */
[----:B------:R-:W-:Y:S01]  /*0f10*/  STL.64 [R1+0x10], R38 ;  /* 0x0000102601007387 */ /* 0x000fe20000100a00 */
[----:B------:R-:W-:Y:S01]  /*0f20*/  IMAD R10, R23, 0x8, R10 ;  /* 0x00000008170a7824 */ /* 0x000fe200078e020a */
[----:B------:R-:W-:Y:S01]  /*0f30*/  LEA R2, P0, R4, c[0x0][0x1c0], 0x1 ;  /* 0x0000700004027a11 */ /* 0x000fe200078008ff */
[----:B------:R-:W-:Y:S01]  /*0f40*/  IMAD.IADD R0, R5, 0x1, R0 ;  /* 0x0000000105007824 */ /* 0x000fe200078e0200 */
[----:B------:R-:W-:Y:S01]  /*0f50*/  UIMAD UR6, UR13, UR6, URZ ;  /* 0x000000060d0672a4 */ /* 0x000fe2000f8e023f */
[----:B------:R-:W-:Y:S01]  /*0f60*/  IMAD.U32 R5, R10, 0x20, R11 ;  /* 0x000000200a057824 */ /* 0x000fe200078e000b */
[----:B------:R-:W-:Y:S01]  /*0f70*/  UMOV UR19, 0x6 ;  /* 0x0000000600137882 */ /* 0x000fe20000000000 */
[----:B------:R-:W-:Y:S01]  /*0f80*/  IMAD.MOV.U32 R11, RZ, RZ, c[0x0][0x1d8] ;  /* 0x00007600ff0b7624 */ /* 0x000fe200078e00ff */
[----:B------:R-:W-:Y:S01]  /*0f90*/  LEA.HI.X R3, R4, c[0x0][0x1c4], R0, 0x1, P0 ;  /* 0x0000710004037a11 */ /* 0x000fe200000f0c00 */
[----:B------:R-:W-:Y:S01]  /*0fa0*/  IMAD.MOV.U32 R14, RZ, RZ, c[0x0][0x1dc] ;  /* 0x00007700ff0e7624 */ /* 0x000fe200078e00ff */
[----:B------:R-:W-:Y:S01]  /*0fb0*/  IADD3 R0, -R38, UR18, RZ ;  /* 0x0000001226007c10 */ /* 0x000fe2000fffe1ff */
[----:B------:R-:W-:Y:S01]  /*0fc0*/  IMAD.WIDE.U32 R6, R7, c[0x0][0x1b0], R8 ;  /* 0x00006c0007067a25 */ /* 0x000fe200078e0008 */
[----:B------:R-:W-:Y:S01]  /*0fd0*/  ISETP.GE.AND P0, PT, R33, c[0x0][0x1cc], PT ;  /* 0x0000730021007a0c */ /* 0x000fe20003f06270 */
[----:B------:R-:W-:Y:S01]  /*0fe0*/  UIMAD UR6, UR10, UR7, UR6 ;  /* 0x000000070a0672a4 */ /* 0x000fe2000f8e0206 */
[C---:B------:R-:W-:Y:S01]  /*0ff0*/  ISETP.LT.OR P2, PT, R0.reuse, 0x1, P6 ;  /* 0x000000010000780c */ /* 0x040fe20003741670 */
[----:B------:R-:W-:Y:S01]  /*1000*/  IMAD.SHL.U32 R32, R5, 0x2, RZ ;  /* 0x0000000205207824 */ /* 0x000fe200078e00ff */
[C---:B------:R-:W-:Y:S01]  /*1010*/  LEA R10, P3, R11.reuse, R2, 0x7 ;  /* 0x000000020b0a7211 */ /* 0x040fe200078638ff */
[----:B------:R-:W-:Y:S01]  /*1020*/  IMAD.U32 R4, RZ, RZ, UR11 ;  /* 0x0000000bff047e24 */ /* 0x000fe2000f8e00ff */
[C---:B------:R-:W-:Y:S01]  /*1030*/  ISETP.LT.OR P5, PT, R0.reuse, 0x1, P1 ;  /* 0x000000010000780c */ /* 0x040fe20000fa1670 */
[----:B------:R-:W-:Y:S01]  /*1040*/  STL [R1+0x30], R33 ;  /* 0x0000302101007387 */ /* 0x000fe20000100800 */
[C---:B------:R-:W-:Y:S01]  /*1050*/  ISETP.LT.OR P4, PT, R0.reuse, 0x1, P0 ;  /* 0x000000010000780c */ /* 0x040fe20000781670 */
[----:B------:R-:W-:Y:S01]  /*1060*/  IMAD.MOV.U32 R223, RZ, RZ, 0x20 ;  /* 0x00000020ffdf7424 */ /* 0x000fe200078e00ff */
[----:B------:R-:W-:Y:S01]  /*1070*/  LEA.HI.X R11, R11, R3, R14, 0x7, P3 ;  /* 0x000000030b0b7211 */ /* 0x000fe200018f3c0e */
[----:B------:R-:W-:Y:S01]  /*1080*/  IMAD.MOV.U32 R14, RZ, RZ, c[0x0][0x1ac] ;  /* 0x00006b00ff0e7624 */ /* 0x000fe200078e00ff */
[C---:B------:R-:W-:Y:S01]  /*1090*/  ISETP.LT.OR P3, PT, R0.reuse, 0x41, P6 ;  /* 0x000000410000780c */ /* 0x040fe20003761670 */
[----:B------:R-:W-:Y:S01]  /*10a0*/  STL [R1+0x18], R32 ;  /* 0x0000182001007387 */ /* 0x000fe20000100800 */
[----:B------:R-:W-:Y:S01]  /*10b0*/  ISETP.LT.OR P1, PT, R0, 0x41, P1 ;  /* 0x000000410000780c */ /* 0x000fe20000f21670 */
[----:B------:R-:W-:Y:S01]  /*10c0*/  IMAD.MOV.U32 R225, RZ, RZ, 0x10 ;  /* 0x00000010ffe17424 */ /* 0x000fe200078e00ff */
[----:B------:R-:W-:Y:S01]  /*10d0*/  IADD3 R7, R7, UR4, RZ ;  /* 0x0000000407077c10 */ /* 0x000fe2000fffe0ff */
[----:B------:R-:W-:Y:S01]  /*10e0*/  ULDC.64 UR4, c[0x0][0x1b8] ;  /* 0x00006e0000047ab9 */ /* 0x000fe20000000a00 */
[----:B------:R-:W-:Y:S01]  /*10f0*/  @!PT LDS RZ, [RZ] ;  /* 0x00000000fffff984 */ /* 0x000fe20000000800 */
[----:B------:R-:W-:Y:S01]  /*1100*/  @!PT LDS RZ, [RZ] ;  /* 0x00000000fffff984 */ /* 0x000fe20000000800 */
[----:B------:R-:W-:Y:S01]  /*1110*/  @!PT LDS RZ, [RZ] ;  /* 0x00000000fffff984 */ /* 0x000fe20000000800 */
[----:B------:R1:W-:Y:S01]  /*1120*/  LDGSTS.E.BYPASS.LTC128B.128 [R32+0x6080], [R2.64], !P2 ;  /* 0x0608000002207fae */ /* 0x0003e2000d101d4e */
[----:B------:R-:W-:Y:S01]  /*1130*/  UIMAD UR4, UR17, UR4, URZ ;  /* 0x00000004110472a4 */ /* 0x000fe2000f8e023f */
[----:B------:R-:W-:Y:S01]  /*1140*/  ISETP.GE.AND P2, PT, R8, c[0x0][0x19c], PT ;  /* 0x0000670008007a0c */ /* 0x000fe20003f46270 */
[----:B------:R-:W-:Y:S01]  /*1150*/  IMAD.WIDE.U32 R6, R4, c[0x0][0x1b8], R6 ;  /* 0x00006e0004067a25 */ /* 0x000fe200078e0006 */
[----:B------:R1:W-:Y:S01]  /*1160*/  LDGSTS.E.BYPASS.LTC128B.128 [R32+0x8080], [R2.64+0x40], !P5 ;  /* 0x0808004002207fae */ /* 0x0003e2000e901d4e */
[----:B------:R-:W-:Y:S01]  /*1170*/  UIMAD UR4, UR11, UR5, UR4 ;  /* 0x000000050b0472a4 */ /* 0x000fe2000f8e0204 */
[----:B------:R-:W-:Y:S01]  /*1180*/  ISETP.GE.AND P6, PT, R26, c[0x0][0x19c], PT ;  /* 0x000067001a007a0c */ /* 0x000fe20003fc6270 */
[----:B------:R-:W-:Y:S01]  /*1190*/  IMAD.WIDE.U32 R4, R38, c[0x0][0x178], R8 ;  /* 0x00005e0026047a25 */ /* 0x000fe200078e0008 */
[----:B------:R1:W-:Y:S01]  /*11a0*/  LDGSTS.E.BYPASS.LTC128B.128 [R32+0xa080], [R2.64+0x80], !P4 ;  /* 0x0a08008002207fae */ /* 0x0003e2000e101d4e */
[----:B------:R-:W-:Y:S01]  /*11b0*/  ISETP.GE.AND P4, PT, R33, c[0x0][0x19c], PT ;  /* 0x0000670021007a0c */ /* 0x000fe20003f86270 */
[----:B------:R-:W-:Y:S01]  /*11c0*/  CS2R R130, SRZ ;  /* 0x0000000000827805 */ /* 0x000fe2000001ff00 */
[C---:B------:R-:W-:Y:S01]  /*11d0*/  ISETP.LT.OR P0, PT, R0.reuse, 0x41, P0 ;  /* 0x000000410000780c */ /* 0x040fe20000701670 */
[----:B------:R2:W-:Y:S01]  /*11e0*/  LDGSTS.E.BYPASS.LTC128B.128 [R32+0x7080], [R10.64], !P3 ;  /* 0x070800000a207fae */ /* 0x0005e2000d901d4e */
[C---:B------:R-:W-:Y:S01]  /*11f0*/  ISETP.LT.OR P5, PT, R0.reuse, 0x1, P2 ;  /* 0x000000010000780c */ /* 0x040fe200017a1670 */
[----:B------:R-:W-:Y:S01]  /*1200*/  CS2R R128, SRZ ;  /* 0x0000000000807805 */ /* 0x000fe2000001ff00 */
[C---:B------:R-:W-:Y:S01]  /*1210*/  ISETP.LT.OR P3, PT, R0.reuse, 0x1, P6 ;  /* 0x000000010000780c */ /* 0x040fe20003761670 */
[----:B------:R2:W-:Y:S01]  /*1220*/  LDGSTS.E.BYPASS.LTC128B.128 [R32+0x9080], [R10.64+0x40], !P1 ;  /* 0x090800400a207fae */ /* 0x0005e2000c901d4e */
[C---:B------:R-:W-:Y:S01]  /*1230*/  ISETP.LT.OR P1, PT, R0.reuse, 0x1, P4 ;  /* 0x000000010000780c */ /* 0x040fe20002721670 */
[----:B------:R-:W-:Y:S01]  /*1240*/  CS2R R126, SRZ ;  /* 0x00000000007e7805 */ /* 0x000fe2000001ff00 */
[C---:B------:R-:W-:Y:S01]  /*1250*/  ISETP.LT.OR P2, PT, R0.reuse, 0x41, P2 ;  /* 0x000000410000780c */ /* 0x040fe20001741670 */
[----:B------:R-:W-:Y:S01]  /*1260*/  CS2R R124, SRZ ;  /* 0x00000000007c7805 */ /* 0x000fe2000001ff00 */
[C---:B------:R-:W-:Y:S01]  /*1270*/  ISETP.LT.OR P6, PT, R0.reuse, 0x41, P6 ;  /* 0x000000410000780c */ /* 0x040fe200037c1670 */
[----:B------:R-:W-:Y:S01]  /*1280*/  CS2R R122, SRZ ;  /* 0x00000000007a7805 */ /* 0x000fe2000001ff00 */
[----:B------:R-:W-:Y:S01]  /*1290*/  ISETP.LT.OR P4, PT, R0, 0x41, P4 ;  /* 0x000000410000780c */ /* 0x000fe20002781670 */
[----:B------:R-:W-:Y:S01]  /*12a0*/  IMAD R0, R13, c[0x0][0x1a8], RZ ;  /* 0x00006a000d007a24 */ /* 0x000fe200078e02ff */
[----:B------:R2:W-:Y:S01]  /*12b0*/  LDGSTS.E.BYPASS.LTC128B.128 [R32+0xb080], [R10.64+0x80], !P0 ;  /* 0x0b0800800a207fae */ /* 0x0005e2000c101d4e */
[----:B------:R-:W-:Y:S01]  /*12c0*/  IADD3 R21, R15, UR6, RZ ;  /* 0x000000060f157c10 */ /* 0x000fe2000fffe0ff */
[----:B------:R-:W-:Y:S01]  /*12d0*/  ULDC.64 UR6, c[0x0][0x180] ;  /* 0x0000600000067ab9 */ /* 0x000fe20000000a00 */
[----:B------:R-:W-:Y:S01]  /*12e0*/  IMAD R0, R12, c[0x0][0x1ac], R0 ;  /* 0x00006b000c007a24 */ /* 0x000fe200078e0200 */
[----:B------:R-:W-:Y:S01]  /*12f0*/  UIMAD UR6, UR13, UR6, URZ ;  /* 0x000000060d0672a4 */ /* 0x000fe2000f8e023f */
[----:B------:R-:W0:Y:S01]  /*1300*/  LDGDEPBAR ;  /* 0x00000000000079af */ /* 0x000e220000000000 */
[----:B------:R-:W-:Y:S01]  /*1310*/  SHF.R.S32.HI R35, RZ, 0x1f, R34 ;  /* 0x0000001fff237819 */ /* 0x000fe20000011422 */
[----:B------:R-:W-:Y:S01]  /*1320*/  CS2R R120, SRZ ;  /* 0x0000000000787805 */ /* 0x000fe2000001ff00 */
[----:B------:R-:W-:Y:S01]  /*1330*/  CS2R R118, SRZ ;  /* 0x0000000000767805 */ /* 0x000fe2000001ff00 */
[----:B------:R-:W-:Y:S01]  /*1340*/  CS2R R116, SRZ ;  /* 0x0000000000747805 */ /* 0x000fe2000001ff00 */
[----:B-1----:R-:W-:Y:S01]  /*1350*/  IMAD R2, R39, c[0x0][0x178], RZ ;  /* 0x00005e0027027a24 */ /* 0x002fe200078e02ff */
[----:B------:R-:W-:Y:S01]  /*1360*/  IADD3 R3, R7, UR4, RZ ;  /* 0x0000000407037c10 */ /* 0x000fe2000fffe0ff */
[----:B------:R-:W-:Y:S01]  /*1370*/  ULDC.64 UR4, c[0x0][0x208] ;  /* 0x0000820000047ab9 */ /* 0x000fe20000000a00 */
[----:B------:R-:W-:Y:S01]  /*1380*/  CS2R R114, SRZ ;  /* 0x0000000000727805 */ /* 0x000fe2000001ff00 */
[----:B------:R-:W-:Y:S01]  /*1390*/  IMAD R7, R38, c[0x0][0x17c], R2 ;  /* 0x00005f0026077a24 */ /* 0x000fe200078e0202 */
[----:B------:R-:W-:Y:S01]  /*13a0*/  USHF.L.U64.HI UR19, UR4, UR19, UR5 ;  /* 0x0000001304137299 */ /* 0x000fe20008010205 */
[----:B------:R-:W-:Y:S01]  /*13b0*/  IMAD.MOV.U32 R2, RZ, RZ, R6 ;  /* 0x000000ffff027224 */ /* 0x000fe200078e0006 */
[----:B------:R-:W-:Y:S01]  /*13c0*/  USHF.L.U32 UR20, UR4, 0x6, URZ ;  /* 0x0000000604147899 */ /* 0x000fe2000800063f */
[----:B------:R-:W-:Y:S01]  /*13d0*/  IMAD.IADD R5, R5, 0x1, R7 ;  /* 0x0000000105057824 */ /* 0x000fe200078e0207 */
[----:B------:R-:W-:Y:S01]  /*13e0*/  UIMAD UR19, UR19, UR16, URZ ;  /* 0x00000010131372a4 */ /* 0x000fe2000f8e023f */
[----:B------:R-:W-:Y:S01]  /*13f0*/  IMAD.WIDE.U32 R2, R12, c[0x0][0x1a8], R2 ;  /* 0x00006a000c027a25 */ /* 0x000fe200078e0002 */
[----:B------:R-:W-:Y:S01]  /*1400*/  ULDC.64 UR4, c[0x0][0x188] ;  /* 0x0000620000047ab9 */ /* 0x000fe20000000a00 */
[----:B------:R-:W-:Y:S01]  /*1410*/  CS2R R112, SRZ ;  /* 0x0000000000707805 */ /* 0x000fe2000001ff00 */
[----:B------:R-:W-:Y:S01]  /*1420*/  UIMAD UR4, UR17, UR4, URZ ;  /* 0x00000004110472a4 */ /* 0x000fe2000f8e023f */
[----:B------:R-:W-:Y:S01]  /*1430*/  IMAD.IADD R3, R3, 0x1, R0 ;  /* 0x0000000103037824 */ /* 0x000fe200078e0200 */
[C---:B------:R-:W-:Y:S01]  /*1440*/  LEA R6, P0, R2.reuse, c[0x0][0x190], 0x1 ;  /* 0x0000640002067a11 */ /* 0x040fe200078008ff */
[----:B------:R-:W-:Y:S01]  /*1450*/  CS2R R110, SRZ ;  /* 0x00000000006e7805 */ /* 0x000fe2000001ff00 */
[----:B------:R-:W-:Y:S01]  /*1460*/  SHF.R.S32.HI R0, RZ, 0x1f, R16 ;  /* 0x0000001fff007819 */ /* 0x000fe20000011410 */
[----:B--2---:R-:W-:Y:S01]  /*1470*/  IMAD.MOV.U32 R11, RZ, RZ, c[0x0][0x1a8] ;  /* 0x00006a00ff0b7624 */ /* 0x004fe200078e00ff */
[----:B------:R-:W-:Y:S01]  /*1480*/  LEA.HI.X R7, R2, c[0x0][0x194], R3, 0x1, P0 ;  /* 0x0000650002077a11 */ /* 0x000fe200000f0c03 */
[----:B------:R-:W-:Y:S01]  /*1490*/  UIMAD UR21, UR11, UR5, UR4 ;  /* 0x000000050b1572a4 */ /* 0x000fe2000f8e0204 */
[----:B------:R-:W-:Y:S01]  /*14a0*/  LEA.HI R2, R0, R38, RZ, 0x3 ;  /* 0x0000002600027211 */ /* 0x000fe200078f18ff */
[----:B------:R-:W-:Y:S01]  /*14b0*/  IMAD R0, R39, c[0x0][0x208], RZ ;  /* 0x0000820027007a24 */ /* 0x000fe200078e02ff */
[C---:B------:R-:W-:Y:S01]  /*14c0*/  LEA R10, P0, R11.reuse, R6, 0x7 ;  /* 0x000000060b0a7211 */ /* 0x040fe200078038ff */
[----:B------:R-:W-:Y:S01]  /*14d0*/  ULDC.64 UR4, c[0x0][0x210] ;  /* 0x0000840000047ab9 */ /* 0x000fe20000000a00 */
[----:B------:R-:W-:Y:S01]  /*14e0*/  LOP3.LUT R13, R2, 0xfffffff8, RZ, 0xc0, !PT ;  /* 0xfffffff8020d7812 */ /* 0x000fe200078ec0ff */
[C---:B------:R-:W-:Y:S01]  /*14f0*/  IMAD R12, R38.reuse, c[0x0][0x20c], R0 ;  /* 0x00008300260c7a24 */ /* 0x040fe200078e0200 */
[----:B------:R-:W-:Y:S01]  /*1500*/  LEA.HI.X R11, R11, R7, R14, 0x7, P0 ;  /* 0x000000070b0b7211 */ /* 0x000fe200000f3c0e */
[----:B------:R-:W-:Y:S01]  /*1510*/  IMAD.WIDE.U32 R2, R38, c[0x0][0x208], R8 ;  /* 0x0000820026027a25 */ /* 0x000fe200078e0008 */
[----:B------:R-:W-:Y:S01]  /*1520*/  LEA.HI R9, R30, R34, RZ, 0x6 ;  /* 0x000000221e097211 */ /* 0x000fe200078f30ff */
[----:B------:R-:W-:Y:S01]  /*1530*/  UIMAD UR13, UR13, UR4, URZ ;  /* 0x000000040d0d72a4 */ /* 0x000fe2000f8e023f */
[----:B------:R1:W-:Y:S01]  /*1540*/  LDGSTS.E.BYPASS.LTC128B.128 [R32+0x80], [R6.64], !P5 ;  /* 0x0008000006207fae */ /* 0x0003e2000e901d4e */
[----:B------:R-:W-:Y:S01]  /*1550*/  IMAD.IADD R0, R38, 0x1, -R13 ;  /* 0x0000000126007824 */ /* 0x000fe200078e0a0d */
[----:B------:R-:W-:Y:S01]  /*1560*/  SHF.R.S32.HI R13, RZ, 0x6, R9 ;  /* 0x00000006ff0d7819 */ /* 0x000fe20000011409 */
[----:B------:R-:W-:Y:S01]  /*1570*/  IMAD.IADD R3, R3, 0x1, R12 ;  /* 0x0000000103037824 */ /* 0x000fe200078e020c */
[----:B------:R-:W-:Y:S01]  /*1580*/  LEA.HI R12, R25, R23, RZ, 0x1 ;  /* 0x00000017190c7211 */ /* 0x000fe200078f08ff */
[----:B------:R-:W-:Y:S01]  /*1590*/  UIMAD UR4, UR10, UR7, UR6 ;  /* 0x000000070a0472a4 */ /* 0x000fe2000f8e0206 */
[C---:B------:R-:W-:Y:S01]  /*15a0*/  LOP3.LUT P0, RZ, R0.reuse, 0x4, RZ, 0xc0, !PT ;  /* 0x0000000400ff7812 */ /* 0x040fe2000780c0ff */
[----:B------:R-:W-:Y:S01]  /*15b0*/  IMAD.SHL.U32 R0, R0, 0x40, RZ ;  /* 0x0000004000007824 */ /* 0x000fe200078e00ff */
[----:B------:R-:W-:Y:S01]  /*15c0*/  LOP3.LUT R12, R12, 0xfffffffe, RZ, 0xc0, !PT ;  /* 0xfffffffe0c0c7812 */ /* 0x000fe200078ec0ff */
[----:B------:R-:W-:Y:S01]  /*15d0*/  IMAD.SHL.U32 R9, R13, 0x8, RZ ;  /* 0x000000080d097824 */ /* 0x000fe200078e00ff */
[----:B------:R-:W-:Y:S01]  /*15e0*/  UIMAD UR6, UR10, UR5, UR13 ;  /* 0x000000050a0672a4 */ /* 0x000fe2000f8e020d */
[----:B------:R1:W-:Y:S01]  /*15f0*/  LDGSTS.E.BYPASS.LTC128B.128 [R32+0x2080], [R6.64+0x40], !P3 ;  /* 0x0208004006207fae */ /* 0x0003e2000d901d4e */
[----:B------:R-:W-:Y:S01]  /*1600*/  LOP3.LUT R0, R0, 0x1c0, RZ, 0xc0, !PT ;  /* 0x000001c000007812 */ /* 0x000fe200078ec0ff */
[----:B------:R-:W-:Y:S01]  /*1610*/  IMAD.IADD R28, R23, 0x1, -R12 ;  /* 0x00000001171c7824 */ /* 0x000fe200078e0a0c */
[----:B------:R-:W-:Y:S01]  /*1620*/  LOP3.LUT R212, R9, 0x18, RZ, 0xc0, !PT ;  /* 0x0000001809d47812 */ /* 0x000fe200078ec0ff */
[----:B------:R-:W-:Y:S01]  /*1630*/  USHF.R.S32.HI UR7, URZ, 0x1f, UR16 ;  /* 0x0000001f3f077899 */ /* 0x000fe20008011410 */
[----:B------:R-:W-:Y:S01]  /*1640*/  SHF.R.U32.HI R9, RZ, 0x3, R0 ;  /* 0x00000003ff097819 */ /* 0x000fe20000011600 */
[----:B------:R-:W-:Y:S01]  /*1650*/  IMAD.SHL.U32 R15, R28, 0x400, RZ ;  /* 0x000004001c0f7824 */ /* 0x000fe200078e00ff */
[----:B------:R1:W-:Y:S01]  /*1660*/  LDGSTS.E.BYPASS.LTC128B.128 [R32+0x4080], [R6.64+0x80], !P1 ;  /* 0x0408008006207fae */ /* 0x0003e2000c901d4e */
[----:B------:R-:W-:Y:S01]  /*1670*/  UIMAD UR19, UR7, UR20, UR19 ;  /* 0x00000014071372a4 */ /* 0x000fe2000f8e0213 */
[----:B------:R-:W-:Y:S01]  /*1680*/  LOP3.LUT R14, R9, R0, R212, 0x1e, !PT ;  /* 0x00000000090e7212 */ /* 0x000fe200078e1ed4 */
[----:B------:R-:W-:Y:S01]  /*1690*/  IMAD.U32 R0, RZ, RZ, UR10 ;  /* 0x0000000aff007e24 */ /* 0x000fe2000f8e00ff */
[----:B------:R2:W-:Y:S01]  /*16a0*/  LDGSTS.E.BYPASS.LTC128B.128 [R32+0x1080], [R10.64], !P2 ;  /* 0x010800000a207fae */ /* 0x0005e2000d101d4e */
[----:B------:R-:W-:Y:S01]  /*16b0*/  IMAD.U32 R9, RZ, RZ, UR10 ;  /* 0x0000000aff097e24 */ /* 0x000fe2000f8e00ff */
[----:B------:R-:W-:Y:S01]  /*16c0*/  ISETP.GE.AND P5, PT, R8, c[0x0][0x1fc], PT ;  /* 0x00007f0008007a0c */ /* 0x000fe20003fa6270 */
[----:B------:R-:W-:Y:S01]  /*16d0*/  IMAD.WIDE.U32 R4, R0, c[0x0][0x180], R4 ;  /* 0x0000600000047a25 */ /* 0x000fe200078e0004 */
[----:B------:R2:W-:Y:S01]  /*16e0*/  LDGSTS.E.BYPASS.LTC128B.128 [R32+0x3080], [R10.64+0x40], !P6 ;  /* 0x030800400a207fae */ /* 0x0005e2000f101d4e */
[----:B------:R-:W-:Y:S01]  /*16f0*/  ISETP.GE.AND P6, PT, R33, c[0x0][0x16c], PT ;  /* 0x00005b0021007a0c */ /* 0x000fe20003fc6270 */
[----:B------:R-:W-:Y:S01]  /*1700*/  CS2R R108, SRZ ;  /* 0x00000000006c7805 */ /* 0x000fe2000001ff00 */
[----:B------:R-:W-:Y:S01]  /*1710*/  IMAD.WIDE.U32 R2, R9, c[0x0][0x210], R2 ;  /* 0x0000840009027a25 */ /* 0x000fe200078e0002 */
[----:B------:R-:W-:Y:S01]  /*1720*/  IADD3 R5, R5, UR4, RZ ;  /* 0x0000000405057c10 */ /* 0x000fe2000fffe0ff */
[----:B------:R-:W-:Y:S01]  /*1730*/  ULDC.64 UR4, c[0x0][0x178] ;  /* 0x00005e0000047ab9 */ /* 0x000fe20000000a00 */
[----:B------:R2:W-:Y:S01]  /*1740*/  LDGSTS.E.BYPASS.LTC128B.128 [R32+0x5080], [R10.64+0x80], !P4 ;  /* 0x050800800a207fae */ /* 0x0005e2000e101d4e */
[----:B------:R-:W-:Y:S01]  /*1750*/  IMAD R227, R227, 0x2, R15 ;  /* 0x00000002e3e37824 */ /* 0x000fe200078e020f */
[----:B------:R-:W-:Y:S01]  /*1760*/  IADD3 R3, R3, UR6, RZ ;  /* 0x0000000603037c10 */ /* 0x000fe2000fffe0ff */
[----:B------:R-:W-:Y:S01]  /*1770*/  UIMAD UR6, UR7, UR4, URZ ;  /* 0x00000004070672a4 */ /* 0x000fe2000f8e023f */
[----:B------:R-:W-:Y:S01]  /*1780*/  IMAD.U32 R0, RZ, RZ, UR11 ;  /* 0x0000000bff007e24 */ /* 0x000fe2000f8e00ff */
[----:B------:R-:W-:Y:S01]  /*1790*/  UIMAD.WIDE.U32 UR22, UR16, UR4, URZ ;  /* 0x00000004101672a5 */ /* 0x000fe2000f8e003f */
[----:B------:R-:W-:Y:S01]  /*17a0*/  IMAD.IADD R227, R227, 0x1, R14 ;  /* 0x00000001e3e37824 */ /* 0x000fe200078e020e */
[----:B------:R-:W-:Y:S01]  /*17b0*/  UIMAD UR6, UR16, UR5, UR6 ;  /* 0x00000005100672a4 */ /* 0x000fe2000f8e0206 */
[----:B------:R-:W-:Y:S01]  /*17c0*/  IMAD.U32 R9, RZ, RZ, UR11 ;  /* 0x0000000bff097e24 */ /* 0x000fe2000f8e00ff */
[----:B------:R-:W0:Y:S01]  /*17d0*/  LDGDEPBAR ;  /* 0x00000000000079af */ /* 0x000e220000000000 */
[----:B------:R-:W-:Y:S01]  /*17e0*/  ULDC.64 UR4, c[0x0][0x218] ;  /* 0x0000860000047ab9 */ /* 0x000fe20000000a00 */
[----:B------:R-:W-:Y:S01]  /*17f0*/  IMAD.SHL.U32 R227, R227, 0x2, RZ ;  /* 0x00000002e3e37824 */ /* 0x000fe200078e00ff */
[----:B------:R-:W-:Y:S01]  /*1800*/  UIMAD UR13, UR17, UR4, URZ ;  /* 0x00000004110d72a4 */ /* 0x000fe2000f8e023f */
[----:B------:R-:W-:Y:S01]  /*1810*/  IMAD.WIDE.U32 R36, R0, c[0x0][0x218], R2 ;  /* 0x0000860000247a25 */ /* 0x000fe200078e0002 */
[----:B------:R-:W-:Y:S01]  /*1820*/  UIADD3 UR4, UR23, UR6, URZ ;  /* 0x0000000617047290 */ /* 0x000fe2000fffe03f */
[----:B------:R-:W-:Y:S01]  /*1830*/  ISETP.GE.AND P4, PT, R26, c[0x0][0x1fc], PT ;  /* 0x00007f001a007a0c */ /* 0x000fe20003f86270 */
[----:B------:R-:W-:Y:S01]  /*1840*/  UIMAD UR13, UR11, UR5, UR13 ;  /* 0x000000050b0d72a4 */ /* 0x000fe2000f8e020d */
[----:B------:R-:W-:Y:S01]  /*1850*/  IADD3 R12, R227, 0xf480, RZ ;  /* 0x0000f480e30c7810 */ /* 0x000fe20007ffe0ff */
[----:B------:R-:W-:Y:S01]  /*1860*/  IMAD.WIDE.U32 R40, R9, c[0x0][0x188], R4 ;  /* 0x0000620009287a25 */ /* 0x000fe200078e0004 */
[----:B------:R-:W-:Y:S01]  /*1870*/  IADD3 R228, R227, 0xf4c0, RZ ;  /* 0x0000f4c0e3e47810 */ /* 0x000fe20007ffe0ff */
[----:B------:R-:W-:Y:S01]  /*1880*/  USHF.L.U32 UR6, UR16, 0x6, URZ ;  /* 0x0000000610067899 */ /* 0x000fe2000800063f */
[----:B------:R-:W-:Y:S01]  /*1890*/  @P0 IADD3 R228, R12, -0x40, RZ ;  /* 0xffffffc00ce40810 */ /* 0x000fe20007ffe0ff */
[----:B------:R-:W-:Y:S01]  /*18a0*/  IMAD.U32 R2, RZ, RZ, UR22 ;  /* 0x00000016ff027e24 */ /* 0x000fe2000f8e00ff */
[----:B------:R-:W-:Y:S01]  /*18b0*/  IADD3 R17, R41, UR21, RZ ;  /* 0x0000001529117c10 */ /* 0x000fe2000fffe0ff */
[----:B------:R-:W-:Y:S01]  /*18c0*/  IMAD.U32 R0, RZ, RZ, UR4 ;  /* 0x00000004ff007e24 */ /* 0x000fe2000f8e00ff */
[----:B------:R-:W-:Y:S01]  /*18d0*/  IADD3 R5, R37, UR13, RZ ;  /* 0x0000000d25057c10 */ /* 0x000fe2000fffe0ff */
[----:B------:R-:W-:Y:S01]  /*18e0*/  IMAD.U32 R3, RZ, RZ, UR23 ;  /* 0x00000017ff037e24 */ /* 0x000fe2000f8e00ff */
[C---:B------:R-:W-:Y:S01]  /*18f0*/  LEA R12, P0, R2.reuse, R40, 0x6 ;  /* 0x00000028020c7211 */ /* 0x040fe200078030ff */
[----:B------:R-:W-:Y:S01]  /*1900*/  IMAD.U32 R3, RZ, RZ, UR20 ;  /* 0x00000014ff037e24 */ /* 0x000fe2000f8e00ff */
[----:B------:R-:W-:Y:S01]  /*1910*/  ULDC UR5, c[0x0][0x168] ;  /* 0x00005a0000057ab9 */ /* 0x000fe20000000800 */
[----:B------:R-:W-:Y:S01]  /*1920*/  IMAD.MOV.U32 R4, RZ, RZ, R36 ;  /* 0x000000ffff047224 */ /* 0x000fe200078e0024 */
[----:B------:R-:W-:Y:S01]  /*1930*/  LEA.HI.X R22, R2, R17, R0, 0x6, P0 ;  /* 0x0000001102167211 */ /* 0x000fe200000f3400 */
[----:B------:R-:W-:Y:S01]  /*1940*/  IMAD.U32 R0, RZ, RZ, UR11 ;  /* 0x0000000bff007e24 */ /* 0x000fe2000f8e00ff */
[----:B------:R-:W-:Y:S01]  /*1950*/  STL.64 [R1+0x58], R40 ;  /* 0x0000582801007387 */ /* 0x000fe20000100a00 */
[----:B------:R-:W-:Y:S01]  /*1960*/  IMAD.WIDE.U32 R2, R3, UR16, R4 ;  /* 0x0000001003027c25 */ /* 0x000fe2000f8e0004 */
[----:B------:R-:W-:Y:S01]  /*1970*/  UIADD3 UR13, -UR6, UR5, URZ ;  /* 0x00000005060d7290 */ /* 0x000fe2000fffe13f */
[----:B------:R-:W-:Y:S01]  /*1980*/  ISETP.GE.AND P0, PT, R8, c[0x0][0x16c], PT ;  /* 0x00005b0008007a0c */ /* 0x000fe20003f06270 */
[----:B------:R3:W-:Y:S01]  /*1990*/  STL.64 [R1+0x50], R36 ;  /* 0x0000502401007387 */ /* 0x0007e20000100a00 */
[----:B------:R-:W-:Y:S01]  /*19a0*/  IMAD.WIDE.U32 R42, R0, c[0x0][0x278], R18 ;  /* 0x00009e00002a7a25 */ /* 0x000fe200078e0012 */
[----:B------:R-:W-:Y:S01]  /*19b0*/  IADD3 R3, R3, UR19, RZ ;  /* 0x0000001303037c10 */ /* 0x000fe2000fffe0ff */
[----:B------:R-:W-:-:S04]  /*19c0*/  DEPBAR.LE SB0, 0x1 ;  /* 0x000080400000791a */ /* 0x000fc80000000000 */
[----:B------:R-:W-:Y:S01]  /*19d0*/  LEA R16, P3, R2, c[0x0][0x1f0], 0x1 ;  /* 0x00007c0002107a11 */ /* 0x000fe200078608ff */
[----:B------:R4:W-:Y:S01]  /*19e0*/  STL [R1+0x68], R17 ;  /* 0x0000681101007387 */ /* 0x0009e20000100800 */
[----:B------:R-:W-:Y:S01]  /*19f0*/  LOP3.LUT R0, R27, 0xfffffff8, RZ, 0xc0, !PT ;  /* 0xfffffff81b007812 */ /* 0x000fe200078ec0ff */
[----:B------:R-:W-:Y:S01]  /*1a00*/  ULDC.64 UR4, c[0x0][0x278] ;  /* 0x00009e0000047ab9 */ /* 0x000fe20000000a00 */
[----:B------:R-:W-:Y:S01]  /*1a10*/  ISETP.LT.AND P1, PT, R38, UR13, PT ;  /* 0x0000000d26007c0c */ /* 0x000fe2000bf21270 */
[----:B------:R5:W-:Y:S01]  /*1a20*/  STL.64 [R1+0x38], R4 ;  /* 0x0000380401007387 */ /* 0x000be20000100a00 */
[----:B------:R-:W-:Y:S01]  /*1a30*/  SEL R19, RZ, 0x4, P6 ;  /* 0x00000004ff137807 */ /* 0x000fe20003000000 */
[----:B-1----:R-:W-:Y:S01]  /*1a40*/  IMAD.IADD R7, R34, 0x1, -R0 ;  /* 0x0000000122077824 */ /* 0x002fe200078e0a00 */
[----:B------:R-:W-:Y:S01]  /*1a50*/  ISETP.GE.OR P2, PT, R8, c[0x0][0x1fc], !P1 ;  /* 0x00007f0008007a0c */ /* 0x000fe20004f46670 */
[----:B------:R-:W-:Y:S01]  /*1a60*/  UIMAD UR4, UR17, UR4, URZ ;  /* 0x00000004110472a4 */ /* 0x000fe2000f8e023f */
[----:B------:R-:W-:Y:S01]  /*1a70*/  ISETP.GE.OR P6, PT, R26, c[0x0][0x1fc], !P1 ;  /* 0x00007f001a007a0c */ /* 0x000fe20004fc6670 */
[----:B------:R-:W-:Y:S01]  /*1a80*/  USHF.R.S32.HI UR7, URZ, 0x1f, UR6 ;  /* 0x0000001f3f077899 */ /* 0x000fe20008011406 */
[----:B------:R-:W-:Y:S01]  /*1a90*/  LEA.HI R8, R7, R7, RZ, 0x1 ;  /* 0x0000000707087211 */ /* 0x000fe200078f08ff */
[----:B------:R-:W-:Y:S01]  /*1aa0*/  UIMAD UR5, UR11, UR5, UR4 ;  /* 0x000000050b0572a4 */ /* 0x000fe2000f8e0204 */
[----:B------:R-:W-:Y:S01]  /*1ab0*/  SEL R31, RZ, 0x1, P0 ;  /* 0x00000001ff1f7807 */ /* 0x000fe20000000000 */
[----:B------:R1:W-:Y:S01]  /*1ac0*/  STL.64 [R1+0x48], R42 ;  /* 0x0000482a01007387 */ /* 0x0003e20000100a00 */
[----:B------:R-:W-:Y:S01]  /*1ad0*/  LEA R14, P0, R12, c[0x0][0x160], 0x1 ;  /* 0x000058000c0e7a11 */ /* 0x000fe200078008ff */
[----:B------:R-:W-:Y:S01]  /*1ae0*/  CS2R R106, SRZ ;  /* 0x00000000006a7805 */ /* 0x000fe2000001ff00 */
[----:B------:R-:W-:Y:S01]  /*1af0*/  ISETP.GE.OR P1, PT, R33, c[0x0][0x1fc], !P1 ;  /* 0x00007f0021007a0c */ /* 0x000fe20004f26670 */
[----:B------:R-:W-:Y:S01]  /*1b00*/  CS2R R104, SRZ ;  /* 0x0000000000687805 */ /* 0x000fe2000001ff00 */
[----:B---3--:R-:W-:Y:S01]  /*1b10*/  IMAD.WIDE.U32 R36, R9, c[0x0][0x290], R20 ;  /* 0x0000a40009247a25 */ /* 0x008fe200078e0014 */
[----:B------:R-:W-:Y:S01]  /*1b20*/  IADD3 R40, R43, UR5, RZ ;  /* 0x000000052b287c10 */ /* 0x000fe2000fffe0ff */
[----:B------:R-:W-:Y:S01]  /*1b30*/  ULDC.64 UR4, c[0x0][0x290] ;  /* 0x0000a40000047ab9 */ /* 0x000fe20000000a00 */
[----:B------:R-:W-:Y:S01]  /*1b40*/  CS2R R102, SRZ ;  /* 0x0000000000667805 */ /* 0x000fe2000001ff00 */
[----:B------:R-:W-:Y:S01]  /*1b50*/  UIMAD UR4, UR17, UR4, URZ ;  /* 0x00000004110472a4 */ /* 0x000fe2000f8e023f */
[----:B------:R-:W-:Y:S01]  /*1b60*/  STL.64 [R1+0x40], R36 ;  /* 0x0000402401007387 */ /* 0x000fe20000100a00 */
[----:B----4-:R-:W-:Y:S01]  /*1b70*/  LEA.HI.X R17, R2, c[0x0][0x1f4], R3, 0x1, P3 ;  /* 0x00007d0002117a11 */ /* 0x010fe200018f0c03 */
[----:B------:R-:W-:Y:S01]  /*1b80*/  CS2R R100, SRZ ;  /* 0x0000000000647805 */ /* 0x000fe2000001ff00 */
[----:B------:R-:W-:Y:S01]  /*1b90*/  LOP3.LUT R3, R24, 0xfffffff0, RZ, 0xc0, !PT ;  /* 0xfffffff018037812 */ /* 0x000fe200078ec0ff */
[----:B------:R3:W-:Y:S01]  /*1ba0*/  STL [R1+0x64], R40 ;  /* 0x0000642801007387 */ /* 0x0007e20000100800 */
[----:B------:R-:W-:Y:S01]  /*1bb0*/  SHF.R.S32.HI R2, RZ, 0x1f, R13 ;  /* 0x0000001fff027819 */ /* 0x000fe2000001140d */
[----:B------:R-:W-:Y:S01]  /*1bc0*/  UIMAD UR4, UR11, UR5, UR4 ;  /* 0x000000050b0472a4 */ /* 0x000fe2000f8e0204 */
[----:B-----5:R-:W-:Y:S01]  /*1bd0*/  LOP3.LUT R5, R8, 0x7fffffe, RZ, 0xc0, !PT ;  /* 0x07fffffe08057812 */ /* 0x020fe200078ec0ff */
[----:B------:R-:W-:Y:S01]  /*1be0*/  IMAD.IADD R0, R34, 0x1, -R3 ;  /* 0x0000000122007824 */ /* 0x000fe200078e0a03 */
[----:B------:R-:W-:Y:S01]  /*1bf0*/  LEA.HI R2, R2, R13, RZ, 0x2 ;  /* 0x0000000d02027211 */ /* 0x000fe200078f10ff */
[----:B------:R-:W-:Y:S01]  /*1c00*/  CS2R R98, SRZ ;  /* 0x0000000000627805 */ /* 0x000fe2000001ff00 */
[----:B------:R-:W-:Y:S01]  /*1c10*/  ISETP.GE.AND P3, PT, R26, c[0x0][0x16c], PT ;  /* 0x00005b001a007a0c */ /* 0x000fe20003f66270 */
[----:B------:R-:W-:Y:S01]  /*1c20*/  IMAD.IADD R6, R7, 0x1, -R5 ;  /* 0x0000000107067824 */ /* 0x000fe200078e0a05 */
[----:B------:R-:W-:Y:S01]  /*1c30*/  SHF.R.S32.HI R4, RZ, 0x1f, R0 ;  /* 0x0000001fff047819 */ /* 0x000fe20000011400 */
[----:B------:R-:W-:Y:S01]  /*1c40*/  CS2R R96, SRZ ;  /* 0x0000000000607805 */ /* 0x000fe2000001ff00 */
[----:B------:R-:W-:Y:S01]  /*1c50*/  LOP3.LUT R3, R2, 0x1ffffffc, RZ, 0xc0, !PT ;  /* 0x1ffffffc02037812 */ /* 0x000fe200078ec0ff */
[----:B------:R-:W-:Y:S01]  /*1c60*/  CS2R R94, SRZ ;  /* 0x00000000005e7805 */ /* 0x000fe2000001ff00 */
[-C--:B--2---:R-:W-:Y:S01]  /*1c70*/  LEA.HI R10, R0, R0.reuse, RZ, 0x1 ;  /* 0x00000000000a7211 */ /* 0x084fe200078f08ff */
[----:B------:R-:W-:Y:S01]  /*1c80*/  CS2R R92, SRZ ;  /* 0x00000000005c7805 */ /* 0x000fe2000001ff00 */
[----:B------:R-:W-:Y:S01]  /*1c90*/  LEA.HI R2, R4, R0, RZ, 0x3 ;  /* 0x0000000004027211 */ /* 0x000fe200078f18ff */
[----:B------:R-:W-:Y:S01]  /*1ca0*/  IMAD.IADD R24, R13, 0x1, -R3 ;  /* 0x000000010d187824 */ /* 0x000fe200078e0a03 */
[----:B------:R-:W-:Y:S01]  /*1cb0*/  LOP3.LUT R4, R10, 0x7fffffe, RZ, 0xc0, !PT ;  /* 0x07fffffe0a047812 */ /* 0x000fe200078ec0ff */
[----:B------:R-:W-:Y:S01]  /*1cc0*/  IMAD R3, R29, 0x4, R13 ;  /* 0x000000041d037824 */ /* 0x000fe200078e020d */
[----:B------:R-:W-:Y:S01]  /*1cd0*/  LOP3.LUT R5, R2, 0xfffffff8, RZ, 0xc0, !PT ;  /* 0xfffffff802057812 */ /* 0x000fe200078ec0ff */
[----:B------:R-:W-:Y:S01]  /*1ce0*/  CS2R R90, SRZ ;  /* 0x00000000005a7805 */ /* 0x000fe2000001ff00 */
[----:B------:R-:W-:Y:S01]  /*1cf0*/  SEL R11, RZ, 0x2, P3 ;  /* 0x00000002ff0b7807 */ /* 0x000fe20001800000 */
[----:B------:R-:W-:Y:S01]  /*1d00*/  IMAD R9, R3, 0x8, R6 ;  /* 0x0000000803097824 */ /* 0x000fe200078e0206 */
[----:B------:R-:W-:Y:S01]  /*1d10*/  CS2R R88, SRZ ;  /* 0x0000000000587805 */ /* 0x000fe2000001ff00 */
[C---:B------:R-:W-:Y:S01]  /*1d20*/  IMAD.IADD R3, R0.reuse, 0x1, -R4 ;  /* 0x0000000100037824 */ /* 0x040fe200078e0a04 */
[----:B------:R-:W-:Y:S01]  /*1d30*/  CS2R R86, SRZ ;  /* 0x0000000000567805 */ /* 0x000fe2000001ff00 */
[----:B------:R-:W-:Y:S01]  /*1d40*/  IMAD.IADD R13, R0, 0x1, -R5 ;  /* 0x00000001000d7824 */ /* 0x000fe200078e0a05 */
[----:B------:R-:W-:Y:S01]  /*1d50*/  SHF.R.S32.HI R0, RZ, 0x3, R2 ;  /* 0x00000003ff007819 */ /* 0x000fe20000011402 */
[----:B------:R-:W-:Y:S01]  /*1d60*/  IMAD.SHL.U32 R2, R7, 0x40, RZ ;  /* 0x0000004007027824 */ /* 0x000fe200078e00ff */
[----:B------:R-:W-:Y:S01]  /*1d70*/  CS2R R84, SRZ ;  /* 0x0000000000547805 */ /* 0x000fe2000001ff00 */
[----:B------:R-:W-:Y:S01]  /*1d80*/  CS2R R82, SRZ ;  /* 0x0000000000527805 */ /* 0x000fe2000001ff00 */
[----:B------:R-:W-:Y:S01]  /*1d90*/  CS2R R80, SRZ ;  /* 0x0000000000507805 */ /* 0x000fe2000001ff00 */
[C---:B------:R-:W-:Y:S01]  /*1da0*/  IMAD R21, R0.reuse, 0x8, R3 ;  /* 0x0000000800157824 */ /* 0x040fe200078e0203 */
[----:B------:R-:W-:Y:S01]  /*1db0*/  CS2R R78, SRZ ;  /* 0x00000000004e7805 */ /* 0x000fe2000001ff00 */
[----:B------:R-:W-:Y:S01]  /*1dc0*/  IMAD R26, R0, 0x200, R15 ;  /* 0x00000200001a7824 */ /* 0x000fe200078e020f */
[----:B------:R-:W-:Y:S01]  /*1dd0*/  LOP3.LUT R0, R25, 0xffffffe0, RZ, 0xc0, !PT ;  /* 0xffffffe019007812 */ /* 0x000fe200078ec0ff */
[----:B------:R-:W-:Y:S01]  /*1de0*/  IMAD.SHL.U32 R3, R23, 0x10, RZ ;  /* 0x0000001017037824 */ /* 0x000fe200078e00ff */
[----:B------:R-:W-:Y:S01]  /*1df0*/  LEA.HI.X R15, R12, c[0x0][0x164], R22, 0x1, P0 ;  /* 0x000059000c0f7a11 */ /* 0x000fe200000f0c16 */
[----:B------:R-:W-:Y:S01]  /*1e00*/  CS2R R76, SRZ ;  /* 0x00000000004c7805 */ /* 0x000fe2000001ff00 */
[----:B------:R-:W-:Y:S01]  /*1e10*/  SEL R22, RZ, 0xffffffff, P3 ;  /* 0xffffffffff167807 */ /* 0x000fe20001800000 */
[----:B------:R-:W-:Y:S01]  /*1e20*/  IMAD.IADD R6, R34, 0x1, -R0 ;  /* 0x0000000122067824 */ /* 0x000fe200078e0a00 */
[----:B------:R-:W-:Y:S01]  /*1e30*/  SHF.R.S32.HI R0, RZ, 0x1, R8 ;  /* 0x00000001ff007819 */ /* 0x000fe20000011408 */
[----:B------:R-:W-:Y:S01]  /*1e40*/  CS2R R74, SRZ ;  /* 0x00000000004a7805 */ /* 0x000fe2000001ff00 */
[----:B------:R-:W-:Y:S01]  /*1e50*/  LOP3.LUT R8, R2, 0x1c0, RZ, 0xc0, !PT ;  /* 0x000001c002087812 */ /* 0x000fe200078ec0ff */
[----:B------:R-:W-:Y:S01]  /*1e60*/  CS2R R72, SRZ ;  /* 0x0000000000487805 */ /* 0x000fe2000001ff00 */
[C---:B------:R-:W-:Y:S01]  /*1e70*/  LOP3.LUT P0, RZ, R0.reuse, 0x2, RZ, 0xc0, !PT ;  /* 0x0000000200ff7812 */ /* 0x040fe2000780c0ff */
[----:B------:R-:W-:Y:S01]  /*1e80*/  IMAD.SHL.U32 R0, R0, 0x40, RZ ;  /* 0x0000004000007824 */ /* 0x000fe200078e00ff */
[----:B------:R-:W-:Y:S01]  /*1e90*/  SHF.R.S32.HI R2, RZ, 0x1f, R6 ;  /* 0x0000001fff027819 */ /* 0x000fe20000011406 */
[----:B------:R-:W-:Y:S01]  /*1ea0*/  CS2R R70, SRZ ;  /* 0x0000000000467805 */ /* 0x000fe2000001ff00 */
[----:B------:R-:W-:Y:S01]  /*1eb0*/  ISETP.GT.AND P3, PT, R34, 0xf, PT ;  /* 0x0000000f2200780c */ /* 0x000fe20003f64270 */
[----:B------:R-:W-:Y:S01]  /*1ec0*/  CS2R R68, SRZ ;  /* 0x0000000000447805 */ /* 0x000fe2000001ff00 */
[----:B------:R-:W-:Y:S01]  /*1ed0*/  LEA.HI R12, R2, R6, RZ, 0x2 ;  /* 0x00000006020c7211 */ /* 0x000fe200078f10ff */
[----:B------:R-:W-:Y:S01]  /*1ee0*/  CS2R R66, SRZ ;  /* 0x0000000000427805 */ /* 0x000fe2000001ff00 */
[----:B------:R-:W-:Y:S01]  /*1ef0*/  LOP3.LUT R2, R0, 0xc0, RZ, 0xc0, !PT ;  /* 0x000000c000027812 */ /* 0x000fe200078ec0ff */
[----:B------:R-:W-:Y:S01]  /*1f00*/  CS2R R64, SRZ ;  /* 0x0000000000407805 */ /* 0x000fe2000001ff00 */
[----:B------:R-:W-:Y:S01]  /*1f10*/  SEL R0, R223, 0xffffffe0, !P0 ;  /* 0xffffffe0df007807 */ /* 0x000fe20004000000 */
[----:B------:R-:W-:Y:S01]  /*1f20*/  CS2R R62, SRZ ;  /* 0x00000000003e7805 */ /* 0x000fe2000001ff00 */
[----:B------:R-:W-:Y:S01]  /*1f30*/  LOP3.LUT R7, R2, 0x8, R27, 0xf8, !PT ;  /* 0x0000000802077812 */ /* 0x000fe200078ef81b */
[----:B------:R-:W-:Y:S01]  /*1f40*/  CS2R R60, SRZ ;  /* 0x00000000003c7805 */ /* 0x000fe2000001ff00 */
[----:B------:R-:W-:Y:S01]  /*1f50*/  SHF.R.U32.HI R2, RZ, 0x3, R2 ;  /* 0x00000003ff027819 */ /* 0x000fe20000011602 */
[----:B------:R-:W-:Y:S01]  /*1f60*/  CS2R R58, SRZ ;  /* 0x00000000003a7805 */ /* 0x000fe2000001ff00 */
[----:B------:R-:W-:Y:S01]  /*1f70*/  LOP3.LUT R3, R8, 0x30, R3, 0xf8, !PT ;  /* 0x0000003008037812 */ /* 0x000fe200078ef803 */
[----:B------:R-:W-:Y:S01]  /*1f80*/  CS2R R56, SRZ ;  /* 0x0000000000387805 */ /* 0x000fe2000001ff00 */
[----:B------:R-:W-:Y:S01]  /*1f90*/  LOP3.LUT R2, R7, R2, RZ, 0x3c, !PT ;  /* 0x0000000207027212 */ /* 0x000fe200078e3cff */
[----:B------:R-:W-:Y:S01]  /*1fa0*/  CS2R R54, SRZ ;  /* 0x0000000000367805 */ /* 0x000fe2000001ff00 */
[----:B------:R-:W-:Y:S01]  /*1fb0*/  LOP3.LUT R20, R3, 0x8, R27, 0xf8, !PT ;  /* 0x0000000803147812 */ /* 0x000fe200078ef81b */
[----:B------:R-:W-:Y:S01]  /*1fc0*/  CS2R R52, SRZ ;  /* 0x0000000000347805 */ /* 0x000fe2000001ff00 */
[----:B------:R-:W-:Y:S01]  /*1fd0*/  @!P3 IADD3 R3, P0, R42, UR6, RZ ;  /* 0x000000062a03bc10 */ /* 0x000fe2000ff1e0ff */
[----:B------:R-:W-:Y:S01]  /*1fe0*/  IMAD.U32 R2, R9, 0x20, R2 ;  /* 0x0000002009027824 */ /* 0x000fe200078e0002 */
[----:B------:R-:W-:Y:S01]  /*1ff0*/  LOP3.LUT R5, R12, 0x7ffffffc, RZ, 0xc0, !PT ;  /* 0x7ffffffc0c057812 */ /* 0x000fe200078ec0ff */
[----:B------:R-:W-:Y:S01]  /*2000*/  CS2R R50, SRZ ;  /* 0x0000000000327805 */ /* 0x000fe2000001ff00 */
[----:B------:R-:W-:Y:S01]  /*2010*/  @!P3 IADD3.X R4, R40, UR7, RZ, P0, !PT ;  /* 0x000000072804bc10 */ /* 0x000fe200087fe4ff */
[----:B------:R-:W-:Y:S01]  /*2020*/  IMAD.SHL.U32 R214, R2, 0x2, RZ ;  /* 0x0000000202d67824 */ /* 0x000fe200078e00ff */
[----:B------:R-:W-:Y:S01]  /*2030*/  BAR.SYNC.DEFER_BLOCKING 0x0 ;  /* 0x0000000000007b1d */ /* 0x000fe20000010000 */
[----:B------:R-:W-:Y:S01]  /*2040*/  @!P3 LEA R18, P0, R3, c[0x0][0x258], 0x2 ;  /* 0x000096000312ba11 */ /* 0x000fe200078010ff */
[----:B------:R-:W-:Y:S01]  /*2050*/  IMAD.IADD R6, R6, 0x1, -R5 ;  /* 0x0000000106067824 */ /* 0x000fe200078e0a05 */
[----:B------:R-:W-:Y:S01]  /*2060*/  IADD3 R5, R19, R11, R31 ;  /* 0x0000000b13057210 */ /* 0x000fe20007ffe01f */
[----:B------:R-:W-:Y:S01]  /*2070*/  IMAD.IADD R215, R214, 0x1, R0 ;  /* 0x00000001d6d77824 */ /* 0x000fe200078e0200 */
[----:B------:R-:W-:Y:S01]  /*2080*/  @!P3 LEA.HI.X R19, R3, c[0x0][0x25c], R4, 0x2, P0 ;  /* 0x000097000313ba11 */ /* 0x000fe200000f1404 */
[----:B------:R-:W-:Y:S01]  /*2090*/  IMAD.SHL.U32 R0, R29, 0x10, RZ ;  /* 0x000000101d007824 */ /* 0x000fe200078e00ff */
[C---:B------:R-:W-:Y:S01]  /*20a0*/  LOP3.LUT P0, RZ, R5.reuse, 0x1, RZ, 0xc0, !PT ;  /* 0x0000000105ff7812 */ /* 0x040fe2000780c0ff */
[----:B------:R-:W-:Y:S01]  /*20b0*/  IMAD R24, R24, 0x4, R6 ;  /* 0x0000000418187824 */ /* 0x000fe200078e0206 */
[--C-:B------:R-:W-:Y:S01]  /*20c0*/  SHF.R.S32.HI R3, RZ, 0x1, R10.reuse ;  /* 0x00000001ff037819 */ /* 0x100fe2000001140a */
[----:B------:R-:W-:Y:S01]  /*20d0*/  CS2R R48, SRZ ;  /* 0x0000000000307805 */ /* 0x000fe2000001ff00 */
[----:B------:R-:W-:Y:S01]  /*20e0*/  ISETP.GE.OR P0, PT, R38, UR13, !P0 ;  /* 0x0000000d26007c0c */ /* 0x000fe2000c706670 */
[----:B------:R-:W-:Y:S01]  /*20f0*/  CS2R R46, SRZ ;  /* 0x00000000002e7805 */ /* 0x000fe2000001ff00 */
[----:B------:R-:W-:Y:S01]  /*2100*/  SHF.R.S32.HI R2, RZ, 0x1f, R10 ;  /* 0x0000001fff027819 */ /* 0x000fe2000001140a */
[----:B------:R-:W-:Y:S01]  /*2110*/  CS2R R44, SRZ ;  /* 0x00000000002c7805 */ /* 0x000fe2000001ff00 */
[----:B------:R-:W-:Y:S01]  /*2120*/  SEL R7, RZ, 0x1, P5 ;  /* 0x00000001ff077807 */ /* 0x000fe20002800000 */
[----:B-1----:R-:W-:Y:S01]  /*2130*/  CS2R R42, SRZ ;  /* 0x00000000002a7805 */ /* 0x002fe2000001ff00 */
[----:B------:R-:W-:Y:S01]  /*2140*/  LEA.HI R2, R2, R3, RZ, 0x2 ;  /* 0x0000000302027211 */ /* 0x000fe200078f10ff */
[----:B---3--:R-:W-:Y:S01]  /*2150*/  CS2R R40, SRZ ;  /* 0x0000000000287805 */ /* 0x008fe2000001ff00 */
[----:B------:R-:W-:Y:S01]  /*2160*/  LOP3.LUT P5, RZ, R5, 0x2, RZ, 0xc0, !PT ;  /* 0x0000000205ff7812 */ /* 0x000fe200078ac0ff */
[----:B------:R-:W-:Y:S01]  /*2170*/  UMOV UR19, 0x1 ;  /* 0x0000000100137882 */ /* 0x000fe20000000000 */
[----:B------:R-:W-:Y:S01]  /*2180*/  LOP3.LUT R2, R2, 0xfffffffc, RZ, 0xc0, !PT ;  /* 0xfffffffc02027812 */ /* 0x000fe200078ec0ff */
[----:B------:R-:W-:Y:S01]  /*2190*/  UMOV UR17, 0xffffffc0 ;  /* 0xffffffc000117882 */ /* 0x000fe20000000000 */
[----:B------:R-:W-:Y:S01]  /*21a0*/  ISETP.GE.OR P5, PT, R38, UR13, !P5 ;  /* 0x0000000d26007c0c */ /* 0x000fe2000efa6670 */
[----:B------:R-:W1:Y:S01]  /*21b0*/  LDSM.16.M88.4 R164, [R214+0x6080] ;  /* 0x00608000d6a4783b */ /* 0x000e620000000200 */
[----:B------:R-:W-:Y:S01]  /*21c0*/  LEA.HI R4, R30, R34, RZ, 0x7 ;  /* 0x000000221e047211 */ /* 0x000fe200078f38ff */
[----:B------:R-:W-:Y:S01]  /*21d0*/  IMAD.IADD R3, R3, 0x1, -R2 ;  /* 0x0000000103037824 */ /* 0x000fe200078e0a02 */
[----:B------:R-:W-:Y:S01]  /*21e0*/  LOP3.LUT R0, R0, 0x10, RZ, 0xc0, !PT ;  /* 0x0000001000007812 */ /* 0x000fe200078ec0ff */
[----:B------:R-:W2:Y:S01]  /*21f0*/  LDSM.16.M88.4 R168, [R214+0x7080] ;  /* 0x00708000d6a8783b */ /* 0x000ea20000000200 */
[----:B------:R-:W-:Y:S01]  /*2200*/  IMAD.SHL.U32 R2, R22, 0x2, RZ ;  /* 0x0000000216027824 */ /* 0x000fe200078e00ff */
[----:B------:R-:W-:Y:S01]  /*2210*/  SHF.R.U32.HI R11, RZ, 0x4, R4 ;  /* 0x00000004ff0b7819 */ /* 0x000fe20000011604 */
[----:B------:R-:W-:Y:S01]  /*2220*/  ULDC UR5, c[0x0][0x198] ;  /* 0x0000660000057ab9 */ /* 0x000fe20000000800 */
[----:B------:R-:W3:Y:S01]  /*2230*/  LDSM.16.M88.4 R172, [R215+0x6080] ;  /* 0x00608000d7ac783b */ /* 0x000ee20000000200 */
[----:B------:R-:W-:-:S02]  /*2240*/  SEL R4, RZ, 0xffffffff, P4 ;  /* 0xffffffffff047807 */ /* 0x000fc40002000000 */
[----:B------:R-:W-:Y:S01]  /*2250*/  LOP3.LUT R2, R2, 0x2, R31, 0xe2, !PT ;  /* 0x0000000202027812 */ /* 0x000fe200078ee21f */
[----:B------:R-:W4:Y:S01]  /*2260*/  LDSM.16.M88.4 R176, [R215+0x7080] ;  /* 0x00708000d7b0783b */ /* 0x000f220000000200 */
[----:B------:R-:W-:Y:S01]  /*2270*/  LOP3.LUT R11, R0, 0x8, R11, 0xf8, !PT ;  /* 0x00000008000b7812 */ /* 0x000fe200078ef80b */
[----:B------:R-:W-:Y:S01]  /*2280*/  IMAD.SHL.U32 R0, R4, 0x2, RZ ;  /* 0x0000000204007824 */ /* 0x000fe200078e00ff */
[----:B------:R-:W-:Y:S01]  /*2290*/  SHF.R.U32.HI R8, RZ, 0x3, R8 ;  /* 0x00000003ff087819 */ /* 0x000fe20000011608 */
[----:B------:R-:W1:Y:S01]  /*22a0*/  LDSM.16.M88.4 R180, [R214+0x8080] ;  /* 0x00808000d6b4783b */ /* 0x000e620000000200 */
[----:B------:R-:W-:Y:S02]  /*22b0*/  LOP3.LUT P4, RZ, R13, 0x2, RZ, 0xc0, !PT ;  /* 0x000000020dff7812 */ /* 0x000fe4000788c0ff */
[----:B------:R-:W-:Y:S01]  /*22c0*/  LOP3.LUT R8, R20, R8, RZ, 0x3c, !PT ;  /* 0x0000000814087212 */ /* 0x000fe200078e3cff */
[----:B------:R-:W1:Y:S01]  /*22d0*/  LDSM.16.M88.4 R184, [R214+0x9080] ;  /* 0x00908000d6b8783b */ /* 0x000e620000000200 */
[----:B------:R-:W-:Y:S01]  /*22e0*/  LOP3.LUT R20, R0, 0x2, R7, 0xe2, !PT ;  /* 0x0000000200147812 */ /* 0x000fe200078ee207 */
[----:B------:R-:W-:Y:S01]  /*22f0*/  IMAD.SHL.U32 R7, R29, 0x8, RZ ;  /* 0x000000081d077824 */ /* 0x000fe200078e00ff */
[----:B------:R-:W-:Y:S01]  /*2300*/  IADD3 R4, R37, UR4, RZ ;  /* 0x0000000425047c10 */ /* 0x000fe2000fffe0ff */
[----:B------:R-:W1:Y:S01]  /*2310*/  LDSM.16.M88.4 R188, [R215+0x8080] ;  /* 0x00808000d7bc783b */ /* 0x000e620000000200 */
[----:B------:R-:W-:Y:S01]  /*2320*/  IMAD R213, R29, 0x200, R8 ;  /* 0x000002001dd57824 */ /* 0x000fe200078e0208 */
[----:B------:R-:W-:Y:S01]  /*2330*/  SHF.R.S32.HI R12, RZ, 0x2, R12 ;  /* 0x00000002ff0c7819 */ /* 0x000fe2000001140c */
[----:B------:R-:W-:Y:S01]  /*2340*/  UMOV UR4, URZ ;  /* 0x0000003f00047c82 */ /* 0x000fe20008000000 */
[----:B------:R-:W1:Y:S01]  /*2350*/  LDSM.16.M88.4 R192, [R215+0x9080] ;  /* 0x00908000d7c0783b */ /* 0x000e620000000200 */
[----:B------:R-:W-:Y:S01]  /*2360*/  LOP3.LUT R7, R7, 0x8, RZ, 0xc0, !PT ;  /* 0x0000000807077812 */ /* 0x000fe200078ec0ff */
[----:B------:R-:W-:Y:S01]  /*2370*/  IMAD.SHL.U32 R213, R213, 0x2, RZ ;  /* 0x00000002d5d57824 */ /* 0x000fe200078e00ff */
[----:B------:R-:W-:Y:S01]  /*2380*/  SEL R224, R225, 0xfffffff0, !P4 ;  /* 0xfffffff0e1e07807 */ /* 0x000fe20006000000 */
[----:B------:R-:W1:Y:S04]  /*2390*/  LDSM.16.M88.4 R196, [R214+0xa080] ;  /* 0x00a08000d6c4783b */ /* 0x000e680000000200 */
[----:B------:R-:W1:Y:S04]  /*23a0*/  LDSM.16.M88.4 R200, [R214+0xb080] ;  /* 0x00b08000d6c8783b */ /* 0x000e680000000200 */
[----:B------:R-:W1:Y:S04]  /*23b0*/  LDSM.16.M88.4 R204, [R215+0xa080] ;  /* 0x00a08000d7cc783b */ /* 0x000e680000000200 */
[----:B------:R-:W1:Y:S04]  /*23c0*/  LDSM.16.M88.4 R208, [R215+0xb080] ;  /* 0x00b08000d7d0783b */ /* 0x000e680000000200 */
[----:B------:R-:W-:Y:S06]  /*23d0*/  BAR.SYNC.DEFER_BLOCKING 0x0 ;  /* 0x0000000000007b1d */ /* 0x000fec0000010000 */
[----:B------:R5:W-:Y:S04]  /*23e0*/  STL [R1+0x2c], R2 ;  /* 0x00002c0201007387 */ /* 0x000be80000100800 */
[----:B------:R1:W-:Y:S04]  /*23f0*/  STL [R1+0x60], R4 ;  /* 0x0000600401007387 */ /* 0x0003e80000100800 */
[----:B------:R-:W-:Y:S01]  /*2400*/  @!PT LDS RZ, [RZ] ;  /* 0x00000000fffff984 */ /* 0x000fe20000000800 */
[----:B------:R-:W-:Y:S01]  /*2410*/  @!PT LDS RZ, [RZ] ;  /* 0x00000000fffff984 */ /* 0x000fe20000000800 */
[----:B------:R-:W-:Y:S01]  /*2420*/  @!PT LDS RZ, [RZ] ;  /* 0x00000000fffff984 */ /* 0x000fe20000000800 */
[----:B------:R1:W-:Y:S01]  /*2430*/  LDGSTS.E.BYPASS.LTC128B.128 [R32+0x6080], [R14.64], !P0 ;  /* 0x060800000e207fae */ /* 0x0003e2000c101d4e */
[----:B------:R-:W-:Y:S01]  /*2440*/  LOP3.LUT P0, RZ, R5, 0x4, RZ, 0xc0, !PT ;  /* 0x0000000405ff7812 */ /* 0x000fe2000780c0ff */
[----:B------:R-:W-:-:S02]  /*2450*/  IMAD.SHL.U32 R5, R3, 0x40, RZ ;  /* 0x0000004003057824 */ /* 0x000fc400078e00ff */
[----:B------:R1:W-:Y:S01]  /*2460*/  LDGSTS.E.BYPASS.LTC128B.128 [R32+0x7080], [R14.64+0x40], !P5 ;  /* 0x070800400e207fae */ /* 0x0003e2000e901d4e */
[----:B------:R-:W-:Y:S01]  /*2470*/  ISETP.GE.OR P0, PT, R38, UR13, !P0 ;  /* 0x0000000d26007c0c */ /* 0x000fe2000c706670 */
[----:B------:R-:W-:Y:S01]  /*2480*/  ULDC UR13, c[0x0][0x168] ;  /* 0x00005a00000d7ab9 */ /* 0x000fe20000000800 */
[----:B-----5:R-:W-:Y:S01]  /*2490*/  @!P3 IMAD.SHL.U32 R2, R34, 0x10, RZ ;  /* 0x000000102202b824 */ /* 0x020fe200078e00ff */
[C---:B------:R-:W-:Y:S01]  /*24a0*/  LOP3.LUT P5, RZ, R13.reuse, 0x4, RZ, 0xc0, !PT ;  /* 0x000000040dff7812 */ /* 0x040fe200078ac0ff */
[----:B------:R-:W-:Y:S01]  /*24b0*/  IMAD.SHL.U32 R13, R13, 0x40, RZ ;  /* 0x000000400d0d7824 */ /* 0x000fe200078e00ff */
[----:B------:R-:W-:Y:S01]  /*24c0*/  LOP3.LUT R5, R5, 0xc0, RZ, 0xc0, !PT ;  /* 0x000000c005057812 */ /* 0x000fe200078ec0ff */
[----:B------:R-:W-:Y:S01]  /*24d0*/  CS2R R38, SRZ ;  /* 0x0000000000267805 */ /* 0x000fe2000001ff00 */
[----:B------:R-:W-:-:S06]  /*24e0*/  SEL R223, R223, 0xffffffe0, !P5 ;  /* 0xffffffe0dfdf7807 */ /* 0x000fcc0006800000 */
[----:B------:R1:W-:Y:S01]  /*24f0*/  LDGSTS.E.BYPASS.LTC128B.128 [R32+0x8080], [R14.64+0x80], !P0 ;  /* 0x080800800e207fae */ /* 0x0003e2000c101d4e */
[----:B------:R-:W-:-:S03]  /*2500*/  ISETP.GE.AND P0, PT, R33, c[0x0][0x1fc], PT ;  /* 0x00007f0021007a0c */ /* 0x000fc60003f06270 */
[----:B------:R5:W-:Y:S01]  /*2510*/  @!P3 LDGSTS.E.BYPASS.LTC128B.128 [R2+0xf080], [R18.64] ;  /* 0x0f0800001202bfae */ /* 0x000be2000b901d4e */
[----:B------:R-:W-:Y:S02]  /*2520*/  SEL R10, RZ, 0x4, P0 ;  /* 0x00000004ff0a7807 */ /* 0x000fe40000000000 */
[----:B------:R-:W-:Y:S01]  /*2530*/  IADD3 R0, P0, R36, UR6, RZ ;  /* 0x0000000624007c10 */ /* 0x000fe2000ff1e0ff */
[----:B------:R-:W0:Y:S01]  /*2540*/  LDGDEPBAR ;  /* 0x00000000000079af */ /* 0x000e220000000000 */
[----:B------:R-:W-:Y:S02]  /*2550*/  CS2R R36, SRZ ;  /* 0x0000000000247805 */ /* 0x000fe4000001ff00 */
[----:B------:R-:W-:Y:S01]  /*2560*/  IADD3.X R6, R4, UR7, RZ, P0, !PT ;  /* 0x0000000704067c10 */ /* 0x000fe200087fe4ff */
[----:B------:R2:W-:Y:S01]  /*2570*/  LDGSTS.E.BYPASS.LTC128B.128 [R32+0xc080], [R16.64], !P2 ;  /* 0x0c08000010207fae */ /* 0x0005e2000d101d4e */
[C---:B------:R-:W-:Y:S02]  /*2580*/  LEA R8, P2, R0.reuse, c[0x0][0x280], 0x2 ;  /* 0x0000a00000087a11 */ /* 0x040fe400078410ff */
[----:B------:R-:W-:Y:S01]  /*2590*/  LOP3.LUT P0, RZ, R3, 0x2, RZ, 0xc0, !PT ;  /* 0x0000000203ff7812 */ /* 0x000fe2000780c0ff */
[----:B------:R2:W-:Y:S01]  /*25a0*/  LDGSTS.E.BYPASS.LTC128B.128 [R32+0xd080], [R16.64+0x40], !P6 ;  /* 0x0d08004010207fae */ /* 0x0005e2000f101d4e */
[----:B------:R-:W-:-:S02]  /*25b0*/  LEA.HI.X R9, R0, c[0x0][0x284], R6, 0x2, P2 ;  /* 0x0000a10000097a11 */ /* 0x000fc400010f1406 */
[----:B------:R-:W-:Y:S01]  /*25c0*/  LOP3.LUT R0, R20, R10, RZ, 0xfc, !PT ;  /* 0x0000000a14007212 */ /* 0x000fe200078efcff */
[----:B------:R2:W-:Y:S01]  /*25d0*/  LDGSTS.E.BYPASS.LTC128B.128 [R32+0xe080], [R16.64+0x80], !P1 ;  /* 0x0e08008010207fae */ /* 0x0005e2000c901d4e */
[----:B------:R-:W-:Y:S02]  /*25e0*/  ISETP.GE.AND P2, PT, R34, 0x10, PT ;  /* 0x000000102200780c */ /* 0x000fe40003f46270 */
[----:B------:R-:W-:Y:S01]  /*25f0*/  SHF.R.U32.HI R6, RZ, 0x3, R5 ;  /* 0x00000003ff067819 */ /* 0x000fe20000011605 */
[----:B------:R2:W-:Y:S01]  /*2600*/  STL [R1+0x28], R0 ;  /* 0x0000280001007387 */ /* 0x0005e20000100800 */
[----:B------:R-:W-:Y:S02]  /*2610*/  SEL R225, R225, 0xfffffff0, !P0 ;  /* 0xfffffff0e1e17807 */ /* 0x000fe40004000000 */
[CC--:B------:R-:W-:Y:S02]  /*2620*/  LOP3.LUT R212, R6.reuse, R5.reuse, R212, 0x1e, !PT ;  /* 0x0000000506d47212 */ /* 0x0c0fe400078e1ed4 */
[----:B------:R-:W-:-:S02]  /*2630*/  LOP3.LUT R3, R6, R5, R7, 0x1e, !PT ;  /* 0x0000000506037212 */ /* 0x000fc400078e1e07 */
[----:B-----5:R-:W-:-:S04]  /*2640*/  LOP3.LUT R2, R13, 0x1c0, RZ, 0xc0, !PT ;  /* 0x000001c00d027812 */ /* 0x020fc800078ec0ff */
[----:B-1----:R-:W-:-:S04]  /*2650*/  SHF.R.U32.HI R4, RZ, 0x3, R2 ;  /* 0x00000003ff047819 */ /* 0x002fc80000011602 */
[----:B------:R-:W-:Y:S01]  /*2660*/  LOP3.LUT R218, R4, R2, R7, 0x1e, !PT ;  /* 0x0000000204da7212 */ /* 0x000fe200078e1e07 */
[----:B------:R-:W-:-:S04]  /*2670*/  IMAD R2, R28, 0x10, R12 ;  /* 0x000000101c027824 */ /* 0x000fc800078e020c */
[----:B------:R-:W-:Y:S01]  /*2680*/  IMAD.IADD R218, R26, 0x1, R218 ;  /* 0x000000011ada7824 */ /* 0x000fe200078e02da */
[----:B------:R1:W-:Y:S01]  /*2690*/  STL [R1+0x8], R2 ;  /* 0x0000080201007387 */ /* 0x0003e20000100800 */
[----:B--2---:R-:W-:-:S03]  /*26a0*/  IMAD.SHL.U32 R0, R21, 0x20, RZ ;  /* 0x0000002015007824 */ /* 0x004fc600078e00ff */
[----:B------:R-:W-:Y:S01]  /*26b0*/  LEA R218, R218, 0x13480, 0x1 ;  /* 0x00013480dada7811 */ /* 0x000fe200078e08ff */
[----:B------:R-:W-:Y:S02]  /*26c0*/  IMAD R4, R28, 0x200, R0 ;  /* 0x000002001c047824 */ /* 0x000fe400078e0200 */
[----:B------:R-:W-:Y:S02]  /*26d0*/  IMAD.IADD R212, R0, 0x1, R212 ;  /* 0x0000000100d47824 */ /* 0x000fe400078e02d4 */
[----:B------:R-:W-:Y:S02]  /*26e0*/  IMAD.IADD R222, R4, 0x1, R3 ;  /* 0x0000000104de7824 */ /* 0x000fe400078e0203 */
[--C-:B------:R-:W-:Y:S01]  /*26f0*/  IMAD R219, R223, 0x2, R218.reuse ;  /* 0x00000002dfdb7824 */ /* 0x100fe200078e02da */
[----:B------:R-:W-:Y:S01]  /*2700*/  LEA R212, R212, 0x80, 0x1 ;  /* 0x00000080d4d47811 */ /* 0x000fe200078e08ff */
[----:B------:R-:W-:Y:S02]  /*2710*/  IMAD.SHL.U32 R217, R222, 0x2, RZ ;  /* 0x00000002ded97824 */ /* 0x000fe400078e00ff */
[----:B------:R-:W-:-:S02]  /*2720*/  IMAD R220, R224, 0x2, R218 ;  /* 0x00000002e0dc7824 */ /* 0x000fc400078e02da */
[----:B------:R-:W-:Y:S01]  /*2730*/  IMAD R224, R224, 0x2, R219 ;  /* 0x00000002e0e07824 */ /* 0x000fe200078e02db */
[----:B------:R-:W-:Y:S01]  /*2740*/  IADD3 R217, R217, 0xc080, RZ ;  /* 0x0000c080d9d97810 */ /* 0x000fe20007ffe0ff */
[----:B------:R-:W-:Y:S02]  /*2750*/  IMAD R223, R223, 0x2, R220 ;  /* 0x00000002dfdf7824 */ /* 0x000fe400078e02dc */
[----:B------:R-:W-:Y:S01]  /*2760*/  IMAD.IADD R226, R222, 0x1, R225 ;  /* 0x00000001dee27824 */ /* 0x000fe200078e02e1 */
[----:B-1----:R-:W-:Y:S01]  /*2770*/  LOP3.LUT R2, R6, R11, R5, 0x1e, !PT ;  /* 0x0000000b06027212 */ /* 0x002fe200078e1e05 */
[----:B------:R-:W-:Y:S02]  /*2780*/  IMAD R217, R225, 0x2, R217 ;  /* 0x00000002e1d97824 */ /* 0x000fe400078e02d9 */
[----:B------:R-:W-:Y:S02]  /*2790*/  IMAD.SHL.U32 R216, R222, 0x2, RZ ;  /* 0x00000002ded87824 */ /* 0x000fe400078e00ff */
[----:B------:R-:W-:-:S02]  /*27a0*/  IMAD.IADD R221, R0, 0x1, R2 ;  /* 0x0000000100dd7824 */ /* 0x000fc400078e0202 */
[----:B------:R-:W-:Y:S02]  /*27b0*/  @!P2 IMAD.SHL.U32 R0, R34, 0x10, RZ ;  /* 0x000000102200a824 */ /* 0x000fe400078e00ff */
[----:B------:R-:W-:-:S03]  /*27c0*/  IMAD.SHL.U32 R2, R24, 0x2, RZ ;  /* 0x0000000218027824 */ /* 0x000fc600078e00ff */
[----:B------:R1:W-:Y:S04]  /*27d0*/  @!P2 LDGSTS.E.BYPASS.LTC128B.128 [R0+0xf280], [R8.64] ;  /* 0x0f2800000800afae */ /* 0x0003e8000b901d4e */
[----:B------:R2:W-:Y:S04]  /*27e0*/  STL [R1+0x34], R2 ;  /* 0x0000340201007387 */ /* 0x0005e80000100800 */
[----:B------:R-:W0:Y:S04]  /*27f0*/  LDGDEPBAR ;  /* 0x00000000000079af */ /* 0x000e280000000000 */
[----:B------:R-:W0:Y:S01]  /*2800*/  LDGDEPBAR ;  /* 0x00000000000079af */ /* 0x000e220000000000 */
[----:B-1----:R-:W-:Y:S01]  /*2810*/  IADD3 R0, -R2, UR18, RZ ;  /* 0x0000001202007c10 */ /* 0x002fe2000fffe1ff */
[----:B------:R-:W-:-:S04]  /*2820*/  ULDC UR18, c[0x0][0x168] ;  /* 0x00005a0000127ab9 */ /* 0x000fc80000000800 */
[----:B------:R2:W-:Y:S04]  /*2830*/  STL [R1+0x1c], R0 ;  /* 0x00001c0001007387 */ /* 0x0005e80000100800 */
[----:B---34-:R2:W-:Y:S02]  /*2840*/  STL [R1+0x24], R35 ;  /* 0x0000242301007387 */ /* 0x0185e40000100800 */
.L_x_459:
        /* <DEDUP_REMOVED lines=14> */
[----:B------:R-:W-:Y:S01]  /*2930*/  IMAD R2, R2, 0x1800, R226 ;  /* 0x0000180002027824 */ /* 0x000fe200078e02e2 */
[----:B------:R-:W-:Y:S04]  /*2940*/  UMOV UR20, UR16 ;  /* 0x0000001000147c82 */ /* 0x000fe80008000000 */
        /* <DEDUP_REMOVED lines=66> */
[C---:B------:R-:W-:Y:S04]  /*2d70*/  HMMA.16816.F32.BF16 R16, R144.reuse, R154, R16 ;  /* 0x0000009a9010723c */ /* 0x040fe80000041810 */
[----:B------:R-:W-:Y:S02]  /*2d80*/  FMUL.FTZ R4, R4, c[0x0][0x2b4] ;  /* 0x0000ad0004047a20 */ /* 0x000fe40000410000 */
[----:B------:R-:W-:Y:S02]  /*2d90*/  FMUL.FTZ R5, R5, c[0x0][0x2b4] ;  /* 0x0000ad0005057a20 */ /* 0x000fe40000410000 */
[----:B------:R-:W-:Y:S01]  /*2da0*/  MUFU.TANH R231, R4 ;  /* 0x0000000400e77308 */ /* 0x000fe20000002400 */
[----:B------:R-:W-:Y:S03]  /*2db0*/  FMUL.FTZ R6, R6, c[0x0][0x2b4] ;  /* 0x0000ad0006067a20 */ /* 0x000fe60000410000 */
[----:B------:R-:W-:Y:S02]  /*2dc0*/  FMUL.FTZ R7, R7, c[0x0][0x2b4] ;  /* 0x0000ad0007077a20 */ /* 0x000fe40000410000 */
[----:B------:R-:W-:Y:S02]  /*2dd0*/  FMUL.FTZ R8, R8, c[0x0][0x2b4] ;  /* 0x0000ad0008087a20 */ /* 0x000fe40000410000 */
[----:B------:R-:W-:Y:S02]  /*2de0*/  FMUL.FTZ R14, R14, c[0x0][0x2b4] ;  /* 0x0000ad000e0e7a20 */ /* 0x000fe40000410000 */
        /* <DEDUP_REMOVED lines=12> */
[----:B------:R1:W-:Y:S10]  /*2eb0*/  MUFU.TANH R245, R7 ;  /* 0x0000000700f57308 */ /* 0x0003f40000002400 */
[----:B------:R-:W-:Y:S10]  /*2ec0*/  MUFU.TANH R247, R8 ;  /* 0x0000000800f77308 */ /* 0x000ff40000002400 */
[----:B------:R-:W2:Y:S01]  /*2ed0*/  MUFU.TANH R2, R14 ;  /* 0x0000000e00027308 */ /* 0x000ea20000002400 */
[----:B-1----:R-:W1:Y:S09]  /*2ee0*/  LDSM.16.M88.4 R4, [R215+0x5080] ;  /* 0x00508000d704783b */ /* 0x002e720000000200 */
[----:B------:R-:W-:Y:S10]  /*2ef0*/  MUFU.TANH R151, R9 ;  /* 0x0000000900977308 */ /* 0x000ff40000002400 */
[----:B------:R-:W3:Y:S01]  /*2f00*/  MUFU.TANH R0, R15 ;  /* 0x0000000f00007308 */ /* 0x000ee20000002400 */
[----:B--2---:R-:W-:Y:S04]  /*2f10*/  STL [R1+0x4], R2 ;  /* 0x0000040201007387 */ /* 0x004fe80000100800 */
[----:B------:R-:W2:Y:S05]  /*2f20*/  LDL R155, [R1+0x8] ;  /* 0x00000800019b7983 */ /* 0x000eaa0000100800 */
[----:B------:R-:W4:Y:S10]  /*2f30*/  MUFU.TANH R230, R10 ;  /* 0x0000000a00e67308 */ /* 0x000f340000002400 */
[----:B------:R-:W2:Y:S01]  /*2f40*/  MUFU.TANH R233, R11 ;  /* 0x0000000b00e97308 */ /* 0x000ea20000002400 */
[----:B---3--:R3:W-:Y:S01]  /*2f50*/  STL [R1], R0 ;  /* 0x0000000001007387 */ /* 0x0087e20000100800 */
[-C--:B-1----:R-:W-:Y:S08]  /*2f60*/  HMMA.16816.F32.BF16 R20, R144, R4.reuse, R20 ;  /* 0x000000049014723c */ /* 0x082ff00000041814 */
[----:B------:R-:W1:Y:S01]  /*2f70*/  MUFU.TANH R236, R12 ;  /* 0x0000000c00ec7308 */ /* 0x000e620000002400 */
[C---:B------:R-:W-:Y:S09]  /*2f80*/  HMMA.16816.F32.BF16 R24, R136.reuse, R4, R24 ;  /* 0x000000048818723c */ /* 0x040ff20000041818 */
[----:B------:R-:W1:Y:S01]  /*2f90*/  MUFU.TANH R252, R13 ;  /* 0x0000000d00fc7308 */ /* 0x000e620000002400 */
[-C--:B------:R-:W-:Y:S08]  /*2fa0*/  HMMA.16816.F32.BF16 R28, R136, R6.reuse, R28 ;  /* 0x00000006881c723c */ /* 0x080ff0000004181c */
[----:B------:R-:W-:Y:S01]  /*2fb0*/  HMMA.16816.F32.BF16 R32, R144, R6, R32 ;  /* 0x000000069020723c */ /* 0x000fe20000041820 */
[----:B------:R-:W1:Y:S03]  /*2fc0*/  MUFU.TANH R160, R16 ;  /* 0x0000001000a07308 */ /* 0x000e660000002400 */
[----:B---3--:R-:W-:Y:S01]  /*2fd0*/  MOV R0, UR4 ;  /* 0x0000000400007c02 */ /* 0x008fe20008000f00 */
[----:B------:R-:W-:Y:S02]  /*2fe0*/  FMUL.FTZ R20, R20, c[0x0][0x2b4] ;  /* 0x0000ad0014147a20 */ /* 0x000fe40000410000 */
[----:B------:R-:W-:Y:S02]  /*2ff0*/  FMUL.FTZ R21, R21, c[0x0][0x2b4] ;  /* 0x0000ad0015157a20 */ /* 0x000fe40000410000 */
[----:B------:R-:W-:Y:S02]  /*3000*/  FMUL.FTZ R22, R22, c[0x0][0x2b4] ;  /* 0x0000ad0016167a20 */ /* 0x000fe40000410000 */
[----:B------:R-:W3:Y:S01]  /*3010*/  MUFU.TANH R229, R17 ;  /* 0x0000001100e57308 */ /* 0x000ee20000002400 */
[----:B------:R-:W-:Y:S02]  /*3020*/  FMUL.FTZ R23, R23, c[0x0][0x2b4] ;  /* 0x0000ad0017177a20 */ /* 0x000fe40000410000 */
[----:B------:R-:W-:Y:S02]  /*3030*/  FMUL.FTZ R24, R24, c[0x0][0x2b4] ;  /* 0x0000ad0018187a20 */ /* 0x000fe40000410000 */
[----:B------:R-:W-:Y:S02]  /*3040*/  FMUL.FTZ R28, R28, c[0x0][0x2b4] ;  /* 0x0000ad001c1c7a20 */ /* 0x000fe40000410000 */
[----:B------:R-:W-:Y:S02]  /*3050*/  FMUL.FTZ R29, R29, c[0x0][0x2b4] ;  /* 0x0000ad001d1d7a20 */ /* 0x000fe40000410000 */
[----:B------:R-:W-:Y:S01]  /*3060*/  FMUL.FTZ R30, R30, c[0x0][0x2b4] ;  /* 0x0000ad001e1e7a20 */ /* 0x000fe20000410000 */
[----:B------:R-:W1:Y:S01]  /*3070*/  MUFU.TANH R248, R28 ;  /* 0x0000001c00f87308 */ /* 0x000e620000002400 */
        /* <DEDUP_REMOVED lines=8> */
[----:B------:R-:W-:Y:S05]  /*3100*/  FMUL.FTZ R35, R35, c[0x0][0x2b4] ;  /* 0x0000ad0023237a20 */ /* 0x000fea0000410000 */
[----:B------:R-:W1:Y:S10]  /*3110*/  MUFU.TANH R246, R29 ;  /* 0x0000001d00f67308 */ /* 0x000e740000002400 */
[----:B------:R-:W1:Y:S10]  /*3120*/  MUFU.TANH R242, R19 ;  /* 0x0000001300f27308 */ /* 0x000e740000002400 */
[----:B------:R-:W1:Y:S10]  /*3130*/  MUFU.TANH R148, R30 ;  /* 0x0000001e00947308 */ /* 0x000e740000002400 */
[----:B------:R-:W1:Y:S10]  /*3140*/  MUFU.TANH R162, R20 ;  /* 0x0000001400a27308 */ /* 0x000e740000002400 */
        /* <DEDUP_REMOVED lines=13> */
[----:B------:R2:W1:Y:S04]  /*3220*/  LDS R144, [R0.X4+0xf080] ;  /* 0x00f0800000907984 */ /* 0x0004680000004800 */
[----:B------:R2:W1:Y:S04]  /*3230*/  LDS R145, [R0.X4+0xf0a0] ;  /* 0x00f0a00000917984 */ /* 0x0004680000004800 */
[----:B------:R2:W1:Y:S04]  /*3240*/  LDS R147, [R0.X4+0xf100] ;  /* 0x00f1000000937984 */ /* 0x0004680000004800 */
[----:B------:R2:W1:Y:S01]  /*3250*/  LDS R146, [R0.X4+0xf120] ;  /* 0x00f1200000927984 */ /* 0x0004620000004800 */
[----:B------:R-:W-:Y:S04]  /*3260*/  DEPBAR.LE SB0, 0x0 ;  /* 0x000080000000791a */ /* 0x000fe80000000000 */
[----:B------:R-:W-:Y:S08]  /*3270*/  BAR.SYNC.DEFER_BLOCKING 0x0 ;  /* 0x0000000000007b1d */ /* 0x000ff00000010000 */
[----:B------:R2:W1:Y:S08]  /*3280*/  LDSM.16.M88.4 R132, [R216+0xc080] ;  /* 0x00c08000d884783b */ /* 0x0004700000000200 */
[----:B-----5:R2:W1:Y:S08]  /*3290*/  LDSM.16.M88.4 R28, [R216+0xc880] ;  /* 0x00c88000d81c783b */ /* 0x0204700000000200 */
[----:B------:R2:W1:Y:S08]  /*32a0*/  LDSM.16.M88.4 R136, [R217] ;  /* 0x00000000d988783b */ /* 0x0004700000000200 */
[----:B------:R2:W1:Y:S01]  /*32b0*/  LDSM.16.M88.4 R140, [R217+0x800] ;  /* 0x00080000d98c783b */ /* 0x0004620000000200 */
[----:B------:R-:W-:-:S05]  /*32c0*/  @P0 BRA `(.L_x_457) ;  /* 0x0000031000000947 */ /* 0x000fca0003800000 */
[----:B---34-:R-:W3:Y:S01]  /*32d0*/  LDL.64 R18, [R1+0x58] ;  /* 0x0000580001127983 */ /* 0x018ee20000100a00 */
[----:B------:R-:W-:Y:S01]  /*32e0*/  ULDC.64 UR6, c[0x0][0x178] ;  /* 0x00005e0000067ab9 */ /* 0x000fe20000000a00 */
[----:B------:R-:W-:Y:S01]  /*32f0*/  IMAD.U32 R7, RZ, RZ, UR19 ;  /* 0x00000013ff077e24 */ /* 0x000fe2000f8e00ff */
[----:B------:R-:W-:Y:S01]  /*3300*/  USHF.R.S32.HI UR21, URZ, 0x1f, UR22 ;  /* 0x0000001f3f157899 */ /* 0x000fe20008011416 */
[----:B------:R-:W4:Y:S01]  /*3310*/  LDL R2, [R1+0x68] ;  /* 0x0000680001027983 */ /* 0x000f220000100800 */
[----:B------:R-:W-:Y:S02]  /*3320*/  UIMAD.WIDE.U32 UR24, UR22, UR6, URZ ;  /* 0x00000006161872a5 */ /* 0x000fe4000f8e003f */
[----:B------:R-:W-:Y:S01]  /*3330*/  UIMAD UR21, UR21, UR6, URZ ;  /* 0x00000006151572a4 */ /* 0x000fe2000f8e023f */
[----:B------:R-:W5:Y:S03]  /*3340*/  LDL R9, [R1+0x2c] ;  /* 0x00002c0001097983 */ /* 0x000f660000100800 */
[----:B------:R-:W-:Y:S01]  /*3350*/  UIMAD UR21, UR22, UR7, UR21 ;  /* 0x00000007161572a4 */ /* 0x000fe2000f8e0215 */
[----:B--2---:R-:W2:Y:S01]  /*3360*/  LDL.64 R14, [R1+0x48] ;  /* 0x00004800010e7983 */ /* 0x004ea20000100a00 */
[----:B------:R-:W-:Y:S01]  /*3370*/  UIMAD UR22, UR22, UR17, UR13 ;  /* 0x00000011161672a4 */ /* 0x000fe2000f8e020d */
[----:B------:R-:W-:Y:S01]  /*3380*/  IMAD.U32 R3, RZ, RZ, UR24 ;  /* 0x00000018ff037e24 */ /* 0x000fe2000f8e00ff */
[----:B------:R-:W-:Y:S01]  /*3390*/  UIADD3 UR21, UR25, UR21, URZ ;  /* 0x0000001519157290 */ /* 0x000fe2000fffe03f */
[----:B------:R-:W2:Y:S01]  /*33a0*/  LDL.64 R152, [R1+0x10] ;  /* 0x0000100001987983 */ /* 0x000ea20000100a00 */
[----:B------:R-:W-:Y:S03]  /*33b0*/  IMAD.U32 R10, RZ, RZ, UR24 ;  /* 0x00000018ff0a7e24 */ /* 0x000fe6000f8e00ff */
[----:B------:R-:W2:Y:S01]  /*33c0*/  LDL R8, [R1+0x18] ;  /* 0x0000180001087983 */ /* 0x000ea20000100800 */
[----:B------:R-:W-:Y:S03]  /*33d0*/  IMAD.U32 R0, RZ, RZ, UR21 ;  /* 0x00000015ff007e24 */ /* 0x000fe6000f8e00ff */
[----:B------:R-:W2:Y:S04]  /*33e0*/  LDL R11, [R1+0x64] ;  /* 0x00006400010b7983 */ /* 0x000ea80000100800 */
[----:B------:R-:W2:Y:S04]  /*33f0*/  LDL R12, [R1+0x30] ;  /* 0x00003000010c7983 */ /* 0x000ea80000100800 */
[----:B------:R-:W2:Y:S01]  /*3400*/  LDL.64 R16, [R1+0x20] ;  /* 0x0000200001107983 */ /* 0x000ea20000100a00 */
[----:B---3--:R-:W-:Y:S04]  /*3410*/  LEA R3, P1, R3, R18, 0x6 ;  /* 0x0000001203037211 */ /* 0x008fe800078230ff */
[----:B----4-:R-:W-:Y:S01]  /*3420*/  LEA.HI.X R10, R10, R2, R0, 0x6, P1 ;  /* 0x000000020a0a7211 */ /* 0x010fe200008f3400 */
[----:B------:R-:W-:Y:S01]  /*3430*/  IMAD.U32 R2, RZ, RZ, UR16 ;  /* 0x00000010ff027e24 */ /* 0x000fe2000f8e00ff */
[C---:B-----5:R-:W-:Y:S04]  /*3440*/  LOP3.LUT P6, RZ, R9.reuse, 0x1, RZ, 0xc0, !PT ;  /* 0x0000000109ff7812 */ /* 0x060fe800078cc0ff */
[----:B------:R-:W-:Y:S02]  /*3450*/  @!P3 LEA R2, R2, 0x40, 0x6 ;  /* 0x000000400202b811 */ /* 0x000fe400078e30ff */
[----:B------:R-:W-:Y:S02]  /*3460*/  LOP3.LUT P5, RZ, R9, 0x2, RZ, 0xc0, !PT ;  /* 0x0000000209ff7812 */ /* 0x000fe400078ac0ff */
[----:B--2---:R-:W-:Y:S02]  /*3470*/  @!P3 IADD3 R5, P1, R2, R14, RZ ;  /* 0x0000000e0205b210 */ /* 0x004fe40007f3e0ff */
[C---:B------:R-:W-:Y:S02]  /*3480*/  ISETP.GE.OR P6, PT, R152.reuse, UR22, !P6 ;  /* 0x0000001698007c0c */ /* 0x040fe4000f7c6670 */
[----:B------:R-:W-:Y:S02]  /*3490*/  ISETP.LT.AND P4, PT, R152, UR22, PT ;  /* 0x0000001698007c0c */ /* 0x000fe4000bf81270 */
[----:B------:R-:W-:Y:S01]  /*34a0*/  IADD3 R0, R8, 0x6080, RZ ;  /* 0x0000608008007810 */ /* 0x000fe20007ffe0ff */
[----:B------:R-:W-:Y:S01]  /*34b0*/  IMAD.U32 R8, RZ, RZ, UR19 ;  /* 0x00000013ff087e24 */ /* 0x000fe2000f8e00ff */
[----:B------:R-:W-:Y:S02]  /*34c0*/  ISETP.GE.OR P5, PT, R152, UR22, !P5 ;  /* 0x0000001698007c0c */ /* 0x000fe4000efa6670 */
[----:B------:R-:W-:Y:S01]  /*34d0*/  @!P3 LEA.HI.X.SX32 R6, R2, R11, 0x1, P1 ;  /* 0x0000000b0206b211 */ /* 0x000fe200008f0eff */
[----:B------:R-:W-:Y:S01]  /*34e0*/  IMAD R0, R8, 0x3000, R0 ;  /* 0x0000300008007824 */ /* 0x000fe200078e0200 */
[C---:B------:R-:W-:Y:S02]  /*34f0*/  LEA R2, P2, R3.reuse, c[0x0][0x160], 0x1 ;  /* 0x0000580003027a11 */ /* 0x040fe400078408ff */
[----:B------:R-:W-:Y:S02]  /*3500*/  ISETP.GE.OR P4, PT, R12, c[0x0][0x16c], !P4 ;  /* 0x00005b000c007a0c */ /* 0x000fe40006786670 */
[----:B------:R-:W-:Y:S01]  /*3510*/  LEA.HI.X R3, R3, c[0x0][0x164], R10, 0x1, P2 ;  /* 0x0000590003037a11 */ /* 0x000fe200010f0c0a */
[----:B------:R-:W-:Y:S01]  /*3520*/  IMAD.SHL.U32 R9, R16, 0x4, RZ ;  /* 0x0000000410097824 */ /* 0x000fe200078e00ff */
[----:B------:R-:W-:Y:S03]  /*3530*/  @!P3 LEA R4, P1, R5, c[0x0][0x258], 0x2 ;  /* 0x000096000504ba11 */ /* 0x000fe600078210ff */
[----:B------:R-:W-:Y:S01]  /*3540*/  @!PT LDS RZ, [RZ] ;  /* 0x00000000fffff984 */ /* 0x000fe20000000800 */
[----:B------:R-:W-:Y:S01]  /*3550*/  @!PT LDS RZ, [RZ] ;  /* 0x00000000fffff984 */ /* 0x000fe20000000800 */
[----:B------:R-:W-:Y:S01]  /*3560*/  @!PT LDS RZ, [RZ] ;  /* 0x00000000fffff984 */ /* 0x000fe20000000800 */
[----:B------:R2:W-:Y:S01]  /*3570*/  LDGSTS.E.BYPASS.LTC128B.128 [R0], [R2.64], !P6 ;  /* 0x0000000002007fae */ /* 0x0005e2000f101d4e */
[----:B------:R-:W-:Y:S01]  /*3580*/  @!P3 IMAD R7, R7, 0x40, R9 ;  /* 0x000000400707b824 */ /* 0x000fe200078e0209 */
[----:B------:R-:W-:Y:S02]  /*3590*/  @!P3 LEA.HI.X R5, R5, c[0x0][0x25c], R6, 0x2, P1 ;  /* 0x000097000505ba11 */ /* 0x000fe400008f1406 */
[----:B------:R2:W-:Y:S01]  /*35a0*/  LDGSTS.E.BYPASS.LTC128B.128 [R0+0x1000], [R2.64+0x40], !P5 ;  /* 0x0100004002007fae */ /* 0x0005e2000e901d4e */
[----:B------:R-:W-:Y:S03]  /*35b0*/  @!P3 IMAD.SHL.U32 R6, R7, 0x4, RZ ;  /* 0x000000040706b824 */ /* 0x000fe600078e00ff */
[----:B------:R2:W-:Y:S04]  /*35c0*/  LDGSTS.E.BYPASS.LTC128B.128 [R0+0x2000], [R2.64+0x80], !P4 ;  /* 0x0200008002007fae */ /* 0x0005e8000e101d4e */
[----:B------:R2:W-:Y:S02]  /*35d0*/  @!P3 LDGSTS.E.BYPASS.LTC128B.128 [R6+0xf080], [R4.64] ;  /* 0x0f0800000406bfae */ /* 0x0005e4000b901d4e */
.L_x_457:
[-C--:B-1234-:R-:W-:Y:S01]  /*35e0*/  HMMA.16816.F32.BF16 R4, R132, R164.reuse, RZ ;  /* 0x000000a48404723c */ /* 0x09efe200000418ff */
[----:B------:R-:W2:Y:S01]  /*35f0*/  LDL R3, [R1+0x34] ;  /* 0x0000340001037983 */ /* 0x000ea20000100800 */
[----:B------:R-:W-:Y:S02]  /*3600*/  ULEA UR6, UR16, 0x1, 0x6 ;  /* 0x0000000110067891 */ /* 0x000fe4000f8e303f */
[----:B------:R-:W-:Y:S01]  /*3610*/  UIADD3 UR16, UR16, 0x1, URZ ;  /* 0x0000000110107890 */ /* 0x000fe2000fffe03f */
[----:B------:R-:W3:Y:S01]  /*3620*/  LDL R237, [R1+0x1c] ;  /* 0x00001c0001ed7983 */ /* 0x000ee20000100800 */
[----:B------:R-:W-:Y:S02]  /*3630*/  UIADD3 UR6, UR6, UR5, -UR8 ;  /* 0x0000000506067290 */ /* 0x000fe4000fffe808 */
[C---:B------:R-:W-:Y:S01]  /*3640*/  HMMA.16816.F32.BF16 R8, R28.reuse, R164, RZ ;  /* 0x000000a41c08723c */ /* 0x040fe200000418ff */
[----:B------:R-:W-:Y:S03]  /*3650*/  LDS R2, [R155.X4+0xf280] ;  /* 0x00f280009b027984 */ /* 0x000fe60000004800 */
[----:B------:R-:W-:Y:S01]  /*3660*/  MOV R0, UR6 ;  /* 0x0000000600007c02 */ /* 0x000fe20008000f00 */
[----:B------:R-:W0:Y:S03]  /*3670*/  LDGDEPBAR ;  /* 0x00000000000079af */ /* 0x000e260000000000 */
[-C--:B------:R-:W-:Y:S01]  /*3680*/  HMMA.16816.F32.BF16 R12, R28, R166.reuse, RZ ;  /* 0x000000a61c0c723c */ /* 0x080fe200000418ff */
[----:B------:R-:W-:Y:S07]  /*3690*/  IADD3 R0, R155, -c[0x0][0x168], R0 ;  /* 0x80005a009b007a10 */ /* 0x000fee0007ffe000 */
[C---:B------:R-:W-:Y:S08]  /*36a0*/  HMMA.16816.F32.BF16 R16, R132.reuse, R166, RZ ;  /* 0x000000a68410723c */ /* 0x040ff000000418ff */
[-C--:B------:R-:W-:Y:S08]  /*36b0*/  HMMA.16816.F32.BF16 R20, R132, R168.reuse, RZ ;  /* 0x000000a88414723c */ /* 0x080ff000000418ff */
[C---:B------:R-:W-:Y:S08]  /*36c0*/  HMMA.16816.F32.BF16 R24, R28.reuse, R168, RZ ;  /* 0x000000a81c18723c */ /* 0x040ff000000418ff */
[-C--:B------:R-:W-:Y:S08]  /*36d0*/  HMMA.16816.F32.BF16 R28, R28, R170.reuse, RZ ;  /* 0x000000aa1c1c723c */ /* 0x080ff000000418ff */
[----:B------:R-:W-:Y:S01]  /*36e0*/  HMMA.16816.F32.BF16 R32, R132, R170, RZ ;  /* 0x000000aa8420723c */ /* 0x000fe200000418ff */
[----:B------:R-:W1:Y:S07]  /*36f0*/  LDSM.16.M88.4 R132, [R216+0xd080] ;  /* 0x00d08000d884783b */ /* 0x000e6e0000000200 */
[-C--:B------:R-:W-:Y:S08]  /*3700*/  HMMA.16816.F32.BF16 R4, R136, R172.reuse, R4 ;  /* 0x000000ac8804723c */ /* 0x080ff00000041804 */
[C---:B------:R-:W-:Y:S08]  /*3710*/  HMMA.16816.F32.BF16 R8, R140.reuse, R172, R8 ;  /* 0x000000ac8c08723c */ /* 0x040ff00000041808 */
[-C--:B------:R-:W-:Y:S08]  /*3720*/  HMMA.16816.F32.BF16 R12, R140, R174.reuse, R12 ;  /* 0x000000ae8c0c723c */ /* 0x080ff0000004180c */
[C---:B------:R-:W-:Y:S08]  /*3730*/  HMMA.16816.F32.BF16 R16, R136.reuse, R174, R16 ;  /* 0x000000ae8810723c */ /* 0x040ff00000041810 */
[-C--:B------:R-:W-:Y:S08]  /*3740*/  HMMA.16816.F32.BF16 R20, R136, R176.reuse, R20 ;  /* 0x000000b08814723c */ /* 0x080ff00000041814 */
[C---:B------:R-:W-:Y:S08]  /*3750*/  HMMA.16816.F32.BF16 R24, R140.reuse, R176, R24 ;  /* 0x000000b08c18723c */ /* 0x040ff00000041818 */
[-C--:B------:R-:W-:Y:S01]  /*3760*/  HMMA.16816.F32.BF16 R28, R140, R178.reuse, R28 ;  /* 0x000000b28c1c723c */ /* 0x080fe2000004181c */
[----:B------:R-:W4:Y:S07]  /*3770*/  LDSM.16.M88.4 R140, [R216+0xd880] ;  /* 0x00d88000d88c783b */ /* 0x000f2e0000000200 */
[----:B------:R-:W-:Y:S01]  /*3780*/  HMMA.16816.F32.BF16 R32, R136, R178, R32 ;  /* 0x000000b28820723c */ /* 0x000fe20000041820 */
[----:B------:R-:W4:Y:S07]  /*3790*/  LDSM.16.M88.4 R136, [R217+0x1000] ;  /* 0x00100000d988783b */ /* 0x000f2e0000000200 */
[-C--:B-1----:R-:W-:Y:S08]  /*37a0*/  HMMA.16816.F32.BF16 R4, R132, R180.reuse, R4 ;  /* 0x000000b48404723c */ /* 0x082ff00000041804 */
[C---:B----4-:R-:W-:Y:S08]  /*37b0*/  HMMA.16816.F32.BF16 R8, R140.reuse, R180, R8 ;  /* 0x000000b48c08723c */ /* 0x050ff00000041808 */
[-C--:B------:R-:W-:Y:S08]  /*37c0*/  HMMA.16816.F32.BF16 R12, R140, R182.reuse, R12 ;  /* 0x000000b68c0c723c */ /* 0x080ff0000004180c */
[C---:B------:R-:W-:Y:S08]  /*37d0*/  HMMA.16816.F32.BF16 R16, R132.reuse, R182, R16 ;  /* 0x000000b68410723c */ /* 0x040ff00000041810 */
[-C--:B------:R-:W-:Y:S08]  /*37e0*/  HMMA.16816.F32.BF16 R20, R132, R184.reuse, R20 ;  /* 0x000000b88414723c */ /* 0x080ff00000041814 */
[C---:B------:R-:W-:Y:S08]  /*37f0*/  HMMA.16816.F32.BF16 R24, R140.reuse, R184, R24 ;  /* 0x000000b88c18723c */ /* 0x040ff00000041818 */
[-C--:B------:R-:W-:Y:S01]  /*3800*/  HMMA.16816.F32.BF16 R28, R140, R186.reuse, R28 ;  /* 0x000000ba8c1c723c */ /* 0x080fe2000004181c */
[----:B------:R-:W1:Y:S07]  /*3810*/  LDSM.16.M88.4 R140, [R217+0x1800] ;  /* 0x00180000d98c783b */ /* 0x000e6e0000000200 */
[----:B------:R-:W-:Y:S01]  /*3820*/  HMMA.16816.F32.BF16 R32, R132, R186, R32 ;  /* 0x000000ba8420723c */ /* 0x000fe20000041820 */
[----:B------:R-:W4:Y:S07]  /*3830*/  LDSM.16.M88.4 R132, [R216+0xe080] ;  /* 0x00e08000d884783b */ /* 0x000f2e0000000200 */
[-C--:B------:R-:W-:Y:S08]  /*3840*/  HMMA.16816.F32.BF16 R4, R136, R188.reuse, R4 ;  /* 0x000000bc8804723c */ /* 0x080ff00000041804 */
        /* <DEDUP_REMOVED lines=18> */
[----:B--2---:R-:W-:Y:S01]  /*3970*/  IADD3 R132, -R3, R0, RZ ;  /* 0x0000000003847210 */ /* 0x004fe20007ffe1ff */
[-C--:B------:R-:W-:Y:S01]  /*3980*/  HMMA.16816.F32.BF16 R4, R136, R204.reuse, R4 ;  /* 0x000000cc8804723c */ /* 0x080fe20000041804 */
[----:B------:R-:W2:Y:S04]  /*3990*/  LDS R0, [R155.X4+0xf2a0] ;  /* 0x00f2a0009b007984 */ /* 0x000ea80000004800 */
[----:B---3--:R-:W-:Y:S04]  /*39a0*/  IMNMX R3, R237, R132, PT ;  /* 0x00000084ed037217 */ /* 0x008fe80003800200 */
[C---:B------:R-:W-:Y:S02]  /*39b0*/  ISETP.GT.AND P6, PT, R3.reuse, 0x21, PT ;  /* 0x000000210300780c */ /* 0x040fe40003fc4270 */
[C---:B------:R-:W-:Y:S02]  /*39c0*/  ISETP.GT.AND P5, PT, R3.reuse, 0x40, PT ;  /* 0x000000400300780c */ /* 0x040fe40003fa4270 */
[C---:B------:R-:W-:Y:S02]  /*39d0*/  ISETP.GT.AND P4, PT, R3.reuse, RZ, PT ;  /* 0x000000ff0300720c */ /* 0x040fe40003f84270 */
[----:B------:R-:W-:Y:S02]  /*39e0*/  FSEL R135, R162, -INF , P5 ;  /* 0xff800000a2877808 */ /* 0x000fe40002800000 */
[C---:B------:R-:W-:Y:S02]  /*39f0*/  ISETP.GT.AND P2, PT, R3.reuse, 0x1, PT ;  /* 0x000000010300780c */ /* 0x040fe40003f44270 */
[----:B------:R-:W-:Y:S01]  /*3a00*/  ISETP.GT.AND P1, PT, R3, 0x20, PT ;  /* 0x000000200300780c */ /* 0x000fe20003f24270 */
[C---:B-1----:R-:W-:Y:S08]  /*3a10*/  HMMA.16816.F32.BF16 R8, R140.reuse, R204, R8 ;  /* 0x000000cc8c08723c */ /* 0x042ff00000041808 */
[-C--:B------:R-:W-:Y:S08]  /*3a20*/  HMMA.16816.F32.BF16 R12, R140, R206.reuse, R12 ;  /* 0x000000ce8c0c723c */ /* 0x080ff0000004180c */
[C---:B------:R-:W-:Y:S04]  /*3a30*/  HMMA.16816.F32.BF16 R16, R136.reuse, R206, R16 ;  /* 0x000000ce8810723c */ /* 0x040fe80000041810 */
[--C-:B--2---:R-:W-:Y:S04]  /*3a40*/  FADD.FTZ R154, R7, -R0.reuse ;  /* 0x80000000079a7221 */ /* 0x104fe80000010000 */
[-C--:B------:R-:W-:Y:S08]  /*3a50*/  HMMA.16816.F32.BF16 R20, R136, R208.reuse, R20 ;  /* 0x000000d08814723c */ /* 0x080ff00000041814 */
[C---:B------:R-:W-:Y:S08]  /*3a60*/  HMMA.16816.F32.BF16 R24, R140.reuse, R208, R24 ;  /* 0x000000d08c18723c */ /* 0x040ff00000041818 */
[-C--:B------:R-:W-:Y:S04]  /*3a70*/  HMMA.16816.F32.BF16 R28, R140, R210.reuse, R28 ;  /* 0x000000d28c1c723c */ /* 0x080fe8000004181c */
[--C-:B------:R-:W-:Y:S01]  /*3a80*/  FADD.FTZ R156, R19, -R0.reuse ;  /* 0x80000000139c7221 */ /* 0x100fe20000010000 */
[----:B------:R-:W-:Y:S01]  /*3a90*/  MOV R19, R230 ;  /* 0x000000e600137202 */ /* 0x000fe20000000f00 */
[----:B------:R-:W-:Y:S01]  /*3aa0*/  FADD.FTZ R153, R18, -R0 ;  /* 0x8000000012997221 */ /* 0x000fe20000010000 */
[----:B------:R-:W-:Y:S01]  /*3ab0*/  IADD3 R142, R132, 0x8, RZ ;  /* 0x00000008848e7810 */ /* 0x000fe20007ffe0ff */
[----:B------:R-:W-:Y:S04]  /*3ac0*/  HMMA.16816.F32.BF16 R32, R136, R210, R32 ;  /* 0x000000d28820723c */ /* 0x000fe80000041820 */
[----:B------:R-:W-:Y:S01]  /*3ad0*/  FADD.FTZ R149, R21, -R2 ;  /* 0x8000000215957221 */ /* 0x000fe20000010000 */
[----:B------:R-:W-:Y:S01]  /*3ae0*/  MOV R21, R151 ;  /* 0x0000009700157202 */ /* 0x000fe20000000f00 */
[----:B------:R-:W-:Y:S01]  /*3af0*/  FADD.FTZ R230, R23, -R0 ;  /* 0x8000000017e67221 */ /* 0x000fe20000010000 */
[----:B------:R-:W-:Y:S01]  /*3b00*/  FSEL R138, R232, -INF , P2 ;  /* 0xff800000e88a7808 */ /* 0x000fe20001000000 */
[----:B------:R-:W-:Y:S01]  /*3b10*/  FADD.FTZ R143, R17, -R2 ;  /* 0x80000002118f7221 */ /* 0x000fe20000010000 */
[----:B------:R-:W-:Y:S02]  /*3b20*/  FSEL R139, R231, -INF , P4 ;  /* 0xff800000e78b7808 */ /* 0x000fe40002000000 */
[C---:B------:R-:W-:Y:S01]  /*3b30*/  ISETP.GT.AND P4, PT, R3.reuse, 0x41, PT ;  /* 0x000000410300780c */ /* 0x040fe20003f84270 */
[--C-:B------:R-:W-:Y:S01]  /*3b40*/  FFMA.FTZ R138, R138, c[0x0][0x29c], -R144.reuse ;  /* 0x0000a7008a8a7a23 */ /* 0x100fe20000010890 */
[----:B------:R-:W-:Y:S01]  /*3b50*/  ISETP.GT.AND P2, PT, R3, 0x60, PT ;  /* 0x000000600300780c */ /* 0x000fe20003f44270 */
[----:B------:R-:W-:Y:S01]  /*3b60*/  FFMA.FTZ R139, R139, c[0x0][0x29c], -R144 ;  /* 0x0000a7008b8b7a23 */ /* 0x000fe20000010890 */
[----:B------:R-:W-:Y:S01]  /*3b70*/  FSEL R137, R160, -INF , P1 ;  /* 0xff800000a0897808 */ /* 0x000fe20000800000 */
[----:B------:R1:W-:Y:S01]  /*3b80*/  MUFU.EX2 R23, R138 ;  /* 0x0000008a00177308 */ /* 0x0003e20000000800 */
[----:B------:R-:W-:Y:S01]  /*3b90*/  ISETP.GT.AND P1, PT, R3, 0x61, PT ;  /* 0x000000610300780c */ /* 0x000fe20003f24270 */
[----:B------:R-:W-:Y:S01]  /*3ba0*/  FADD.FTZ R151, R6, -R0 ;  /* 0x8000000006977221 */ /* 0x000fe20000010000 */
[----:B------:R-:W-:Y:S01]  /*3bb0*/  FSEL R136, R229, -INF , P6 ;  /* 0xff800000e5887808 */ /* 0x000fe20003000000 */
[--C-:B------:R-:W-:Y:S01]  /*3bc0*/  FFMA.FTZ R141, R137, c[0x0][0x29c], -R144.reuse ;  /* 0x0000a700898d7a23 */ /* 0x100fe20000010890 */
[----:B------:R-:W-:Y:S01]  /*3bd0*/  FSEL R134, R161, -INF , P4 ;  /* 0xff800000a1867808 */ /* 0x000fe20002000000 */
[--C-:B------:R-:W-:Y:S01]  /*3be0*/  FFMA.FTZ R137, R135, c[0x0][0x29c], -R144.reuse ;  /* 0x0000a70087897a23 */ /* 0x100fe20000010890 */
[----:B------:R-:W-:Y:S01]  /*3bf0*/  FSEL R133, R157, -INF , P2 ;  /* 0xff8000009d857808 */ /* 0x000fe20001000000 */
[--C-:B------:R-:W-:Y:S01]  /*3c00*/  FFMA.FTZ R140, R136, c[0x0][0x29c], -R144.reuse ;  /* 0x0000a700888c7a23 */ /* 0x100fe20000010890 */
[----:B------:R-:W-:Y:S01]  /*3c10*/  FSEL R3, R158, -INF , P1 ;  /* 0xff8000009e037808 */ /* 0x000fe20000800000 */
[--C-:B------:R-:W-:Y:S01]  /*3c20*/  FFMA.FTZ R136, R134, c[0x0][0x29c], -R144.reuse ;  /* 0x0000a70086887a23 */ /* 0x100fe20000010890 */
[----:B------:R-:W-:Y:S01]  /*3c30*/  MOV R18, R155 ;  /* 0x0000009b00127202 */ /* 0x000fe20000000f00 */
[--C-:B------:R-:W-:Y:S02]  /*3c40*/  FFMA.FTZ R135, R133, c[0x0][0x29c], -R144.reuse ;  /* 0x0000a70085877a23 */ /* 0x100fe40000010890 */
[----:B------:R-:W-:Y:S01]  /*3c50*/  FFMA.FTZ R144, R3, c[0x0][0x29c], -R144 ;  /* 0x0000a70003907a23 */ /* 0x000fe20000010890 */
[----:B------:R-:W-:Y:S01]  /*3c60*/  IMNMX R3, R237, R142, PT ;  /* 0x0000008eed037217 */ /* 0x000fe20003800200 */
[--C-:B------:R-:W-:Y:S01]  /*3c70*/  FADD.FTZ R133, R4, -R2.reuse ;  /* 0x8000000204857221 */ /* 0x100fe20000010000 */
[----:B------:R-:W-:Y:S01]  /*3c80*/  MOV R4, R148 ;  /* 0x0000009400047202 */ /* 0x000fe20000000f00 */
[--C-:B------:R-:W-:Y:S01]  /*3c90*/  FADD.FTZ R148, R20, -R2.reuse ;  /* 0x8000000214947221 */ /* 0x100fe20000010000 */
[----:B------:R-:W-:Y:S01]  /*3ca0*/  ISETP.GT.AND P4, PT, R3, RZ, PT ;  /* 0x000000ff0300720c */ /* 0x000fe20003f84270 */
[--C-:B------:R-:W-:Y:S01]  /*3cb0*/  FADD.FTZ R152, R33, -R2.reuse ;  /* 0x8000000221987221 */ /* 0x100fe20000010000 */
[C---:B------:R-:W-:Y:S01]  /*3cc0*/  ISETP.GT.AND P2, PT, R3.reuse, 0x1, PT ;  /* 0x000000010300780c */ /* 0x040fe20003f44270 */
[----:B------:R-:W-:Y:S01]  /*3cd0*/  FADD.FTZ R150, R32, -R2 ;  /* 0x8000000220967221 */ /* 0x000fe20000010000 */
[----:B------:R-:W-:Y:S01]  /*3ce0*/  FSEL R20, R244, -INF , P4 ;  /* 0xff800000f4147808 */ /* 0x000fe20002000000 */
[----:B------:R-:W2:Y:S01]  /*3cf0*/  MUFU.EX2 R32, R139 ;  /* 0x0000008b00207308 */ /* 0x000ea20000000800 */
[----:B------:R-:W-:Y:S01]  /*3d00*/  FADD.FTZ R155, R22, -R0 ;  /* 0x80000000169b7221 */ /* 0x000fe20000010000 */
[C---:B------:R-:W-:Y:S01]  /*3d10*/  ISETP.GT.AND P1, PT, R3.reuse, 0x20, PT ;  /* 0x000000200300780c */ /* 0x040fe20003f24270 */
[--C-:B------:R-:W-:Y:S01]  /*3d20*/  FADD.FTZ R142, R16, -R2.reuse ;  /* 0x80000002108e7221 */ /* 0x100fe20000010000 */
[----:B------:R-:W-:Y:S01]  /*3d30*/  ISETP.GT.AND P6, PT, R3, 0x21, PT ;  /* 0x000000210300780c */ /* 0x000fe20003fc4270 */
[--C-:B------:R-:W-:Y:S01]  /*3d40*/  FFMA.FTZ R33, R20, c[0x0][0x29c], -R145.reuse ;  /* 0x0000a70014217a23 */ /* 0x100fe20000010891 */
[----:B------:R-:W-:Y:S01]  /*3d50*/  MOV R20, R21 ;  /* 0x0000001500147202 */ /* 0x000fe20000000f00 */
[----:B------:R-:W-:Y:S01]  /*3d60*/  FADD.FTZ R134, R5, -R2 ;  /* 0x8000000205867221 */ /* 0x000fe20000010000 */
[----:B------:R-:W-:Y:S01]  /*3d70*/  ISETP.GT.AND P5, PT, R3, 0x40, PT ;  /* 0x000000400300780c */ /* 0x000fe20003fa4270 */
[--C-:B------:R-:W-:Y:S01]  /*3d80*/  FADD.FTZ R163, R34, -R0.reuse ;  /* 0x8000000022a37221 */ /* 0x100fe20000010000 */
[----:B------:R3:W-:Y:S01]  /*3d90*/  MUFU.EX2 R21, R140 ;  /* 0x0000008c00157308 */ /* 0x0007e20000000800 */
[----:B------:R-:W-:Y:S01]  /*3da0*/  FSEL R17, R245, -INF , P2 ;  /* 0xff800000f5117808 */ /* 0x000fe20001000000 */
[----:B------:R-:W-:Y:S01]  /*3db0*/  FADD.FTZ R159, R35, -R0 ;  /* 0x80000000239f7221 */ /* 0x000fe20000010000 */
[----:B------:R-:W-:Y:S02]  /*3dc0*/  FSEL R16, R240, -INF , P1 ;  /* 0xff800000f0107808 */ /* 0x000fe40000800000 */
[----:B------:R-:W-:Y:S01]  /*3dd0*/  ISETP.GT.AND P1, PT, R3, 0x61, PT ;  /* 0x000000610300780c */ /* 0x000fe20003f24270 */
[--C-:B------:R-:W-:Y:S01]  /*3de0*/  FFMA.FTZ R6, R17, c[0x0][0x29c], -R145.reuse ;  /* 0x0000a70011067a23 */ /* 0x100fe20000010891 */
[C---:B------:R-:W-:Y:S01]  /*3df0*/  ISETP.GT.AND P4, PT, R3.reuse, 0x41, PT ;  /* 0x000000410300780c */ /* 0x040fe20003f84270 */
[--C-:B------:R-:W-:Y:S01]  /*3e00*/  FFMA.FTZ R7, R16, c[0x0][0x29c], -R145.reuse ;  /* 0x0000a70010077a23 */ /* 0x100fe20000010891 */
[----:B------:R-:W-:Y:S01]  /*3e10*/  ISETP.GT.AND P2, PT, R3, 0x60, PT ;  /* 0x000000600300780c */ /* 0x000fe20003f44270 */
[----:B------:R4:W4:Y:S01]  /*3e20*/  MUFU.EX2 R22, R141 ;  /* 0x0000008d00167308 */ /* 0x0009220000000800 */
[----:B------:R-:W-:Y:S02]  /*3e30*/  FSEL R5, R242, -INF , P6 ;  /* 0xff800000f2057808 */ /* 0x000fe40003000000 */
[----:B------:R-:W-:Y:S02]  /*3e40*/  MOV R35, R4 ;  /* 0x0000000400237202 */ /* 0x000fe40000000f00 */
[----:B------:R-:W-:Y:S01]  /*3e50*/  FSEL R4, R241, -INF , P5 ;  /* 0xff800000f1047808 */ /* 0x000fe20002800000 */
[--C-:B------:R-:W-:Y:S01]  /*3e60*/  FFMA.FTZ R5, R5, c[0x0][0x29c], -R145.reuse ;  /* 0x0000a70005057a23 */ /* 0x100fe20000010891 */
[----:B------:R-:W-:Y:S02]  /*3e70*/  FSEL R0, R238, -INF , P1 ;  /* 0xff800000ee007808 */ /* 0x000fe40000800000 */
[----:B------:R-:W-:Y:S01]  /*3e80*/  FSEL R2, R239, -INF , P2 ;  /* 0xff800000ef027808 */ /* 0x000fe20001000000 */
[----:B------:R4:W-:Y:S01]  /*3e90*/  MUFU.EX2 R17, R33 ;  /* 0x0000002100117308 */ /* 0x0009e20000000800 */
[----:B------:R-:W-:Y:S01]  /*3ea0*/  FSEL R3, R243, -INF , P4 ;  /* 0xff800000f3037808 */ /* 0x000fe20002000000 */
[--C-:B------:R-:W-:Y:S01]  /*3eb0*/  FFMA.FTZ R4, R4, c[0x0][0x29c], -R145.reuse ;  /* 0x0000a70004047a23 */ /* 0x100fe20000010891 */
[----:B-1----:R-:W-:Y:S01]  /*3ec0*/  MOV R138, R18 ;  /* 0x00000012008a7202 */ /* 0x002fe20000000f00 */
[--C-:B------:R-:W-:Y:S01]  /*3ed0*/  FFMA.FTZ R34, R2, c[0x0][0x29c], -R145.reuse ;  /* 0x0000a70002227a23 */ /* 0x100fe20000010891 */
[----:B---3--:R-:W-:Y:S01]  /*3ee0*/  MOV R140, R20 ;  /* 0x00000014008c7202 */ /* 0x008fe20000000f00 */
[--C-:B------:R-:W-:Y:S01]  /*3ef0*/  FFMA.FTZ R3, R3, c[0x0][0x29c], -R145.reuse ;  /* 0x0000a70003037a23 */ /* 0x100fe20000010891 */
[----:B------:R-:W-:Y:S01]  /*3f00*/  MOV R139, R237 ;  /* 0x000000ed008b7202 */ /* 0x000fe20000000f00 */
[----:B------:R-:W-:Y:S02]  /*3f10*/  FFMA.FTZ R145, R0, c[0x0][0x29c], -R145 ;  /* 0x0000a70000917a23 */ /* 0x000fe40000010891 */
[----:B------:R-:W-:Y:S01]  /*3f20*/  FFMA.FTZ R0, -R231, R231, 1 ;  /* 0x3f800000e7007423 */ /* 0x000fe200000101e7 */
[----:B------:R-:W-:Y:S01]  /*3f30*/  MOV R231, R19 ;  /* 0x0000001300e77202 */ /* 0x000fe20000000f00 */
[----:B--2---:R-:W-:Y:S01]  /*3f40*/  FMUL.FTZ R2, R32, R133 ;  /* 0x0000008520027220 */ /* 0x004fe20000410000 */
[----:B------:R-:W1:Y:S01]  /*3f50*/  MUFU.EX2 R20, R137 ;  /* 0x0000008900147308 */ /* 0x000e620000000800 */
[----:B------:R-:W-:Y:S02]  /*3f60*/  MOV R133, R236 ;  /* 0x000000ec00857202 */ /* 0x000fe40000000f00 */
[----:B------:R-:W-:Y:S01]  /*3f70*/  FMUL.FTZ R237, R2, R0 ;  /* 0x0000000002ed7220 */ /* 0x000fe20000410000 */
[----:B----4-:R-:W-:Y:S01]  /*3f80*/  MOV R141, R235 ;  /* 0x000000eb008d7202 */ /* 0x010fe20000000f00 */
[----:B------:R-:W-:Y:S02]  /*3f90*/  FMUL.FTZ R2, R23, R134 ;  /* 0x0000008617027220 */ /* 0x000fe40000410000 */
[----:B------:R-:W-:Y:S03]  /*3fa0*/  FFMA.FTZ R0, -R232, R232, 1 ;  /* 0x3f800000e8007423 */ /* 0x000fe600000101e8 */
[----:B------:R2:W3:Y:S01]  /*3fb0*/  MUFU.EX2 R19, R136 ;  /* 0x0000008800137308 */ /* 0x0004e20000000800 */
[----:B------:R-:W-:Y:S02]  /*3fc0*/  FMUL.FTZ R236, R2, R0 ;  /* 0x0000000002ec7220 */ /* 0x000fe40000410000 */
[----:B------:R-:W-:Y:S01]  /*3fd0*/  FMUL.FTZ R2, R22, R142 ;  /* 0x0000008e16027220 */ /* 0x000fe20000410000 */
[----:B------:R-:W-:Y:S01]  /*3fe0*/  MOV R142, R133 ;  /* 0x00000085008e7202 */ /* 0x000fe20000000f00 */
[----:B------:R-:W-:Y:S01]  /*3ff0*/  FFMA.FTZ R0, -R160, R160, 1 ;  /* 0x3f800000a0007423 */ /* 0x000fe200000101a0 */
[----:B------:R-:W-:Y:S01]  /*4000*/  MOV R133, R35 ;  /* 0x0000002300857202 */ /* 0x000fe20000000f00 */
[----:B------:R-:W-:Y:S01]  /*4010*/  FMUL.FTZ R33, R21, R143 ;  /* 0x0000008f15217220 */ /* 0x000fe20000410000 */
[----:B------:R-:W-:Y:S01]  /*4020*/  MOV R160, R231 ;  /* 0x000000e700a07202 */ /* 0x000fe20000000f00 */
[----:B------:R-:W-:Y:S01]  /*4030*/  FMUL.FTZ R235, R2, R0 ;  /* 0x0000000002eb7220 */ /* 0x000fe20000410000 */
[----:B------:R4:W-:Y:S01]  /*4040*/  MUFU.EX2 R18, R135 ;  /* 0x0000008700127308 */ /* 0x0009e20000000800 */
[----:B------:R-:W-:Y:S01]  /*4050*/  IADD3 R0, R132, 0x20, RZ ;  /* 0x0000002084007810 */ /* 0x000fe20007ffe0ff */
[----:B------:R-:W-:Y:S01]  /*4060*/  FFMA.FTZ R2, -R229, R229, 1 ;  /* 0x3f800000e5027423 */ /* 0x000fe200000101e5 */
[----:B------:R-:W-:Y:S01]  /*4070*/  MOV R143, R133 ;  /* 0x00000085008f7202 */ /* 0x000fe20000000f00 */
[----:B------:R-:W-:Y:S01]  /*4080*/  FFMA.FTZ R35, -R157, R157, 1 ;  /* 0x3f8000009d237423 */ /* 0x000fe2000001019d */
[----:B------:R-:W-:Y:S01]  /*4090*/  IMNMX R0, R139, R0, PT ;  /* 0x000000008b007217 */ /* 0x000fe20003800200 */
[----:B------:R-:W-:Y:S01]  /*40a0*/  FFMA.FTZ R133, -R240, R240, 1 ;  /* 0x3f800000f0857423 */ /* 0x000fe200000101f0 */
[----:B------:R-:W-:Y:S02]  /*40b0*/  MOV R157, R139 ;  /* 0x0000008b009d7202 */ /* 0x000fe40000000f00 */
[C---:B------:R-:W-:Y:S01]  /*40c0*/  ISETP.GT.AND P1, PT, R0.reuse, RZ, PT ;  /* 0x000000ff0000720c */ /* 0x040fe20003f24270 */
[----:B------:R-:W3:Y:S01]  /*40d0*/  MUFU.EX2 R144, R144 ;  /* 0x0000009000907308 */ /* 0x000ee20000000800 */
[C---:B------:R-:W-:Y:S02]  /*40e0*/  ISETP.GT.AND P4, PT, R0.reuse, 0x41, PT ;  /* 0x000000410000780c */ /* 0x040fe40003f84270 */
[----:B------:R-:W-:Y:S02]  /*40f0*/  FSEL R134, R247, -INF , P1 ;  /* 0xff800000f7867808 */ /* 0x000fe40000800000 */
[----:B--2---:R-:W-:Y:S01]  /*4100*/  MOV R136, R234 ;  /* 0x000000ea00887202 */ /* 0x004fe20000000f00 */
[----:B------:R-:W-:Y:S01]  /*4110*/  FMUL.FTZ R234, R33, R2 ;  /* 0x0000000221ea7220 */ /* 0x000fe20000410000 */
[----:B------:R-:W-:Y:S01]  /*4120*/  ISETP.GT.AND P1, PT, R0, 0x1, PT ;  /* 0x000000010000780c */ /* 0x000fe20003f24270 */
[----:B-1----:R-:W-:Y:S01]  /*4130*/  FMUL.FTZ R33, R20, R148 ;  /* 0x0000009414217220 */ /* 0x002fe20000410000 */
[----:B------:R-:W-:Y:S01]  /*4140*/  ISETP.GT.AND P2, PT, R0, 0x60, PT ;  /* 0x000000600000780c */ /* 0x000fe20003f44270 */
[----:B------:R-:W1:Y:S01]  /*4150*/  MUFU.EX2 R16, R6 ;  /* 0x0000000600107308 */ /* 0x000e620000000800 */
[----:B------:R-:W-:Y:S01]  /*4160*/  FFMA.FTZ R2, -R162, R162, 1 ;  /* 0x3f800000a2027423 */ /* 0x000fe200000101a2 */
[----:B------:R-:W-:Y:S01]  /*4170*/  FSEL R137, R140, -INF , P1 ;  /* 0xff8000008c897808 */ /* 0x000fe20000800000 */
[--C-:B------:R-:W-:Y:S01]  /*4180*/  FFMA.FTZ R134, R134, c[0x0][0x29c], -R147.reuse ;  /* 0x0000a70086867a23 */ /* 0x100fe20000010893 */
[----:B----4-:R-:W-:Y:S01]  /*4190*/  MOV R135, R233 ;  /* 0x000000e900877202 */ /* 0x010fe20000000f00 */
[----:B------:R-:W-:Y:S01]  /*41a0*/  FMUL.FTZ R233, R33, R2 ;  /* 0x0000000221e97220 */ /* 0x000fe20000410000 */
[----:B------:R-:W-:Y:S01]  /*41b0*/  ISETP.GT.AND P1, PT, R0, 0x20, PT ;  /* 0x000000200000780c */ /* 0x000fe20003f24270 */
[----:B---3--:R-:W-:Y:S01]  /*41c0*/  FMUL.FTZ R33, R19, R149 ;  /* 0x0000009513217220 */ /* 0x008fe20000410000 */
[----:B------:R-:W-:Y:S01]  /*41d0*/  MOV R149, R138 ;  /* 0x0000008a00957202 */ /* 0x000fe20000000f00 */
[----:B------:R-:W-:Y:S01]  /*41e0*/  FFMA.FTZ R2, -R161, R161, 1 ;  /* 0x3f800000a1027423 */ /* 0x000fe200000101a1 */
[----:B------:R-:W-:Y:S01]  /*41f0*/  MUFU.EX2 R6, R5 ;  /* 0x0000000500067308 */ /* 0x000fe20000000800 */
[----:B------:R-:W-:Y:S01]  /*4200*/  FSEL R138, R142, -INF , P1 ;  /* 0xff8000008e8a7808 */ /* 0x000fe20000800000 */
[--C-:B------:R-:W-:Y:S01]  /*4210*/  FFMA.FTZ R137, R137, c[0x0][0x29c], -R147.reuse ;  /* 0x0000a70089897a23 */ /* 0x100fe20000010893 */
[----:B------:R-:W-:Y:S01]  /*4220*/  ISETP.GT.AND P1, PT, R0, 0x21, PT ;  /* 0x000000210000780c */ /* 0x000fe20003f24270 */
[----:B------:R-:W-:Y:S01]  /*4230*/  FMUL.FTZ R232, R33, R2 ;  /* 0x0000000221e87220 */ /* 0x000fe20000410000 */
[----:B------:R-:W-:Y:S01]  /*4240*/  FSEL R148, R249, -INF , P4 ;  /* 0xff800000f9947808 */ /* 0x000fe20002000000 */
[----:B------:R-:W-:Y:S01]  /*4250*/  FFMA.FTZ R2, -R158, R158, 1 ;  /* 0x3f8000009e027423 */ /* 0x000fe2000001019e */
[----:B------:R-:W-:Y:S01]  /*4260*/  MOV R240, R136 ;  /* 0x0000008800f07202 */ /* 0x000fe20000000f00 */
[----:B------:R-:W-:Y:S01]  /*4270*/  FMUL.FTZ R33, R144, R152 ;  /* 0x0000009890217220 */ /* 0x000fe20000410000 */
[----:B------:R-:W-:Y:S01]  /*4280*/  MOV R152, R135 ;  /* 0x0000008700987202 */ /* 0x000fe20000000f00 */
[----:B------:R-:W-:Y:S01]  /*4290*/  MUFU.EX2 R5, R4 ;  /* 0x0000000400057308 */ /* 0x000fe20000000800 */
[----:B------:R-:W-:Y:S01]  /*42a0*/  MOV R135, R141 ;  /* 0x0000008d00877202 */ /* 0x000fe20000000f00 */
[----:B------:R-:W-:Y:S01]  /*42b0*/  FMUL.FTZ R229, R33, R2 ;  /* 0x0000000221e57220 */ /* 0x000fe20000410000 */
[----:B------:R-:W-:Y:S01]  /*42c0*/  FSEL R2, R252, -INF , P1 ;  /* 0xff800000fc027808 */ /* 0x000fe20000800000 */
[----:B-1----:R-:W-:Y:S01]  /*42d0*/  FMUL.FTZ R33, R16, R154 ;  /* 0x0000009a10217220 */ /* 0x002fe20000410000 */
[----:B------:R-:W-:Y:S01]  /*42e0*/  ISETP.GT.AND P1, PT, R0, 0x40, PT ;  /* 0x000000400000780c */ /* 0x000fe20003f24270 */
[--C-:B------:R-:W-:Y:S01]  /*42f0*/  FFMA.FTZ R138, R138, c[0x0][0x29c], -R147.reuse ;  /* 0x0000a7008a8a7a23 */ /* 0x100fe20000010893 */
[----:B------:R-:W-:Y:S01]  /*4300*/  MOV R154, R160 ;  /* 0x000000a0009a7202 */ /* 0x000fe20000000f00 */
[--C-:B------:R-:W-:Y:S01]  /*4310*/  FFMA.FTZ R139, R2, c[0x0][0x29c], -R147.reuse ;  /* 0x0000a700028b7a23 */ /* 0x100fe20000010893 */
[----:B------:R-:W-:Y:S01]  /*4320*/  FSEL R141, R250, -INF , P1 ;  /* 0xff800000fa8d7808 */ /* 0x000fe20000800000 */
[----:B------:R-:W1:Y:S01]  /*4330*/  LDS R2, [R149.X4+0xf300] ;  /* 0x00f3000095027984 */ /* 0x000e620000004800 */
[----:B------:R-:W-:Y:S01]  /*4340*/  MUFU.EX2 R4, R3 ;  /* 0x0000000300047308 */ /* 0x000fe20000000800 */
[----:B------:R-:W-:Y:S01]  /*4350*/  ISETP.GT.AND P1, PT, R0, 0x61, PT ;  /* 0x000000610000780c */ /* 0x000fe20003f24270 */
[--C-:B------:R-:W-:Y:S01]  /*4360*/  FFMA.FTZ R148, R148, c[0x0][0x29c], -R147.reuse ;  /* 0x0000a70094947a23 */ /* 0x100fe20000010893 */
[----:B------:R-:W-:Y:S01]  /*4370*/  IADD3 R0, R132, 0x28, RZ ;  /* 0x0000002884007810 */ /* 0x000fe20007ffe0ff */
[----:B------:R-:W-:Y:S01]  /*4380*/  FFMA.FTZ R132, -R241, R241, 1 ;  /* 0x3f800000f1847423 */ /* 0x000fe200000101f1 */
[----:B------:R-:W-:Y:S01]  /*4390*/  F2FP.BF16.PACK_AB R144, R144, R18 ;  /* 0x000000129090723e */ /* 0x000fe200000010ff */
[----:B------:R-:W2:Y:S01]  /*43a0*/  LDL.LU R241, [R1+0x4] ;  /* 0x0000040001f17983 */ /* 0x000ea20000300800 */
[----:B------:R-:W-:Y:S01]  /*43b0*/  IMNMX R0, R157, R0, PT ;  /* 0x000000009d007217 */ /* 0x000fe20003800200 */
[--C-:B------:R-:W-:Y:S02]  /*43c0*/  FFMA.FTZ R141, R141, c[0x0][0x29c], -R147.reuse ;  /* 0x0000a7008d8d7a23 */ /* 0x100fe40000010893 */
[----:B------:R3:W-:Y:S01]  /*43d0*/  MUFU.EX2 R3, R34 ;  /* 0x0000002200037308 */ /* 0x0007e20000000800 */
[C---:B------:R-:W-:Y:S02]  /*43e0*/  ISETP.GT.AND P4, PT, R0.reuse, RZ, PT ;  /* 0x000000ff0000720c */ /* 0x040fe40003f84270 */
[C---:B------:R-:W-:Y:S02]  /*43f0*/  ISETP.GT.AND P6, PT, R0.reuse, 0x21, PT ;  /* 0x000000210000780c */ /* 0x040fe40003fc4270 */
[----:B------:R-:W-:Y:S05]  /*4400*/  ISETP.GT.AND P5, PT, R0, 0x40, PT ;  /* 0x000000400000780c */ /* 0x000fea0003fa4270 */
[----:B------:R-:W4:Y:S10]  /*4410*/  MUFU.EX2 R7, R7 ;  /* 0x0000000700077308 */ /* 0x000f340000000800 */
[----:B------:R-:W-:Y:S01]  /*4420*/  MUFU.EX2 R134, R134 ;  /* 0x0000008600867308 */ /* 0x000fe20000000800 */
[----:B---3--:R-:W-:Y:S04]  /*4430*/  FMUL.FTZ R34, R18, R150 ;  /* 0x0000009612227220 */ /* 0x008fe80000410000 */
[----:B------:R-:W-:Y:S02]  /*4440*/  FMUL.FTZ R231, R34, R35 ;  /* 0x0000002322e77220 */ /* 0x000fe40000410000 */
[----:B------:R-:W-:Y:S03]  /*4450*/  FFMA.FTZ R35, -R244, R244, 1 ;  /* 0x3f800000f4237423 */ /* 0x000fe600000101f4 */
[----:B------:R-:W-:Y:S01]  /*4460*/  MUFU.EX2 R145, R145 ;  /* 0x0000009100917308 */ /* 0x000fe20000000800 */
[----:B------:R-:W-:Y:S01]  /*4470*/  FMUL.FTZ R34, R17, R151 ;  /* 0x0000009711227220 */ /* 0x000fe20000410000 */
[----:B------:R-:W-:Y:S01]  /*4480*/  MOV R244, R143 ;  /* 0x0000008f00f47202 */ /* 0x000fe20000000f00 */
[----:B-1----:R-:W-:Y:S01]  /*4490*/  FADD.FTZ R9, R9, -R2 ;  /* 0x8000000209097221 */ /* 0x002fe20000010000 */
[----:B------:R-:W-:Y:S01]  /*44a0*/  FSEL R151, R154, -INF , P4 ;  /* 0xff8000009a977808 */ /* 0x000fe20002000000 */
[----:B------:R-:W-:Y:S01]  /*44b0*/  FMUL.FTZ R162, R34, R35 ;  /* 0x0000002322a27220 */ /* 0x000fe20000410000 */
[----:B------:R-:W-:Y:S01]  /*44c0*/  ISETP.GT.AND P4, PT, R0, 0x41, PT ;  /* 0x000000410000780c */ /* 0x000fe20003f84270 */
[----:B----4-:R-:W-:Y:S02]  /*44d0*/  FMUL.FTZ R34, R7, R153 ;  /* 0x0000009907227220 */ /* 0x010fe40000410000 */
[----:B------:R-:W-:Y:S01]  /*44e0*/  FFMA.FTZ R35, -R245, R245, 1 ;  /* 0x3f800000f5237423 */ /* 0x000fe200000101f5 */
[----:B------:R-:W1:Y:S01]  /*44f0*/  MUFU.EX2 R138, R138 ;  /* 0x0000008a008a7308 */ /* 0x000e620000000800 */
[----:B------:R-:W-:Y:S01]  /*4500*/  FMUL.FTZ R160, R34, R133 ;  /* 0x0000008522a07220 */ /* 0x000fe20000410000 */
[----:B------:R-:W-:Y:S01]  /*4510*/  MOV R245, R135 ;  /* 0x0000008700f57202 */ /* 0x000fe20000000f00 */
[----:B------:R-:W-:Y:S02]  /*4520*/  FFMA.FTZ R133, -R242, R242, 1 ;  /* 0x3f800000f2857423 */ /* 0x000fe400000101f2 */
[----:B------:R-:W3:Y:S01]  /*4530*/  LDL.LU R242, [R1] ;  /* 0x0000000001f27983 */ /* 0x000ee20000300800 */
[----:B------:R-:W-:Y:S01]  /*4540*/  FMUL.FTZ R161, R33, R35 ;  /* 0x0000002321a17220 */ /* 0x000fe20000410000 */
[----:B------:R-:W-:Y:S01]  /*4550*/  FSEL R33, R248, -INF , P2 ;  /* 0xff800000f8217808 */ /* 0x000fe20001000000 */
[----:B------:R-:W-:Y:S01]  /*4560*/  FMUL.FTZ R34, R6, R156 ;  /* 0x0000009c06227220 */ /* 0x000fe20000410000 */
[----:B------:R-:W-:Y:S01]  /*4570*/  FSEL R35, R246, -INF , P1 ;  /* 0xff800000f6237808 */ /* 0x000fe20000800000 */
[----:B------:R-:W4:Y:S01]  /*4580*/  MUFU.EX2 R137, R137 ;  /* 0x0000008900897308 */ /* 0x000f220000000800 */
[C---:B------:R-:W-:Y:S01]  /*4590*/  ISETP.GT.AND P2, PT, R0.reuse, 0x1, PT ;  /* 0x000000010000780c */ /* 0x040fe20003f44270 */
[--C-:B------:R-:W-:Y:S01]  /*45a0*/  FFMA.FTZ R143, R33, c[0x0][0x29c], -R147.reuse ;  /* 0x0000a700218f7a23 */ /* 0x100fe20000010893 */
[----:B------:R-:W-:Y:S01]  /*45b0*/  ISETP.GT.AND P1, PT, R0, 0x20, PT ;  /* 0x000000200000780c */ /* 0x000fe20003f24270 */
[----:B------:R-:W-:Y:S01]  /*45c0*/  FFMA.FTZ R147, R35, c[0x0][0x29c], -R147 ;  /* 0x0000a70023937a23 */ /* 0x000fe20000010893 */
[----:B------:R-:W-:Y:S01]  /*45d0*/  FSEL R150, R152, -INF , P2 ;  /* 0xff80000098967808 */ /* 0x000fe20001000000 */
[----:B------:R-:W-:Y:S01]  /*45e0*/  FFMA.FTZ R35, -R247, R247, 1 ;  /* 0x3f800000f7237423 */ /* 0x000fe200000101f7 */
[----:B------:R-:W-:Y:S01]  /*45f0*/  ISETP.GT.AND P2, PT, R0, 0x60, PT ;  /* 0x000000600000780c */ /* 0x000fe20003f44270 */
[----:B------:R-:W-:Y:S01]  /*4600*/  FMUL.FTZ R33, R5, R155 ;  /* 0x0000009b05217220 */ /* 0x000fe20000410000 */
[----:B------:R-:W-:Y:S01]  /*4610*/  MOV R247, R142 ;  /* 0x0000008e00f77202 */ /* 0x000fe20000000f00 */
[----:B------:R-:W1:Y:S01]  /*4620*/  MUFU.EX2 R139, R139 ;  /* 0x0000008b008b7308 */ /* 0x000e620000000800 */
[--C-:B------:R-:W-:Y:S01]  /*4630*/  FFMA.FTZ R151, R151, c[0x0][0x29c], -R146.reuse ;  /* 0x0000a70097977a23 */ /* 0x100fe20000010892 */
[----:B------:R-:W-:Y:S01]  /*4640*/  F2FP.BF16.PACK_AB R142, R19, R20 ;  /* 0x00000014138e723e */ /* 0x000fe200000010ff */
[----:B------:R-:W-:Y:S02]  /*4650*/  FFMA.FTZ R150, R150, c[0x0][0x29c], -R146 ;  /* 0x0000a70096967a23 */ /* 0x000fe40000010892 */
[----:B------:R-:W-:Y:S02]  /*4660*/  FMUL.FTZ R158, R34, R133 ;  /* 0x00000085229e7220 */ /* 0x000fe40000410000 */
[----:B------:R-:W-:Y:S02]  /*4670*/  FMUL.FTZ R34, R4, R230 ;  /* 0x000000e604227220 */ /* 0x000fe40000410000 */
[----:B------:R-:W-:Y:S01]  /*4680*/  FMUL.FTZ R157, R33, R132 ;  /* 0x00000084219d7220 */ /* 0x000fe20000410000 */
[----:B------:R-:W4:Y:S01]  /*4690*/  MUFU.EX2 R141, R141 ;  /* 0x0000008d008d7308 */ /* 0x000f220000000800 */
[----:B------:R-:W-:Y:S01]  /*46a0*/  FFMA.FTZ R132, -R238, R238, 1 ;  /* 0x3f800000ee847423 */ /* 0x000fe200000101ee */
[----:B------:R-:W-:Y:S01]  /*46b0*/  MOV R238, R149 ;  /* 0x0000009500ee7202 */ /* 0x000fe20000000f00 */
[----:B------:R-:W-:Y:S01]  /*46c0*/  FFMA.FTZ R135, -R243, R243, 1 ;  /* 0x3f800000f3877423 */ /* 0x000fe200000101f3 */
[----:B------:R-:W-:Y:S01]  /*46d0*/  MOV R243, R152 ;  /* 0x0000009800f37202 */ /* 0x000fe20000000f00 */
[----:B------:R-:W-:Y:S01]  /*46e0*/  FFMA.FTZ R133, -R239, R239, 1 ;  /* 0x3f800000ef857423 */ /* 0x000fe200000101ef */
[----:B------:R-:W-:Y:S01]  /*46f0*/  MOV R239, R154 ;  /* 0x0000009a00ef7202 */ /* 0x000fe20000000f00 */
[----:B------:R-:W-:Y:S01]  /*4700*/  FMUL.FTZ R33, R3, R163 ;  /* 0x000000a303217220 */ /* 0x000fe20000410000 */
[----:B------:R-:W-:Y:S01]  /*4710*/  F2FP.BF16.PACK_AB R149, R23, R32 ;  /* 0x000000201795723e */ /* 0x000fe200000010ff */
[----:B------:R-:W-:Y:S01]  /*4720*/  FMUL.FTZ R155, R34, R135 ;  /* 0x00000087229b7220 */ /* 0x000fe20000410000 */
[----:B------:R-:W-:Y:S01]  /*4730*/  MUFU.EX2 R148, R148 ;  /* 0x0000009400947308 */ /* 0x000fe20000000800 */
[----:B------:R-:W-:Y:S01]  /*4740*/  FMUL.FTZ R154, R33, R133 ;  /* 0x00000085219a7220 */ /* 0x000fe20000410000 */
[----:B------:R-:W-:Y:S01]  /*4750*/  FSEL R33, R245, -INF , P4 ;  /* 0xff800000f5217808 */ /* 0x000fe20002000000 */
[--C-:B------:R-:W-:Y:S01]  /*4760*/  FADD.FTZ R12, R12, -R2.reuse ;  /* 0x800000020c0c7221 */ /* 0x100fe20000010000 */
[----:B------:R-:W-:Y:S01]  /*4770*/  FSEL R34, R240, -INF , P5 ;  /* 0xff800000f0227808 */ /* 0x000fe20002800000 */
[--C-:B------:R-:W-:Y:S01]  /*4780*/  FADD.FTZ R13, R13, -R2.reuse ;  /* 0x800000020d0d7221 */ /* 0x100fe20000010000 */
[----:B------:R-:W-:Y:S01]  /*4790*/  F2FP.BF16.PACK_AB R32, R16, R17 ;  /* 0x000000111020723e */ /* 0x000fe200000010ff */
[----:B-1----:R-:W-:Y:S01]  /*47a0*/  FMUL.FTZ R12, R138, R12 ;  /* 0x0000000c8a0c7220 */ /* 0x002fe20000410000 */
[----:B----4-:R-:W-:Y:S01]  /*47b0*/  F2FP.BF16.PACK_AB R17, R137, R134 ;  /* 0x000000868911723e */ /* 0x010fe200000010ff */
[--C-:B------:R-:W-:Y:S01]  /*47c0*/  FADD.FTZ R24, R24, -R2.reuse ;  /* 0x8000000218187221 */ /* 0x100fe20000010000 */
[----:B------:R-:W1:Y:S01]  /*47d0*/  MUFU.EX2 R143, R143 ;  /* 0x0000008f008f7308 */ /* 0x000e620000000800 */
[--C-:B------:R-:W-:Y:S01]  /*47e0*/  FADD.FTZ R25, R25, -R2.reuse ;  /* 0x8000000219197221 */ /* 0x100fe20000010000 */
[----:B------:R-:W-:Y:S01]  /*47f0*/  F2FP.BF16.PACK_AB R23, R236, R237 ;  /* 0x000000edec17723e */ /* 0x000fe200000010ff */
[----:B------:R-:W-:Y:S01]  /*4800*/  FADD.FTZ R29, R29, -R2 ;  /* 0x800000021d1d7221 */ /* 0x000fe20000010000 */
[----:B------:R-:W-:Y:S01]  /*4810*/  F2FP.BF16.PACK_AB R133, R155, R157 ;  /* 0x0000009d9b85723e */ /* 0x000fe200000010ff */
[----:B------:R-:W-:Y:S01]  /*4820*/  FFMA.FTZ R156, R34, c[0x0][0x29c], -R146 ;  /* 0x0000a700229c7a23 */ /* 0x000fe20000010892 */
[----:B------:R-:W-:Y:S01]  /*4830*/  F2FP.BF16.PACK_AB R34, R234, R235 ;  /* 0x000000ebea22723e */ /* 0x000fe200000010ff */
[----:B------:R-:W-:Y:S01]  /*4840*/  FMUL.FTZ R137, R137, R9 ;  /* 0x0000000989897220 */ /* 0x000fe20000410000 */
[C---:B------:R-:W-:Y:S01]  /*4850*/  F2FP.BF16.PACK_AB R9, R139.reuse, R138 ;  /* 0x0000008a8b09723e */ /* 0x040fe200000010ff */
[----:B------:R-:W-:Y:S01]  /*4860*/  FMUL.FTZ R139, R139, R13 ;  /* 0x0000000d8b8b7220 */ /* 0x000fe20000410000 */
[----:B------:R-:W4:Y:S01]  /*4870*/  MUFU.EX2 R147, R147 ;  /* 0x0000009300937308 */ /* 0x000f220000000800 */
[--C-:B------:R-:W-:Y:S01]  /*4880*/  FADD.FTZ R28, R28, -R2.reuse ;  /* 0x800000021c1c7221 */ /* 0x100fe20000010000 */
[----:B------:R-:W-:Y:S01]  /*4890*/  F2FP.BF16.PACK_AB R135, R229, R231 ;  /* 0x000000e7e587723e */ /* 0x000fe200000010ff */
[----:B------:R-:W-:Y:S07]  /*48a0*/  FMUL.FTZ R16, R141, R24 ;  /* 0x000000188d107220 */ /* 0x000fee0000410000 */
[----:B------:R-:W-:Y:S01]  /*48b0*/  MUFU.EX2 R151, R151 ;  /* 0x0000009700977308 */ /* 0x000fe20000000800 */
[----:B-1----:R-:W-:Y:S09]  /*48c0*/  FMUL.FTZ R28, R143, R28 ;  /* 0x0000001c8f1c7220 */ /* 0x002ff20000410000 */
[----:B------:R-:W1:Y:S10]  /*48d0*/  MUFU.EX2 R150, R150 ;  /* 0x0000009600967308 */ /* 0x000e740000000800 */
[----:B------:R-:W-:Y:S01]  /*48e0*/  MUFU.EX2 R19, R156 ;  /* 0x0000009c00137308 */ /* 0x000fe20000000800 */
[----:B--2---:R-:W-:Y:S02]  /*48f0*/  FSEL R136, R241, -INF , P1 ;  /* 0xff800000f1887808 */ /* 0x004fe40000800000 */
[----:B------:R-:W-:Y:S01]  /*4900*/  ISETP.GT.AND P1, PT, R0, 0x61, PT ;  /* 0x000000610000780c */ /* 0x000fe20003f24270 */
[----:B------:R-:W-:Y:S02]  /*4910*/  FADD.FTZ R0, R8, -R2 ;  /* 0x8000000208007221 */ /* 0x000fe40000010000 */
[C---:B------:R-:W-:Y:S01]  /*4920*/  FMUL.FTZ R8, R145.reuse, R159 ;  /* 0x0000009f91087220 */ /* 0x040fe20000410000 */
[----:B------:R-:W-:Y:S01]  /*4930*/  F2FP.BF16.PACK_AB R145, R145, R3 ;  /* 0x000000039191723e */ /* 0x000fe200000010ff */
[----:B------:R-:W-:Y:S02]  /*4940*/  FMUL.FTZ R0, R134, R0 ;  /* 0x0000000086007220 */ /* 0x000fe40000410000 */
[----:B------:R-:W-:Y:S01]  /*4950*/  FMUL.FTZ R153, R8, R132 ;  /* 0x0000008408997220 */ /* 0x000fe20000410000 */
[----:B------:R-:W-:Y:S01]  /*4960*/  FSEL R8, R244, -INF , P2 ;  /* 0xff800000f4087808 */ /* 0x000fe20001000000 */
[----:B------:R-:W-:Y:S01]  /*4970*/  FMUL.FTZ R230, R0, R35 ;  /* 0x0000002300e67220 */ /* 0x000fe20000410000 */
[----:B------:R-:W-:Y:S01]  /*4980*/  FSEL R0, R251, -INF , P1 ;  /* 0xff800000fb007808 */ /* 0x000fe20000800000 */
[--C-:B------:R-:W-:Y:S01]  /*4990*/  FFMA.FTZ R132, R136, c[0x0][0x29c], -R146.reuse ;  /* 0x0000a70088847a23 */ /* 0x100fe20000010892 */
[----:B------:R-:W-:Y:S01]  /*49a0*/  F2FP.BF16.PACK_AB R136, R232, R233 ;  /* 0x000000e9e888723e */ /* 0x000fe200000010ff */
[--C-:B------:R-:W-:Y:S01]  /*49b0*/  FFMA.FTZ R163, R8, c[0x0][0x29c], -R146.reuse ;  /* 0x0000a70008a37a23 */ /* 0x100fe20000010892 */
[----:B------:R-:W-:Y:S01]  /*49c0*/  MOV R8, R140 ;  /* 0x0000008c00087202 */ /* 0x000fe20000000f00 */
[----:B------:R2:W-:Y:S01]  /*49d0*/  MUFU.EX2 R20, R132 ;  /* 0x0000008400147308 */ /* 0x0005e20000000800 */
[--C-:B------:R-:W-:Y:S01]  /*49e0*/  FFMA.FTZ R159, R33, c[0x0][0x29c], -R146.reuse ;  /* 0x0000a700219f7a23 */ /* 0x100fe20000010892 */
[----:B------:R-:W-:Y:S01]  /*49f0*/  F2FP.BF16.PACK_AB R140, R21, R22 ;  /* 0x00000016158c723e */ /* 0x000fe200000010ff */
[----:B------:R-:W-:Y:S01]  /*4a00*/  FFMA.FTZ R3, -R247, R247, 1 ;  /* 0x3f800000f7037423 */ /* 0x000fe200000101f7 */
[----:B------:R-:W-:Y:S01]  /*4a10*/  F2FP.BF16.PACK_AB R21, R4, R5 ;  /* 0x000000050415723e */ /* 0x000fe200000010ff */
[----:B------:R-:W-:Y:S01]  /*4a20*/  FFMA.FTZ R4, -R8, R8, 1 ;  /* 0x3f80000008047423 */ /* 0x000fe20000010108 */
[----:B----4-:R-:W-:Y:S01]  /*4a30*/  F2FP.BF16.PACK_AB R5, R147, R143 ;  /* 0x0000008f9305723e */ /* 0x010fe200000010ff */
[----:B------:R-:W-:Y:S01]  /*4a40*/  FMUL.FTZ R134, R12, R3 ;  /* 0x000000030c867220 */ /* 0x000fe20000410000 */
[----:B------:R-:W-:Y:S01]  /*4a50*/  F2FP.BF16.PACK_AB R22, R161, R162 ;  /* 0x000000a2a116723e */ /* 0x000fe200000010ff */
[----:B------:R-:W-:Y:S01]  /*4a60*/  FMUL.FTZ R12, R148, R25 ;  /* 0x00000019940c7220 */ /* 0x000fe20000410000 */
[----:B------:R-:W-:Y:S01]  /*4a70*/  F2FP.BF16.PACK_AB R33, R158, R160 ;  /* 0x000000a09e21723e */ /* 0x000fe200000010ff */
[----:B------:R-:W-:Y:S02]  /*4a80*/  FMUL.FTZ R147, R147, R29 ;  /* 0x0000001d93937220 */ /* 0x000fe40000410000 */
[----:B------:R-:W-:Y:S02]  /*4a90*/  FFMA.FTZ R8, -R250, R250, 1 ;  /* 0x3f800000fa087423 */ /* 0x000fe400000101fa */
[----:B------:R-:W-:Y:S02]  /*4aa0*/  FFMA.FTZ R3, -R248, R248, 1 ;  /* 0x3f800000f8037423 */ /* 0x000fe400000101f8 */
[----:B------:R-:W-:Y:S02]  /*4ab0*/  FFMA.FTZ R2, -R246, R246, 1 ;  /* 0x3f800000f6027423 */ /* 0x000fe400000101f6 */
[----:B------:R-:W-:Y:S02]  /*4ac0*/  FMUL.FTZ R3, R28, R3 ;  /* 0x000000031c037220 */ /* 0x000fe40000410000 */
[----:B------:R-:W-:Y:S02]  /*4ad0*/  FMUL.FTZ R2, R147, R2 ;  /* 0x0000000293027220 */ /* 0x000fe40000410000 */
[----:B------:R-:W-:Y:S01]  /*4ae0*/  FMUL.FTZ R16, R16, R8 ;  /* 0x0000000810107220 */ /* 0x000fe20000410000 */
[----:B--2---:R-:W-:Y:S01]  /*4af0*/  F2FP.BF16.PACK_AB R132, R153, R154 ;  /* 0x0000009a9984723e */ /* 0x004fe200000010ff */
[----:B------:R-:W-:Y:S01]  /*4b00*/  FMUL.FTZ R137, R137, R4 ;  /* 0x0000000489897220 */ /* 0x000fe20000410000 */
[----:B------:R-:W-:Y:S04]  /*4b10*/  F2FP.BF16.PACK_AB R4, R148, R141 ;  /* 0x0000008d9404723e */ /* 0x000fe800000010ff */
[----:B------:R-:W-:Y:S02]  /*4b20*/  F2FP.BF16.PACK_AB R8, R137, R230 ;  /* 0x000000e68908723e */ /* 0x000fe400000010ff */
[----:B---3--:R-:W-:Y:S05]  /*4b30*/  FSEL R35, R242, -INF , P6 ;  /* 0xff800000f2237808 */ /* 0x008fea0003000000 */
[--C-:B------:R-:W-:Y:S01]  /*4b40*/  FFMA.FTZ R152, R35, c[0x0][0x29c], -R146.reuse ;  /* 0x0000a70023987a23 */ /* 0x100fe20000010892 */
[----:B------:R-:W-:Y:S01]  /*4b50*/  F2FP.BF16.PACK_AB R35, R6, R7 ;  /* 0x000000070623723e */ /* 0x000fe200000010ff */
[----:B------:R-:W-:Y:S01]  /*4b60*/  FFMA.FTZ R146, R0, c[0x0][0x29c], -R146 ;  /* 0x0000a70000927a23 */ /* 0x000fe20000010892 */
[----:B------:R-:W-:Y:S01]  /*4b70*/  MUFU.EX2 R7, R159 ;  /* 0x0000009f00077308 */ /* 0x000fe20000000800 */
[----:B------:R-:W-:Y:S02]  /*4b80*/  FFMA.FTZ R0, -R252, R252, 1 ;  /* 0x3f800000fc007423 */ /* 0x000fe400000101fc */
[----:B------:R-:W-:Y:S02]  /*4b90*/  FFMA.FTZ R6, -R249, R249, 1 ;  /* 0x3f800000f9067423 */ /* 0x000fe400000101f9 */
[----:B------:R-:W-:Y:S02]  /*4ba0*/  FMUL.FTZ R13, R139, R0 ;  /* 0x000000008b0d7220 */ /* 0x000fe40000410000 */
[----:B------:R-:W2:Y:S01]  /*4bb0*/  LDS R0, [R238.X4+0xf320] ;  /* 0x00f32000ee007984 */ /* 0x000ea20000004800 */
[----:B------:R-:W-:Y:S02]  /*4bc0*/  FMUL.FTZ R12, R12, R6 ;  /* 0x000000060c0c7220 */ /* 0x000fe40000410000 */
[----:B------:R-:W3:Y:S01]  /*4bd0*/  MUFU.EX2 R18, R152 ;  /* 0x0000009800127308 */ /* 0x000ee20000000800 */
[----:B------:R-:W-:Y:S01]  /*4be0*/  STS [R227+0xf480], R149 ;  /* 0x00f48095e3007388 */ /* 0x000fe20000000800 */
[----:B------:R-:W-:Y:S02]  /*4bf0*/  F2FP.BF16.PACK_AB R13, R13, R134 ;  /* 0x000000860d0d723e */ /* 0x000fe400000010ff */
[----:B------:R-:W-:Y:S01]  /*4c00*/  F2FP.BF16.PACK_AB R12, R12, R16 ;  /* 0x000000100c0c723e */ /* 0x000fe200000010ff */
[----:B------:R-:W-:Y:S01]  /*4c10*/  STS [R227+0xf880], R32 ;  /* 0x00f88020e3007388 */ /* 0x000fe20000000800 */
[----:B------:R-:W-:Y:S02]  /*4c20*/  F2FP.BF16.PACK_AB R16, R2, R3 ;  /* 0x000000030210723e */ /* 0x000fe400000010ff */
[----:B-1----:R-:W-:Y:S01]  /*4c30*/  F2FP.BF16.PACK_AB R3, R150, R151 ;  /* 0x000000979603723e */ /* 0x002fe200000010ff */
[----:B------:R-:W-:Y:S01]  /*4c40*/  STS [R228], R140 ;  /* 0x0000008ce4007388 */ /* 0x000fe20000000800 */
[----:B------:R-:W1:Y:S03]  /*4c50*/  MUFU.EX2 R146, R146 ;  /* 0x0000009200927308 */ /* 0x000e660000000800 */
[----:B------:R-:W-:Y:S04]  /*4c60*/  STS [R228+0x400], R35 ;  /* 0x00040023e4007388 */ /* 0x000fe80000000800 */
[----:B------:R-:W-:Y:S03]  /*4c70*/  STS [R227+0x10480], R17 ;  /* 0x01048011e3007388 */ /* 0x000fe60000000800 */
[----:B------:R-:W4:Y:S01]  /*4c80*/  MUFU.EX2 R6, R163 ;  /* 0x000000a300067308 */ /* 0x000f220000000800 */
[----:B------:R1:W-:Y:S01]  /*4c90*/  STS [R227+0x10880], R3 ;  /* 0x01088003e3007388 */ /* 0x0003e20000000800 */
[----:B---3--:R-:W-:Y:S03]  /*4ca0*/  F2FP.BF16.PACK_AB R2, R18, R20 ;  /* 0x000000141202723e */ /* 0x008fe600000010ff */
[----:B------:R3:W-:Y:S04]  /*4cb0*/  STS [R228+0x1000], R9 ;  /* 0x00100009e4007388 */ /* 0x0007e80000000800 */
[----:B------:R4:W-:Y:S04]  /*4cc0*/  STS [R228+0x1400], R2 ;  /* 0x00140002e4007388 */ /* 0x0009e80000000800 */
[----:B------:R-:W-:Y:S04]  /*4cd0*/  STS [R227+0x11480], R142 ;  /* 0x0114808ee3007388 */ /* 0x000fe80000000800 */
[----:B------:R-:W-:Y:S01]  /*4ce0*/  STS [R227+0x11880], R21 ;  /* 0x01188015e3007388 */ /* 0x000fe20000000800 */
[--C-:B--2---:R-:W-:Y:S02]  /*4cf0*/  FADD.FTZ R10, R10, -R0.reuse ;  /* 0x800000000a0a7221 */ /* 0x104fe40000010000 */
[--C-:B------:R-:W-:Y:S01]  /*4d00*/  FADD.FTZ R11, R11, -R0.reuse ;  /* 0x800000000b0b7221 */ /* 0x100fe20000010000 */
[----:B------:R-:W-:Y:S01]  /*4d10*/  STS [R228+0x2000], R144 ;  /* 0x00200090e4007388 */ /* 0x000fe20000000800 */
[----:B------:R-:W-:Y:S02]  /*4d20*/  FMUL.FTZ R10, R151, R10 ;  /* 0x0000000a970a7220 */ /* 0x000fe40000410000 */
[--C-:B------:R-:W-:Y:S01]  /*4d30*/  FADD.FTZ R14, R14, -R0.reuse ;  /* 0x800000000e0e7221 */ /* 0x100fe20000010000 */
[----:B------:R-:W-:Y:S01]  /*4d40*/  STS [R228+0x2400], R145 ;  /* 0x00240091e4007388 */ /* 0x000fe20000000800 */
[----:B-1----:R-:W-:Y:S02]  /*4d50*/  FFMA.FTZ R3, -R243, R243, 1 ;  /* 0x3f800000f3037423 */ /* 0x002fe400000101f3 */
[--C-:B------:R-:W-:Y:S01]  /*4d60*/  FADD.FTZ R15, R15, -R0.reuse ;  /* 0x800000000f0f7221 */ /* 0x100fe20000010000 */
[----:B------:R1:W-:Y:S01]  /*4d70*/  STS [R227+0x12480], R4 ;  /* 0x01248004e3007388 */ /* 0x0003e20000000800 */
[----:B---3--:R-:W-:Y:S02]  /*4d80*/  FMUL.FTZ R9, R150, R11 ;  /* 0x0000000b96097220 */ /* 0x008fe40000410000 */
[----:B------:R-:W-:Y:S01]  /*4d90*/  FMUL.FTZ R14, R20, R14 ;  /* 0x0000000e140e7220 */ /* 0x000fe20000410000 */
[----:B----4-:R-:W-:Y:S01]  /*4da0*/  F2FP.BF16.PACK_AB R2, R7, R19 ;  /* 0x000000130702723e */ /* 0x010fe200000010ff */
[----:B------:R-:W-:Y:S02]  /*4db0*/  FMUL.FTZ R9, R9, R3 ;  /* 0x0000000309097220 */ /* 0x000fe40000410000 */
[----:B------:R-:W-:Y:S02]  /*4dc0*/  FMUL.FTZ R15, R18, R15 ;  /* 0x0000000f120f7220 */ /* 0x000fe40000410000 */
[----:B------:R2:W-:Y:S01]  /*4dd0*/  STS [R227+0x12880], R2 ;  /* 0x01288002e3007388 */ /* 0x0005e20000000800 */
[----:B------:R-:W-:Y:S02]  /*4de0*/  FFMA.FTZ R3, -R241, R241, 1 ;  /* 0x3f800000f1037423 */ /* 0x000fe400000101f1 */
[--C-:B------:R-:W-:Y:S01]  /*4df0*/  FADD.FTZ R26, R26, -R0.reuse ;  /* 0x800000001a1a7221 */ /* 0x100fe20000010000 */
[----:B------:R3:W-:Y:S01]  /*4e00*/  STS [R228+0x3000], R5 ;  /* 0x00300005e4007388 */ /* 0x0007e20000000800 */
[----:B------:R-:W-:Y:S02]  /*4e10*/  FMUL.FTZ R3, R14, R3 ;  /* 0x000000030e037220 */ /* 0x000fe40000410000 */
[--C-:B------:R-:W-:Y:S02]  /*4e20*/  FADD.FTZ R27, R27, -R0.reuse ;  /* 0x800000001b1b7221 */ /* 0x100fe40000010000 */
[--C-:B------:R-:W-:Y:S02]  /*4e30*/  FADD.FTZ R30, R30, -R0.reuse ;  /* 0x800000001e1e7221 */ /* 0x100fe40000010000 */
[----:B------:R-:W-:Y:S02]  /*4e40*/  FMUL.FTZ R19, R19, R26 ;  /* 0x0000001a13137220 */ /* 0x000fe40000410000 */
[----:B------:R-:W-:Y:S02]  /*4e50*/  FMUL.FTZ R27, R7, R27 ;  /* 0x0000001b071b7220 */ /* 0x000fe40000410000 */
[----:B-1----:R-:W-:Y:S02]  /*4e60*/  FFMA.FTZ R4, -R242, R242, 1 ;  /* 0x3f800000f2047423 */ /* 0x002fe400000101f2 */
[----:B------:R-:W-:Y:S02]  /*4e70*/  FADD.FTZ R31, R31, -R0 ;  /* 0x800000001f1f7221 */ /* 0x000fe40000010000 */
[----:B------:R-:W-:Y:S02]  /*4e80*/  FMUL.FTZ R4, R15, R4 ;  /* 0x000000040f047220 */ /* 0x000fe40000410000 */
[----:B------:R-:W-:Y:S02]  /*4e90*/  FFMA.FTZ R0, -R240, R240, 1 ;  /* 0x3f800000f0007423 */ /* 0x000fe400000101f0 */
[----:B------:R-:W-:Y:S01]  /*4ea0*/  FMUL.FTZ R31, R146, R31 ;  /* 0x0000001f921f7220 */ /* 0x000fe20000410000 */
[----:B------:R-:W-:Y:S01]  /*4eb0*/  F2FP.BF16.PACK_AB R4, R4, R3 ;  /* 0x000000030404723e */ /* 0x000fe200000010ff */
[----:B--2---:R-:W-:Y:S02]  /*4ec0*/  FFMA.FTZ R2, -R239, R239, 1 ;  /* 0x3f800000ef027423 */ /* 0x004fe400000101ef */
[----:B------:R-:W-:Y:S02]  /*4ed0*/  FFMA.FTZ R3, -R245, R245, 1 ;  /* 0x3f800000f5037423 */ /* 0x000fe400000101f5 */
[----:B------:R-:W-:Y:S01]  /*4ee0*/  FMUL.FTZ R10, R10, R2 ;  /* 0x000000020a0a7220 */ /* 0x000fe20000410000 */
[----:B------:R-:W-:Y:S01]  /*4ef0*/  F2FP.BF16.PACK_AB R2, R146, R6 ;  /* 0x000000069202723e */ /* 0x000fe200000010ff */
[----:B---3--:R-:W-:Y:S02]  /*4f00*/  FMUL.FTZ R5, R6, R30 ;  /* 0x0000001e06057220 */ /* 0x008fe40000410000 */
[----:B------:R-:W-:Y:S02]  /*4f10*/  FMUL.FTZ R7, R19, R0 ;  /* 0x0000000013077220 */ /* 0x000fe40000410000 */
[----:B------:R1:W-:Y:S01]  /*4f20*/  STS [R228+0x3400], R2 ;  /* 0x00340002e4007388 */ /* 0x0003e20000000800 */
[----:B------:R-:W-:Y:S02]  /*4f30*/  FFMA.FTZ R0, -R244, R244, 1 ;  /* 0x3f800000f4007423 */ /* 0x000fe400000101f4 */
[----:B------:R-:W-:Y:S01]  /*4f40*/  FFMA.FTZ R6, -R251, R251, 1 ;  /* 0x3f800000fb067423 */ /* 0x000fe200000101fb */
[----:B------:R-:W-:Y:S01]  /*4f50*/  BAR.SYNC.DEFER_BLOCKING 0x0 ;  /* 0x0000000000007b1d */ /* 0x000fe20000010000 */
[----:B------:R-:W-:Y:S02]  /*4f60*/  FMUL.FTZ R3, R27, R3 ;  /* 0x000000031b037220 */ /* 0x000fe40000410000 */
[----:B------:R-:W-:Y:S02]  /*4f70*/  FMUL.FTZ R5, R5, R0 ;  /* 0x0000000005057220 */ /* 0x000fe40000410000 */
[----:B------:R-:W-:Y:S01]  /*4f80*/  FMUL.FTZ R0, R31, R6 ;  /* 0x000000061f007220 */ /* 0x000fe20000410000 */
[----:B------:R-:W-:Y:S02]  /*4f90*/  F2FP.BF16.PACK_AB R3, R3, R7 ;  /* 0x000000070303723e */ /* 0x000fe400000010ff */
[----:B-1----:R-:W-:Y:S01]  /*4fa0*/  F2FP.BF16.PACK_AB R2, R9, R10 ;  /* 0x0000000a0902723e */ /* 0x002fe200000010ff */
[----:B------:R-:W-:Y:S04]  /*4fb0*/  STS [R227+0x13480], R23 ;  /* 0x01348017e3007388 */ /* 0x000fe80000000800 */
[----:B------:R-:W-:Y:S04]  /*4fc0*/  STS [R227+0x13880], R22 ;  /* 0x01388016e3007388 */ /* 0x000fe80000000800 */
[----:B------:R-:W-:Y:S04]  /*4fd0*/  STS [R228+0x4000], R34 ;  /* 0x00400022e4007388 */ /* 0x000fe80000000800 */
        /* <DEDUP_REMOVED lines=34> */
[----:B------:R3:W5:Y:S01]  /*5200*/  LDL.64 R244, [R1+0x20] ;  /* 0x0000200001f47983 */ /* 0x0007620000100a00 */
[C---:B------:R-:W-:Y:S05]  /*5210*/  HMMA.16816.F32.BF16 R64, R4.reuse, R18, R64 ;  /* 0x000000120440723c */ /* 0x040fea0000041840 */
[----:B------:R-:W-:Y:S03]  /*5220*/  LDSM.16.MT88.4 R16, [R0+0xc880] ;  /* 0x00c880000010783b */ /* 0x000fe60000004200 */
        /* <DEDUP_REMOVED lines=61> */
[----:B------:R-:W-:Y:S01]  /*5600*/  UIMAD.WIDE.U32 UR22, UR16, UR6, URZ ;  /* 0x00000006101672a5 */ /* 0x000fe2000f8e003f */
[----:B------:R-:W3:Y:S01]  /*5610*/  LDL.64 R158, [R1+0x50] ;  /* 0x00005000019e7983 */ /* 0x000ee20000100a00 */
[----:B------:R-:W-:Y:S03]  /*5620*/  USHF.R.S32.HI UR21, URZ, 0x1f, UR16 ;  /* 0x0000001f3f157899 */ /* 0x000fe60008011410 */
[----:B------:R-:W4:Y:S01]  /*5630*/  LDL.64 R156, [R1+0x40] ;  /* 0x00004000019c7983 */ /* 0x000f220000100a00 */
[----:B------:R-:W-:Y:S01]  /*5640*/  IMAD.U32 R4, RZ, RZ, UR22 ;  /* 0x00000016ff047e24 */ /* 0x000fe2000f8e00ff */
[----:B------:R-:W-:Y:S01]  /*5650*/  UIMAD UR21, UR21, UR6, URZ ;  /* 0x00000006151572a4 */ /* 0x000fe2000f8e023f */
[----:B------:R-:W-:Y:S01]  /*5660*/  IMAD.U32 R0, RZ, RZ, UR22 ;  /* 0x00000016ff007e24 */ /* 0x000fe2000f8e00ff */
[----:B------:R-:W4:Y:S01]  /*5670*/  LDL.64 R242, [R1+0x10] ;  /* 0x0000100001f27983 */ /* 0x000f220000100a00 */
[----:B------:R-:W-:Y:S02]  /*5680*/  USHF.L.U32 UR6, UR16, 0x6, URZ ;  /* 0x0000000610067899 */ /* 0x000fe4000800063f */
[----:B------:R-:W-:Y:S01]  /*5690*/  UIMAD UR21, UR16, UR7, UR21 ;  /* 0x00000007101572a4 */ /* 0x000fe2000f8e0215 */
[----:B------:R-:W4:Y:S01]  /*56a0*/  LDL.64 R154, [R1+0x38] ;  /* 0x00003800019a7983 */ /* 0x000f220000100a00 */
[----:B------:R-:W-:Y:S02]  /*56b0*/  UIADD3 UR7, -UR6, UR18, URZ ;  /* 0x0000001206077290 */ /* 0x000fe4000fffe13f */
[----:B------:R-:W-:Y:S01]  /*56c0*/  UIADD3 UR21, UR23, UR21, URZ ;  /* 0x0000001517157290 */ /* 0x000fe2000fffe03f */
[----:B------:R-:W4:Y:S01]  /*56d0*/  LDL R152, [R1+0x60] ;  /* 0x0000600001987983 */ /* 0x000f220000100800 */
[----:B------:R-:W-:Y:S03]  /*56e0*/  IMAD.U32 R7, RZ, RZ, UR6 ;  /* 0x00000006ff077e24 */ /* 0x000fe6000f8e00ff */
[----:B------:R-:W4:Y:S01]  /*56f0*/  LDL R240, [R1+0x18] ;  /* 0x0000180001f07983 */ /* 0x000f220000100800 */
[----:B------:R-:W-:Y:S01]  /*5700*/  IMAD.U32 R8, RZ, RZ, UR21 ;  /* 0x00000015ff087e24 */ /* 0x000fe2000f8e00ff */
[C---:B--2---:R-:W-:Y:S02]  /*5710*/  LOP3.LUT P5, RZ, R153.reuse, 0x1, RZ, 0xc0, !PT ;  /* 0x0000000199ff7812 */ /* 0x044fe400078ac0ff */
[C---:B------:R-:W-:Y:S02]  /*5720*/  LOP3.LUT P4, RZ, R153.reuse, 0x2, RZ, 0xc0, !PT ;  /* 0x0000000299ff7812 */ /* 0x040fe4000788c0ff */
[----:B---3--:R-:W-:Y:S02]  /*5730*/  LEA R0, P1, R0, R158, 0x6 ;  /* 0x0000009e00007211 */ /* 0x008fe400078230ff */
[----:B------:R-:W-:Y:S02]  /*5740*/  LOP3.LUT P2, RZ, R153, 0x4, RZ, 0xc0, !PT ;  /* 0x0000000499ff7812 */ /* 0x000fe4000784c0ff */
[----:B----4-:R-:W-:Y:S02]  /*5750*/  IADD3 R5, P0, R156, UR6, RZ ;  /* 0x000000069c057c10 */ /* 0x010fe4000ff1e0ff */
[C---:B------:R-:W-:Y:S02]  /*5760*/  ISETP.GE.OR P5, PT, R242.reuse, UR7, !P5 ;  /* 0x00000007f2007c0c */ /* 0x040fe4000efa6670 */
[----:B------:R-:W-:Y:S02]  /*5770*/  ISETP.GE.OR P4, PT, R242, UR7, !P4 ;  /* 0x00000007f2007c0c */ /* 0x000fe4000e786670 */
[----:B------:R-:W-:Y:S02]  /*5780*/  LEA.HI.X R8, R4, R155, R8, 0x6, P1 ;  /* 0x0000009b04087211 */ /* 0x000fe400008f3408 */
[----:B------:R-:W-:Y:S02]  /*5790*/  LEA R4, P1, R0, c[0x0][0x1f0], 0x1 ;  /* 0x00007c0000047a11 */ /* 0x000fe400078208ff */
[----:B------:R-:W-:Y:S02]  /*57a0*/  LEA.HI.X.SX32 R7, R7, R152, 0x1, P0 ;  /* 0x0000009807077211 */ /* 0x000fe400000f0eff */
[C---:B------:R-:W-:Y:S02]  /*57b0*/  LEA R6, P0, R5.reuse, c[0x0][0x280], 0x2 ;  /* 0x0000a00005067a11 */ /* 0x040fe400078010ff */
[----:B------:R-:W-:Y:S02]  /*57c0*/  ISETP.GE.OR P2, PT, R242, UR7, !P2 ;  /* 0x00000007f2007c0c */ /* 0x000fe4000d746670 */
[----:B------:R-:W-:Y:S02]  /*57d0*/  LEA.HI.X R7, R5, c[0x0][0x284], R7, 0x2, P0 ;  /* 0x0000a10005077a11 */ /* 0x000fe400000f1407 */
[----:B------:R-:W-:Y:S01]  /*57e0*/  LEA.HI.X R5, R0, c[0x0][0x1f4], R8, 0x1, P1 ;  /* 0x00007d0000057a11 */ /* 0x000fe200008f0c08 */
[----:B-----5:R-:W-:Y:S04]  /*57f0*/  @!P3 IMAD.SHL.U32 R0, R244, 0x10, RZ ;  /* 0x00000010f400b824 */ /* 0x020fe800078e00ff */
[----:B------:R-:W-:Y:S01]  /*5800*/  @!PT LDS RZ, [RZ] ;  /* 0x00000000fffff984 */ /* 0x000fe20000000800 */
[----:B------:R-:W-:Y:S01]  /*5810*/  @!PT LDS RZ, [RZ] ;  /* 0x00000000fffff984 */ /* 0x000fe20000000800 */
[----:B------:R-:W-:Y:S01]  /*5820*/  @!PT LDS RZ, [RZ] ;  /* 0x00000000fffff984 */ /* 0x000fe20000000800 */
[----:B------:R1:W-:Y:S04]  /*5830*/  LDGSTS.E.BYPASS.LTC128B.128 [R240+0xc080], [R4.64], !P5 ;  /* 0x0c08000004f07fae */ /* 0x0003e8000e901d4e */
[----:B------:R1:W-:Y:S04]  /*5840*/  LDGSTS.E.BYPASS.LTC128B.128 [R240+0xd080], [R4.64+0x40], !P4 ;  /* 0x0d08004004f07fae */ /* 0x0003e8000e101d4e */
[----:B------:R1:W-:Y:S04]  /*5850*/  LDGSTS.E.BYPASS.LTC128B.128 [R240+0xe080], [R4.64+0x80], !P2 ;  /* 0x0e08008004f07fae */ /* 0x0003e8000d101d4e */
[----:B------:R1:W-:Y:S02]  /*5860*/  @!P3 LDGSTS.E.BYPASS.LTC128B.128 [R0+0xf280], [R6.64] ;  /* 0x0f2800000600bfae */ /* 0x0003e4000b901d4e */
.L_x_458:
[-C--:B-12-4-:R-:W-:Y:S01]  /*5870*/  HMMA.16816.F32.BF16 R4, R20, R2.reuse, RZ ;  /* 0x000000021404723c */ /* 0x096fe200000418ff */
[----:B------:R-:W-:Y:S01]  /*5880*/  LDSM.16.M88.4 R132, [R219] ;  /* 0x00000000db84783b */ /* 0x000fe20000000200 */
[----:B------:R-:W-:Y:S02]  /*5890*/  ULDC.64 UR6, c[0x0][0x238] ;  /* 0x00008e0000067ab9 */ /* 0x000fe40000000a00 */
[----:B------:R-:W-:Y:S01]  /*58a0*/  USHF.R.S32.HI UR21, URZ, 0x1f, UR10 ;  /* 0x0000001f3f157899 */ /* 0x000fe2000801140a */
[----:B------:R-:W-:Y:S01]  /*58b0*/  LDSM.16.M88.4 R136, [R219+0x1000] ;  /* 0x00100000db88783b */ /* 0x000fe20000000200 */
[----:B------:R-:W-:Y:S01]  /*58c0*/  UIMAD UR22, UR20, 0x1800, URZ ;  /* 0x00001800141678a4 */ /* 0x000fe2000f8e023f */
[----:B------:R-:W-:Y:S01]  /*58d0*/  IMAD.U32 R0, RZ, RZ, UR11 ;  /* 0x0000000bff007e24 */ /* 0x000fe2000f8e00ff */
[C---:B------:R-:W-:Y:S01]  /*58e0*/  HMMA.16816.F32.BF16 R8, R24.reuse, R2, RZ ;  /* 0x000000021808723c */ /* 0x040fe200000418ff */
[----:B------:R-:W1:Y:S01]  /*58f0*/  LDSM.16.MT88.2 R2, [R212+0x800] ;  /* 0x00080000d402783b */ /* 0x000e620000004100 */
[----:B------:R-:W-:Y:S02]  /*5900*/  UIMAD UR21, UR21, UR6, URZ ;  /* 0x00000006151572a4 */ /* 0x000fe4000f8e023f */
[----:B------:R-:W-:Y:S01]  /*5910*/  USHF.R.S32.HI UR20, URZ, 0x1f, UR11 ;  /* 0x0000001f3f147899 */ /* 0x000fe2000801140b */
[----:B------:R-:W-:Y:S01]  /*5920*/  LDSM.16.MT88.2 R142, [R212+0x4800] ;  /* 0x00480000d48e783b */ /* 0x000fe20000004100 */
[----:B------:R-:W-:Y:S02]  /*5930*/  UIMAD UR21, UR10, UR7, UR21 ;  /* 0x000000070a1572a4 */ /* 0x000fe4000f8e0215 */
[-C--:B------:R-:W-:Y:S01]  /*5940*/  HMMA.16816.F32.BF16 R12, R24, R28.reuse, RZ ;  /* 0x0000001c180c723c */ /* 0x080fe200000418ff */
[----:B------:R-:W-:Y:S01]  /*5950*/  LDSM.16.M88.4 R152, [R224+0x1000] ;  /* 0x00100000e098783b */ /* 0x000fe20000000200 */
[----:B------:R-:W-:Y:S02]  /*5960*/  ULDC.64 UR6, c[0x0][0x240] ;  /* 0x0000900000067ab9 */ /* 0x000fe40000000a00 */
[----:B------:R-:W-:Y:S01]  /*5970*/  UIMAD UR6, UR20, UR6, URZ ;  /* 0x00000006140672a4 */ /* 0x000fe2000f8e023f */
[----:B------:R-:W0:Y:S01]  /*5980*/  LDGDEPBAR ;  /* 0x00000000000079af */ /* 0x000e220000000000 */
[----:B------:R-:W-:Y:S02]  /*5990*/  UISETP.GE.AND UP0, UPT, UR16, UR9, UPT ;  /* 0x000000091000728c */ /* 0x000fe4000bf06270 */
[C---:B------:R-:W-:Y:S01]  /*59a0*/  HMMA.16816.F32.BF16 R16, R20.reuse, R28, RZ ;  /* 0x0000001c1410723c */ /* 0x040fe200000418ff */
[----:B------:R-:W2:Y:S01]  /*59b0*/  LDSM.16.MT88.2 R28, [R212+0x2800] ;  /* 0x00280000d41c783b */ /* 0x000ea20000004100 */
[----:B------:R-:W-:Y:S02]  /*59c0*/  UIMAD UR6, UR11, UR7, UR6 ;  /* 0x000000070b0672a4 */ /* 0x000fe4000f8e0206 */
[----:B------:R-:W-:Y:S02]  /*59d0*/  UIADD3 UR7, UR4, 0x1, URZ ;  /* 0x0000000104077890 */ /* 0x000fe4000fffe03f */
[----:B------:R-:W-:Y:S02]  /*59e0*/  UISETP.GE.AND UP2, UPT, UR4, 0x1, UPT ;  /* 0x000000010400788c */ /* 0x000fe4000bf46270 */
[-C--:B------:R-:W-:Y:S01]  /*59f0*/  HMMA.16816.F32.BF16 R20, R20, R30.reuse, RZ ;  /* 0x0000001e1414723c */ /* 0x080fe200000418ff */
[----:B------:R-:W-:Y:S07]  /*5a00*/  UISETP.GE.AND UP1, UPT, UR19, 0x1, UPT ;  /* 0x000000011300788c */ /* 0x000fee000bf26270 */
[----:B------:R-:W-:Y:S01]  /*5a10*/  HMMA.16816.F32.BF16 R24, R24, R30, RZ ;  /* 0x0000001e1818723c */ /* 0x000fe200000418ff */
[----:B------:R-:W-:Y:S07]  /*5a20*/  LDSM.16.MT88.2 R30, [R212+0xc00] ;  /* 0x000c0000d41e783b */ /* 0x000fee0000004100 */
[-C--:B------:R-:W-:Y:S08]  /*5a30*/  HMMA.16816.F32.BF16 R4, R32, R140.reuse, R4 ;  /* 0x0000008c2004723c */ /* 0x080ff00000041804 */
[C---:B------:R-:W-:Y:S01]  /*5a40*/  HMMA.16816.F32.BF16 R8, R144.reuse, R140, R8 ;  /* 0x0000008c9008723c */ /* 0x040fe20000041808 */
[----:B------:R-:W-:Y:S07]  /*5a50*/  LDSM.16.MT88.2 R140, [R212+0x2c00] ;  /* 0x002c0000d48c783b */ /* 0x000fee0000004100 */
[-C--:B------:R-:W-:Y:S08]  /*5a60*/  HMMA.16816.F32.BF16 R12, R144, R148.reuse, R12 ;  /* 0x00000094900c723c */ /* 0x080ff0000004180c */
[C---:B------:R-:W-:Y:S01]  /*5a70*/  HMMA.16816.F32.BF16 R16, R32.reuse, R148, R16 ;  /* 0x000000942010723c */ /* 0x040fe20000041810 */
[----:B------:R-:W-:Y:S07]  /*5a80*/  LDSM.16.MT88.2 R148, [R212+0x4c00] ;  /* 0x004c0000d494783b */ /* 0x000fee0000004100 */
[-C--:B------:R-:W-:Y:S01]  /*5a90*/  HMMA.16816.F32.BF16 R20, R32, R150.reuse, R20 ;  /* 0x000000962014723c */ /* 0x080fe20000041814 */
[----:B------:R-:W3:Y:S07]  /*5aa0*/  LDSM.16.M88.4 R32, [R224] ;  /* 0x00000000e020783b */ /* 0x000eee0000000200 */
[----:B------:R-:W-:Y:S01]  /*5ab0*/  HMMA.16816.F32.BF16 R24, R144, R150, R24 ;  /* 0x000000969018723c */ /* 0x000fe20000041818 */
[----:B------:R-:W-:Y:S04]  /*5ac0*/  LDSM.16.M88.4 R144, [R218+0x3000] ;  /* 0x00300000da90783b */ /* 0x000fe80000000200 */
[----:B------:R-:W-:Y:S03]  /*5ad0*/  LDSM.16.MT88.2 R150, [R212+0x5000] ;  /* 0x00500000d496783b */ /* 0x000fe60000004100 */
[-C--:B-1----:R-:W-:Y:S08]  /*5ae0*/  HMMA.16816.F32.BF16 R4, R132, R2.reuse, R4 ;  /* 0x000000028404723c */ /* 0x082ff00000041804 */
[C---:B------:R-:W-:Y:S01]  /*5af0*/  HMMA.16816.F32.BF16 R8, R136.reuse, R2, R8 ;  /* 0x000000028808723c */ /* 0x040fe20000041808 */
[----:B------:R-:W-:Y:S07]  /*5b00*/  LDSM.16.MT88.2 R2, [R212+0x1000] ;  /* 0x00100000d402783b */ /* 0x000fee0000004100 */
[-C--:B--2---:R-:W-:Y:S08]  /*5b10*/  HMMA.16816.F32.BF16 R12, R136, R28.reuse, R12 ;  /* 0x0000001c880c723c */ /* 0x084ff0000004180c */
[C---:B------:R-:W-:Y:S01]  /*5b20*/  HMMA.16816.F32.BF16 R16, R132.reuse, R28, R16 ;  /* 0x0000001c8410723c */ /* 0x040fe20000041810 */
[----:B------:R-:W-:Y:S07]  /*5b30*/  LDSM.16.MT88.2 R28, [R212+0x3000] ;  /* 0x00300000d41c783b */ /* 0x000fee0000004100 */
[-C--:B------:R-:W-:Y:S01]  /*5b40*/  HMMA.16816.F32.BF16 R20, R132, R142.reuse, R20 ;  /* 0x0000008e8414723c */ /* 0x080fe20000041814 */
[----:B------:R-:W1:Y:S07]  /*5b50*/  LDSM.16.M88.4 R132, [R218+0x2000] ;  /* 0x00200000da84783b */ /* 0x000e6e0000000200 */
[----:B------:R-:W-:Y:S01]  /*5b60*/  HMMA.16816.F32.BF16 R24, R136, R142, R24 ;  /* 0x0000008e8818723c */ /* 0x000fe20000041818 */
[----:B------:R-:W-:Y:S04]  /*5b70*/  LDSM.16.M88.4 R136, [R220+0x3000] ;  /* 0x00300000dc88783b */ /* 0x000fe80000000200 */
[----:B------:R-:W-:Y:S03]  /*5b80*/  LDSM.16.MT88.2 R142, [R212+0x5400] ;  /* 0x00540000d48e783b */ /* 0x000fe60000004100 */
[-C--:B---3--:R-:W-:Y:S08]  /*5b90*/  HMMA.16816.F32.BF16 R4, R32, R30.reuse, R4 ;  /* 0x0000001e2004723c */ /* 0x088ff00000041804 */
[C---:B------:R-:W-:Y:S01]  /*5ba0*/  HMMA.16816.F32.BF16 R8, R152.reuse, R30, R8 ;  /* 0x0000001e9808723c */ /* 0x040fe20000041808 */
[----:B------:R-:W-:Y:S07]  /*5bb0*/  LDSM.16.MT88.2 R30, [R212+0x1400] ;  /* 0x00140000d41e783b */ /* 0x000fee0000004100 */
[-C--:B------:R-:W-:Y:S08]  /*5bc0*/  HMMA.16816.F32.BF16 R12, R152, R140.reuse, R12 ;  /* 0x0000008c980c723c */ /* 0x080ff0000004180c */
[C---:B------:R-:W-:Y:S01]  /*5bd0*/  HMMA.16816.F32.BF16 R16, R32.reuse, R140, R16 ;  /* 0x0000008c2010723c */ /* 0x040fe20000041810 */
[----:B------:R-:W-:Y:S07]  /*5be0*/  LDSM.16.MT88.2 R140, [R212+0x3400] ;  /* 0x00340000d48c783b */ /* 0x000fee0000004100 */
[-C--:B------:R-:W-:Y:S01]  /*5bf0*/  HMMA.16816.F32.BF16 R20, R32, R148.reuse, R20 ;  /* 0x000000942014723c */ /* 0x080fe20000041814 */
[----:B------:R-:W2:Y:S07]  /*5c00*/  LDSM.16.M88.4 R32, [R220+0x2000] ;  /* 0x00200000dc20783b */ /* 0x000eae0000000200 */
[----:B------:R-:W-:Y:S01]  /*5c10*/  HMMA.16816.F32.BF16 R24, R152, R148, R24 ;  /* 0x000000949818723c */ /* 0x000fe20000041818 */
[----:B------:R-:W-:Y:S07]  /*5c20*/  LDSM.16.M88.4 R152, [R219+0x3000] ;  /* 0x00300000db98783b */ /* 0x000fee0000000200 */
[-C--:B-1----:R-:W-:Y:S08]  /*5c30*/  HMMA.16816.F32.BF16 R4, R132, R2.reuse, R4 ;  /* 0x000000028404723c */ /* 0x082ff00000041804 */
[C---:B------:R-:W-:Y:S01]  /*5c40*/  HMMA.16816.F32.BF16 R8, R144.reuse, R2, R8 ;  /* 0x000000029008723c */ /* 0x040fe20000041808 */
[----:B------:R-:W-:Y:S07]  /*5c50*/  LDSM.16.MT88.2 R2, [R212+0x1800] ;  /* 0x00180000d402783b */ /* 0x000fee0000004100 */
[-C--:B------:R-:W-:Y:S08]  /*5c60*/  HMMA.16816.F32.BF16 R12, R144, R28.reuse, R12 ;  /* 0x0000001c900c723c */ /* 0x080ff0000004180c */
[C---:B------:R-:W-:Y:S01]  /*5c70*/  HMMA.16816.F32.BF16 R16, R132.reuse, R28, R16 ;  /* 0x0000001c8410723c */ /* 0x040fe20000041810 */
[----:B------:R-:W-:Y:S07]  /*5c80*/  LDSM.16.MT88.2 R28, [R212+0x3800] ;  /* 0x00380000d41c783b */ /* 0x000fee0000004100 */
[-C--:B------:R-:W-:Y:S01]  /*5c90*/  HMMA.16816.F32.BF16 R20, R132, R150.reuse, R20 ;  /* 0x000000968414723c */ /* 0x080fe20000041814 */
[----:B------:R-:W1:Y:S07]  /*5ca0*/  LDSM.16.M88.4 R132, [R219+0x2000] ;  /* 0x00200000db84783b */ /* 0x000e6e0000000200 */
[----:B------:R-:W-:Y:S01]  /*5cb0*/  HMMA.16816.F32.BF16 R24, R144, R150, R24 ;  /* 0x000000969018723c */ /* 0x000fe20000041818 */
[----:B------:R-:W3:Y:S04]  /*5cc0*/  LDSM.16.MT88.2 R144, [R212+0x5800] ;  /* 0x00580000d490783b */ /* 0x000ee80000004100 */
[----:B------:R-:W-:Y:S03]  /*5cd0*/  LDSM.16.M88.4 R148, [R223+0x2000] ;  /* 0x00200000df94783b */ /* 0x000fe60000000200 */
[-C--:B--2---:R-:W-:Y:S08]  /*5ce0*/  HMMA.16816.F32.BF16 R4, R32, R30.reuse, R4 ;  /* 0x0000001e2004723c */ /* 0x084ff00000041804 */
[C---:B------:R-:W-:Y:S01]  /*5cf0*/  HMMA.16816.F32.BF16 R8, R136.reuse, R30, R8 ;  /* 0x0000001e8808723c */ /* 0x040fe20000041808 */
[----:B------:R-:W2:Y:S07]  /*5d00*/  LDSM.16.MT88.2 R30, [R212+0x1c00] ;  /* 0x001c0000d41e783b */ /* 0x000eae0000004100 */
[-C--:B------:R-:W-:Y:S08]  /*5d10*/  HMMA.16816.F32.BF16 R12, R136, R140.reuse, R12 ;  /* 0x0000008c880c723c */ /* 0x080ff0000004180c */
[C---:B------:R-:W-:Y:S08]  /*5d20*/  HMMA.16816.F32.BF16 R16, R32.reuse, R140, R16 ;  /* 0x0000008c2010723c */ /* 0x040ff00000041810 */
[-C--:B------:R-:W-:Y:S01]  /*5d30*/  HMMA.16816.F32.BF16 R20, R32, R142.reuse, R20 ;  /* 0x0000008e2014723c */ /* 0x080fe20000041814 */
[----:B------:R-:W4:Y:S07]  /*5d40*/  LDSM.16.M88.4 R32, [R223+0x3000] ;  /* 0x00300000df20783b */ /* 0x000f2e0000000200 */
[----:B------:R-:W-:Y:S01]  /*5d50*/  HMMA.16816.F32.BF16 R24, R136, R142, R24 ;  /* 0x0000008e8818723c */ /* 0x000fe20000041818 */
[----:B------:R-:W2:Y:S07]  /*5d60*/  LDSM.16.MT88.2 R136, [R212+0x3c00] ;  /* 0x003c0000d488783b */ /* 0x000eae0000004100 */
[-C--:B-1----:R-:W-:Y:S08]  /*5d70*/  HMMA.16816.F32.BF16 R4, R132, R2.reuse, R4 ;  /* 0x000000028404723c */ /* 0x082ff00000041804 */
[C---:B------:R-:W-:Y:S01]  /*5d80*/  HMMA.16816.F32.BF16 R8, R152.reuse, R2, R8 ;  /* 0x000000029808723c */ /* 0x040fe20000041808 */
[----:B------:R-:W1:Y:S07]  /*5d90*/  LDSM.16.MT88.2 R2, [R212+0x5c00] ;  /* 0x005c0000d402783b */ /* 0x000e6e0000004100 */
[-C--:B------:R-:W-:Y:S08]  /*5da0*/  HMMA.16816.F32.BF16 R12, R152, R28.reuse, R12 ;  /* 0x0000001c980c723c */ /* 0x080ff0000004180c */
[C---:B------:R-:W-:Y:S07]  /*5db0*/  HMMA.16816.F32.BF16 R16, R132.reuse, R28, R16 ;  /* 0x0000001c8410723c */ /* 0x040fee0000041810 */
[----:B------:R-:W-:Y:S01]  /*5dc0*/  IMAD.U32 R28, RZ, RZ, UR10 ;  /* 0x0000000aff1c7e24 */ /* 0x000fe2000f8e00ff */
[-C--:B---3--:R-:W-:Y:S04]  /*5dd0*/  HMMA.16816.F32.BF16 R20, R132, R144.reuse, R20 ;  /* 0x000000908414723c */ /* 0x088fe80000041814 */
[----:B-----5:R-:W-:Y:S04]  /*5de0*/  IMAD.WIDE.U32 R28, R28, c[0x0][0x238], R244 ;  /* 0x00008e001c1c7a25 */ /* 0x020fe800078e00f4 */
[----:B------:R-:W-:Y:S04]  /*5df0*/  HMMA.16816.F32.BF16 R24, R152, R144, R24 ;  /* 0x000000909818723c */ /* 0x000fe80000041818 */
[----:B------:R-:W-:Y:S01]  /*5e00*/  IADD3 R29, R29, UR21, RZ ;  /* 0x000000151d1d7c10 */ /* 0x000fe2000fffe0ff */
[----:B------:R-:W-:Y:S03]  /*5e10*/  USHF.R.S32.HI UR21, URZ, 0x1f, UR22 ;  /* 0x0000001f3f157899 */ /* 0x000fe60008011416 */
[-C--:B--2---:R-:W-:Y:S05]  /*5e20*/  HMMA.16816.F32.BF16 R4, R148, R30.reuse, R4 ;  /* 0x0000001e9404723c */ /* 0x084fea0000041804 */
[----:B------:R-:W-:Y:S03]  /*5e30*/  IMAD.WIDE.U32 R28, R0, c[0x0][0x240], R28 ;  /* 0x00009000001c7a25 */ /* 0x000fe600078e001c */
[C---:B----4-:R-:W-:Y:S04]  /*5e40*/  HMMA.16816.F32.BF16 R8, R32.reuse, R30, R8 ;  /* 0x0000001e2008723c */ /* 0x050fe80000041808 */
[----:B------:R-:W-:Y:S03]  /*5e50*/  IADD3 R0, P0, R28, UR22, RZ ;  /* 0x000000161c007c10 */ /* 0x000fe6000ff1e0ff */
[----:B------:R-:W-:Y:S01]  /*5e60*/  MOV R30, UR21 ;  /* 0x00000015001e7c02 */ /* 0x000fe20008000f00 */
[-C--:B------:R-:W-:Y:S04]  /*5e70*/  HMMA.16816.F32.BF16 R12, R32, R136.reuse, R12 ;  /* 0x00000088200c723c */ /* 0x080fe8000004180c */
[----:B------:R-:W-:Y:S01]  /*5e80*/  IADD3.X R29, R30, UR6, R29, P0, !PT ;  /* 0x000000061e1d7c10 */ /* 0x000fe200087fe41d */
[----:B------:R-:W-:Y:S01]  /*5e90*/  UIADD3 UR6, UR19, 0x1, URZ ;  /* 0x0000000113067890 */ /* 0x000fe2000fffe03f */
[C---:B------:R-:W-:Y:S02]  /*5ea0*/  LEA R28, P0, R0.reuse, c[0x0][0x220], 0x2 ;  /* 0x00008800001c7a11 */ /* 0x040fe400078010ff */
[C---:B------:R-:W-:Y:S01]  /*5eb0*/  HMMA.16816.F32.BF16 R16, R148.reuse, R136, R16 ;  /* 0x000000889410723c */ /* 0x040fe20000041810 */
[----:B------:R-:W-:Y:S01]  /*5ec0*/  LDSM.16.MT88.4 R136, [R213+0x16c80] ;  /* 0x016c8000d588783b */ /* 0x000fe20000004200 */
[----:B------:R-:W-:Y:S02]  /*5ed0*/  USEL UR19, UR6, URZ, !UP1 ;  /* 0x0000003f06137287 */ /* 0x000fe4000c800000 */
[----:B------:R-:W-:Y:S01]  /*5ee0*/  LEA.HI.X R29, R0, c[0x0][0x224], R29, 0x2, P0 ;  /* 0x00008900001d7a11 */ /* 0x000fe200000f141d */
[----:B------:R-:W-:Y:S01]  /*5ef0*/  IMAD.U32 R0, RZ, RZ, UR4 ;  /* 0x00000004ff007e24 */ /* 0x000fe2000f8e00ff */
[----:B------:R-:W-:Y:S01]  /*5f00*/  PLOP3.LUT P0, PT, PT, PT, UP0, 0x80, 0x0 ;  /* 0x000000000000781c */ /* 0x000fe20003f0f008 */
[----:B------:R-:W-:Y:S01]  /*5f10*/  USEL UR4, UR7, URZ, !UP2 ;  /* 0x0000003f07047287 */ /* 0x000fe2000d000000 */
[-C--:B-1----:R-:W-:Y:S01]  /*5f20*/  HMMA.16816.F32.BF16 R20, R148, R2.reuse, R20 ;  /* 0x000000029414723c */ /* 0x082fe20000041814 */
[----:B------:R-:W-:Y:S03]  /*5f30*/  RED.E.ADD.F32.FTZ.RN.STRONG.GPU [R28.64], R4 ;  /* 0x000000041c00798e */ /* 0x000fe6000c10e78e */
[----:B------:R-:W-:Y:S01]  /*5f40*/  IMAD R0, R0, 0x1800, R221 ;  /* 0x0000180000007824 */ /* 0x000fe200078e02dd */
[----:B------:R-:W-:Y:S03]  /*5f50*/  RED.E.ADD.F32.FTZ.RN.STRONG.GPU [R28.64+0x400], R5 ;  /* 0x000400051c00798e */ /* 0x000fe6000c10e78e */
[----:B------:R-:W-:Y:S01]  /*5f60*/  HMMA.16816.F32.BF16 R24, R32, R2, R24 ;  /* 0x000000022018723c */ /* 0x000fe20000041818 */
[----:B------:R-:W-:Y:S03]  /*5f70*/  RED.E.ADD.F32.FTZ.RN.STRONG.GPU [R28.64+0x800], R6 ;  /* 0x000800061c00798e */ /* 0x000fe6000c10e78e */
[----:B------:R-:W-:Y:S01]  /*5f80*/  SHF.L.U32 R0, R0, 0x1, RZ ;  /* 0x0000000100007819 */ /* 0x000fe200000006ff */
        /* <DEDUP_REMOVED lines=138> */
.L_x_456:
[----:B------:R-:W-:Y:S05]  /*6830*/  @P1 BRA `(.L_x_460) ;  /* 0x000010c000001947 */ /* 0x000fea0003800000 */
[----:B------:R-:W2:Y:S01]  /*6840*/  LDL.LU.64 R34, [R1+0x20] ;  /* 0x0000200001227983 */ /* 0x000ea20000300a00 */
[----:B------:R-:W-:Y:S01]  /*6850*/  F2FP.BF16.PACK_AB R36, R37, R36 ;  /* 0x000000242524723e */ /* 0x000fe200000010ff */
[----:B------:R-:W-:Y:S01]  /*6860*/  USHF.R.S32.HI UR6, URZ, 0x1f, UR10 ;  /* 0x0000001f3f067899 */ /* 0x000fe2000801140a */
[----:B------:R-:W-:Y:S01]  /*6870*/  F2FP.BF16.PACK_AB R38, R39, R38 ;  /* 0x000000262726723e */ /* 0x000fe200000010ff */
[----:B------:R-:W-:Y:S01]  /*6880*/  ULDC.64 UR4, c[0x0][0x338] ;  /* 0x0000ce0000047ab9 */ /* 0x000fe20000000a00 */
[----:B------:R-:W-:Y:S01]  /*6890*/  F2FP.BF16.PACK_AB R48, R49, R48 ;  /* 0x000000303130723e */ /* 0x000fe200000010ff */
[----:B------:R-:W-:Y:S01]  /*68a0*/  UIMAD UR4, UR6, UR4, URZ ;  /* 0x00000004060472a4 */ /* 0x000fe2000f8e023f */
[----:B------:R-:W-:Y:S01]  /*68b0*/  F2FP.BF16.PACK_AB R50, R51, R50 ;  /* 0x000000323332723e */ /* 0x000fe200000010ff */
[----:B------:R-:W-:Y:S01]  /*68c0*/  USHF.R.S32.HI UR7, URZ, 0x1f, UR11 ;  /* 0x0000001f3f077899 */ /* 0x000fe2000801140b */
[----:B------:R-:W-:Y:S01]  /*68d0*/  F2FP.BF16.PACK_AB R40, R41, R40 ;  /* 0x000000282928723e */ /* 0x000fe200000010ff */
[----:B------:R-:W-:Y:S01]  /*68e0*/  UIMAD UR5, UR10, UR5, UR4 ;  /* 0x000000050a0572a4 */ /* 0x000fe2000f8e0204 */
[----:B------:R-:W-:Y:S01]  /*68f0*/  F2FP.BF16.PACK_AB R42, R43, R42 ;  /* 0x0000002a2b2a723e */ /* 0x000fe200000010ff */
[----:B------:R-:W-:Y:S01]  /*6900*/  BSSY B0, `(.L_x_461) ;  /* 0x00000b9000007945 */ /* 0x000fe20003800000 */
[----:B------:R-:W-:Y:S01]  /*6910*/  F2FP.BF16.PACK_AB R44, R45, R44 ;  /* 0x0000002c2d2c723e */ /* 0x000fe200000010ff */
[----:B------:R-:W-:Y:S01]  /*6920*/  ULDC UR4, c[0x0][0x2f0] ;  /* 0x0000bc0000047ab9 */ /* 0x000fe20000000800 */
[----:B------:R-:W-:Y:S01]  /*6930*/  F2FP.BF16.PACK_AB R46, R47, R46 ;  /* 0x0000002e2f2e723e */ /* 0x000fe200000010ff */
[----:B------:R-:W-:Y:S01]  /*6940*/  UIADD3 UR8, -UR8, UR4, URZ ;  /* 0x0000000408087290 */ /* 0x000fe2000fffe13f */
[----:B------:R-:W-:-:S02]  /*6950*/  F2FP.BF16.PACK_AB R52, R53, R52 ;  /* 0x000000343534723e */ /* 0x000fc400000010ff */
[----:B------:R-:W-:Y:S01]  /*6960*/  F2FP.BF16.PACK_AB R54, R55, R54 ;  /* 0x000000363736723e */ /* 0x000fe200000010ff */
[----:B------:R-:W-:Y:S01]  /*6970*/  UISETP.LT.AND UP0, UPT, UR8, 0x80, UPT ;  /* 0x000000800800788c */ /* 0x000fe2000bf01270 */
[----:B------:R-:W-:Y:S02]  /*6980*/  F2FP.BF16.PACK_AB R64, R65, R64 ;  /* 0x000000404140723e */ /* 0x000fe400000010ff */
[----:B------:R-:W-:Y:S01]  /*6990*/  F2FP.BF16.PACK_AB R66, R67, R66 ;  /* 0x000000424342723e */ /* 0x000fe200000010ff */
[----:B------:R-:W-:Y:S01]  /*69a0*/  USEL UR8, UR8, 0x80, UP0 ;  /* 0x0000008008087887 */ /* 0x000fe20008000000 */
        /* <DEDUP_REMOVED lines=54> */
[C---:B------:R-:W-:Y:S01]  /*6d10*/  IMAD.SHL.U32 R4, R8.reuse, 0x40, RZ ;  /* 0x0000004008047824 */ /* 0x040fe200078e00ff */
        /* <DEDUP_REMOVED lines=77> */
[----:B------:R3:W-:Y:S01]  /*71f0*/  STS [R2+0x5280], R4 ;  /* 0x0052800402007388 */ /* 0x0007e20000000800 */
[----:B-1----:R-:W-:Y:S01]  /*7200*/  SHF.R.S32.HI R15, RZ, 0x1f, R14 ;  /* 0x0000001fff0f7819 */ /* 0x002fe2000001140e */
[----:B--2---:R-:W-:-:S02]  /*7210*/  IMAD.SHL.U32 R0, R6, 0x2, RZ ;  /* 0x0000000206007824 */ /* 0x004fc400078e00ff */
[----:B------:R-:W-:Y:S01]  /*7220*/  BAR.SYNC.DEFER_BLOCKING 0x1, 0x100 ;  /* 0x0044000000007b1d */ /* 0x000fe20000010000 */
[----:B------:R-:W-:-:S04]  /*7230*/  IMAD.U32 R6, RZ, RZ, UR12 ;  /* 0x0000000cff067e24 */ /* 0x000fc8000f8e00ff */
[----:B------:R-:W-:-:S04]  /*7240*/  IMAD.WIDE R6, R6, 0x80, R14 ;  /* 0x0000008006067825 */ /* 0x000fc800078e020e */
[----:B---3--:R-:W-:Y:S02]  /*7250*/  IMAD.U32 R2, RZ, RZ, UR10 ;  /* 0x0000000aff027e24 */ /* 0x008fe4000f8e00ff */
[----:B------:R-:W-:Y:S02]  /*7260*/  IMAD.U32 R4, RZ, RZ, UR11 ;  /* 0x0000000bff047e24 */ /* 0x000fe4000f8e00ff */
[----:B------:R-:W-:-:S05]  /*7270*/  IMAD.WIDE.U32 R2, R2, c[0x0][0x338], R8 ;  /* 0x0000ce0002027a25 */ /* 0x000fca00078e0008 */
[----:B------:R-:W-:Y:S01]  /*7280*/  IADD3 R3, R3, UR5, RZ ;  /* 0x0000000503037c10 */ /* 0x000fe2000fffe0ff */
[----:B------:R-:W-:Y:S02]  /*7290*/  ULDC.64 UR4, c[0x0][0x340] ;  /* 0x0000d00000047ab9 */ /* 0x000fe40000000a00 */
[----:B------:R-:W-:Y:S02]  /*72a0*/  UIMAD UR4, UR7, UR4, URZ ;  /* 0x00000004070472a4 */ /* 0x000fe4000f8e023f */
[----:B------:R-:W-:Y:S01]  /*72b0*/  IMAD.WIDE.U32 R12, R4, c[0x0][0x340], R2 ;  /* 0x0000d000040c7a25 */ /* 0x000fe200078e0002 */
[----:B------:R1:W2:Y:S01]  /*72c0*/  LDS.128 R40, [R0+0x7080] ;  /* 0x0070800000287984 */ /* 0x0002a20000000c00 */
[----:B------:R-:W-:-:S03]  /*72d0*/  UIMAD UR4, UR11, UR5, UR4 ;  /* 0x000000050b0472a4 */ /* 0x000fc6000f8e0204 */
[----:B------:R1:W3:Y:S03]  /*72e0*/  LDS.128 R36, [R0+0x9080] ;  /* 0x0090800000247984 */ /* 0x0002e60000000c00 */
[----:B------:R-:W-:Y:S01]  /*72f0*/  IADD3 R5, R13, UR4, RZ ;  /* 0x000000040d057c10 */ /* 0x000fe2000fffe0ff */
[----:B------:R1:W4:Y:S04]  /*7300*/  LDS.128 R32, [R0+0xb080] ;  /* 0x00b0800000207984 */ /* 0x0003280000000c00 */
        /* <DEDUP_REMOVED lines=24> */
.L_x_462:
[----:B------:R-:W-:Y:S05]  /*7490*/  BSYNC B0 ;  /* 0x0000000000007941 */ /* 0x000fea0003800000 */
.L_x_461:
        /* <DEDUP_REMOVED lines=21> */
.L_x_464:
[----:B------:R-:W-:Y:S05]  /*75f0*/  BSYNC B0 ;  /* 0x0000000000007941 */ /* 0x000fea0003800000 */
.L_x_463:
[----:B------:R-:W-:Y:S01]  /*7600*/  ULDC.64 UR4, c[0x0][0x308] ;  /* 0x0000c20000047ab9 */ /* 0x000fe20000000a00 */
[----:B-1----:R-:W-:Y:S01]  /*7610*/  MOV R2, UR10 ;  /* 0x0000000a00027c02 */ /* 0x002fe20008000f00 */
[----:B------:R-:W-:Y:S01]  /*7620*/  UIMAD UR4, UR6, UR4, URZ ;  /* 0x00000004060472a4 */ /* 0x000fe2000f8e023f */
[----:B------:R-:W-:Y:S01]  /*7630*/  MOV R0, UR11 ;  /* 0x0000000b00007c02 */ /* 0x000fe20008000f00 */
[----:B------:R-:W-:Y:S02]  /*7640*/  BSSY B0, `(.L_x_465) ;  /* 0x0000018000007945 */ /* 0x000fe40003800000 */
[----:B------:R-:W-:Y:S01]  /*7650*/  UIMAD UR10, UR10, UR5, UR4 ;  /* 0x000000050a0a72a4 */ /* 0x000fe2000f8e0204 */
[----:B------:R-:W-:-:S02]  /*7660*/  IMAD.WIDE.U32 R2, R2, c[0x0][0x308], R8 ;  /* 0x0000c20002027a25 */ /* 0x000fc400078e0008 */
[----:B------:R-:W-:Y:S02]  /*7670*/  ULDC.64 UR4, c[0x0][0x310] ;  /* 0x0000c40000047ab9 */ /* 0x000fe40000000a00 */
[----:B------:R-:W-:Y:S01]  /*7680*/  UIMAD UR4, UR7, UR4, URZ ;  /* 0x00000004070472a4 */ /* 0x000fe2000f8e023f */
[----:B------:R-:W-:-:S03]  /*7690*/  IADD3 R3, R3, UR10, RZ ;  /* 0x0000000a03037c10 */ /* 0x000fc6000fffe0ff */
[----:B------:R-:W-:Y:S02]  /*76a0*/  UIMAD UR4, UR11, UR5, UR4 ;  /* 0x000000050b0472a4 */ /* 0x000fe4000f8e0204 */
[----:B------:R-:W-:-:S05]  /*76b0*/  IMAD.WIDE.U32 R10, R0, c[0x0][0x310], R2 ;  /* 0x0000c400000a7a25 */ /* 0x000fca00078e0002 */
[----:B------:R-:W-:Y:S01]  /*76c0*/  IADD3 R3, R11, UR4, RZ ;  /* 0x000000040b037c10 */ /* 0x000fe2000fffe0ff */
        /* <DEDUP_REMOVED lines=15> */
.L_x_466:
[----:B------:R-:W-:Y:S05]  /*77c0*/  BSYNC B0 ;  /* 0x0000000000007941 */ /* 0x000fea0003800000 */
.L_x_465:
        /* <DEDUP_REMOVED lines=19> */
.L_x_460:
[----:B------:R-:W2:Y:S01]  /*7900*/  LDL.LU.64 R2, [R1+0x20] ;  /* 0x0000200001027983 */ /* 0x000ea20000300a00 */
[----:B------:R-:W-:Y:S01]  /*7910*/  USHF.R.S32.HI UR6, URZ, 0x1f, UR10 ;  /* 0x0000001f3f067899 */ /* 0x000fe2000801140a */
[----:B------:R-:W-:Y:S01]  /*7920*/  IMAD.U32 R10, RZ, RZ, UR11 ;  /* 0x0000000bff0a7e24 */ /* 0x000fe2000f8e00ff */
[----:B------:R-:W-:Y:S01]  /*7930*/  ULDC.64 UR4, c[0x0][0x308] ;  /* 0x0000c20000047ab9 */ /* 0x000fe20000000a00 */
[----:B------:R-:W-:Y:S01]  /*7940*/  IMAD.U32 R6, RZ, RZ, UR12 ;  /* 0x0000000cff067e24 */ /* 0x000fe2000f8e00ff */
[----:B------:R-:W-:Y:S01]  /*7950*/  UIMAD UR4, UR6, UR4, URZ ;  /* 0x00000004060472a4 */ /* 0x000fe2000f8e023f */
[----:B------:R-:W-:Y:S01]  /*7960*/  BSSY B0, `(.L_x_467) ;  /* 0x0000027000007945 */ /* 0x000fe20003800000 */
[----:B------:R-:W-:-:S02]  /*7970*/  ULDC UR9, c[0x0][0x2f0] ;  /* 0x0000bc0000097ab9 */ /* 0x000fc40000000800 */
[----:B------:R-:W-:Y:S02]  /*7980*/  UIMAD UR5, UR10, UR5, UR4 ;  /* 0x000000050a0572a4 */ /* 0x000fe4000f8e0204 */
[----:B------:R-:W-:Y:S02]  /*7990*/  UIADD3 UR9, -UR8, UR9, URZ ;  /* 0x0000000908097290 */ /* 0x000fe4000fffe13f */
[----:B------:R-:W-:Y:S01]  /*79a0*/  USHF.R.S32.HI UR7, URZ, 0x1f, UR11 ;  /* 0x0000001f3f077899 */ /* 0x000fe2000801140b */
[----:B--2---:R-:W-:-:S04]  /*79b0*/  SHF.R.S32.HI R0, RZ, 0x1f, R2 ;  /* 0x0000001fff007819 */ /* 0x004fc80000011402 */
[----:B------:R-:W-:-:S04]  /*79c0*/  LEA.HI R8, R0, R2, RZ, 0x2 ;  /* 0x0000000200087211 */ /* 0x000fc800078f10ff */
[----:B------:R-:W-:Y:S02]  /*79d0*/  LOP3.LUT R0, R8, 0x1ffffffc, RZ, 0xc0, !PT ;  /* 0x1ffffffc08007812 */ /* 0x000fe400078ec0ff */
[----:B------:R-:W-:-:S03]  /*79e0*/  SHF.R.S32.HI R8, RZ, 0x2, R8 ;  /* 0x00000002ff087819 */ /* 0x000fc60000011408 */
[----:B------:R-:W-:Y:S01]  /*79f0*/  IMAD.IADD R0, R2, 0x1, -R0 ;  /* 0x0000000102007824 */ /* 0x000fe200078e0a00 */
[----:B------:R-:W-:Y:S01]  /*7a00*/  ISETP.GE.AND P4, PT, R8, UR9, PT ;  /* 0x0000000908007c0c */ /* 0x000fe2000bf86270 */
[----:B------:R-:W-:Y:S01]  /*7a10*/  IMAD.U32 R2, RZ, RZ, UR10 ;  /* 0x0000000aff027e24 */ /* 0x000fe2000f8e00ff */
[----:B------:R-:W-:Y:S01]  /*7a20*/  SHF.R.S32.HI R9, RZ, 0x1f, R8 ;  /* 0x0000001fff097819 */ /* 0x000fe20000011408 */
[----:B------:R-:W-:-:S04]  /*7a30*/  IMAD.SHL.U32 R12, R0, 0x8, RZ ;  /* 0x00000008000c7824 */ /* 0x000fc800078e00ff */
[----:B------:R-:W-:Y:S01]  /*7a40*/  IMAD.WIDE R6, R6, 0x80, R8 ;  /* 0x0000008006067825 */ /* 0x000fe200078e0208 */
[--C-:B------:R-:W-:Y:S02]  /*7a50*/  SHF.R.S32.HI R13, RZ, 0x1f, R12.reuse ;  /* 0x0000001fff0d7819 */ /* 0x100fe4000001140c */
[C---:B------:R-:W-:Y:S02]  /*7a60*/  IADD3 R16, R12.reuse, 0x20, RZ ;  /* 0x000000200c107810 */ /* 0x040fe40007ffe0ff */
[----:B------:R-:W-:Y:S01]  /*7a70*/  IADD3 R17, R12, 0x40, RZ ;  /* 0x000000400c117810 */ /* 0x000fe20007ffe0ff */
[----:B------:R-:W-:-:S05]  /*7a80*/  IMAD.WIDE.U32 R2, R2, c[0x0][0x308], R12 ;  /* 0x0000c20002027a25 */ /* 0x000fca00078e000c */
[----:B------:R-:W-:Y:S01]  /*7a90*/  IADD3 R3, R3, UR5, RZ ;  /* 0x0000000503037c10 */ /* 0x000fe2000fffe0ff */
[----:B------:R-:W-:Y:S02]  /*7aa0*/  ULDC.64 UR4, c[0x0][0x310] ;  /* 0x0000c40000047ab9 */ /* 0x000fe40000000a00 */
[----:B------:R-:W-:Y:S02]  /*7ab0*/  UIMAD UR4, UR7, UR4, URZ ;  /* 0x00000004070472a4 */ /* 0x000fe4000f8e023f */
[----:B------:R-:W-:Y:S02]  /*7ac0*/  IMAD.WIDE.U32 R10, R10, c[0x0][0x310], R2 ;  /* 0x0000c4000a0a7a25 */ /* 0x000fe400078e0002 */
[----:B------:R-:W-:-:S06]  /*7ad0*/  UIMAD UR4, UR11, UR5, UR4 ;  /* 0x000000050b0472a4 */ /* 0x000fcc000f8e0204 */
[----:B------:R-:W-:Y:S01]  /*7ae0*/  IADD3 R3, R11, UR4, RZ ;  /* 0x000000040b037c10 */ /* 0x000fe2000fffe0ff */
        /* <DEDUP_REMOVED lines=14> */
.L_x_468:
[----:B------:R-:W-:Y:S05]  /*7bd0*/  BSYNC B0 ;  /* 0x0000000000007941 */ /* 0x000fea0003800000 */
.L_x_467:
        /* <DEDUP_REMOVED lines=19> */
.L_x_470:
[----:B------:R-:W-:Y:S05]  /*7d10*/  BSYNC B0 ;  /* 0x0000000000007941 */ /* 0x000fea0003800000 */
.L_x_469:
        /* <DEDUP_REMOVED lines=27> */
.L_x_472:
[----:B------:R-:W-:Y:S05]  /*7ed0*/  BSYNC B0 ;  /* 0x0000000000007941 */ /* 0x000fea0003800000 */
.L_x_471:
        /* <DEDUP_REMOVED lines=18> */
.L_x_473:
        /* <DEDUP_REMOVED lines=16> */
.L_x_1401:


//--------------------- .text._ZN7cutlass13device_kernelIN5flash19enable_sm80_to_sm89INS1_16FlashAttnBwdSm80INS1_25CollectiveMainloopBwdSm80ILi2ELi1EN4cute5tupleIJNS5_1CILi64EEENS7_ILi128EEENS7_ILi96EEEEEENS_10bfloat16_tEfNS_4arch4Sm80ELb1ELb0ELb1ELb0ELb1ELb0ELb0ELb0ELi2ELi2ELi4ELi2ELb1EEENS1_21CollectiveEpilogueBwdISB_SC_SE_Li256ELb0ELb0ELi2EEENS1_25SingleTileBwdLPTSchedulerILb0ELi128ELb1EEEEEEEEEvNT_6ParamsE --------------------------
	.section	.text._ZN7cutlass13device_kernelIN5flash19enable_sm80_to_sm89INS1_16FlashAttnBwdSm80INS1_25CollectiveMainloopBwdSm80ILi2ELi1EN4cute5tupleIJNS5_1CILi64EEENS7_ILi128EEENS7_ILi96EEEEEENS_10bfloat16_tEfNS_4arch4Sm80ELb1ELb0ELb1ELb0ELb1ELb0ELb0ELb0ELi2ELi2ELi4ELi2ELb1EEENS1_21CollectiveEpilogueBwdISB_SC_SE_Li256ELb0ELb0ELi2EEENS1_25SingleTileBwdLPTSchedulerILb0ELi128ELb1EEEEEEEEEvNT_6ParamsE,"ax",@progbits
	.sectioninfo	@"SHI_REGISTERS=255"
	.align	128
.text._ZN7cutlass13device_kernelIN5flash19enable_sm80_to_sm89INS1_16FlashAttnBwdSm80INS1_25CollectiveMainloopBwdSm80ILi2ELi1EN4cute5tupleIJNS5_1CILi64EEENS7_ILi128EEENS7_ILi96EEEEEENS_10bfloat16_tEfNS_4arch4Sm80ELb1ELb0ELb1ELb0ELb1ELb0ELb0ELb0ELi2ELi2ELi4ELi2ELb1EEENS1_21CollectiveEpilogueBwdISB_SC_SE_Li256ELb0ELb0ELi2EEENS1_25SingleTileBwdLPTSchedulerILb0ELi128ELb1EEEEEEEEEvNT_6ParamsE:
        .type           _ZN7cutlass13device_kernelIN5flash19enable_sm80_to_sm89INS1_16FlashAttnBwdSm80INS1_25CollectiveMainloopBwdSm80ILi2ELi1EN4cute5tupleIJNS5_1CILi64EEENS7_ILi128EEENS7_ILi96EEEEEENS_10bfloat16_tEfNS_4arch4Sm80ELb1ELb0ELb1ELb0ELb1ELb0ELb0ELb0ELi2ELi2ELi4ELi2ELb1EEENS1_21CollectiveEpilogueBwdISB_SC_SE_Li256ELb0ELb0ELi2EEENS1_25SingleTileBwdLPTSchedulerILb0ELi128ELb1EEEEEEEEEvNT_6ParamsE,@function
        .size           _ZN7cutlass13device_kernelIN5flash19enable_sm80_to_sm89INS1_16FlashAttnBwdSm80INS1_25CollectiveMainloopBwdSm80ILi2ELi1EN4cute5tupleIJNS5_1CILi64EEENS7_ILi128EEENS7_ILi96EEEEEENS_10bfloat16_tEfNS_4arch4Sm80ELb1ELb0ELb1ELb0ELb1ELb0ELb0ELb0ELi2ELi2ELi4ELi2ELb1EEENS1_21CollectiveEpilogueBwdISB_SC_SE_Li256ELb0ELb0ELi2EEENS1_25SingleTileBwdLPTSchedulerILb0ELi128ELb1EEEEEEEEEvNT_6ParamsE,(.L_x_1402 - _ZN7cutlass13device_kernelIN5flash19enable_sm80_to_sm89INS1_16FlashAttnBwdSm80INS1_25CollectiveMainloopBwdSm80ILi2ELi1EN4cute5tupleIJNS5_1CILi64EEENS7_ILi128EEENS7_ILi96EEEEEENS_10bfloat16_tEfNS_4arch4Sm80ELb1ELb0ELb1ELb0ELb1ELb0ELb0ELb0ELi2ELi2ELi4ELi2ELb1EEENS1_21CollectiveEpilogueBwdISB_SC_SE_Li256ELb0ELb0ELi2EEENS1_25SingleTileBwdLPTSchedulerILb0ELi128ELb1EEEEEEEEEvNT_6ParamsE)
        .other          _ZN7cutlass13device_kernelIN5flash19enable_sm80_to_sm89INS1_16FlashAttnBwdSm80INS1_25CollectiveMainloopBwdSm80ILi2ELi1EN4cute5tupleIJNS5_1CILi64EEENS7_ILi128EEENS7_ILi96EEEEEENS_10bfloat16_tEfNS_4arch4Sm80ELb1ELb0ELb1ELb0ELb1ELb0ELb0ELb0ELi2ELi2ELi4ELi2ELb1EEENS1_21CollectiveEpilogueBwdISB_SC_SE_Li256ELb0ELb0ELi2EEENS1_25SingleTileBwdLPTSchedulerILb0ELi128ELb1EEEEEEEEEvNT_6ParamsE,@"STO_CUDA_ENTRY STV_DEFAULT"
_ZN7cutlass13device_kernelIN5flash19enable_sm80_to_sm89INS1_16FlashAttnBwdSm80INS1_25CollectiveMainloopBwdSm80ILi2ELi1EN4cute5tupleIJNS5_1CILi64EEENS7_ILi128EEENS7_ILi96EEEEEENS_10bfloat16_tEfNS_4arch4Sm80ELb1ELb0ELb1ELb0ELb1ELb0ELb0ELb0ELi2ELi2ELi4ELi2ELb1EEENS1_21CollectiveEpilogueBwdISB_SC_SE_Li256ELb0ELb0ELi2EEENS1_25SingleTileBwdLPTSchedulerILb0ELi128ELb1EEEEEEEEEvNT_6ParamsE:
        /* <DEDUP_REMOVED lines=15> */
[----:B------:R-:W-:Y:S02]  /*00f0*/  ULDC UR5, c[0x0][0x3c0] ;  /* 0x0000f00000057ab9 */ /* 0x000fe40000000800 */
[----:B------:R-:W-:-:S05]  /*0100*/  UMOV UR9, UR4 ;  /* 0x0000000400097c82 */ /* 0x000fca0008000000 */
        /* <DEDUP_REMOVED lines=15> */
.L_x_475:
[----:B------:R-:W-:Y:S02]  /*0200*/  ULDC UR7, c[0x0][0x3ac] ;  /* 0x0000eb0000077ab9 */ /* 0x000fe40000000800 */
[----:B------:R-:W-:Y:S02]  /*0210*/  UISETP.NE.AND UP0, UPT, UR7, 0x1, UPT ;  /* 0x000000010700788c */ /* 0x000fe4000bf05270 */
[----:B------:R-:W-:Y:S02]  /*0220*/  ULDC.64 UR4, c[0x0][0x3b0] ;  /* 0x0000ec0000047ab9 */ /* 0x000fe40000000a00 */
[----:B------:R-:W-:Y:S02]  /*0230*/  UIMAD.WIDE.U32 UR10, UR6, UR4, URZ ;  /* 0x00000004060a72a5 */ /* 0x000fe4000f8e003f */
[----:B------:R-:W-:-:S05]  /*0240*/  UMOV UR8, UR6 ;  /* 0x0000000600087c82 */ /* 0x000fca0008000000 */
[----:B------:R-:W-:-:S04]  /*0250*/  @UP0 USHF.R.U32.HI UR8, URZ, UR5, UR11 ;  /* 0x000000053f080299 */ /* 0x000fc8000801160b */
[----:B------:R-:W-:Y:S02]  /*0260*/  UIMAD UR7, UR8, UR7, URZ ;  /* 0x00000007080772a4 */ /* 0x000fe4000f8e023f */
.L_x_476:
[----:B------:R-:W-:Y:S02]  /*0270*/  ULDC.64 UR4, c[0x0][0x3a0] ;  /* 0x0000e80000047ab9 */ /* 0x000fe40000000a00 */
[----:B------:R-:W-:Y:S02]  /*0280*/  UIADD3 UR10, UR6, -UR7, URZ ;  /* 0x80000007060a7290 */ /* 0x000fe4000fffe03f */
[----:B------:R-:W-:Y:S02]  /*0290*/  UISETP.NE.AND UP0, UPT, UR4, 0x1, UPT ;  /* 0x000000010400788c */ /* 0x000fe4000bf05270 */
[----:B------:R-:W-:Y:S02]  /*02a0*/  ULDC.64 UR6, c[0x0][0x3a8] ;  /* 0x0000ea0000067ab9 */ /* 0x000fe40000000a00 */
[----:B------:R-:W-:Y:S02]  /*02b0*/  UIMAD UR7, UR9, UR7, UR10 ;  /* 0x00000007090772a4 */ /* 0x000fe4000f8e020a */
[----:B------:R-:W-:-:S02]  /*02c0*/  ULOP3.LUT UR8, URZ, UR8, URZ, 0x33, !UPT ;  /* 0x000000083f087292 */ /* 0x000fc4000f8e333f */
[----:B------:R-:W-:-:S03]  /*02d0*/  UIMAD.WIDE.U32 UR10, UR7, UR5, URZ ;  /* 0x00000005070a72a5 */ /* 0x000fc6000f8e003f */
[----:B------:R-:W-:Y:S02]  /*02e0*/  UMOV UR12, UR7 ;  /* 0x00000007000c7c82 */ /* 0x000fe40008000000 */
[----:B------:R-:W-:Y:S02]  /*02f0*/  @UP0 USHF.R.U32.HI UR12, URZ, UR6, UR11 ;  /* 0x000000063f0c0299 */ /* 0x000fe4000801160b */
[----:B------:R-:W-:Y:S02]  /*0300*/  ULDC UR10, c[0x0][0x394] ;  /* 0x0000e500000a7ab9 */ /* 0x000fe40000000800 */
[----:B------:R-:W-:Y:S02]  /*0310*/  UIADD3 UR11, -UR12, URZ, URZ ;  /* 0x0000003f0c0b7290 */ /* 0x000fe4000fffe13f */
[----:B------:R-:W-:Y:S02]  /*0320*/  UIADD3 UR10, UR8, UR10, URZ ;  /* 0x0000000a080a7290 */ /* 0x000fe4000fffe03f */
[----:B------:R-:W-:Y:S01]  /*0330*/  UIMAD UR11, UR11, UR4, UR7 ;  /* 0x000000040b0b72a4 */ /* 0x000fe2000f8e0207 */
[----:B------:R-:W-:Y:S05]  /*0340*/  BRA `(.L_x_477) ;  /* 0x0000028000007947 */ /* 0x000fea0003800000 */
.L_x_474:
[----:B------:R-:W-:Y:S02]  /*0350*/  ULDC.64 UR6, c[0x0][0x3b8] ;  /* 0x0000ee0000067ab9 */ /* 0x000fe40000000a00 */
[----:B------:R-:W-:-:S02]  /*0360*/  UISETP.NE.AND UP0, UPT, UR6, 0x1, UPT ;  /* 0x000000010600788c */ /* 0x000fc4000bf05270 */
        /* <DEDUP_REMOVED lines=18> */
.L_x_478:
[----:B------:R-:W-:Y:S02]  /*0490*/  ULDC UR7, c[0x0][0x3ac] ;  /* 0x0000eb0000077ab9 */ /* 0x000fe40000000800 */
[----:B------:R-:W-:Y:S02]  /*04a0*/  UISETP.NE.AND UP0, UPT, UR7, 0x1, UPT ;  /* 0x000000010700788c */ /* 0x000fe4000bf05270 */
[----:B------:R-:W-:Y:S02]  /*04b0*/  ULDC.64 UR4, c[0x0][0x3b0] ;  /* 0x0000ec0000047ab9 */ /* 0x000fe40000000a00 */
[----:B------:R-:W-:Y:S02]  /*04c0*/  UIMAD.WIDE.U32 UR10, UR6, UR4, URZ ;  /* 0x00000004060a72a5 */ /* 0x000fe4000f8e003f */
[----:B------:R-:W-:-:S05]  /*04d0*/  UMOV UR8, UR6 ;  /* 0x0000000600087c82 */ /* 0x000fca0008000000 */
[----:B------:R-:W-:-:S04]  /*04e0*/  @UP0 USHF.R.U32.HI UR8, URZ, UR5, UR11 ;  /* 0x000000053f080299 */ /* 0x000fc8000801160b */
[----:B------:R-:W-:Y:S02]  /*04f0*/  UIMAD UR7, UR8, UR7, URZ ;  /* 0x00000007080772a4 */ /* 0x000fe4000f8e023f */
.L_x_479:
        /* <DEDUP_REMOVED lines=12> */
[----:B------:R-:W-:-:S02]  /*05c0*/  UIMAD UR11, UR11, UR4, UR7 ;  /* 0x000000040b0b72a4 */ /* 0x000fc4000f8e0207 */
.L_x_477:
        /* <DEDUP_REMOVED lines=558> */
.L_x_483:
        /* <DEDUP_REMOVED lines=217> */
.L_x_481:
        /* <DEDUP_REMOVED lines=553> */
.L_x_482:
        /* <DEDUP_REMOVED lines=252> */
.L_x_480:
        /* <DEDUP_REMOVED lines=198> */
.L_x_486:
[----:B------:R-:W-:Y:S05]  /*74f0*/  BSYNC B0 ;  /* 0x0000000000007941 */ /* 0x000fea0003800000 */
.L_x_485:
        /* <DEDUP_REMOVED lines=21> */
.L_x_488:
[----:B------:R-:W-:Y:S05]  /*7650*/  BSYNC B0 ;  /* 0x0000000000007941 */ /* 0x000fea0003800000 */
.L_x_487:
        /* <DEDUP_REMOVED lines=28> */
.L_x_490:
[----:B------:R-:W-:Y:S05]  /*7820*/  BSYNC B0 ;  /* 0x0000000000007941 */ /* 0x000fea0003800000 */
.L_x_489:
        /* <DEDUP_REMOVED lines=19> */
.L_x_484:
        /* <DEDUP_REMOVED lines=45> */
.L_x_492:
[----:B------:R-:W-:Y:S05]  /*7c30*/  BSYNC B0 ;  /* 0x0000000000007941 */ /* 0x000fea0003800000 */
.L_x_491:
        /* <DEDUP_REMOVED lines=19> */
.L_x_494:
[----:B------:R-:W-:Y:S05]  /*7d70*/  BSYNC B0 ;  /* 0x0000000000007941 */ /* 0x000fea0003800000 */
.L_x_493:
        /* <DEDUP_REMOVED lines=27> */
.L_x_496:
[----:B------:R-:W-:Y:S05]  /*7f30*/  BSYNC B0 ;  /* 0x0000000000007941 */ /* 0x000fea0003800000 */
.L_x_495:
        /* <DEDUP_REMOVED lines=18> */
.L_x_497:
        /* <DEDUP_REMOVED lines=10> */
.L_x_1402:


//--------------------- .text._ZN7cutlass13device_kernelIN5flash19enable_sm80_to_sm89INS1_16FlashAttnBwdSm80INS1_25CollectiveMainloopBwdSm80ILi2ELi1EN4cute5tupleIJNS5_1CILi64EEENS7_ILi128EEENS7_ILi96EEEEEENS_10bfloat16_tEfNS_4arch4Sm80ELb1ELb0ELb1ELb0ELb0ELb0ELb0ELb0ELi2ELi2ELi4ELi2ELb1EEENS1_24CollectiveEpilogueBwdGQAISB_fSE_Li256ELb0ELb0EEENS1_25SingleTileBwdLPTSchedulerILb0ELi128ELb0EEEEEEEEEvNT_6ParamsE --------------------------
	.section	.text._ZN7cutlass13device_kernelIN5flash19enable_sm80_to_sm89INS1_16FlashAttnBwdSm80INS1_25CollectiveMainloopBwdSm80ILi2ELi1EN4cute5tupleIJNS5_1CILi64EEENS7_ILi128EEENS7_ILi96EEEEEENS_10bfloat16_tEfNS_4arch4Sm80ELb1ELb0ELb1ELb0ELb0ELb0ELb0ELb0ELi2ELi2ELi4ELi2ELb1EEENS1_24CollectiveEpilogueBwdGQAISB_fSE_Li256ELb0ELb0EEENS1_25SingleTileBwdLPTSchedulerILb0ELi128ELb0EEEEEEEEEvNT_6ParamsE,"ax",@progbits
	.sectioninfo	@"SHI_REGISTERS=255"
	.align	128
.text._ZN7cutlass13device_kernelIN5flash19enable_sm80_to_sm89INS1_16FlashAttnBwdSm80INS1_25CollectiveMainloopBwdSm80ILi2ELi1EN4cute5tupleIJNS5_1CILi64EEENS7_ILi128EEENS7_ILi96EEEEEENS_10bfloat16_tEfNS_4arch4Sm80ELb1ELb0ELb1ELb0ELb0ELb0ELb0ELb0ELi2ELi2ELi4ELi2ELb1EEENS1_24CollectiveEpilogueBwdGQAISB_fSE_Li256ELb0ELb0EEENS1_25SingleTileBwdLPTSchedulerILb0ELi128ELb0EEEEEEEEEvNT_6ParamsE:
        .type           _ZN7cutlass13device_kernelIN5flash19enable_sm80_to_sm89INS1_16FlashAttnBwdSm80INS1_25CollectiveMainloopBwdSm80ILi2ELi1EN4cute5tupleIJNS5_1CILi64EEENS7_ILi128EEENS7_ILi96EEEEEENS_10bfloat16_tEfNS_4arch4Sm80ELb1ELb0ELb1ELb0ELb0ELb0ELb0ELb0ELi2ELi2ELi4ELi2ELb1EEENS1_24CollectiveEpilogueBwdGQAISB_fSE_Li256ELb0ELb0EEENS1_25SingleTileBwdLPTSchedulerILb0ELi128ELb0EEEEEEEEEvNT_6ParamsE,@function
        .size           _ZN7cutlass13device_kernelIN5flash19enable_sm80_to_sm89INS1_16FlashAttnBwdSm80INS1_25CollectiveMainloopBwdSm80ILi2ELi1EN4cute5tupleIJNS5_1CILi64EEENS7_ILi128EEENS7_ILi96EEEEEENS_10bfloat16_tEfNS_4arch4Sm80ELb1ELb0ELb1ELb0ELb0ELb0ELb0ELb0ELi2ELi2ELi4ELi2ELb1EEENS1_24CollectiveEpilogueBwdGQAISB_fSE_Li256ELb0ELb0EEENS1_25SingleTileBwdLPTSchedulerILb0ELi128ELb0EEEEEEEEEvNT_6ParamsE,(.L_x_1403 - _ZN7cutlass13device_kernelIN5flash19enable_sm80_to_sm89INS1_16FlashAttnBwdSm80INS1_25CollectiveMainloopBwdSm80ILi2ELi1EN4cute5tupleIJNS5_1CILi64EEENS7_ILi128EEENS7_ILi96EEEEEENS_10bfloat16_tEfNS_4arch4Sm80ELb1ELb0ELb1ELb0ELb0ELb0ELb0ELb0ELi2ELi2ELi4ELi2ELb1EEENS1_24CollectiveEpilogueBwdGQAISB_fSE_Li256ELb0ELb0EEENS1_25SingleTileBwdLPTSchedulerILb0ELi128ELb0EEEEEEEEEvNT_6ParamsE)
        .other          _ZN7cutlass13device_kernelIN5flash19enable_sm80_to_sm89INS1_16FlashAttnBwdSm80INS1_25CollectiveMainloopBwdSm80ILi2ELi1EN4cute5tupleIJNS5_1CILi64EEENS7_ILi128EEENS7_ILi96EEEEEENS_10bfloat16_tEfNS_4arch4Sm80ELb1ELb0ELb1ELb0ELb0ELb0ELb0ELb0ELi2ELi2ELi4ELi2ELb1EEENS1_24CollectiveEpilogueBwdGQAISB_fSE_Li256ELb0ELb0EEENS1_25SingleTileBwdLPTSchedulerILb0ELi128ELb0EEEEEEEEEvNT_6ParamsE,@"STO_CUDA_ENTRY STV_DEFAULT"
_ZN7cutlass13device_kernelIN5flash19enable_sm80_to_sm89INS1_16FlashAttnBwdSm80INS1_25CollectiveMainloopBwdSm80ILi2ELi1EN4cute5tupleIJNS5_1CILi64EEENS7_ILi128EEENS7_ILi96EEEEEENS_10bfloat16_tEfNS_4arch4Sm80ELb1ELb0ELb1ELb0ELb0ELb0ELb0ELb0ELi2ELi2ELi4ELi2ELb1EEENS1_24CollectiveEpilogueBwdGQAISB_fSE_Li256ELb0ELb0EEENS1_25SingleTileBwdLPTSchedulerILb0ELi128ELb0EEEEEEEEEvNT_6ParamsE:
        /* <DEDUP_REMOVED lines=32> */
.L_x_499:
[----:B------:R-:W-:Y:S02]  /*0200*/  ULDC UR8, c[0x0][0x3b4] ;  /* 0x0000ed0000087ab9 */ /* 0x000fe40000000800 */
[----:B------:R-:W-:Y:S02]  /*0210*/  UISETP.NE.AND UP0, UPT, UR8, 0x1, UPT ;  /* 0x000000010800788c */ /* 0x000fe4000bf05270 */
[----:B------:R-:W-:Y:S02]  /*0220*/  ULDC.64 UR4, c[0x0][0x3b8] ;  /* 0x0000ee0000047ab9 */ /* 0x000fe40000000a00 */
[----:B------:R-:W-:Y:S02]  /*0230*/  UIMAD.WIDE.U32 UR10, UR7, UR4, URZ ;  /* 0x00000004070a72a5 */ /* 0x000fe4000f8e003f */
[----:B------:R-:W-:-:S05]  /*0240*/  UMOV UR12, UR7 ;  /* 0x00000007000c7c82 */ /* 0x000fca0008000000 */
[----:B------:R-:W-:-:S04]  /*0250*/  @UP0 USHF.R.U32.HI UR12, URZ, UR5, UR11 ;  /* 0x000000053f0c0299 */ /* 0x000fc8000801160b */
[----:B------:R-:W-:Y:S02]  /*0260*/  UIMAD UR8, UR12, UR8, URZ ;  /* 0x000000080c0872a4 */ /* 0x000fe4000f8e023f */
.L_x_500:
        /* <DEDUP_REMOVED lines=11> */
.L_x_498:
        /* <DEDUP_REMOVED lines=20> */
.L_x_502:
[----:B------:R-:W-:Y:S02]  /*0460*/  ULDC UR8, c[0x0][0x3b4] ;  /* 0x0000ed0000087ab9 */ /* 0x000fe40000000800 */
[----:B------:R-:W-:Y:S02]  /*0470*/  UISETP.NE.AND UP0, UPT, UR8, 0x1, UPT ;  /* 0x000000010800788c */ /* 0x000fe4000bf05270 */
[----:B------:R-:W-:Y:S02]  /*0480*/  ULDC.64 UR4, c[0x0][0x3b8] ;  /* 0x0000ee0000047ab9 */ /* 0x000fe40000000a00 */
[----:B------:R-:W-:Y:S02]  /*0490*/  UIMAD.WIDE.U32 UR10, UR7, UR4, URZ ;  /* 0x00000004070a72a5 */ /* 0x000fe4000f8e003f */
[----:B------:R-:W-:-:S05]  /*04a0*/  UMOV UR12, UR7 ;  /* 0x00000007000c7c82 */ /* 0x000fca0008000000 */
[----:B------:R-:W-:-:S04]  /*04b0*/  @UP0 USHF.R.U32.HI UR12, URZ, UR5, UR11 ;  /* 0x000000053f0c0299 */ /* 0x000fc8000801160b */
[----:B------:R-:W-:Y:S02]  /*04c0*/  UIMAD UR8, UR12, UR8, URZ ;  /* 0x000000080c0872a4 */ /* 0x000fe4000f8e023f */
.L_x_503:
        /* <DEDUP_REMOVED lines=10> */
.L_x_501:
        /* <DEDUP_REMOVED lines=13> */
[----:B------:R-:W-:Y:S01]  /*0640*/  CS2R R122, SRZ ;  /* 0x00000000007a7805 */ /* 0x000fe2000001ff00 */
[----:B------:R-:W-:Y:S01]  /*0650*/  UIADD3 UR5, UR5, -UR4, URZ ;  /* 0x8000000405057290 */ /* 0x000fe2000fffe03f */
[----:B------:R-:W-:Y:S01]  /*0660*/  CS2R R120, SRZ ;  /* 0x0000000000787805 */ /* 0x000fe2000001ff00 */
[----:B------:R-:W-:Y:S01]  /*0670*/  UIADD3 UR6, UR6, 0x3f, URZ ;  /* 0x0000003f06067890 */ /* 0x000fe2000fffe03f */
[----:B------:R-:W-:Y:S01]  /*0680*/  CS2R R118, SRZ ;  /* 0x0000000000767805 */ /* 0x000fe2000001ff00 */
[----:B------:R-:W-:Y:S01]  /*0690*/  USHF.R.S32.HI UR4, URZ, 0x1f, UR5 ;  /* 0x0000001f3f047899 */ /* 0x000fe20008011405 */
[----:B------:R-:W-:Y:S01]  /*06a0*/  CS2R R116, SRZ ;  /* 0x0000000000747805 */ /* 0x000fe2000001ff00 */
[----:B------:R-:W-:Y:S01]  /*06b0*/  ULDC.64 UR14, c[0x0][0x118] ;  /* 0x00004600000e7ab9 */ /* 0x000fe20000000a00 */
[----:B------:R-:W-:Y:S01]  /*06c0*/  CS2R R110, SRZ ;  /* 0x00000000006e7805 */ /* 0x000fe2000001ff00 */
[----:B------:R-:W-:Y:S01]  /*06d0*/  ULEA.HI UR20, UR4, UR5, URZ, 0x6 ;  /* 0x0000000504147291 */ /* 0x000fe2000f8f303f */
[----:B------:R-:W-:Y:S01]  /*06e0*/  CS2R R108, SRZ ;  /* 0x00000000006c7805 */ /* 0x000fe2000001ff00 */
[----:B------:R-:W-:Y:S01]  /*06f0*/  USHF.R.S32.HI UR4, URZ, 0x1f, UR6 ;  /* 0x0000001f3f047899 */ /* 0x000fe20008011406 */
[----:B------:R-:W-:Y:S01]  /*0700*/  CS2R R114, SRZ ;  /* 0x0000000000727805 */ /* 0x000fe2000001ff00 */
[----:B------:R-:W-:Y:S01]  /*0710*/  USHF.R.S32.HI UR20, URZ, 0x6, UR20 ;  /* 0x000000063f147899 */ /* 0x000fe20008011414 */
[----:B------:R-:W-:Y:S01]  /*0720*/  CS2R R112, SRZ ;  /* 0x0000000000707805 */ /* 0x000fe2000001ff00 */
[----:B------:R-:W-:Y:S01]  /*0730*/  ULEA.HI UR4, UR4, UR6, URZ, 0x6 ;  /* 0x0000000604047291 */ /* 0x000fe2000f8f303f */
[----:B------:R-:W-:Y:S01]  /*0740*/  CS2R R106, SRZ ;  /* 0x00000000006a7805 */ /* 0x000fe2000001ff00 */
[----:B------:R-:W-:Y:S01]  /*0750*/  UISETP.LT.AND UP0, UPT, URZ, UR20, UPT ;  /* 0x000000143f00728c */ /* 0x000fe2000bf01270 */
[----:B------:R-:W-:Y:S01]  /*0760*/  CS2R R104, SRZ ;  /* 0x0000000000687805 */ /* 0x000fe2000001ff00 */
[----:B------:R-:W-:Y:S01]  /*0770*/  USHF.R.S32.HI UR9, URZ, 0x6, UR4 ;  /* 0x000000063f097899 */ /* 0x000fe20008011404 */
        /* <DEDUP_REMOVED lines=38> */
[----:B------:R-:W-:Y:S01]  /*09e0*/  SHF.R.S32.HI R30, RZ, 0x1f, R32 ;  /* 0x0000001fff1e7819 */ /* 0x000fe20000011420 */
[----:B------:R-:W-:Y:S01]  /*09f0*/  ULDC.64 UR4, c[0x0][0x248] ;  /* 0x0000920000047ab9 */ /* 0x000fe20000000a00 */
[----:B------:R-:W-:Y:S01]  /*0a00*/  IMAD.SHL.U32 R2, R32, 0x4, RZ ;  /* 0x0000000420027824 */ /* 0x000fe200078e00ff */
[----:B------:R-:W-:Y:S01]  /*0a10*/  UISETP.NE.AND UP0, UPT, UR4, 0x1, UPT ;  /* 0x000000010400788c */ /* 0x000fe2000bf05270 */
[CC--:B------:R-:W-:Y:S01]  /*0a20*/  LEA.HI R18, R30.reuse, R32.reuse, RZ, 0x2 ;  /* 0x000000201e127211 */ /* 0x0c0fe200078f10ff */
[----:B------:R-:W-:Y:S01]  /*0a30*/  UIMAD.WIDE.U32 UR6, UR10, UR5, URZ ;  /* 0x000000050a0672a5 */ /* 0x000fe2000f8e003f */
[----:B------:R-:W-:Y:S01]  /*0a40*/  IMAD.U32 R0, RZ, RZ, UR12 ;  /* 0x0000000cff007e24 */ /* 0x000fe2000f8e00ff */
[----:B------:R-:W-:Y:S01]  /*0a50*/  ULDC UR4, c[0x0][0x250] ;  /* 0x0000940000047ab9 */ /* 0x000fe20000000800 */
[----:B------:R-:W-:Y:S01]  /*0a60*/  SHF.R.S32.HI R38, RZ, 0x2, R18 ;  /* 0x00000002ff267819 */ /* 0x000fe20000011412 */
[----:B------:R-:W-:Y:S01]  /*0a70*/  UMOV UR8, UR10 ;  /* 0x0000000a00087c82 */ /* 0x000fe20008000000 */
[----:B------:R-:W-:Y:S01]  /*0a80*/  SHF.R.S32.HI R3, RZ, 0x1f, R2 ;  /* 0x0000001fff037819 */ /* 0x000fe20000011402 */
[----:B------:R-:W-:Y:S01]  /*0a90*/  IMAD.U32 R4, RZ, RZ, UR10 ;  /* 0x0000000aff047e24 */ /* 0x000fe2000f8e00ff */
[--C-:B------:R-:W-:Y:S01]  /*0aa0*/  SHF.R.S32.HI R39, RZ, 0x1f, R38.reuse ;  /* 0x0000001fff277819 */ /* 0x100fe20000011426 */
[----:B------:R-:W-:Y:S01]  /*0ab0*/  IMAD.U32 R5, RZ, RZ, UR10 ;  /* 0x0000000aff057e24 */ /* 0x000fe2000f8e00ff */
[----:B------:R-:W-:Y:S01]  /*0ac0*/  @UP0 UMOV UR5, UR7 ;  /* 0x0000000700050c82 */ /* 0x000fe20008000000 */
[-C--:B------:R-:W-:Y:S01]  /*0ad0*/  LEA.HI R24, R30, R32.reuse, RZ, 0x4 ;  /* 0x000000201e187211 */ /* 0x080fe200078f20ff */
[----:B------:R-:W-:Y:S01]  /*0ae0*/  @UP0 USHF.R.U32.HI UR8, URZ, UR4, UR5 ;  /* 0x000000043f080299 */ /* 0x000fe20008011605 */
[----:B------:R-:W-:Y:S01]  /*0af0*/  IMAD.WIDE R10, R0, 0x80, R38 ;  /* 0x00000080000a7825 */ /* 0x000fe200078e0226 */
[----:B------:R-:W-:Y:S01]  /*0b00*/  LOP3.LUT R0, R18, 0xfffffffc, RZ, 0xc0, !PT ;  /* 0xfffffffc12007812 */ /* 0x000fe200078ec0ff */
[----:B------:R-:W-:Y:S01]  /*0b10*/  ULDC.64 UR4, c[0x0][0x1e0] ;  /* 0x0000780000047ab9 */ /* 0x000fe20000000a00 */
[-C--:B------:R-:W-:Y:S01]  /*0b20*/  LEA.HI R27, R30, R32.reuse, RZ, 0x3 ;  /* 0x000000201e1b7211 */ /* 0x080fe200078f18ff */
[----:B------:R-:W-:Y:S01]  /*0b30*/  USHF.R.S32.HI UR17, URZ, 0x1f, UR8 ;  /* 0x0000001f3f117899 */ /* 0x000fe20008011408 */
[----:B------:R-:W-:Y:S01]  /*0b40*/  IMAD.WIDE.U32 R22, R4, c[0x0][0x288], R2 ;  /* 0x0000a20004167a25 */ /* 0x000fe200078e0002 */
[----:B------:R-:W-:Y:S01]  /*0b50*/  SHF.R.S32.HI R4, RZ, 0x4, R24 ;  /* 0x00000004ff047819 */ /* 0x000fe20000011418 */
[----:B------:R-:W-:Y:S01]  /*0b60*/  USHF.R.S32.HI UR13, URZ, 0x1f, UR11 ;  /* 0x0000001f3f0d7899 */ /* 0x000fe2000801140b */
[----:B------:R-:W-:Y:S01]  /*0b70*/  LEA.HI R25, R30, R32, RZ, 0x5 ;  /* 0x000000201e197211 */ /* 0x000fe200078f28ff */
[----:B------:R-:W-:Y:S01]  /*0b80*/  IMAD.IADD R227, R32, 0x1, -R0 ;  /* 0x0000000120e37824 */ /* 0x000fe200078e0a00 */
[----:B------:R-:W-:Y:S01]  /*0b90*/  UIMAD UR4, UR17, UR4, URZ ;  /* 0x00000004110472a4 */ /* 0x000fe2000f8e023f */
[----:B------:R-:W-:Y:S01]  /*0ba0*/  IMAD.WIDE.U32 R14, R5, c[0x0][0x270], R2 ;  /* 0x00009c00050e7a25 */ /* 0x000fe200078e0002 */
[----:B------:R-:W-:Y:S01]  /*0bb0*/  LEA.HI R2, R24, R4, RZ, 0x1 ;  /* 0x0000000418027211 */ /* 0x000fe200078f08ff */
[----:B------:R-:W-:Y:S01]  /*0bc0*/  ULDC.64 UR6, c[0x0][0x1e8] ;  /* 0x00007a0000067ab9 */ /* 0x000fe20000000a00 */
[----:B------:R-:W-:Y:S01]  /*0bd0*/  SHF.R.S32.HI R19, RZ, 0x5, R25 ;  /* 0x00000005ff137819 */ /* 0x000fe20000011419 */
[----:B------:R-:W-:Y:S01]  /*0be0*/  IMAD.SHL.U32 R6, R227, 0x8, RZ ;  /* 0x00000008e3067824 */ /* 0x000fe200078e00ff */
[----:B------:R-:W-:Y:S01]  /*0bf0*/  UIMAD UR18, UR8, UR5, UR4 ;  /* 0x00000005081272a4 */ /* 0x000fe2000f8e0204 */
[----:B------:R-:W-:Y:S01]  /*0c00*/  IMAD.SHL.U32 R0, R27, 0x8, RZ ;  /* 0x000000081b007824 */ /* 0x000fe200078e00ff */
[----:B------:R-:W-:Y:S01]  /*0c10*/  LOP3.LUT R8, R2, 0xfffffffe, RZ, 0xc0, !PT ;  /* 0xfffffffe02087812 */ /* 0x000fe200078ec0ff */
[----:B------:R-:W-:Y:S01]  /*0c20*/  ULDC.64 UR4, c[0x0][0x1b0] ;  /* 0x00006c0000047ab9 */ /* 0x000fe20000000a00 */
[----:B------:R-:W-:Y:S01]  /*0c30*/  SHF.R.S32.HI R7, RZ, 0x1f, R6 ;  /* 0x0000001fff077819 */ /* 0x000fe20000011406 */
[----:B------:R-:W-:Y:S01]  /*0c40*/  IMAD.U32 R5, RZ, RZ, UR8 ;  /* 0x00000008ff057e24 */ /* 0x000fe2000f8e00ff */
[----:B------:R-:W-:Y:S01]  /*0c50*/  UIMAD UR4, UR17, UR4, URZ ;  /* 0x00000004110472a4 */ /* 0x000fe2000f8e023f */
[----:B------:R-:W-:Y:S01]  /*0c60*/  LOP3.LUT R0, R0, 0xc0, RZ, 0xc0, !PT ;  /* 0x000000c000007812 */ /* 0x000fe200078ec0ff */
[----:B------:R-:W-:Y:S01]  /*0c70*/  IMAD.IADD R29, R4, 0x1, -R8 ;  /* 0x00000001041d7824 */ /* 0x000fe200078e0a08 */
[----:B------:R-:W-:Y:S01]  /*0c80*/  UIMAD UR6, UR13, UR6, URZ ;  /* 0x000000060d0672a4 */ /* 0x000fe2000f8e023f */
[C---:B------:R-:W-:Y:S01]  /*0c90*/  IMAD.WIDE.U32 R2, R5.reuse, c[0x0][0x1e0], R6 ;  /* 0x0000780005027a25 */ /* 0x040fe200078e0006 */
[----:B------:R-:W-:Y:S01]  /*0ca0*/  UIMAD UR4, UR8, UR5, UR4 ;  /* 0x00000005080472a4 */ /* 0x000fe2000f8e0204 */
[----:B------:R-:W-:Y:S01]  /*0cb0*/  SHF.R.U32.HI R9, RZ, 0x3, R0 ;  /* 0x00000003ff097819 */ /* 0x000fe20000011600 */
[----:B------:R-:W-:Y:S01]  /*0cc0*/  UIMAD UR17, UR11, UR7, UR6 ;  /* 0x000000070b1172a4 */ /* 0x000fe2000f8e0206 */
[----:B------:R-:W-:Y:S01]  /*0cd0*/  IMAD.WIDE.U32 R4, R5, c[0x0][0x1b0], R6 ;  /* 0x00006c0005047a25 */ /* 0x000fe200078e0006 */
[----:B------:R-:W-:Y:S01]  /*0ce0*/  LOP3.LUT R0, R0, 0x18, R6, 0xf8, !PT ;  /* 0x0000001800007812 */ /* 0x000fe200078ef806 */
[----:B------:R-:W-:Y:S01]  /*0cf0*/  USHF.R.S32.HI UR8, URZ, 0x1f, UR10 ;  /* 0x0000001f3f087899 */ /* 0x000fe2000801140a */
[----:B------:R-:W-:Y:S01]  /*0d00*/  IADD3 R3, R3, UR18, RZ ;  /* 0x0000001203037c10 */ /* 0x000fe2000fffe0ff */
[----:B------:R-:W-:Y:S01]  /*0d10*/  IMAD.U32 R8, RZ, RZ, UR11 ;  /* 0x0000000bff087e24 */ /* 0x000fe2000f8e00ff */
[----:B------:R-:W-:Y:S01]  /*0d20*/  IADD3 R5, R5, UR4, RZ ;  /* 0x0000000405057c10 */ /* 0x000fe2000fffe0ff */
[----:B------:R-:W-:Y:S01]  /*0d30*/  ULDC.64 UR4, c[0x0][0x1b8] ;  /* 0x00006e0000047ab9 */ /* 0x000fe20000000a00 */
[----:B------:R-:W-:Y:S01]  /*0d40*/  LOP3.LUT R13, R0, R9, RZ, 0x3c, !PT ;  /* 0x00000009000d7212 */ /* 0x000fe200078e3cff */
[----:B------:R-:W-:Y:S01]  /*0d50*/  IMAD.U32 R0, RZ, RZ, UR11 ;  /* 0x0000000bff007e24 */ /* 0x000fe2000f8e00ff */
[----:B------:R-:W-:Y:S01]  /*0d60*/  UIMAD UR4, UR13, UR4, URZ ;  /* 0x000000040d0472a4 */ /* 0x000fe2000f8e023f */
[----:B------:R-:W-:Y:S01]  /*0d70*/  IMAD.WIDE.U32 R8, R8, c[0x0][0x1b8], R4 ;  /* 0x00006e0008087a25 */ /* 0x000fe200078e0004 */
[----:B------:R-:W-:Y:S01]  /*0d80*/  LEA.HI R4, R18, R38, RZ, 0x1 ;  /* 0x0000002612047211 */ /* 0x000fe200078f08ff */
[----:B------:R-:W-:Y:S01]  /*0d90*/  ULDC.64 UR6, c[0x0][0x270] ;  /* 0x00009c0000067ab9 */ /* 0x000fe20000000a00 */
[----:B------:R-:W-:Y:S01]  /*0da0*/  IADD3 R26, R6, 0x20, RZ ;  /* 0x00000020061a7810 */ /* 0x000fe20007ffe0ff */
[----:B------:R-:W-:Y:S01]  /*0db0*/  IMAD.WIDE.U32 R2, R0, c[0x0][0x1e8], R2 ;  /* 0x00007a0000027a25 */ /* 0x000fe200078e0002 */
[----:B------:R-:W-:Y:S01]  /*0dc0*/  LOP3.LUT R4, R4, 0x7fffffe, RZ, 0xc0, !PT ;  /* 0x07fffffe04047812 */ /* 0x000fe200078ec0ff */
[----:B------:R-:W-:Y:S01]  /*0dd0*/  UIMAD UR4, UR11, UR5, UR4 ;  /* 0x000000050b0472a4 */ /* 0x000fe2000f8e0204 */
[----:B------:R-:W-:Y:S01]  /*0de0*/  IADD3 R34, R6, 0x40, RZ ;  /* 0x0000004006227810 */ /* 0x000fe20007ffe0ff */
[----:B------:R-:W-:Y:S01]  /*0df0*/  IMAD R0, R11, c[0x0][0x1d8], RZ ;  /* 0x000076000b007a24 */ /* 0x000fe200078e02ff */
[----:B------:R-:W-:Y:S01]  /*0e00*/  IADD3 R3, R3, UR17, RZ ;  /* 0x0000001103037c10 */ /* 0x000fe2000fffe0ff */
[----:B------:R-:W-:Y:S01]  /*0e10*/  IMAD.IADD R12, R38, 0x1, -R4 ;  /* 0x00000001260c7824 */ /* 0x000fe200078e0a04 */
[----:B------:R-:W-:Y:S01]  /*0e20*/  ULDC UR5, c[0x0][0x198] ;  /* 0x0000660000057ab9 */ /* 0x000fe20000000800 */
[C---:B------:R-:W-:Y:S01]  /*0e30*/  IMAD R0, R10.reuse, c[0x0][0x1dc], R0 ;  /* 0x000077000a007a24 */ /* 0x040fe200078e0200 */
[----:B------:R-:W-:Y:S01]  /*0e40*/  UIADD3 UR16, -UR16, UR5, URZ ;  /* 0x0000000510107290 */ /* 0x000fe2000fffe13f */
[----:B------:R-:W-:Y:S01]  /*0e50*/  IMAD.WIDE.U32 R4, R10, c[0x0][0x1d8], R2 ;  /* 0x000076000a047a25 */ /* 0x000fe200078e0002 */
[----:B------:R-:W-:Y:S01]  /*0e60*/  UIMAD UR6, UR8, UR6, URZ ;  /* 0x00000006080672a4 */ /* 0x000fe2000f8e023f */
[----:B------:R-:W-:Y:S01]  /*0e70*/  ISETP.GE.AND P6, PT, R6, c[0x0][0x1cc], PT ;  /* 0x0000730006007a0c */ /* 0x000fe20003fc6270 */
[----:B------:R-:W-:Y:S01]  /*0e80*/  UMOV UR17, 0x6 ;  /* 0x0000000600117882 */ /* 0x000fe20000000000 */
[----:B------:R-:W-:Y:S01]  /*0e90*/  IMAD.IADD R0, R5, 0x1, R0 ;  /* 0x0000000105007824 */ /* 0x000fe200078e0200 */
[----:B------:R-:W-:Y:S01]  /*0ea0*/  LEA R2, P0, R4, c[0x0][0x1c0], 0x1 ;  /* 0x0000700004027a11 */ /* 0x000fe200078008ff */
[----:B------:R-:W-:Y:S01]  /*0eb0*/  UIMAD UR6, UR10, UR7, UR6 ;  /* 0x000000070a0672a4 */ /* 0x000fe2000f8e0206 */
[----:B------:R-:W-:Y:S01]  /*0ec0*/  ISETP.GE.AND P1, PT, R26, c[0x0][0x1cc], PT ;  /* 0x000073001a007a0c */ /* 0x000fe20003f26270 */
[----:B------:R-:W-:Y:S01]  /*0ed0*/  IMAD R12, R19, 0x8, R12 ;  /* 0x00000008130c7824 */ /* 0x000fe200078e020c */
[----:B------:R-:W-:Y:S01]  /*0ee0*/  LEA.HI.X R3, R4, c[0x0][0x1c4], R0, 0x1, P0 ;  /* 0x0000710004037a11 */ /* 0x000fe200000f0c00 */
[----:B------:R-:W-:Y:S01]  /*0ef0*/  IMAD.MOV.U32 R16, RZ, RZ, R14 ;  /* 0x000000ffff107224 */ /* 0x000fe200078e000e */
[----:B------:R-:W-:Y:S01]  /*0f00*/  IADD3 R0, -R38, UR16, RZ ;  /* 0x0000001026007c10 */ /* 0x000fe2000fffe1ff */
[----:B------:R-:W-:Y:S01]  /*0f10*/  IMAD.MOV.U32 R14, RZ, RZ, c[0x0][0x1d8] ;  /* 0x00007600ff0e7624 */ /* 0x000fe200078e00ff */
[----:B------:R-:W-:Y:S01]  /*0f20*/  ISETP.GE.AND P5, PT, R34, c[0x0][0x1cc], PT ;  /* 0x0000730022007a0c */ /* 0x000fe20003fa6270 */
[----:B------:R-:W-:Y:S01]  /*0f30*/  IMAD.U32 R13, R12, 0x20, R13 ;  /* 0x000000200c0d7824 */ /* 0x000fe200078e000d */
[C---:B------:R-:W-:Y:S01]  /*0f40*/  ISETP.LT.OR P2, PT, R0.reuse, 0x1, P6 ;  /* 0x000000010000780c */ /* 0x040fe20003741670 */
[----:B------:R-:W-:Y:S01]  /*0f50*/  IMAD R5, R11, c[0x0][0x1a8], RZ ;  /* 0x00006a000b057a24 */ /* 0x000fe200078e02ff */
[C---:B------:R-:W-:Y:S01]  /*0f60*/  ISETP.LT.OR P4, PT, R0.reuse, 0x1, P1 ;  /* 0x000000010000780c */ /* 0x040fe20000f81670 */
[----:B------:R-:W-:Y:S01]  /*0f70*/  IMAD.SHL.U32 R31, R13, 0x2, RZ ;  /* 0x000000020d1f7824 */ /* 0x000fe200078e00ff */
[----:B------:R-:W-:Y:S01]  /*0f80*/  ISETP.LT.OR P0, PT, R0, 0x1, P5 ;  /* 0x000000010000780c */ /* 0x000fe20002f01670 */
[----:B------:R-:W-:Y:S01]  /*0f90*/  IMAD R12, R10, c[0x0][0x1ac], R5 ;  /* 0x00006b000a0c7a24 */ /* 0x000fe200078e0205 */
[----:B------:R-:W-:Y:S01]  /*0fa0*/  IADD3 R17, R15, UR6, RZ ;  /* 0x000000060f117c10 */ /* 0x000fe2000fffe0ff */
[----:B------:R-:W-:Y:S01]  /*0fb0*/  IMAD.MOV.U32 R15, RZ, RZ, c[0x0][0x1dc] ;  /* 0x00007700ff0f7624 */ /* 0x000fe200078e00ff */
[----:B------:R-:W-:Y:S01]  /*0fc0*/  LEA R4, P3, R14, R2, 0x7 ;  /* 0x000000020e047211 */ /* 0x000fe200078638ff */
[----:B------:R-:W-:Y:S01]  /*0fd0*/  ULDC.64 UR18, c[0x0][0x208] ;  /* 0x0000820000127ab9 */ /* 0x000fe20000000a00 */
[----:B------:R-:W-:Y:S01]  /*0fe0*/  ISETP.LT.OR P1, PT, R0, 0x41, P1 ;  /* 0x000000410000780c */ /* 0x000fe20000f21670 */
[----:B------:R-:W-:Y:S01]  /*0ff0*/  USHF.L.U64.HI UR17, UR18, UR17, UR19 ;  /* 0x0000001112117299 */ /* 0x000fe20008010213 */
[----:B------:R-:W-:Y:S01]  /*1000*/  LEA.HI.X R5, R14, R3, R15, 0x7, P3 ;  /* 0x000000030e057211 */ /* 0x000fe200018f3c0f */
[----:B------:R-:W-:Y:S01]  /*1010*/  @!PT LDS RZ, [RZ] ;  /* 0x00000000fffff984 */ /* 0x000fe20000000800 */
[----:B------:R-:W-:Y:S01]  /*1020*/  @!PT LDS RZ, [RZ] ;  /* 0x00000000fffff984 */ /* 0x000fe20000000800 */
[----:B------:R-:W-:Y:S01]  /*1030*/  @!PT LDS RZ, [RZ] ;  /* 0x00000000fffff984 */ /* 0x000fe20000000800 */
[----:B------:R1:W-:Y:S01]  /*1040*/  LDGSTS.E.BYPASS.LTC128B.128 [R31+0x6080], [R2.64], !P2 ;  /* 0x06080000021f7fae */ /* 0x0003e2000d101d4e */
[----:B------:R-:W-:Y:S01]  /*1050*/  ISETP.LT.OR P3, PT, R0, 0x41, P6 ;  /* 0x000000410000780c */ /* 0x000fe20003761670 */
[----:B------:R-:W-:Y:S01]  /*1060*/  IMAD.MOV.U32 R14, RZ, RZ, c[0x0][0x1ac] ;  /* 0x00006b00ff0e7624 */ /* 0x000fe200078e00ff */
[----:B------:R-:W-:Y:S01]  /*1070*/  IADD3 R9, R9, UR4, RZ ;  /* 0x0000000409097c10 */ /* 0x000fe2000fffe0ff */
[----:B------:R1:W-:Y:S01]  /*1080*/  LDGSTS.E.BYPASS.LTC128B.128 [R31+0x8080], [R2.64+0x40], !P4 ;  /* 0x08080040021f7fae */ /* 0x0003e2000e101d4e */
[----:B------:R-:W-:Y:S01]  /*1090*/  ISETP.GE.AND P2, PT, R6, c[0x0][0x19c], PT ;  /* 0x0000670006007a0c */ /* 0x000fe20003f46270 */
[----:B------:R-:W-:Y:S01]  /*10a0*/  ULDC.64 UR4, c[0x0][0x188] ;  /* 0x0000620000047ab9 */ /* 0x000fe20000000a00 */
[----:B------:R-:W-:Y:S01]  /*10b0*/  ISETP.GE.AND P6, PT, R26, c[0x0][0x19c], PT ;  /* 0x000067001a007a0c */ /* 0x000fe20003fc6270 */
[----:B------:R1:W-:Y:S01]  /*10c0*/  LDGSTS.E.BYPASS.LTC128B.128 [R31+0xa080], [R2.64+0x80], !P0 ;  /* 0x0a080080021f7fae */ /* 0x0003e2000c101d4e */
[----:B------:R-:W-:Y:S01]  /*10d0*/  ISETP.LT.OR P0, PT, R0, 0x41, P5 ;  /* 0x000000410000780c */ /* 0x000fe20002f01670 */
[----:B------:R-:W-:Y:S01]  /*10e0*/  IMAD.WIDE.U32 R10, R10, c[0x0][0x1a8], R8 ;  /* 0x00006a000a0a7a25 */ /* 0x000fe200078e0008 */
[----:B------:R-:W-:Y:S01]  /*10f0*/  ISETP.GE.AND P4, PT, R34, c[0x0][0x19c], PT ;  /* 0x0000670022007a0c */ /* 0x000fe20003f86270 */
[----:B------:R-:W-:Y:S01]  /*1100*/  UIMAD UR4, UR13, UR4, URZ ;  /* 0x000000040d0472a4 */ /* 0x000fe2000f8e023f */
[C---:B------:R-:W-:Y:S01]  /*1110*/  ISETP.LT.OR P5, PT, R0.reuse, 0x1, P2 ;  /* 0x000000010000780c */ /* 0x040fe200017a1670 */
[----:B------:R-:W-:Y:S01]  /*1120*/  IMAD R8, R39, c[0x0][0x178], RZ ;  /* 0x00005e0027087a24 */ /* 0x000fe200078e02ff */
[----:B------:R2:W-:Y:S01]  /*1130*/  LDGSTS.E.BYPASS.LTC128B.128 [R31+0x7080], [R4.64], !P3 ;  /* 0x07080000041f7fae */ /* 0x0005e2000d901d4e */
[----:B------:R-:W-:Y:S01]  /*1140*/  ISETP.LT.OR P3, PT, R0, 0x1, P6 ;  /* 0x000000010000780c */ /* 0x000fe20003761670 */
[----:B------:R-:W-:Y:S01]  /*1150*/  UIMAD UR19, UR11, UR5, UR4 ;  /* 0x000000050b1372a4 */ /* 0x000fe2000f8e0204 */
[----:B------:R-:W-:Y:S01]  /*1160*/  IMAD R8, R38, c[0x0][0x17c], R8 ;  /* 0x00005f0026087a24 */ /* 0x000fe200078e0208 */
[----:B------:R2:W-:Y:S01]  /*1170*/  LDGSTS.E.BYPASS.LTC128B.128 [R31+0x9080], [R4.64+0x40], !P1 ;  /* 0x09080040041f7fae */ /* 0x0005e2000c901d4e */
[C---:B------:R-:W-:Y:S01]  /*1180*/  ISETP.LT.OR P1, PT, R0.reuse, 0x1, P4 ;  /* 0x000000010000780c */ /* 0x040fe20002721670 */
[----:B------:R-:W-:Y:S01]  /*1190*/  ULDC.64 UR4, c[0x0][0x210] ;  /* 0x0000840000047ab9 */ /* 0x000fe20000000a00 */
[C---:B------:R-:W-:Y:S01]  /*11a0*/  ISETP.LT.OR P2, PT, R0.reuse, 0x41, P2 ;  /* 0x000000410000780c */ /* 0x040fe20001741670 */
[----:B------:R2:W-:Y:S01]  /*11b0*/  LDGSTS.E.BYPASS.LTC128B.128 [R31+0xb080], [R4.64+0x80], !P0 ;  /* 0x0b080080041f7fae */ /* 0x0005e2000c101d4e */
[C---:B------:R-:W-:Y:S01]  /*11c0*/  ISETP.LT.OR P6, PT, R0.reuse, 0x41, P6 ;  /* 0x000000410000780c */ /* 0x040fe200037c1670 */
[----:B------:R-:W-:Y:S01]  /*11d0*/  ULDC.64 UR6, c[0x0][0x180] ;  /* 0x0000600000067ab9 */ /* 0x000fe20000000a00 */
[----:B------:R-:W-:Y:S01]  /*11e0*/  ISETP.LT.OR P4, PT, R0, 0x41, P4 ;  /* 0x000000410000780c */ /* 0x000fe20002781670 */
[----:B------:R-:W-:Y:S01]  /*11f0*/  IMAD.IADD R0, R11, 0x1, R12 ;  /* 0x000000010b007824 */ /* 0x000fe200078e020c */
[----:B------:R-:W-:Y:S01]  /*1200*/  UIMAD UR4, UR8, UR4, URZ ;  /* 0x00000004080472a4 */ /* 0x000fe2000f8e023f */
[----:B------:R-:W-:Y:S01]  /*1210*/  IMAD.MOV.U32 R11, RZ, RZ, c[0x0][0x1a8] ;  /* 0x00006a00ff0b7624 */ /* 0x000fe200078e00ff */
[----:B------:R-:W-:Y:S01]  /*1220*/  UIMAD UR6, UR8, UR6, URZ ;  /* 0x00000006080672a4 */ /* 0x000fe2000f8e023f */
[----:B------:R-:W-:Y:S01]  /*1230*/  STL.64 [R1+0x8], R38 ;  /* 0x0000082601007387 */ /* 0x000fe20000100a00 */
[----:B------:R-:W-:Y:S01]  /*1240*/  USHF.R.S32.HI UR21, URZ, 0x1f, UR20 ;  /* 0x0000001f3f157899 */ /* 0x000fe20008011414 */
[----:B------:R-:W-:Y:S01]  /*1250*/  IMAD.MOV.U32 R223, RZ, RZ, 0x20 ;  /* 0x00000020ffdf7424 */ /* 0x000fe200078e00ff */
[----:B------:R-:W-:Y:S01]  /*1260*/  UIMAD UR7, UR10, UR7, UR6 ;  /* 0x000000070a0772a4 */ /* 0x000fe2000f8e0206 */
[----:B-1----:R-:W-:Y:S01]  /*1270*/  IMAD.WIDE.U32 R2, R38, c[0x0][0x178], R6 ;  /* 0x00005e0026027a25 */ /* 0x002fe200078e0006 */
[----:B------:R-:W-:Y:S01]  /*1280*/  UIMAD UR6, UR10, UR5, UR4 ;  /* 0x000000050a0672a4 */ /* 0x000fe2000f8e0204 */
[----:B------:R-:W-:Y:S01]  /*1290*/  STL [R1+0x28], R34 ;  /* 0x0000282201007387 */ /* 0x000fe20000100800 */
[----:B------:R-:W-:Y:S01]  /*12a0*/  USHF.L.U32 UR18, UR18, 0x6, URZ ;  /* 0x0000000612127899 */ /* 0x000fe2000800063f */
[----:B------:R-:W-:Y:S01]  /*12b0*/  SHF.R.S32.HI R33, RZ, 0x1f, R32 ;  /* 0x0000001fff217819 */ /* 0x000fe20000011420 */
[----:B------:R-:W-:Y:S01]  /*12c0*/  ULDC.64 UR4, c[0x0][0x178] ;  /* 0x00005e0000047ab9 */ /* 0x000fe20000000a00 */
[----:B------:R-:W-:Y:S01]  /*12d0*/  STL [R1+0x10], R31 ;  /* 0x0000101f01007387 */ /* 0x000fe20000100800 */
[----:B------:R-:W-:Y:S01]  /*12e0*/  UIMAD UR22, UR21, UR4, URZ ;  /* 0x00000004151672a4 */ /* 0x000fe2000f8e023f */
[----:B------:R-:W-:Y:S01]  /*12f0*/  IMAD.MOV.U32 R225, RZ, RZ, 0x10 ;  /* 0x00000010ffe17424 */ /* 0x000fe200078e00ff */
[----:B------:R-:W-:Y:S01]  /*1300*/  UIMAD.WIDE.U32 UR24, UR20, UR4, URZ ;  /* 0x00000004141872a5 */ /* 0x000fe2000f8e003f */
[----:B------:R-:W0:Y:S01]  /*1310*/  LDGDEPBAR ;  /* 0x00000000000079af */ /* 0x000e220000000000 */
[----:B------:R-:W-:Y:S01]  /*1320*/  UIMAD UR22, UR20, UR5, UR22 ;  /* 0x00000005141672a4 */ /* 0x000fe2000f8e0216 */
[----:B------:R-:W-:Y:S01]  /*1330*/  CS2R R130, SRZ ;  /* 0x0000000000827805 */ /* 0x000fe2000001ff00 */
[----:B------:R-:W-:Y:S01]  /*1340*/  CS2R R128, SRZ ;  /* 0x0000000000807805 */ /* 0x000fe2000001ff00 */
[----:B------:R-:W-:Y:S01]  /*1350*/  ULDC.64 UR4, c[0x0][0x218] ;  /* 0x0000860000047ab9 */ /* 0x000fe20000000a00 */
[----:B--2---:R-:W-:Y:S01]  /*1360*/  IMAD.IADD R5, R3, 0x1, R8 ;  /* 0x0000000103057824 */ /* 0x004fe200078e0208 */
[C---:B------:R-:W-:Y:S01]  /*1370*/  LEA R8, P0, R10.reuse, c[0x0][0x190], 0x1 ;  /* 0x000064000a087a11 */ /* 0x040fe200078008ff */
[----:B------:R-:W-:Y:S01]  /*1380*/  IMAD.MOV.U32 R4, RZ, RZ, R2 ;  /* 0x000000ffff047224 */ /* 0x000fe200078e0002 */
[----:B------:R-:W-:Y:S01]  /*1390*/  UIMAD UR4, UR13, UR4, URZ ;  /* 0x000000040d0472a4 */ /* 0x000fe2000f8e023f */
[----:B------:R-:W-:Y:S01]  /*13a0*/  CS2R R126, SRZ ;  /* 0x00000000007e7805 */ /* 0x000fe2000001ff00 */
[----:B------:R-:W-:Y:S01]  /*13b0*/  LEA.HI.X R9, R10, c[0x0][0x194], R0, 0x1, P0 ;  /* 0x000065000a097a11 */ /* 0x000fe200000f0c00 */
[----:B------:R-:W-:Y:S01]  /*13c0*/  UIADD3 UR22, UR25, UR22, URZ ;  /* 0x0000001619167290 */ /* 0x000fe2000fffe03f */
[----:B------:R-:W-:Y:S01]  /*13d0*/  SHF.R.S32.HI R0, RZ, 0x1f, R18 ;  /* 0x0000001fff007819 */ /* 0x000fe20000011412 */
[----:B------:R-:W-:Y:S01]  /*13e0*/  UIMAD UR4, UR11, UR5, UR4 ;  /* 0x000000050b0472a4 */ /* 0x000fe2000f8e0204 */
[----:B------:R-:W-:Y:S01]  /*13f0*/  LEA R10, P0, R11, R8, 0x7 ;  /* 0x000000080b0a7211 */ /* 0x000fe200078038ff */
[----:B------:R1:W-:Y:S01]  /*1400*/  LDGSTS.E.BYPASS.LTC128B.128 [R31+0x80], [R8.64], !P5 ;  /* 0x00080000081f7fae */ /* 0x0003e2000e901d4e */
[----:B------:R-:W-:Y:S01]  /*1410*/  LEA.HI R2, R0, R38, RZ, 0x3 ;  /* 0x0000002600027211 */ /* 0x000fe200078f18ff */
[----:B------:R-:W-:Y:S01]  /*1420*/  IMAD R0, R39, c[0x0][0x208], RZ ;  /* 0x0000820027007a24 */ /* 0x000fe200078e02ff */
[----:B------:R-:W-:Y:S01]  /*1430*/  LEA.HI.X R11, R11, R9, R14, 0x7, P0 ;  /* 0x000000090b0b7211 */ /* 0x000fe200000f3c0e */
[----:B------:R1:W-:Y:S01]  /*1440*/  LDGSTS.E.BYPASS.LTC128B.128 [R31+0x2080], [R8.64+0x40], !P3 ;  /* 0x02080040081f7fae */ /* 0x0003e2000d901d4e */
[----:B------:R-:W-:Y:S01]  /*1450*/  LOP3.LUT R13, R2, 0xfffffff8, RZ, 0xc0, !PT ;  /* 0xfffffff8020d7812 */ /* 0x000fe200078ec0ff */
[C---:B------:R-:W-:Y:S01]  /*1460*/  IMAD R12, R38.reuse, c[0x0][0x20c], R0 ;  /* 0x00008300260c7a24 */ /* 0x040fe200078e0200 */
[----:B------:R-:W-:Y:S01]  /*1470*/  ULDC UR5, c[0x0][0x168] ;  /* 0x00005a0000057ab9 */ /* 0x000fe20000000800 */
[----:B------:R-:W-:Y:S01]  /*1480*/  IMAD.WIDE.U32 R2, R38, c[0x0][0x208], R6 ;  /* 0x0000820026027a25 */ /* 0x000fe200078e0006 */
[----:B------:R-:W-:Y:S01]  /*1490*/  LEA.HI R7, R30, R32, RZ, 0x6 ;  /* 0x000000201e077211 */ /* 0x000fe200078f30ff */
[----:B------:R1:W-:Y:S01]  /*14a0*/  LDGSTS.E.BYPASS.LTC128B.128 [R31+0x4080], [R8.64+0x80], !P1 ;  /* 0x04080080081f7fae */ /* 0x0003e2000c901d4e */
[----:B------:R-:W-:Y:S01]  /*14b0*/  ISETP.GE.AND P5, PT, R6, c[0x0][0x1fc], PT ;  /* 0x00007f0006007a0c */ /* 0x000fe20003fa6270 */
[----:B------:R-:W-:Y:S01]  /*14c0*/  IMAD.IADD R0, R38, 0x1, -R13 ;  /* 0x0000000126007824 */ /* 0x000fe200078e0a0d */
[----:B------:R-:W-:Y:S01]  /*14d0*/  SHF.R.S32.HI R14, RZ, 0x6, R7 ;  /* 0x00000006ff0e7819 */ /* 0x000fe20000011407 */
[----:B------:R-:W-:Y:S01]  /*14e0*/  IMAD.IADD R3, R3, 0x1, R12 ;  /* 0x0000000103037824 */ /* 0x000fe200078e020c */
[----:B------:R-:W-:Y:S01]  /*14f0*/  LEA.HI R12, R25, R19, RZ, 0x1 ;  /* 0x00000013190c7211 */ /* 0x000fe200078f08ff */
[----:B------:R-:W-:Y:S01]  /*1500*/  IMAD.U32 R13, RZ, RZ, UR10 ;  /* 0x0000000aff0d7e24 */ /* 0x000fe2000f8e00ff */
[C---:B------:R-:W-:Y:S01]  /*1510*/  LOP3.LUT P0, RZ, R0.reuse, 0x4, RZ, 0xc0, !PT ;  /* 0x0000000400ff7812 */ /* 0x040fe2000780c0ff */
[----:B------:R-:W-:Y:S01]  /*1520*/  IMAD.SHL.U32 R0, R0, 0x40, RZ ;  /* 0x0000004000007824 */ /* 0x000fe200078e00ff */
[----:B------:R-:W-:Y:S01]  /*1530*/  LOP3.LUT R12, R12, 0xfffffffe, RZ, 0xc0, !PT ;  /* 0xfffffffe0c0c7812 */ /* 0x000fe200078ec0ff */
[----:B------:R-:W-:Y:S01]  /*1540*/  IMAD.SHL.U32 R7, R14, 0x8, RZ ;  /* 0x000000080e077824 */ /* 0x000fe200078e00ff */
[----:B------:R2:W-:Y:S01]  /*1550*/  LDGSTS.E.BYPASS.LTC128B.128 [R31+0x1080], [R10.64], !P2 ;  /* 0x010800000a1f7fae */ /* 0x0005e2000d101d4e */
[----:B------:R-:W-:Y:S01]  /*1560*/  IMAD.WIDE.U32 R4, R13, c[0x0][0x180], R4 ;  /* 0x000060000d047a25 */ /* 0x000fe200078e0004 */
[----:B------:R-:W-:Y:S01]  /*1570*/  LOP3.LUT R0, R0, 0x1c0, RZ, 0xc0, !PT ;  /* 0x000001c000007812 */ /* 0x000fe200078ec0ff */
[----:B------:R-:W-:Y:S01]  /*1580*/  CS2R R124, SRZ ;  /* 0x00000000007c7805 */ /* 0x000fe2000001ff00 */
[----:B------:R-:W-:Y:S01]  /*1590*/  LOP3.LUT R212, R7, 0x18, RZ, 0xc0, !PT ;  /* 0x0000001807d47812 */ /* 0x000fe200078ec0ff */
[----:B------:R-:W-:Y:S01]  /*15a0*/  IMAD.IADD R28, R19, 0x1, -R12 ;  /* 0x00000001131c7824 */ /* 0x000fe200078e0a0c */
[----:B------:R-:W-:Y:S01]  /*15b0*/  SHF.R.U32.HI R7, RZ, 0x3, R0 ;  /* 0x00000003ff077819 */ /* 0x000fe20000011600 */
[----:B------:R2:W-:Y:S01]  /*15c0*/  LDGSTS.E.BYPASS.LTC128B.128 [R31+0x3080], [R10.64+0x40], !P6 ;  /* 0x030800400a1f7fae */ /* 0x0005e2000f101d4e */
[----:B------:R-:W-:Y:S01]  /*15d0*/  IADD3 R5, R5, UR7, RZ ;  /* 0x0000000705057c10 */ /* 0x000fe2000fffe0ff */
[----:B------:R-:W-:Y:S01]  /*15e0*/  IMAD.SHL.U32 R15, R28, 0x400, RZ ;  /* 0x000004001c0f7824 */ /* 0x000fe200078e00ff */
[----:B------:R-:W-:Y:S01]  /*15f0*/  LOP3.LUT R7, R7, R0, R212, 0x1e, !PT ;  /* 0x0000000007077212 */ /* 0x000fe200078e1ed4 */
[----:B------:R-:W-:Y:S01]  /*1600*/  IMAD.U32 R0, RZ, RZ, UR10 ;  /* 0x0000000aff007e24 */ /* 0x000fe2000f8e00ff */
[----:B------:R2:W-:Y:S01]  /*1610*/  LDGSTS.E.BYPASS.LTC128B.128 [R31+0x5080], [R10.64+0x80], !P4 ;  /* 0x050800800a1f7fae */ /* 0x0005e2000e101d4e */
[----:B------:R-:W-:Y:S01]  /*1620*/  IMAD R227, R227, 0x2, R15 ;  /* 0x00000002e3e37824 */ /* 0x000fe200078e020f */
[----:B------:R-:W-:Y:S01]  /*1630*/  ISETP.GE.AND P6, PT, R34, c[0x0][0x16c], PT ;  /* 0x00005b0022007a0c */ /* 0x000fe20003fc6270 */
[----:B------:R-:W-:Y:S01]  /*1640*/  IMAD.WIDE.U32 R2, R0, c[0x0][0x210], R2 ;  /* 0x0000840000027a25 */ /* 0x000fe200078e0002 */
[----:B------:R-:W0:Y:S01]  /*1650*/  LDGDEPBAR ;  /* 0x00000000000079af */ /* 0x000e220000000000 */
[----:B------:R-:W-:Y:S01]  /*1660*/  ISETP.GE.AND P4, PT, R26, c[0x0][0x1fc], PT ;  /* 0x00007f001a007a0c */ /* 0x000fe20003f86270 */
[----:B------:R-:W-:Y:S01]  /*1670*/  CS2R R122, SRZ ;  /* 0x00000000007a7805 */ /* 0x000fe2000001ff00 */
[----:B------:R-:W-:Y:S01]  /*1680*/  IMAD.IADD R227, R227, 0x1, R7 ;  /* 0x00000001e3e37824 */ /* 0x000fe200078e0207 */
[----:B------:R-:W-:Y:S01]  /*1690*/  IADD3 R3, R3, UR6, RZ ;  /* 0x0000000603037c10 */ /* 0x000fe2000fffe0ff */
[----:B------:R-:W-:Y:S01]  /*16a0*/  IMAD.U32 R0, RZ, RZ, UR11 ;  /* 0x0000000bff007e24 */ /* 0x000fe2000f8e00ff */
[----:B------:R-:W-:Y:S01]  /*16b0*/  ULDC.64 UR6, c[0x0][0x288] ;  /* 0x0000a20000067ab9 */ /* 0x000fe20000000a00 */
[----:B------:R-:W-:Y:S01]  /*16c0*/  IMAD.SHL.U32 R227, R227, 0x2, RZ ;  /* 0x00000002e3e37824 */ /* 0x000fe200078e00ff */
[----:B------:R-:W-:Y:S01]  /*16d0*/  UIMAD UR6, UR8, UR6, URZ ;  /* 0x00000006080672a4 */ /* 0x000fe2000f8e023f */
[----:B------:R-:W-:Y:S01]  /*16e0*/  IMAD.U32 R7, RZ, RZ, UR11 ;  /* 0x0000000bff077e24 */ /* 0x000fe2000f8e00ff */
[----:B------:R-:W-:Y:S01]  /*16f0*/  CS2R R120, SRZ ;  /* 0x0000000000787805 */ /* 0x000fe2000001ff00 */
[----:B------:R-:W-:Y:S01]  /*1700*/  IMAD.WIDE.U32 R36, R0, c[0x0][0x218], R2 ;  /* 0x0000860000247a25 */ /* 0x000fe200078e0002 */
[C---:B------:R-:W-:Y:S01]  /*1710*/  IADD3 R12, R227.reuse, 0xf480, RZ ;  /* 0x0000f480e30c7810 */ /* 0x040fe20007ffe0ff */
[----:B------:R-:W-:Y:S01]  /*1720*/  UIMAD UR6, UR10, UR7, UR6 ;  /* 0x000000070a0672a4 */ /* 0x000fe2000f8e0206 */
[----:B------:R-:W-:Y:S01]  /*1730*/  IADD3 R228, R227, 0xf4c0, RZ ;  /* 0x0000f4c0e3e47810 */ /* 0x000fe20007ffe0ff */
[----:B------:R-:W-:Y:S01]  /*1740*/  IMAD.WIDE.U32 R40, R7, c[0x0][0x188], R4 ;  /* 0x0000620007287a25 */ /* 0x000fe200078e0004 */
[----:B------:R-:W-:Y:S01]  /*1750*/  @P0 IADD3 R228, R12, -0x40, RZ ;  /* 0xffffffc00ce40810 */ /* 0x000fe20007ffe0ff */
[----:B------:R-:W-:Y:S01]  /*1760*/  USHF.L.U32 UR7, UR20, 0x6, URZ ;  /* 0x0000000614077899 */ /* 0x000fe2000800063f */
[----:B------:R-:W-:Y:S01]  /*1770*/  IADD3 R21, R37, UR4, RZ ;  /* 0x0000000425157c10 */ /* 0x000fe2000fffe0ff */
[----:B------:R-:W-:Y:S01]  /*1780*/  IMAD.U32 R2, RZ, RZ, UR24 ;  /* 0x00000018ff027e24 */ /* 0x000fe2000f8e00ff */
[----:B------:R-:W-:Y:S01]  /*1790*/  IADD3 R35, R41, UR19, RZ ;  /* 0x0000001329237c10 */ /* 0x000fe2000fffe0ff */
[----:B------:R-:W-:Y:S01]  /*17a0*/  IMAD.U32 R0, RZ, RZ, UR22 ;  /* 0x00000016ff007e24 */ /* 0x000fe2000f8e00ff */
[----:B------:R-:W-:Y:S01]  /*17b0*/  UIMAD UR4, UR17, UR20, URZ ;  /* 0x00000014110472a4 */ /* 0x000fe2000f8e023f */
[----:B------:R-:W-:Y:S01]  /*17c0*/  IMAD.U32 R3, RZ, RZ, UR25 ;  /* 0x00000019ff037e24 */ /* 0x000fe2000f8e00ff */
[C---:B------:R-:W-:Y:S01]  /*17d0*/  LEA R13, P0, R2.reuse, R40, 0x6 ;  /* 0x00000028020d7211 */ /* 0x040fe200078030ff */
[----:B------:R-:W-:Y:S01]  /*17e0*/  IMAD.U32 R3, RZ, RZ, UR18 ;  /* 0x00000012ff037e24 */ /* 0x000fe2000f8e00ff */
[----:B------:R-:W-:Y:S01]  /*17f0*/  UIMAD UR4, UR21, UR18, UR4 ;  /* 0x00000012150472a4 */ /* 0x000fe2000f8e0204 */
[----:B------:R-:W-:Y:S01]  /*1800*/  IMAD.MOV.U32 R20, RZ, RZ, R36 ;  /* 0x000000ffff147224 */ /* 0x000fe200078e0024 */
[----:B------:R-:W-:Y:S01]  /*1810*/  LEA.HI.X R18, R2, R35, R0, 0x6, P0 ;  /* 0x0000002302127211 */ /* 0x000fe200000f3400 */
[----:B------:R3:W-:Y:S01]  /*1820*/  STL.64 [R1+0x50], R40 ;  /* 0x0000502801007387 */ /* 0x0007e20000100a00 */
[----:B------:R-:W-:Y:S01]  /*1830*/  IMAD.U32 R0, RZ, RZ, UR11 ;  /* 0x0000000bff007e24 */ /* 0x000fe2000f8e00ff */
[----:B------:R-:W-:Y:S01]  /*1840*/  UIADD3 UR17, -UR7, UR5, URZ ;  /* 0x0000000507117290 */ /* 0x000fe2000fffe13f */
[----:B------:R-:W-:Y:S01]  /*1850*/  IMAD.WIDE.U32 R2, R3, UR20, R20 ;  /* 0x0000001403027c25 */ /* 0x000fe2000f8e0014 */
[----:B------:R4:W-:Y:S01]  /*1860*/  STL.64 [R1+0x48], R36 ;  /* 0x0000482401007387 */ /* 0x0009e20000100a00 */
[----:B------:R-:W-:Y:S01]  /*1870*/  ISETP.GE.AND P0, PT, R6, c[0x0][0x16c], PT ;  /* 0x00005b0006007a0c */ /* 0x000fe20003f06270 */
[----:B------:R-:W-:-:S04]  /*1880*/  DEPBAR.LE SB0, 0x1 ;  /* 0x000080400000791a */ /* 0x000fc80000000000 */
[----:B------:R5:W-:Y:S01]  /*1890*/  STL [R1+0x60], R35 ;  /* 0x0000602301007387 */ /* 0x000be20000100800 */
[----:B------:R-:W-:Y:S01]  /*18a0*/  IADD3 R3, R3, UR4, RZ ;  /* 0x0000000403037c10 */ /* 0x000fe2000fffe0ff */
[----:B------:R-:W-:Y:S01]  /*18b0*/  IMAD.MOV.U32 R4, RZ, RZ, R22 ;  /* 0x000000ffff047224 */ /* 0x000fe200078e0016 */
[----:B------:R-:W-:Y:S01]  /*18c0*/  ISETP.LT.AND P1, PT, R38, UR17, PT ;  /* 0x0000001126007c0c */ /* 0x000fe2000bf21270 */
[----:B------:R1:W-:Y:S01]  /*18d0*/  STL.64 [R1+0x30], R20 ;  /* 0x0000301401007387 */ /* 0x0003e20000100a00 */
[----:B------:R-:W-:Y:S01]  /*18e0*/  IADD3 R5, R23, UR6, RZ ;  /* 0x0000000617057c10 */ /* 0x000fe2000fffe0ff */
[----:B--2---:R-:W-:Y:S01]  /*18f0*/  IMAD.U32 R11, RZ, RZ, UR11 ;  /* 0x0000000bff0b7e24 */ /* 0x004fe2000f8e00ff */
[----:B------:R-:W-:Y:S01]  /*1900*/  ISETP.GE.OR P2, PT, R6, c[0x0][0x1fc], !P1 ;  /* 0x00007f0006007a0c */ /* 0x000fe20004f46670 */
[----:B------:R-:W-:Y:S01]  /*1910*/  ULDC.64 UR4, c[0x0][0x278] ;  /* 0x00009e0000047ab9 */ /* 0x000fe20000000a00 */
[----:B------:R-:W-:Y:S01]  /*1920*/  CS2R R118, SRZ ;  /* 0x0000000000767805 */ /* 0x000fe2000001ff00 */
[----:B------:R-:W-:Y:S01]  /*1930*/  UIMAD UR4, UR13, UR4, URZ ;  /* 0x000000040d0472a4 */ /* 0x000fe2000f8e023f */
[----:B------:R-:W-:Y:S01]  /*1940*/  CS2R R116, SRZ ;  /* 0x0000000000747805 */ /* 0x000fe2000001ff00 */
[----:B------:R-:W-:Y:S01]  /*1950*/  USHF.R.S32.HI UR6, URZ, 0x1f, UR7 ;  /* 0x0000001f3f067899 */ /* 0x000fe20008011407 */
[----:B------:R-:W-:Y:S01]  /*1960*/  CS2R R114, SRZ ;  /* 0x0000000000727805 */ /* 0x000fe2000001ff00 */
[----:B------:R-:W-:Y:S01]  /*1970*/  UIMAD UR5, UR11, UR5, UR4 ;  /* 0x000000050b0572a4 */ /* 0x000fe2000f8e0204 */
[----:B------:R-:W-:Y:S01]  /*1980*/  CS2R R112, SRZ ;  /* 0x0000000000707805 */ /* 0x000fe2000001ff00 */
[----:B------:R-:W-:Y:S01]  /*1990*/  CS2R R110, SRZ ;  /* 0x00000000006e7805 */ /* 0x000fe2000001ff00 */
[----:B---3--:R-:W-:Y:S01]  /*19a0*/  IMAD.WIDE.U32 R40, R0, c[0x0][0x278], R16 ;  /* 0x00009e0000287a25 */ /* 0x008fe200078e0010 */
[----:B------:R-:W-:Y:S01]  /*19b0*/  LOP3.LUT R0, R24, 0xfffffff0, RZ, 0xc0, !PT ;  /* 0xfffffff018007812 */ /* 0x000fe200078ec0ff */
[----:B------:R-:W-:Y:S01]  /*19c0*/  CS2R R108, SRZ ;  /* 0x00000000006c7805 */ /* 0x000fe2000001ff00 */
[----:B------:R-:W-:Y:S01]  /*19d0*/  SEL R17, RZ, 0x4, P6 ;  /* 0x00000004ff117807 */ /* 0x000fe20003000000 */
[----:B----4-:R-:W-:Y:S01]  /*19e0*/  IMAD.WIDE.U32 R36, R11, c[0x0][0x290], R4 ;  /* 0x0000a4000b247a25 */ /* 0x010fe200078e0004 */
[----:B------:R-:W-:Y:S01]  /*19f0*/  ISETP.GE.OR P6, PT, R26, c[0x0][0x1fc], !P1 ;  /* 0x00007f001a007a0c */ /* 0x000fe20004fc6670 */
[----:B------:R2:W-:Y:S01]  /*1a00*/  STL.64 [R1+0x40], R40 ;  /* 0x0000402801007387 */ /* 0x0005e20000100a00 */
[----:B------:R-:W-:Y:S01]  /*1a10*/  ISETP.GE.OR P1, PT, R34, c[0x0][0x1fc], !P1 ;  /* 0x00007f0022007a0c */ /* 0x000fe20004f26670 */
[----:B------:R-:W-:Y:S01]  /*1a20*/  IMAD.IADD R0, R32, 0x1, -R0 ;  /* 0x0000000120007824 */ /* 0x000fe200078e0a00 */
[----:B-----5:R-:W-:Y:S01]  /*1a30*/  IADD3 R35, R41, UR5, RZ ;  /* 0x0000000529237c10 */ /* 0x020fe2000fffe0ff */
[----:B------:R-:W-:Y:S01]  /*1a40*/  ULDC.64 UR4, c[0x0][0x290] ;  /* 0x0000a40000047ab9 */ /* 0x000fe20000000a00 */
[----:B------:R-:W-:Y:S01]  /*1a50*/  STL.64 [R1+0x38], R36 ;  /* 0x0000382401007387 */ /* 0x000fe20000100a00 */
[----:B------:R-:W-:Y:S01]  /*1a60*/  UIMAD UR4, UR13, UR4, URZ ;  /* 0x000000040d0472a4 */ /* 0x000fe2000f8e023f */
[----:B------:R-:W-:Y:S01]  /*1a70*/  SHF.R.S32.HI R6, RZ, 0x1f, R0 ;  /* 0x0000001fff067819 */ /* 0x000fe20000011400 */
[----:B------:R-:W-:Y:S01]  /*1a80*/  CS2R R106, SRZ ;  /* 0x00000000006a7805 */ /* 0x000fe2000001ff00 */
[----:B-1----:R-:W-:Y:S01]  /*1a90*/  LEA R20, P3, R2, c[0x0][0x1f0], 0x1 ;  /* 0x00007c0002147a11 */ /* 0x002fe200078608ff */
[----:B------:R-:W-:Y:S01]  /*1aa0*/  STL [R1+0x5c], R35 ;  /* 0x00005c2301007387 */ /* 0x000fe20000100800 */
[----:B------:R-:W-:Y:S01]  /*1ab0*/  LEA.HI R12, R0, R0, RZ, 0x1 ;  /* 0x00000000000c7211 */ /* 0x000fe200078f08ff */
[----:B------:R-:W-:Y:S01]  /*1ac0*/  UIMAD UR4, UR11, UR5, UR4 ;  /* 0x000000050b0472a4 */ /* 0x000fe2000f8e0204 */
[----:B------:R-:W-:Y:S01]  /*1ad0*/  LEA.HI.X R21, R2, c[0x0][0x1f4], R3, 0x1, P3 ;  /* 0x00007d0002157a11 */ /* 0x000fe200018f0c03 */
[----:B------:R-:W-:Y:S01]  /*1ae0*/  CS2R R104, SRZ ;  /* 0x0000000000687805 */ /* 0x000fe2000001ff00 */
[----:B------:R-:W-:Y:S01]  /*1af0*/  LOP3.LUT R2, R27, 0xfffffff8, RZ, 0xc0, !PT ;  /* 0xfffffff81b027812 */ /* 0x000fe200078ec0ff */
[----:B------:R-:W-:Y:S01]  /*1b00*/  CS2R R102, SRZ ;  /* 0x0000000000667805 */ /* 0x000fe2000001ff00 */
[----:B------:R-:W-:Y:S01]  /*1b10*/  ISETP.GE.AND P3, PT, R26, c[0x0][0x16c], PT ;  /* 0x00005b001a007a0c */ /* 0x000fe20003f66270 */
[----:B------:R-:W-:Y:S01]  /*1b20*/  CS2R R100, SRZ ;  /* 0x0000000000647805 */ /* 0x000fe2000001ff00 */
[----:B------:R-:W-:Y:S01]  /*1b30*/  SEL R26, RZ, 0x1, P0 ;  /* 0x00000001ff1a7807 */ /* 0x000fe20000000000 */
[----:B------:R-:W-:Y:S01]  /*1b40*/  IMAD.IADD R7, R32, 0x1, -R2 ;  /* 0x0000000120077824 */ /* 0x000fe200078e0a02 */
[----:B------:R-:W-:Y:S01]  /*1b50*/  SHF.R.S32.HI R2, RZ, 0x1f, R14 ;  /* 0x0000001fff027819 */ /* 0x000fe2000001140e */
[----:B------:R-:W-:Y:S01]  /*1b60*/  CS2R R98, SRZ ;  /* 0x0000000000627805 */ /* 0x000fe2000001ff00 */
[----:B------:R-:W-:Y:S01]  /*1b70*/  CS2R R96, SRZ ;  /* 0x0000000000607805 */ /* 0x000fe2000001ff00 */
[----:B------:R-:W-:Y:S01]  /*1b80*/  CS2R R94, SRZ ;  /* 0x00000000005e7805 */ /* 0x000fe2000001ff00 */
[C---:B------:R-:W-:Y:S01]  /*1b90*/  LEA.HI R10, R7.reuse, R7, RZ, 0x1 ;  /* 0x00000007070a7211 */ /* 0x040fe200078f08ff */
[----:B------:R-:W-:Y:S01]  /*1ba0*/  CS2R R92, SRZ ;  /* 0x00000000005c7805 */ /* 0x000fe2000001ff00 */
[----:B------:R-:W-:Y:S01]  /*1bb0*/  LEA.HI R2, R2, R14, RZ, 0x2 ;  /* 0x0000000e02027211 */ /* 0x000fe200078f10ff */
[----:B------:R-:W-:Y:S01]  /*1bc0*/  CS2R R90, SRZ ;  /* 0x00000000005a7805 */ /* 0x000fe2000001ff00 */
[----:B------:R-:W-:Y:S01]  /*1bd0*/  LOP3.LUT R8, R10, 0x7fffffe, RZ, 0xc0, !PT ;  /* 0x07fffffe0a087812 */ /* 0x000fe200078ec0ff */
[----:B------:R-:W-:Y:S01]  /*1be0*/  CS2R R88, SRZ ;  /* 0x0000000000587805 */ /* 0x000fe2000001ff00 */
[----:B------:R-:W-:Y:S01]  /*1bf0*/  LOP3.LUT R3, R2, 0x1ffffffc, RZ, 0xc0, !PT ;  /* 0x1ffffffc02037812 */ /* 0x000fe200078ec0ff */
[----:B------:R-:W-:Y:S01]  /*1c00*/  CS2R R86, SRZ ;  /* 0x0000000000567805 */ /* 0x000fe2000001ff00 */
[----:B------:R-:W-:Y:S01]  /*1c10*/  LEA.HI R2, R6, R0, RZ, 0x3 ;  /* 0x0000000006027211 */ /* 0x000fe200078f18ff */
[----:B------:R-:W-:Y:S01]  /*1c20*/  IMAD.IADD R9, R7, 0x1, -R8 ;  /* 0x0000000107097824 */ /* 0x000fe200078e0a08 */
[----:B------:R-:W-:Y:S01]  /*1c30*/  LOP3.LUT R6, R12, 0x7fffffe, RZ, 0xc0, !PT ;  /* 0x07fffffe0c067812 */ /* 0x000fe200078ec0ff */
[----:B------:R-:W-:Y:S01]  /*1c40*/  IMAD.IADD R22, R14, 0x1, -R3 ;  /* 0x000000010e167824 */ /* 0x000fe200078e0a03 */
[----:B------:R-:W-:Y:S01]  /*1c50*/  LOP3.LUT R8, R2, 0xfffffff8, RZ, 0xc0, !PT ;  /* 0xfffffff802087812 */ /* 0x000fe200078ec0ff */
[----:B------:R-:W-:Y:S01]  /*1c60*/  IMAD R3, R29, 0x4, R14 ;  /* 0x000000041d037824 */ /* 0x000fe200078e020e */
[----:B------:R-:W-:Y:S01]  /*1c70*/  CS2R R84, SRZ ;  /* 0x0000000000547805 */ /* 0x000fe2000001ff00 */
[----:B------:R-:W-:Y:S01]  /*1c80*/  CS2R R82, SRZ ;  /* 0x0000000000527805 */ /* 0x000fe2000001ff00 */
[----:B------:R-:W-:Y:S01]  /*1c90*/  CS2R R80, SRZ ;  /* 0x0000000000507805 */ /* 0x000fe2000001ff00 */
[----:B------:R-:W-:Y:S01]  /*1ca0*/  IMAD R11, R3, 0x8, R9 ;  /* 0x00000008030b7824 */ /* 0x000fe200078e0209 */
[----:B------:R-:W-:Y:S01]  /*1cb0*/  CS2R R78, SRZ ;  /* 0x00000000004e7805 */ /* 0x000fe2000001ff00 */
[C---:B------:R-:W-:Y:S01]  /*1cc0*/  IMAD.IADD R3, R0.reuse, 0x1, -R6 ;  /* 0x0000000100037824 */ /* 0x040fe200078e0a06 */
[----:B------:R-:W-:Y:S01]  /*1cd0*/  CS2R R76, SRZ ;  /* 0x00000000004c7805 */ /* 0x000fe2000001ff00 */
[----:B------:R-:W-:Y:S01]  /*1ce0*/  IMAD.IADD R14, R0, 0x1, -R8 ;  /* 0x00000001000e7824 */ /* 0x000fe200078e0a08 */
[----:B------:R-:W-:Y:S01]  /*1cf0*/  SHF.R.S32.HI R0, RZ, 0x3, R2 ;  /* 0x00000003ff007819 */ /* 0x000fe20000011402 */
[----:B------:R-:W-:Y:S01]  /*1d00*/  IMAD.SHL.U32 R2, R7, 0x40, RZ ;  /* 0x0000004007027824 */ /* 0x000fe200078e00ff */
[C---:B------:R-:W-:Y:S01]  /*1d10*/  LEA R8, P0, R13.reuse, c[0x0][0x160], 0x1 ;  /* 0x000058000d087a11 */ /* 0x040fe200078008ff */
[----:B------:R-:W-:Y:S01]  /*1d20*/  CS2R R74, SRZ ;  /* 0x00000000004a7805 */ /* 0x000fe2000001ff00 */
[----:B------:R-:W-:Y:S01]  /*1d30*/  CS2R R72, SRZ ;  /* 0x0000000000487805 */ /* 0x000fe2000001ff00 */
[C---:B------:R-:W-:Y:S01]  /*1d40*/  IMAD R23, R0.reuse, 0x8, R3 ;  /* 0x0000000800177824 */ /* 0x040fe200078e0203 */
[----:B------:R-:W-:Y:S01]  /*1d50*/  LEA.HI.X R9, R13, c[0x0][0x164], R18, 0x1, P0 ;  /* 0x000059000d097a11 */ /* 0x000fe200000f0c12 */
[----:B------:R-:W-:Y:S01]  /*1d60*/  IMAD R24, R0, 0x200, R15 ;  /* 0x0000020000187824 */ /* 0x000fe200078e020f */
[----:B------:R-:W-:Y:S01]  /*1d70*/  LOP3.LUT R0, R25, 0xffffffe0, RZ, 0xc0, !PT ;  /* 0xffffffe019007812 */ /* 0x000fe200078ec0ff */
[----:B------:R-:W-:Y:S01]  /*1d80*/  IMAD.SHL.U32 R3, R19, 0x10, RZ ;  /* 0x0000001013037824 */ /* 0x000fe200078e00ff */
[----:B------:R-:W-:Y:S01]  /*1d90*/  SEL R13, RZ, 0x2, P3 ;  /* 0x00000002ff0d7807 */ /* 0x000fe20001800000 */
        /* <DEDUP_REMOVED lines=26> */
[----:B------:R-:W-:Y:S01]  /*1f40*/  IMAD.SHL.U32 R7, R29, 0x8, RZ ;  /* 0x000000081d077824 */ /* 0x000fe200078e00ff */
        /* <DEDUP_REMOVED lines=22> */
[----:B--2---:R-:W-:Y:S01]  /*20b0*/  CS2R R40, SRZ ;  /* 0x0000000000287805 */ /* 0x004fe2000001ff00 */
[----:B------:R-:W-:Y:S01]  /*20c0*/  SEL R12, RZ, 0x1, P5 ;  /* 0x00000001ff0c7807 */ /* 0x000fe20002800000 */
[----:B------:R-:W-:Y:S01]  /*20d0*/  UMOV UR18, 0x1 ;  /* 0x0000000100127882 */ /* 0x000fe20000000000 */
[----:B------:R-:W-:Y:S01]  /*20e0*/  LEA.HI R2, R2, R3, RZ, 0x2 ;  /* 0x0000000302027211 */ /* 0x000fe200078f10ff */
[----:B------:R-:W-:Y:S01]  /*20f0*/  ULDC UR13, c[0x0][0x168] ;  /* 0x00005a00000d7ab9 */ /* 0x000fe20000000800 */
[----:B------:R-:W-:Y:S01]  /*2100*/  LOP3.LUT P5, RZ, R5, 0x2, RZ, 0xc0, !PT ;  /* 0x0000000205ff7812 */ /* 0x000fe200078ac0ff */
[----:B------:R-:W-:Y:S01]  /*2110*/  ULDC UR5, c[0x0][0x198] ;  /* 0x0000660000057ab9 */ /* 0x000fe20000000800 */
[----:B------:R-:W-:-:S02]  /*2120*/  LOP3.LUT R2, R2, 0xfffffffc, RZ, 0xc0, !PT ;  /* 0xfffffffc02027812 */ /* 0x000fc400078ec0ff */
[----:B------:R-:W-:Y:S01]  /*2130*/  ISETP.GE.OR P5, PT, R38, UR17, !P5 ;  /* 0x0000001126007c0c */ /* 0x000fe2000efa6670 */
[----:B------:R-:W1:Y:S01]  /*2140*/  LDSM.16.M88.4 R164, [R214+0x6080] ;  /* 0x00608000d6a4783b */ /* 0x000e620000000200 */
[----:B------:R-:W-:Y:S01]  /*2150*/  LEA.HI R4, R30, R32, RZ, 0x7 ;  /* 0x000000201e047211 */ /* 0x000fe200078f38ff */
[----:B------:R-:W-:Y:S01]  /*2160*/  IMAD.IADD R3, R3, 0x1, -R2 ;  /* 0x0000000103037824 */ /* 0x000fe200078e0a02 */
[----:B------:R-:W-:Y:S01]  /*2170*/  SHF.R.U32.HI R10, RZ, 0x3, R10 ;  /* 0x00000003ff0a7819 */ /* 0x000fe2000001160a */
[----:B------:R-:W2:Y:S01]  /*2180*/  LDSM.16.M88.4 R168, [R214+0x7080] ;  /* 0x00708000d6a8783b */ /* 0x000ea20000000200 */
[----:B------:R-:W-:Y:S01]  /*2190*/  IMAD.SHL.U32 R2, R25, 0x2, RZ ;  /* 0x0000000219027824 */ /* 0x000fe200078e00ff */
[----:B------:R-:W-:Y:S02]  /*21a0*/  SHF.R.U32.HI R11, RZ, 0x4, R4 ;  /* 0x00000004ff0b7819 */ /* 0x000fe40000011604 */
[----:B------:R-:W3:Y:S01]  /*21b0*/  LDSM.16.M88.4 R172, [R215+0x6080] ;  /* 0x00608000d7ac783b */ /* 0x000ee20000000200 */
[----:B------:R-:W-:-:S02]  /*21c0*/  LOP3.LUT R0, R0, 0x10, RZ, 0xc0, !PT ;  /* 0x0000001000007812 */ /* 0x000fc400078ec0ff */
[----:B------:R-:W-:Y:S01]  /*21d0*/  SEL R4, RZ, 0xffffffff, P4 ;  /* 0xffffffffff047807 */ /* 0x000fe20002000000 */
[----:B------:R-:W4:Y:S01]  /*21e0*/  LDSM.16.M88.4 R176, [R215+0x7080] ;  /* 0x00708000d7b0783b */ /* 0x000f220000000200 */
[----:B------:R-:W-:Y:S02]  /*21f0*/  LOP3.LUT R2, R2, 0x2, R26, 0xe2, !PT ;  /* 0x0000000202027812 */ /* 0x000fe400078ee21a */
[----:B------:R-:W-:Y:S01]  /*2200*/  LOP3.LUT R10, R18, R10, RZ, 0x3c, !PT ;  /* 0x0000000a120a7212 */ /* 0x000fe200078e3cff */
[----:B------:R-:W1:Y:S01]  /*2210*/  LDSM.16.M88.4 R180, [R214+0x8080] ;  /* 0x00808000d6b4783b */ /* 0x000e620000000200 */
[----:B------:R-:W-:Y:S01]  /*2220*/  LOP3.LUT R11, R0, 0x8, R11, 0xf8, !PT ;  /* 0x00000008000b7812 */ /* 0x000fe200078ef80b */
[----:B------:R-:W-:Y:S01]  /*2230*/  IMAD.SHL.U32 R0, R4, 0x2, RZ ;  /* 0x0000000204007824 */ /* 0x000fe200078e00ff */
[----:B------:R-:W-:Y:S01]  /*2240*/  LOP3.LUT P4, RZ, R14, 0x2, RZ, 0xc0, !PT ;  /* 0x000000020eff7812 */ /* 0x000fe2000788c0ff */
[----:B------:R-:W1:Y:S01]  /*2250*/  LDSM.16.M88.4 R184, [R214+0x9080] ;  /* 0x00908000d6b8783b */ /* 0x000e620000000200 */
[----:B------:R-:W-:Y:S01]  /*2260*/  IMAD R213, R29, 0x200, R10 ;  /* 0x000002001dd57824 */ /* 0x000fe200078e020a */
[----:B------:R-:W-:Y:S01]  /*2270*/  IADD3 R4, R37, UR4, RZ ;  /* 0x0000000425047c10 */ /* 0x000fe2000fffe0ff */
[----:B------:R-:W-:Y:S01]  /*2280*/  UMOV UR4, URZ ;  /* 0x0000003f00047c82 */ /* 0x000fe20008000000 */
[----:B------:R-:W1:Y:S01]  /*2290*/  LDSM.16.M88.4 R188, [R215+0x8080] ;  /* 0x00808000d7bc783b */ /* 0x000e620000000200 */
[----:B------:R-:W-:Y:S01]  /*22a0*/  LOP3.LUT R12, R0, 0x2, R12, 0xe2, !PT ;  /* 0x00000002000c7812 */ /* 0x000fe200078ee20c */
[----:B------:R-:W-:Y:S01]  /*22b0*/  IMAD.SHL.U32 R213, R213, 0x2, RZ ;  /* 0x00000002d5d57824 */ /* 0x000fe200078e00ff */
[----:B------:R-:W-:Y:S01]  /*22c0*/  LOP3.LUT R7, R7, 0x8, RZ, 0xc0, !PT ;  /* 0x0000000807077812 */ /* 0x000fe200078ec0ff */
[----:B------:R-:W1:Y:S01]  /*22d0*/  LDSM.16.M88.4 R192, [R215+0x9080] ;  /* 0x00908000d7c0783b */ /* 0x000e620000000200 */
[----:B------:R-:W-:-:S02]  /*22e0*/  SHF.R.S32.HI R15, RZ, 0x2, R15 ;  /* 0x00000002ff0f7819 */ /* 0x000fc4000001140f */
        /* <DEDUP_REMOVED lines=16> */
[----:B------:R-:W-:Y:S01]  /*23f0*/  UMOV UR17, 0xffffffc0 ;  /* 0xffffffc000117882 */ /* 0x000fe20000000000 */
        /* <DEDUP_REMOVED lines=15> */
[----:B------:R-:W-:-:S03]  /*24f0*/  LOP3.LUT P0, RZ, R3, 0x2, RZ, 0xc0, !PT ;  /* 0x0000000203ff7812 */ /* 0x000fc6000780c0ff */
[----:B------:R2:W-:Y:S01]  /*2500*/  LDGSTS.E.BYPASS.LTC128B.128 [R31+0xd080], [R20.64+0x40], !P6 ;  /* 0x0d080040141f7fae */ /* 0x0005e2000f101d4e */
[----:B------:R-:W-:-:S03]  /*2510*/  SEL R225, R225, 0xfffffff0, !P0 ;  /* 0xfffffff0e1e17807 */ /* 0x000fc60004000000 */
[----:B------:R2:W-:Y:S01]  /*2520*/  LDGSTS.E.BYPASS.LTC128B.128 [R31+0xe080], [R20.64+0x80], !P1 ;  /* 0x0e080080141f7fae */ /* 0x0005e2000c901d4e */
[----:B-1----:R-:W-:Y:S02]  /*2530*/  LEA R8, P2, R0, c[0x0][0x280], 0x2 ;  /* 0x0000a00000087a11 */ /* 0x002fe400078410ff */
[----:B-----5:R-:W-:Y:S02]  /*2540*/  LOP3.LUT R2, R14, 0x1c0, RZ, 0xc0, !PT ;  /* 0x000001c00e027812 */ /* 0x020fe400078ec0ff */
[----:B------:R-:W-:Y:S02]  /*2550*/  LEA.HI.X R9, R0, c[0x0][0x284], R6, 0x2, P2 ;  /* 0x0000a10000097a11 */ /* 0x000fe400010f1406 */
[----:B------:R-:W-:Y:S02]  /*2560*/  SHF.R.U32.HI R4, RZ, 0x3, R2 ;  /* 0x00000003ff047819 */ /* 0x000fe40000011602 */
[----:B------:R-:W-:Y:S02]  /*2570*/  LOP3.LUT R0, R12, R10, RZ, 0xfc, !PT ;  /* 0x0000000a0c007212 */ /* 0x000fe400078efcff */
[----:B------:R-:W-:Y:S01]  /*2580*/  LOP3.LUT R218, R4, R2, R7, 0x1e, !PT ;  /* 0x0000000204da7212 */ /* 0x000fe200078e1e07 */
[----:B------:R-:W-:Y:S01]  /*2590*/  IMAD R2, R28, 0x10, R15 ;  /* 0x000000101c027824 */ /* 0x000fe200078e020f */
[----:B------:R-:W-:Y:S01]  /*25a0*/  ISETP.GE.AND P2, PT, R32, 0x10, PT ;  /* 0x000000102000780c */ /* 0x000fe20003f46270 */
[----:B------:R1:W-:Y:S01]  /*25b0*/  STL [R1+0x20], R0 ;  /* 0x0000200001007387 */ /* 0x0003e20000100800 */
[----:B------:R-:W-:Y:S01]  /*25c0*/  SHF.R.U32.HI R6, RZ, 0x3, R5 ;  /* 0x00000003ff067819 */ /* 0x000fe20000011605 */
[----:B------:R-:W-:-:S02]  /*25d0*/  IMAD.IADD R218, R24, 0x1, R218 ;  /* 0x0000000118da7824 */ /* 0x000fc400078e02da */
[----:B------:R5:W-:Y:S01]  /*25e0*/  STL [R1+0x4], R2 ;  /* 0x0000040201007387 */ /* 0x000be20000100800 */
[CC--:B------:R-:W-:Y:S02]  /*25f0*/  LOP3.LUT R212, R6.reuse, R5.reuse, R212, 0x1e, !PT ;  /* 0x0000000506d47212 */ /* 0x0c0fe400078e1ed4 */
[----:B------:R-:W-:Y:S02]  /*2600*/  LOP3.LUT R3, R6, R5, R7, 0x1e, !PT ;  /* 0x0000000506037212 */ /* 0x000fe400078e1e07 */
[----:B------:R-:W-:-:S05]  /*2610*/  LEA R218, R218, 0x13480, 0x1 ;  /* 0x00013480dada7811 */ /* 0x000fca00078e08ff */
[C-C-:B------:R-:W-:Y:S02]  /*2620*/  IMAD R219, R223.reuse, 0x2, R218.reuse ;  /* 0x00000002dfdb7824 */ /* 0x140fe400078e02da */
[C---:B------:R-:W-:Y:S02]  /*2630*/  IMAD R220, R224.reuse, 0x2, R218 ;  /* 0x00000002e0dc7824 */ /* 0x040fe400078e02da */
[----:B------:R-:W-:Y:S02]  /*2640*/  IMAD R224, R224, 0x2, R219 ;  /* 0x00000002e0e07824 */ /* 0x000fe400078e02db */
[----:B------:R-:W-:Y:S02]  /*2650*/  IMAD R223, R223, 0x2, R220 ;  /* 0x00000002dfdf7824 */ /* 0x000fe400078e02dc */
[----:B-1----:R-:W-:Y:S01]  /*2660*/  IMAD.SHL.U32 R0, R23, 0x20, RZ ;  /* 0x0000002017007824 */ /* 0x002fe200078e00ff */
[----:B-----5:R-:W-:-:S03]  /*2670*/  LOP3.LUT R2, R6, R11, R5, 0x1e, !PT ;  /* 0x0000000b06027212 */ /* 0x020fc600078e1e05 */
[----:B------:R-:W-:Y:S02]  /*2680*/  IMAD R4, R28, 0x200, R0 ;  /* 0x000002001c047824 */ /* 0x000fe400078e0200 */
[C---:B------:R-:W-:Y:S02]  /*2690*/  IMAD.IADD R212, R0.reuse, 0x1, R212 ;  /* 0x0000000100d47824 */ /* 0x040fe400078e02d4 */
[----:B------:R-:W-:Y:S02]  /*26a0*/  IMAD.IADD R221, R0, 0x1, R2 ;  /* 0x0000000100dd7824 */ /* 0x000fe400078e0202 */
[----:B------:R-:W-:Y:S01]  /*26b0*/  @!P2 IMAD.SHL.U32 R0, R32, 0x10, RZ ;  /* 0x000000102000a824 */ /* 0x000fe200078e00ff */
[----:B------:R-:W-:Y:S01]  /*26c0*/  LEA R212, R212, 0x80, 0x1 ;  /* 0x00000080d4d47811 */ /* 0x000fe200078e08ff */
[----:B------:R-:W-:Y:S02]  /*26d0*/  IMAD.SHL.U32 R2, R22, 0x2, RZ ;  /* 0x0000000216027824 */ /* 0x000fe400078e00ff */
[----:B------:R-:W-:Y:S01]  /*26e0*/  IMAD.IADD R222, R4, 0x1, R3 ;  /* 0x0000000104de7824 */ /* 0x000fe200078e0203 */
[----:B------:R1:W-:Y:S03]  /*26f0*/  @!P2 LDGSTS.E.BYPASS.LTC128B.128 [R0+0xf280], [R8.64] ;  /* 0x0f2800000800afae */ /* 0x0003e6000b901d4e */
[C---:B------:R-:W-:Y:S01]  /*2700*/  IMAD.SHL.U32 R217, R222.reuse, 0x2, RZ ;  /* 0x00000002ded97824 */ /* 0x040fe200078e00ff */
[----:B------:R2:W-:Y:S01]  /*2710*/  STL [R1+0x2c], R2 ;  /* 0x00002c0201007387 */ /* 0x0005e20000100800 */
[----:B------:R-:W-:-:S02]  /*2720*/  IMAD.IADD R226, R222, 0x1, R225 ;  /* 0x00000001dee27824 */ /* 0x000fc400078e02e1 */
[----:B------:R-:W-:Y:S01]  /*2730*/  IMAD.SHL.U32 R216, R222, 0x2, RZ ;  /* 0x00000002ded87824 */ /* 0x000fe200078e00ff */
[----:B------:R-:W0:Y:S01]  /*2740*/  LDGDEPBAR ;  /* 0x00000000000079af */ /* 0x000e220000000000 */
[----:B------:R-:W-:-:S03]  /*2750*/  IADD3 R217, R217, 0xc080, RZ ;  /* 0x0000c080d9d97810 */ /* 0x000fc60007ffe0ff */
[----:B------:R-:W0:Y:S02]  /*2760*/  LDGDEPBAR ;  /* 0x00000000000079af */ /* 0x000e240000000000 */
[----:B------:R-:W-:Y:S01]  /*2770*/  IMAD R217, R225, 0x2, R217 ;  /* 0x00000002e1d97824 */ /* 0x000fe200078e02d9 */
[----:B-1----:R-:W-:Y:S01]  /*2780*/  IADD3 R0, -R2, UR16, RZ ;  /* 0x0000001002007c10 */ /* 0x002fe2000fffe1ff */
[----:B------:R-:W-:-:S04]  /*2790*/  ULDC UR16, c[0x0][0x168] ;  /* 0x00005a0000107ab9 */ /* 0x000fc80000000800 */
[----:B------:R1:W-:Y:S04]  /*27a0*/  STL [R1+0x14], R0 ;  /* 0x0000140001007387 */ /* 0x0003e80000100800 */
[----:B--234-:R1:W-:Y:S02]  /*27b0*/  STL [R1+0x1c], R33 ;  /* 0x00001c2101007387 */ /* 0x01c3e40000100800 */
.L_x_507:
[----:B------:R-:W-:Y:S04]  /*27c0*/  DEPBAR.LE SB0, 0x1 ;  /* 0x000080400000791a */ /* 0x000fe80000000000 */
[----:B------:R-:W-:Y:S01]  /*27d0*/  BAR.SYNC.DEFER_BLOCKING 0x0 ;  /* 0x0000000000007b1d */ /* 0x000fe20000010000 */
[----:B-1----:R-:W-:Y:S01]  /*27e0*/  MOV R0, UR4 ;  /* 0x0000000400007c02 */ /* 0x002fe20008000f00 */
        /* <DEDUP_REMOVED lines=79> */
[C---:B------:R-:W-:Y:S01]  /*2ce0*/  HMMA.16816.F32.BF16 R16, R144.reuse, R154, R16 ;  /* 0x0000009a9010723c */ /* 0x040fe20000041810 */
[----:B------:R-:W2:Y:S03]  /*2cf0*/  LDL R155, [R1+0x4] ;  /* 0x00000400019b7983 */ /* 0x000ea60000100800 */
        /* <DEDUP_REMOVED lines=21> */
[----:B------:R-:W3:Y:S01]  /*2e50*/  MUFU.TANH R0, R14 ;  /* 0x0000000e00007308 */ /* 0x000ee20000002400 */
[----:B-1----:R-:W1:Y:S09]  /*2e60*/  LDSM.16.M88.4 R4, [R215+0x5080] ;  /* 0x00508000d704783b */ /* 0x002e720000000200 */
[----:B------:R-:W4:Y:S10]  /*2e70*/  MUFU.TANH R151, R9 ;  /* 0x0000000900977308 */ /* 0x000f340000002400 */
[----:B------:R-:W1:Y:S01]  /*2e80*/  MUFU.TANH R230, R10 ;  /* 0x0000000a00e67308 */ /* 0x000e620000002400 */
[----:B---3--:R3:W-:Y:S09]  /*2e90*/  STL [R1], R0 ;  /* 0x0000000001007387 */ /* 0x0087f20000100800 */
[----:B------:R-:W2:Y:S10]  /*2ea0*/  MUFU.TANH R233, R11 ;  /* 0x0000000b00e97308 */ /* 0x000eb40000002400 */
[----:B------:R-:W2:Y:S01]  /*2eb0*/  MUFU.TANH R236, R12 ;  /* 0x0000000c00ec7308 */ /* 0x000ea20000002400 */
[-C--:B-1----:R-:W-:Y:S01]  /*2ec0*/  HMMA.16816.F32.BF16 R20, R144, R4.reuse, R20 ;  /* 0x000000049014723c */ /* 0x082fe20000041814 */
[----:B---3--:R-:W-:Y:S08]  /*2ed0*/  MOV R0, UR4 ;  /* 0x0000000400007c02 */ /* 0x008ff00008000f00 */
[----:B------:R-:W1:Y:S01]  /*2ee0*/  MUFU.TANH R252, R13 ;  /* 0x0000000d00fc7308 */ /* 0x000e620000002400 */
[C---:B------:R-:W-:Y:S09]  /*2ef0*/  HMMA.16816.F32.BF16 R24, R136.reuse, R4, R24 ;  /* 0x000000048818723c */ /* 0x040ff20000041818 */
[----:B------:R-:W3:Y:S01]  /*2f00*/  MUFU.TANH R234, R15 ;  /* 0x0000000f00ea7308 */ /* 0x000ee20000002400 */
[-C--:B------:R-:W-:Y:S04]  /*2f10*/  HMMA.16816.F32.BF16 R28, R136, R6.reuse, R28 ;  /* 0x00000006881c723c */ /* 0x080fe8000004181c */
[----:B------:R-:W-:Y:S04]  /*2f20*/  FMUL.FTZ R20, R20, c[0x0][0x2b4] ;  /* 0x0000ad0014147a20 */ /* 0x000fe80000410000 */
[----:B------:R-:W-:Y:S01]  /*2f30*/  HMMA.16816.F32.BF16 R32, R144, R6, R32 ;  /* 0x000000069020723c */ /* 0x000fe20000041820 */
[----:B------:R-:W1:Y:S03]  /*2f40*/  MUFU.TANH R160, R16 ;  /* 0x0000001000a07308 */ /* 0x000e660000002400 */
[----:B------:R-:W-:Y:S02]  /*2f50*/  FMUL.FTZ R21, R21, c[0x0][0x2b4] ;  /* 0x0000ad0015157a20 */ /* 0x000fe40000410000 */
[----:B------:R-:W-:Y:S02]  /*2f60*/  FMUL.FTZ R22, R22, c[0x0][0x2b4] ;  /* 0x0000ad0016167a20 */ /* 0x000fe40000410000 */
[----:B------:R-:W-:Y:S03]  /*2f70*/  FMUL.FTZ R23, R23, c[0x0][0x2b4] ;  /* 0x0000ad0017177a20 */ /* 0x000fe60000410000 */
        /* <DEDUP_REMOVED lines=14> */
[----:B------:R-:W-:Y:S07]  /*3060*/  FMUL.FTZ R35, R35, c[0x0][0x2b4] ;  /* 0x0000ad0023237a20 */ /* 0x000fee0000410000 */
        /* <DEDUP_REMOVED lines=16> */
[----:B------:R2:W1:Y:S01]  /*3170*/  MUFU.TANH R239, R34 ;  /* 0x0000002200ef7308 */ /* 0x0004620000002400 */
[----:B------:R2:W1:Y:S04]  /*3180*/  LDS R145, [R0.X4+0xf0a0] ;  /* 0x00f0a00000917984 */ /* 0x0004680000004800 */
[----:B------:R2:W1:Y:S04]  /*3190*/  LDS R147, [R0.X4+0xf100] ;  /* 0x00f1000000937984 */ /* 0x0004680000004800 */
[----:B------:R2:W1:Y:S01]  /*31a0*/  LDS R146, [R0.X4+0xf120] ;  /* 0x00f1200000927984 */ /* 0x0004620000004800 */
[----:B------:R-:W-:Y:S04]  /*31b0*/  DEPBAR.LE SB0, 0x0 ;  /* 0x000080000000791a */ /* 0x000fe80000000000 */
[----:B------:R-:W-:Y:S08]  /*31c0*/  BAR.SYNC.DEFER_BLOCKING 0x0 ;  /* 0x0000000000007b1d */ /* 0x000ff00000010000 */
[----:B------:R2:W1:Y:S01]  /*31d0*/  LDSM.16.M88.4 R132, [R216+0xc080] ;  /* 0x00c08000d884783b */ /* 0x0004620000000200 */
[----:B------:R2:W1:Y:S07]  /*31e0*/  MUFU.TANH R238, R35 ;  /* 0x0000002300ee7308 */ /* 0x00046e0000002400 */
        /* <DEDUP_REMOVED lines=53> */
.L_x_505:
[-C--:B-1234-:R-:W-:Y:S01]  /*3540*/  HMMA.16816.F32.BF16 R4, R132, R164.reuse, RZ ;  /* 0x000000a48404723c */ /* 0x09efe200000418ff */
[----:B------:R-:W2:Y:S01]  /*3550*/  LDL R3, [R1+0x2c] ;  /* 0x00002c0001037983 */ /* 0x000ea20000100800 */
[----:B------:R-:W-:Y:S02]  /*3560*/  ULEA UR7, UR20, 0x1, 0x6 ;  /* 0x0000000114077891 */ /* 0x000fe4000f8e303f */
[----:B------:R-:W-:Y:S01]  /*3570*/  USHF.L.U32 UR6, UR12, 0x7, URZ ;  /* 0x000000070c067899 */ /* 0x000fe2000800063f */
[----:B------:R-:W3:Y:S01]  /*3580*/  LDL R150, [R1+0x14] ;  /* 0x0000140001967983 */ /* 0x000ee20000100800 */
[----:B------:R-:W-:Y:S02]  /*3590*/  UIADD3 UR20, UR20, 0x1, URZ ;  /* 0x0000000114147890 */ /* 0x000fe4000fffe03f */
[C---:B------:R-:W-:Y:S01]  /*35a0*/  HMMA.16816.F32.BF16 R8, R28.reuse, R164, RZ ;  /* 0x000000a41c08723c */ /* 0x040fe200000418ff */
[----:B------:R-:W-:Y:S01]  /*35b0*/  LDS R2, [R155.X4+0xf280] ;  /* 0x00f280009b027984 */ /* 0x000fe20000004800 */
[----:B------:R-:W-:Y:S03]  /*35c0*/  UIADD3 UR6, UR7, UR5, -UR6 ;  /* 0x0000000507067290 */ /* 0x000fe6000fffe806 */
[----:B------:R-:W0:Y:S03]  /*35d0*/  LDGDEPBAR ;  /* 0x00000000000079af */ /* 0x000e260000000000 */
[-C--:B------:R-:W-:Y:S01]  /*35e0*/  HMMA.16816.F32.BF16 R12, R28, R166.reuse, RZ ;  /* 0x000000a61c0c723c */ /* 0x080fe200000418ff */
[----:B------:R-:W-:Y:S04]  /*35f0*/  MOV R0, UR6 ;  /* 0x0000000600007c02 */ /* 0x000fe80008000f00 */
[----:B------:R-:W-:Y:S03]  /*3600*/  IADD3 R0, R155, -c[0x0][0x168], R0 ;  /* 0x80005a009b007a10 */ /* 0x000fe60007ffe000 */
        /* <DEDUP_REMOVED lines=50> */
[C---:B------:R-:W-:Y:S02]  /*3930*/  ISETP.GT.AND P4, PT, R3.reuse, RZ, PT ;  /* 0x000000ff0300720c */ /* 0x040fe40003f84270 */
[----:B------:R-:W-:Y:S02]  /*3940*/  FSEL R135, R162, -INF , P5 ;  /* 0xff800000a2877808 */ /* 0x000fe40002800000 */
[C---:B------:R-:W-:Y:S02]  /*3950*/  ISETP.GT.AND P2, PT, R3.reuse, 0x1, PT ;  /* 0x000000010300780c */ /* 0x040fe40003f44270 */
        /* <DEDUP_REMOVED lines=19> */
[----:B------:R-:W-:Y:S03]  /*3a90*/  ISETP.GT.AND P4, PT, R3, 0x41, PT ;  /* 0x000000410300780c */ /* 0x000fe60003f84270 */
[----:B------:R-:W-:Y:S01]  /*3aa0*/  FSEL R138, R232, -INF , P2 ;  /* 0xff800000e88a7808 */ /* 0x000fe20001000000 */
[--C-:B------:R-:W-:Y:S01]  /*3ab0*/  FFMA.FTZ R139, R139, c[0x0][0x29c], -R144.reuse ;  /* 0x0000a7008b8b7a23 */ /* 0x100fe20000010890 */
[C---:B------:R-:W-:Y:S02]  /*3ac0*/  ISETP.GT.AND P2, PT, R3.reuse, 0x60, PT ;  /* 0x000000600300780c */ /* 0x040fe40003f44270 */
[----:B------:R-:W-:Y:S01]  /*3ad0*/  FSEL R137, R160, -INF , P1 ;  /* 0xff800000a0897808 */ /* 0x000fe20000800000 */
[--C-:B------:R-:W-:Y:S01]  /*3ae0*/  FFMA.FTZ R138, R138, c[0x0][0x29c], -R144.reuse ;  /* 0x0000a7008a8a7a23 */ /* 0x100fe20000010890 */
[----:B------:R-:W-:Y:S02]  /*3af0*/  ISETP.GT.AND P1, PT, R3, 0x61, PT ;  /* 0x000000610300780c */ /* 0x000fe40003f24270 */
[----:B------:R-:W-:Y:S01]  /*3b00*/  FSEL R134, R161, -INF , P4 ;  /* 0xff800000a1867808 */ /* 0x000fe20002000000 */
[--C-:B------:R-:W-:Y:S01]  /*3b10*/  FFMA.FTZ R141, R137, c[0x0][0x29c], -R144.reuse ;  /* 0x0000a700898d7a23 */ /* 0x100fe20000010890 */
[----:B------:R-:W-:Y:S01]  /*3b20*/  FSEL R133, R157, -INF , P2 ;  /* 0xff8000009d857808 */ /* 0x000fe20001000000 */
[----:B------:R-:W-:Y:S01]  /*3b30*/  FFMA.FTZ R137, R135, c[0x0][0x29c], -R144 ;  /* 0x0000a70087897a23 */ /* 0x000fe20000010890 */
[----:B------:R-:W-:Y:S01]  /*3b40*/  FSEL R3, R158, -INF , P1 ;  /* 0xff8000009e037808 */ /* 0x000fe20000800000 */
[----:B------:R-:W-:Y:S01]  /*3b50*/  FADD.FTZ R152, R33, -R2 ;  /* 0x8000000221987221 */ /* 0x000fe20000010000 */
[----:B------:R-:W-:Y:S01]  /*3b60*/  FSEL R136, R229, -INF , P6 ;  /* 0xff800000e5887808 */ /* 0x000fe20003000000 */
[----:B------:R-:W-:Y:S01]  /*3b70*/  FFMA.FTZ R135, R133, c[0x0][0x29c], -R144 ;  /* 0x0000a70085877a23 */ /* 0x000fe20000010890 */
[----:B------:R1:W-:Y:S01]  /*3b80*/  MUFU.EX2 R23, R138 ;  /* 0x0000008a00177308 */ /* 0x0003e20000000800 */
[----:B------:R-:W-:Y:S01]  /*3b90*/  FADD.FTZ R133, R4, -R2 ;  /* 0x8000000204857221 */ /* 0x000fe20000010000 */
[----:B------:R-:W-:Y:S01]  /*3ba0*/  MOV R4, R148 ;  /* 0x0000009400047202 */ /* 0x000fe20000000f00 */
[--C-:B------:R-:W-:Y:S01]  /*3bb0*/  FFMA.FTZ R140, R136, c[0x0][0x29c], -R144.reuse ;  /* 0x0000a700888c7a23 */ /* 0x100fe20000010890 */
[----:B------:R-:W-:Y:S01]  /*3bc0*/  MOV R18, R155 ;  /* 0x0000009b00127202 */ /* 0x000fe20000000f00 */
[--C-:B------:R-:W-:Y:S02]  /*3bd0*/  FFMA.FTZ R136, R134, c[0x0][0x29c], -R144.reuse ;  /* 0x0000a70086887a23 */ /* 0x100fe40000010890 */
[----:B------:R-:W-:Y:S01]  /*3be0*/  FFMA.FTZ R144, R3, c[0x0][0x29c], -R144 ;  /* 0x0000a70003907a23 */ /* 0x000fe20000010890 */
[----:B------:R-:W-:Y:S01]  /*3bf0*/  IMNMX R3, R150, R142, PT ;  /* 0x0000008e96037217 */ /* 0x000fe20003800200 */
[--C-:B------:R-:W-:Y:S02]  /*3c00*/  FADD.FTZ R148, R20, -R2.reuse ;  /* 0x8000000214947221 */ /* 0x100fe40000010000 */
[----:B------:R-:W-:Y:S01]  /*3c10*/  FADD.FTZ R150, R32, -R2 ;  /* 0x8000000220967221 */ /* 0x000fe20000010000 */
[C---:B------:R-:W-:Y:S01]  /*3c20*/  ISETP.GT.AND P4, PT, R3.reuse, RZ, PT ;  /* 0x000000ff0300720c */ /* 0x040fe20003f84270 */
[----:B------:R-:W-:Y:S01]  /*3c30*/  FADD.FTZ R155, R22, -R0 ;  /* 0x80000000169b7221 */ /* 0x000fe20000010000 */
[----:B------:R-:W-:Y:S01]  /*3c40*/  MOV R32, R151 ;  /* 0x0000009700207202 */ /* 0x000fe20000000f00 */
[----:B------:R-:W-:Y:S01]  /*3c50*/  MUFU.EX2 R22, R141 ;  /* 0x0000008d00167308 */ /* 0x000fe20000000800 */
[----:B------:R-:W-:Y:S01]  /*3c60*/  FSEL R20, R244, -INF , P4 ;  /* 0xff800000f4147808 */ /* 0x000fe20002000000 */
[--C-:B------:R-:W-:Y:S01]  /*3c70*/  FADD.FTZ R142, R16, -R2.reuse ;  /* 0x80000002108e7221 */ /* 0x100fe20000010000 */
[----:B------:R-:W-:Y:S01]  /*3c80*/  ISETP.GT.AND P2, PT, R3, 0x1, PT ;  /* 0x000000010300780c */ /* 0x000fe20003f44270 */
[----:B------:R-:W-:Y:S01]  /*3c90*/  FADD.FTZ R134, R5, -R2 ;  /* 0x8000000205867221 */ /* 0x000fe20000010000 */
[C---:B------:R-:W-:Y:S01]  /*3ca0*/  ISETP.GT.AND P1, PT, R3.reuse, 0x20, PT ;  /* 0x000000200300780c */ /* 0x040fe20003f24270 */
[--C-:B------:R-:W-:Y:S01]  /*3cb0*/  FFMA.FTZ R33, R20, c[0x0][0x29c], -R145.reuse ;  /* 0x0000a70014217a23 */ /* 0x100fe20000010891 */
[----:B------:R-:W-:Y:S01]  /*3cc0*/  MOV R20, R32 ;  /* 0x0000002000147202 */ /* 0x000fe20000000f00 */
[--C-:B------:R-:W-:Y:S01]  /*3cd0*/  FADD.FTZ R151, R6, -R0.reuse ;  /* 0x8000000006977221 */ /* 0x100fe20000010000 */
[----:B-1----:R-:W-:Y:S01]  /*3ce0*/  MOV R138, R18 ;  /* 0x00000012008a7202 */ /* 0x002fe20000000f00 */
[----:B------:R1:W2:Y:S01]  /*3cf0*/  MUFU.EX2 R32, R139 ;  /* 0x0000008b00207308 */ /* 0x0002a20000000800 */
[----:B------:R-:W-:Y:S01]  /*3d00*/  ISETP.GT.AND P5, PT, R3, 0x40, PT ;  /* 0x000000400300780c */ /* 0x000fe20003fa4270 */
[--C-:B------:R-:W-:Y:S01]  /*3d10*/  FADD.FTZ R163, R34, -R0.reuse ;  /* 0x8000000022a37221 */ /* 0x100fe20000010000 */
[----:B------:R-:W-:Y:S01]  /*3d20*/  FSEL R17, R245, -INF , P2 ;  /* 0xff800000f5117808 */ /* 0x000fe20001000000 */
[----:B------:R-:W-:Y:S01]  /*3d30*/  FADD.FTZ R159, R35, -R0 ;  /* 0x80000000239f7221 */ /* 0x000fe20000010000 */
[----:B------:R-:W-:Y:S02]  /*3d40*/  FSEL R16, R240, -INF , P1 ;  /* 0xff800000f0107808 */ /* 0x000fe40000800000 */
[----:B------:R-:W-:Y:S01]  /*3d50*/  ISETP.GT.AND P1, PT, R3, 0x61, PT ;  /* 0x000000610300780c */ /* 0x000fe20003f24270 */
[--C-:B------:R-:W-:Y:S01]  /*3d60*/  FFMA.FTZ R6, R17, c[0x0][0x29c], -R145.reuse ;  /* 0x0000a70011067a23 */ /* 0x100fe20000010891 */
[C---:B------:R-:W-:Y:S01]  /*3d70*/  ISETP.GT.AND P6, PT, R3.reuse, 0x21, PT ;  /* 0x000000210300780c */ /* 0x040fe20003fc4270 */
[----:B------:R3:W-:Y:S01]  /*3d80*/  MUFU.EX2 R18, R135 ;  /* 0x0000008700127308 */ /* 0x0007e20000000800 */
[C---:B------:R-:W-:Y:S01]  /*3d90*/  ISETP.GT.AND P4, PT, R3.reuse, 0x41, PT ;  /* 0x000000410300780c */ /* 0x040fe20003f84270 */
[--C-:B------:R-:W-:Y:S01]  /*3da0*/  FFMA.FTZ R7, R16, c[0x0][0x29c], -R145.reuse ;  /* 0x0000a70010077a23 */ /* 0x100fe20000010891 */
[----:B------:R-:W-:Y:S02]  /*3db0*/  ISETP.GT.AND P2, PT, R3, 0x60, PT ;  /* 0x000000600300780c */ /* 0x000fe40003f44270 */
[----:B------:R-:W-:Y:S02]  /*3dc0*/  MOV R35, R4 ;  /* 0x0000000400237202 */ /* 0x000fe40000000f00 */
[----:B------:R-:W-:Y:S02]  /*3dd0*/  FSEL R4, R241, -INF , P5 ;  /* 0xff800000f1047808 */ /* 0x000fe40002800000 */
[----:B------:R-:W-:Y:S01]  /*3de0*/  FSEL R0, R238, -INF , P1 ;  /* 0xff800000ee007808 */ /* 0x000fe20000800000 */
[----:B------:R-:W-:Y:S01]  /*3df0*/  MUFU.EX2 R17, R33 ;  /* 0x0000002100117308 */ /* 0x000fe20000000800 */
[----:B------:R-:W-:Y:S01]  /*3e00*/  FSEL R2, R239, -INF , P2 ;  /* 0xff800000ef027808 */ /* 0x000fe20001000000 */
[--C-:B------:R-:W-:Y:S01]  /*3e10*/  FFMA.FTZ R4, R4, c[0x0][0x29c], -R145.reuse ;  /* 0x0000a70004047a23 */ /* 0x100fe20000010891 */
[----:B------:R-:W-:Y:S02]  /*3e20*/  FSEL R5, R242, -INF , P6 ;  /* 0xff800000f2057808 */ /* 0x000fe40003000000 */
[----:B-1----:R-:W-:Y:S01]  /*3e30*/  MOV R139, R21 ;  /* 0x00000015008b7202 */ /* 0x002fe20000000f00 */
[--C-:B------:R-:W-:Y:S01]  /*3e40*/  FFMA.FTZ R34, R2, c[0x0][0x29c], -R145.reuse ;  /* 0x0000a70002227a23 */ /* 0x100fe20000010891 */
[----:B------:R-:W-:Y:S01]  /*3e50*/  FSEL R3, R243, -INF , P4 ;  /* 0xff800000f3037808 */ /* 0x000fe20002000000 */
[--C-:B------:R-:W-:Y:S01]  /*3e60*/  FFMA.FTZ R5, R5, c[0x0][0x29c], -R145.reuse ;  /* 0x0000a70005057a23 */ /* 0x100fe20000010891 */
[----:B------:R-:W-:Y:S01]  /*3e70*/  MOV R141, R35 ;  /* 0x00000023008d7202 */ /* 0x000fe20000000f00 */
[----:B------:R1:W4:Y:S01]  /*3e80*/  MUFU.EX2 R21, R140 ;  /* 0x0000008c00157308 */ /* 0x0003220000000800 */
[----:B--2---:R-:W-:Y:S01]  /*3e90*/  FMUL.FTZ R2, R32, R133 ;  /* 0x0000008520027220 */ /* 0x004fe20000410000 */
[----:B------:R-:W-:Y:S01]  /*3ea0*/  MOV R133, R237 ;  /* 0x000000ed00857202 */ /* 0x000fe20000000f00 */
[--C-:B------:R-:W-:Y:S01]  /*3eb0*/  FFMA.FTZ R3, R3, c[0x0][0x29c], -R145.reuse ;  /* 0x0000a70003037a23 */ /* 0x100fe20000010891 */
[----:B---3--:R-:W-:Y:S01]  /*3ec0*/  MOV R135, R235 ;  /* 0x000000eb00877202 */ /* 0x008fe20000000f00 */
[----:B------:R-:W-:Y:S02]  /*3ed0*/  FFMA.FTZ R145, R0, c[0x0][0x29c], -R145 ;  /* 0x0000a70000917a23 */ /* 0x000fe40000010891 */
[----:B------:R-:W-:Y:S01]  /*3ee0*/  FFMA.FTZ R0, -R231, R231, 1 ;  /* 0x3f800000e7007423 */ /* 0x000fe200000101e7 */
[----:B------:R-:W-:Y:S01]  /*3ef0*/  MOV R231, R19 ;  /* 0x0000001300e77202 */ /* 0x000fe20000000f00 */
[----:B------:R-:W-:Y:S01]  /*3f00*/  FFMA.FTZ R35, -R157, R157, 1 ;  /* 0x3f8000009d237423 */ /* 0x000fe2000001019d */
[----:B------:R2:W-:Y:S01]  /*3f10*/  MUFU.EX2 R19, R136 ;  /* 0x0000008800137308 */ /* 0x0005e20000000800 */
[----:B------:R-:W-:Y:S01]  /*3f20*/  FMUL.FTZ R237, R2, R0 ;  /* 0x0000000002ed7220 */ /* 0x000fe20000410000 */
[----:B------:R-:W-:Y:S01]  /*3f30*/  MOV R157, R133 ;  /* 0x00000085009d7202 */ /* 0x000fe20000000f00 */
[----:B------:R-:W-:Y:S02]  /*3f40*/  FMUL.FTZ R2, R23, R134 ;  /* 0x0000008617027220 */ /* 0x000fe40000410000 */
[----:B------:R-:W-:Y:S01]  /*3f50*/  FFMA.FTZ R0, -R232, R232, 1 ;  /* 0x3f800000e8007423 */ /* 0x000fe200000101e8 */
[----:B------:R-:W-:Y:S01]  /*3f60*/  MOV R232, R236 ;  /* 0x000000ec00e87202 */ /* 0x000fe20000000f00 */
[----:B------:R-:W-:Y:S01]  /*3f70*/  FFMA.FTZ R133, -R240, R240, 1 ;  /* 0x3f800000f0857423 */ /* 0x000fe200000101f0 */
[----:B------:R-:W-:Y:S01]  /*3f80*/  MOV R240, R135 ;  /* 0x0000008700f07202 */ /* 0x000fe20000000f00 */
[----:B------:R-:W-:Y:S01]  /*3f90*/  FMUL.FTZ R236, R2, R0 ;  /* 0x0000000002ec7220 */ /* 0x000fe20000410000 */
[----:B------:R-:W-:Y:S01]  /*3fa0*/  MUFU.EX2 R144, R144 ;  /* 0x0000009000907308 */ /* 0x000fe20000000800 */
[----:B------:R-:W-:Y:S01]  /*3fb0*/  FMUL.FTZ R2, R22, R142 ;  /* 0x0000008e16027220 */ /* 0x000fe20000410000 */
[----:B------:R-:W-:Y:S01]  /*3fc0*/  MOV R142, R232 ;  /* 0x000000e8008e7202 */ /* 0x000fe20000000f00 */
[----:B------:R-:W-:Y:S01]  /*3fd0*/  FFMA.FTZ R0, -R160, R160, 1 ;  /* 0x3f800000a0007423 */ /* 0x000fe200000101a0 */
[----:B-1----:R-:W-:Y:S01]  /*3fe0*/  MOV R140, R20 ;  /* 0x00000014008c7202 */ /* 0x002fe20000000f00 */
[----:B----4-:R-:W-:Y:S01]  /*3ff0*/  FMUL.FTZ R33, R21, R143 ;  /* 0x0000008f15217220 */ /* 0x010fe20000410000 */
[----:B------:R-:W-:Y:S01]  /*4000*/  MOV R143, R141 ;  /* 0x0000008d008f7202 */ /* 0x000fe20000000f00 */
[----:B------:R-:W-:Y:S01]  /*4010*/  FMUL.FTZ R235, R2, R0 ;  /* 0x0000000002eb7220 */ /* 0x000fe20000410000 */
[----:B------:R-:W-:Y:S01]  /*4020*/  IADD3 R0, R132, 0x20, RZ ;  /* 0x0000002084007810 */ /* 0x000fe20007ffe0ff */
[----:B------:R-:W-:Y:S01]  /*4030*/  FFMA.FTZ R2, -R229, R229, 1 ;  /* 0x3f800000e5027423 */ /* 0x000fe200000101e5 */
[----:B------:R-:W1:Y:S01]  /*4040*/  MUFU.EX2 R20, R137 ;  /* 0x0000008900147308 */ /* 0x000e620000000800 */
[----:B------:R-:W-:Y:S01]  /*4050*/  MOV R229, R233 ;  /* 0x000000e900e57202 */ /* 0x000fe20000000f00 */
[----:B------:R-:W-:Y:S01]  /*4060*/  FFMA.FTZ R135, -R243, R243, 1 ;  /* 0x3f800000f3877423 */ /* 0x000fe200000101f3 */
[----:B------:R-:W-:Y:S02]  /*4070*/  IMNMX R0, R139, R0, PT ;  /* 0x000000008b007217 */ /* 0x000fe40003800200 */
[----:B--2---:R-:W-:Y:S01]  /*4080*/  MOV R136, R234 ;  /* 0x000000ea00887202 */ /* 0x004fe20000000f00 */
[----:B------:R-:W-:Y:S01]  /*4090*/  FMUL.FTZ R234, R33, R2 ;  /* 0x0000000221ea7220 */ /* 0x000fe20000410000 */
[----:B------:R-:W-:Y:S01]  /*40a0*/  ISETP.GT.AND P1, PT, R0, RZ, PT ;  /* 0x000000ff0000720c */ /* 0x000fe20003f24270 */
[----:B------:R-:W-:Y:S01]  /*40b0*/  FFMA.FTZ R2, -R162, R162, 1 ;  /* 0x3f800000a2027423 */ /* 0x000fe200000101a2 */
[C---:B------:R-:W-:Y:S01]  /*40c0*/  ISETP.GT.AND P4, PT, R0.reuse, 0x41, PT ;  /* 0x000000410000780c */ /* 0x040fe20003f84270 */
[----:B------:R-:W2:Y:S01]  /*40d0*/  MUFU.EX2 R16, R6 ;  /* 0x0000000600107308 */ /* 0x000ea20000000800 */
[----:B------:R-:W-:Y:S02]  /*40e0*/  FSEL R134, R247, -INF , P1 ;  /* 0xff800000f7867808 */ /* 0x000fe40000800000 */
[C---:B------:R-:W-:Y:S02]  /*40f0*/  ISETP.GT.AND P1, PT, R0.reuse, 0x1, PT ;  /* 0x000000010000780c */ /* 0x040fe40003f24270 */
[----:B------:R-:W-:Y:S01]  /*4100*/  ISETP.GT.AND P2, PT, R0, 0x60, PT ;  /* 0x000000600000780c */ /* 0x000fe20003f44270 */
[--C-:B------:R-:W-:Y:S01]  /*4110*/  FFMA.FTZ R134, R134, c[0x0][0x29c], -R147.reuse ;  /* 0x0000a70086867a23 */ /* 0x100fe20000010893 */
[----:B------:R-:W-:Y:S03]  /*4120*/  MOV R160, R231 ;  /* 0x000000e700a07202 */ /* 0x000fe60000000f00 */
[----:B------:R-:W-:Y:S01]  /*4130*/  MUFU.EX2 R6, R5 ;  /* 0x0000000500067308 */ /* 0x000fe20000000800 */
[----:B-1----:R-:W-:Y:S01]  /*4140*/  FMUL.FTZ R33, R20, R148 ;  /* 0x0000009414217220 */ /* 0x002fe20000410000 */
[----:B------:R-:W-:Y:S02]  /*4150*/  FSEL R137, R140, -INF , P1 ;  /* 0xff8000008c897808 */ /* 0x000fe40000800000 */
[----:B------:R-:W-:Y:S01]  /*4160*/  ISETP.GT.AND P1, PT, R0, 0x20, PT ;  /* 0x000000200000780c */ /* 0x000fe20003f24270 */
[----:B------:R-:W-:Y:S01]  /*4170*/  FMUL.FTZ R233, R33, R2 ;  /* 0x0000000221e97220 */ /* 0x000fe20000410000 */
[----:B------:R-:W-:Y:S01]  /*4180*/  FSEL R148, R249, -INF , P4 ;  /* 0xff800000f9947808 */ /* 0x000fe20002000000 */
[----:B------:R-:W-:Y:S01]  /*4190*/  FMUL.FTZ R33, R19, R149 ;  /* 0x0000009513217220 */ /* 0x000fe20000410000 */
[----:B------:R-:W-:Y:S01]  /*41a0*/  MOV R149, R138 ;  /* 0x0000008a00957202 */ /* 0x000fe20000000f00 */
[----:B------:R-:W-:Y:S01]  /*41b0*/  FFMA.FTZ R2, -R161, R161, 1 ;  /* 0x3f800000a1027423 */ /* 0x000fe200000101a1 */
[----:B------:R-:W-:Y:S01]  /*41c0*/  FSEL R138, R142, -INF , P1 ;  /* 0xff8000008e8a7808 */ /* 0x000fe20000800000 */
[----:B------:R-:W-:Y:S01]  /*41d0*/  MUFU.EX2 R5, R4 ;  /* 0x0000000400057308 */ /* 0x000fe20000000800 */
[----:B------:R-:W-:Y:S01]  /*41e0*/  ISETP.GT.AND P1, PT, R0, 0x21, PT ;  /* 0x000000210000780c */ /* 0x000fe20003f24270 */
[----:B------:R-:W-:Y:S02]  /*41f0*/  FMUL.FTZ R232, R33, R2 ;  /* 0x0000000221e87220 */ /* 0x000fe40000410000 */
[----:B------:R-:W-:Y:S02]  /*4200*/  FFMA.FTZ R2, -R158, R158, 1 ;  /* 0x3f8000009e027423 */ /* 0x000fe4000001019e */
[----:B------:R-:W-:Y:S01]  /*4210*/  FMUL.FTZ R33, R144, R152 ;  /* 0x0000009890217220 */ /* 0x000fe20000410000 */
[----:B------:R-:W-:Y:S01]  /*4220*/  MOV R152, R229 ;  /* 0x000000e500987202 */ /* 0x000fe20000000f00 */
[--C-:B------:R-:W-:Y:S01]  /*4230*/  FFMA.FTZ R138, R138, c[0x0][0x29c], -R147.reuse ;  /* 0x0000a7008a8a7a23 */ /* 0x100fe20000010893 */
[----:B------:R-:W-:Y:S01]  /*4240*/  F2FP.BF16.PACK_AB R144, R144, R18 ;  /* 0x000000129090723e */ /* 0x000fe200000010ff */
[----:B------:R-:W-:Y:S01]  /*4250*/  FMUL.FTZ R229, R33, R2 ;  /* 0x0000000221e57220 */ /* 0x000fe20000410000 */
[----:B------:R-:W-:Y:S01]  /*4260*/  FSEL R2, R252, -INF , P1 ;  /* 0xff800000fc027808 */ /* 0x000fe20000800000 */
[----:B------:R-:W-:Y:S01]  /*4270*/  MUFU.EX2 R4, R3 ;  /* 0x0000000300047308 */ /* 0x000fe20000000800 */
[----:B------:R-:W-:Y:S01]  /*4280*/  ISETP.GT.AND P1, PT, R0, 0x40, PT ;  /* 0x000000400000780c */ /* 0x000fe20003f24270 */
[----:B--2---:R-:W-:Y:S01]  /*4290*/  FMUL.FTZ R33, R16, R154 ;  /* 0x0000009a10217220 */ /* 0x004fe20000410000 */
[----:B------:R-:W-:Y:S01]  /*42a0*/  MOV R154, R160 ;  /* 0x000000a0009a7202 */ /* 0x000fe20000000f00 */
[--C-:B------:R-:W-:Y:S01]  /*42b0*/  FFMA.FTZ R137, R137, c[0x0][0x29c], -R147.reuse ;  /* 0x0000a70089897a23 */ /* 0x100fe20000010893 */
[----:B------:R-:W-:Y:S01]  /*42c0*/  FSEL R141, R250, -INF , P1 ;  /* 0xff800000fa8d7808 */ /* 0x000fe20000800000 */
[--C-:B------:R-:W-:Y:S01]  /*42d0*/  FFMA.FTZ R148, R148, c[0x0][0x29c], -R147.reuse ;  /* 0x0000a70094947a23 */ /* 0x100fe20000010893 */
[----:B------:R-:W-:Y:S02]  /*42e0*/  ISETP.GT.AND P1, PT, R0, 0x61, PT ;  /* 0x000000610000780c */ /* 0x000fe40003f24270 */
[----:B------:R-:W-:Y:S01]  /*42f0*/  IADD3 R0, R132, 0x28, RZ ;  /* 0x0000002884007810 */ /* 0x000fe20007ffe0ff */
[----:B------:R-:W-:Y:S01]  /*4300*/  FFMA.FTZ R132, -R241, R241, 1 ;  /* 0x3f800000f1847423 */ /* 0x000fe200000101f1 */
[----:B------:R-:W-:Y:S01]  /*4310*/  MUFU.EX2 R138, R138 ;  /* 0x0000008a008a7308 */ /* 0x000fe20000000800 */
[----:B------:R-:W2:Y:S01]  /*4320*/  LDL.LU R241, [R1] ;  /* 0x0000000001f17983 */ /* 0x000ea20000300800 */
[--C-:B------:R-:W-:Y:S01]  /*4330*/  FFMA.FTZ R141, R141, c[0x0][0x29c], -R147.reuse ;  /* 0x0000a7008d8d7a23 */ /* 0x100fe20000010893 */
[----:B------:R-:W-:Y:S07]  /*4340*/  MOV R243, R152 ;  /* 0x0000009800f37202 */ /* 0x000fee0000000f00 */
[----:B------:R1:W-:Y:S10]  /*4350*/  MUFU.EX2 R3, R34 ;  /* 0x0000002200037308 */ /* 0x0003f40000000800 */
[----:B------:R-:W3:Y:S10]  /*4360*/  MUFU.EX2 R7, R7 ;  /* 0x0000000700077308 */ /* 0x000ef40000000800 */
[----:B------:R-:W-:Y:S01]  /*4370*/  MUFU.EX2 R134, R134 ;  /* 0x0000008600867308 */ /* 0x000fe20000000800 */
[----:B-1----:R-:W-:Y:S01]  /*4380*/  FMUL.FTZ R34, R18, R150 ;  /* 0x0000009612227220 */ /* 0x002fe20000410000 */
[----:B------:R-:W-:Y:S01]  /*4390*/  MOV R150, R139 ;  /* 0x0000008b00967202 */ /* 0x000fe20000000f00 */
[--C-:B------:R-:W-:Y:S02]  /*43a0*/  FFMA.FTZ R139, R2, c[0x0][0x29c], -R147.reuse ;  /* 0x0000a700028b7a23 */ /* 0x100fe40000010893 */
[----:B------:R1:W4:Y:S01]  /*43b0*/  LDS R2, [R149.X4+0xf300] ;  /* 0x00f3000095027984 */ /* 0x0003220000004800 */
[----:B------:R-:W-:Y:S04]  /*43c0*/  FMUL.FTZ R231, R34, R35 ;  /* 0x0000002322e77220 */ /* 0x000fe80000410000 */
[----:B------:R-:W-:Y:S01]  /*43d0*/  MUFU.EX2 R145, R145 ;  /* 0x0000009100917308 */ /* 0x000fe20000000800 */
[----:B------:R-:W-:Y:S01]  /*43e0*/  FFMA.FTZ R35, -R244, R244, 1 ;  /* 0x3f800000f4237423 */ /* 0x000fe200000101f4 */
[----:B------:R-:W-:Y:S01]  /*43f0*/  IMNMX R0, R150, R0, PT ;  /* 0x0000000096007217 */ /* 0x000fe20003800200 */
[----:B------:R-:W-:Y:S01]  /*4400*/  FMUL.FTZ R34, R17, R151 ;  /* 0x0000009711227220 */ /* 0x000fe20000410000 */
[----:B------:R-:W-:Y:S02]  /*4410*/  MOV R244, R157 ;  /* 0x0000009d00f47202 */ /* 0x000fe40000000f00 */
[----:B------:R-:W-:Y:S01]  /*4420*/  ISETP.GT.AND P4, PT, R0, RZ, PT ;  /* 0x000000ff0000720c */ /* 0x000fe20003f84270 */
[----:B------:R-:W-:Y:S01]  /*4430*/  FMUL.FTZ R162, R34, R35 ;  /* 0x0000002322a27220 */ /* 0x000fe20000410000 */
[----:B------:R-:W-:Y:S01]  /*4440*/  ISETP.GT.AND P6, PT, R0, 0x21, PT ;  /* 0x000000210000780c */ /* 0x000fe20003fc4270 */
[----:B------:R-:W-:Y:S01]  /*4450*/  FFMA.FTZ R35, -R245, R245, 1 ;  /* 0x3f800000f5237423 */ /* 0x000fe200000101f5 */
[----:B------:R-:W-:Y:S01]  /*4460*/  MOV R245, R143 ;  /* 0x0000008f00f57202 */ /* 0x000fe20000000f00 */
[----:B---3--:R-:W-:Y:S01]  /*4470*/  FMUL.FTZ R34, R7, R153 ;  /* 0x0000009907227220 */ /* 0x008fe20000410000 */
[----:B------:R-:W3:Y:S01]  /*4480*/  MUFU.EX2 R137, R137 ;  /* 0x0000008900897308 */ /* 0x000ee20000000800 */
[----:B------:R-:W-:Y:S01]  /*4490*/  FMUL.FTZ R161, R33, R35 ;  /* 0x0000002321a17220 */ /* 0x000fe20000410000 */
[----:B------:R-:W-:Y:S01]  /*44a0*/  FSEL R33, R248, -INF , P2 ;  /* 0xff800000f8217808 */ /* 0x000fe20001000000 */
[----:B------:R-:W-:Y:S01]  /*44b0*/  FMUL.FTZ R160, R34, R133 ;  /* 0x0000008522a07220 */ /* 0x000fe20000410000 */
[----:B------:R-:W-:Y:S01]  /*44c0*/  FSEL R35, R246, -INF , P1 ;  /* 0xff800000f6237808 */ /* 0x000fe20000800000 */
[----:B------:R-:W-:Y:S01]  /*44d0*/  FFMA.FTZ R133, -R242, R242, 1 ;  /* 0x3f800000f2857423 */ /* 0x000fe200000101f2 */
[C---:B------:R-:W-:Y:S01]  /*44e0*/  ISETP.GT.AND P2, PT, R0.reuse, 0x1, PT ;  /* 0x000000010000780c */ /* 0x040fe20003f44270 */
[--C-:B------:R-:W-:Y:S01]  /*44f0*/  FFMA.FTZ R143, R33, c[0x0][0x29c], -R147.reuse ;  /* 0x0000a700218f7a23 */ /* 0x100fe20000010893 */
[----:B------:R-:W-:Y:S01]  /*4500*/  ISETP.GT.AND P1, PT, R0, 0x20, PT ;  /* 0x000000200000780c */ /* 0x000fe20003f24270 */
[----:B------:R-:W-:Y:S01]  /*4510*/  FFMA.FTZ R147, R35, c[0x0][0x29c], -R147 ;  /* 0x0000a70023937a23 */ /* 0x000fe20000010893 */
[----:B------:R-:W1:Y:S01]  /*4520*/  MUFU.EX2 R139, R139 ;  /* 0x0000008b008b7308 */ /* 0x000e620000000800 */
[----:B------:R-:W-:Y:S01]  /*4530*/  MOV R242, R136 ;  /* 0x0000008800f27202 */ /* 0x000fe20000000f00 */
[----:B------:R-:W-:Y:S01]  /*4540*/  FMUL.FTZ R34, R6, R156 ;  /* 0x0000009c06227220 */ /* 0x000fe20000410000 */
[----:B------:R-:W-:Y:S01]  /*4550*/  ISETP.GT.AND P5, PT, R0, 0x40, PT ;  /* 0x000000400000780c */ /* 0x000fe20003fa4270 */
[----:B------:R-:W-:Y:S01]  /*4560*/  FFMA.FTZ R35, -R247, R247, 1 ;  /* 0x3f800000f7237423 */ /* 0x000fe200000101f7 */
[----:B------:R-:W-:Y:S01]  /*4570*/  FSEL R151, R154, -INF , P4 ;  /* 0xff8000009a977808 */ /* 0x000fe20002000000 */
[----:B------:R-:W-:Y:S01]  /*4580*/  FMUL.FTZ R33, R5, R155 ;  /* 0x0000009b05217220 */ /* 0x000fe20000410000 */
[----:B------:R-:W-:Y:S01]  /*4590*/  ISETP.GT.AND P4, PT, R0, 0x41, PT ;  /* 0x000000410000780c */ /* 0x000fe20003f84270 */
[----:B------:R-:W-:Y:S01]  /*45a0*/  FMUL.FTZ R158, R34, R133 ;  /* 0x00000085229e7220 */ /* 0x000fe20000410000 */
[----:B------:R-:W-:Y:S01]  /*45b0*/  FSEL R150, R152, -INF , P2 ;  /* 0xff80000098967808 */ /* 0x000fe20001000000 */
[----:B------:R-:W3:Y:S01]  /*45c0*/  MUFU.EX2 R141, R141 ;  /* 0x0000008d008d7308 */ /* 0x000ee20000000800 */
[----:B------:R-:W-:Y:S01]  /*45d0*/  ISETP.GT.AND P2, PT, R0, 0x60, PT ;  /* 0x000000600000780c */ /* 0x000fe20003f44270 */
[--C-:B------:R-:W-:Y:S01]  /*45e0*/  FFMA.FTZ R151, R151, c[0x0][0x29c], -R146.reuse ;  /* 0x0000a70097977a23 */ /* 0x100fe20000010892 */
[----:B------:R-:W-:Y:S01]  /*45f0*/  MOV R247, R142 ;  /* 0x0000008e00f77202 */ /* 0x000fe20000000f00 */
[----:B------:R-:W-:Y:S01]  /*4600*/  FFMA.FTZ R150, R150, c[0x0][0x29c], -R146 ;  /* 0x0000a70096967a23 */ /* 0x000fe20000010892 */
[----:B------:R-:W-:Y:S01]  /*4610*/  F2FP.BF16.PACK_AB R142, R19, R20 ;  /* 0x00000014138e723e */ /* 0x000fe200000010ff */
[----:B------:R-:W-:Y:S02]  /*4620*/  FMUL.FTZ R34, R4, R230 ;  /* 0x000000e604227220 */ /* 0x000fe40000410000 */
[----:B------:R-:W-:Y:S02]  /*4630*/  FMUL.FTZ R157, R33, R132 ;  /* 0x00000084219d7220 */ /* 0x000fe40000410000 */
[----:B------:R-:W-:Y:S01]  /*4640*/  MUFU.EX2 R148, R148 ;  /* 0x0000009400947308 */ /* 0x000fe20000000800 */
[----:B------:R-:W-:Y:S01]  /*4650*/  FFMA.FTZ R132, -R238, R238, 1 ;  /* 0x3f800000ee847423 */ /* 0x000fe200000101ee */
[----:B------:R-:W-:Y:S01]  /*4660*/  MOV R238, R149 ;  /* 0x0000009500ee7202 */ /* 0x000fe20000000f00 */
[----:B------:R-:W-:Y:S01]  /*4670*/  FFMA.FTZ R133, -R239, R239, 1 ;  /* 0x3f800000ef857423 */ /* 0x000fe200000101ef */
[----:B------:R-:W-:Y:S01]  /*4680*/  MOV R239, R154 ;  /* 0x0000009a00ef7202 */ /* 0x000fe20000000f00 */
[----:B------:R-:W-:Y:S01]  /*4690*/  FMUL.FTZ R33, R3, R163 ;  /* 0x000000a303217220 */ /* 0x000fe20000410000 */
[----:B-1----:R-:W-:Y:S01]  /*46a0*/  F2FP.BF16.PACK_AB R149, R23, R32 ;  /* 0x000000201795723e */ /* 0x002fe200000010ff */
[----:B------:R-:W-:Y:S01]  /*46b0*/  FMUL.FTZ R155, R34, R135 ;  /* 0x00000087229b7220 */ /* 0x000fe20000410000 */
[----:B------:R-:W-:Y:S01]  /*46c0*/  FSEL R34, R240, -INF , P5 ;  /* 0xff800000f0227808 */ /* 0x000fe20002800000 */
[----:B------:R-:W-:Y:S01]  /*46d0*/  FMUL.FTZ R154, R33, R133 ;  /* 0x00000085219a7220 */ /* 0x000fe20000410000 */
[----:B------:R-:W1:Y:S01]  /*46e0*/  MUFU.EX2 R143, R143 ;  /* 0x0000008f008f7308 */ /* 0x000e620000000800 */
[----:B------:R-:W-:Y:S01]  /*46f0*/  FSEL R33, R245, -INF , P4 ;  /* 0xff800000f5217808 */ /* 0x000fe20002000000 */
[--C-:B----4-:R-:W-:Y:S01]  /*4700*/  FADD.FTZ R9, R9, -R2.reuse ;  /* 0x8000000209097221 */ /* 0x110fe20000010000 */
[----:B------:R-:W-:Y:S01]  /*4710*/  F2FP.BF16.PACK_AB R32, R16, R17 ;  /* 0x000000111020723e */ /* 0x000fe200000010ff */
[--C-:B------:R-:W-:Y:S01]  /*4720*/  FADD.FTZ R12, R12, -R2.reuse ;  /* 0x800000020c0c7221 */ /* 0x100fe20000010000 */
[----:B---3--:R-:W-:Y:S01]  /*4730*/  F2FP.BF16.PACK_AB R17, R137, R134 ;  /* 0x000000868911723e */ /* 0x008fe200000010ff */
[--C-:B------:R-:W-:Y:S01]  /*4740*/  FADD.FTZ R13, R13, -R2.reuse ;  /* 0x800000020d0d7221 */ /* 0x100fe20000010000 */
[----:B------:R-:W-:Y:S01]  /*4750*/  F2FP.BF16.PACK_AB R23, R236, R237 ;  /* 0x000000edec17723e */ /* 0x000fe200000010ff */
[----:B------:R-:W-:Y:S01]  /*4760*/  FMUL.FTZ R12, R138, R12 ;  /* 0x0000000c8a0c7220 */ /* 0x000fe20000410000 */
[----:B------:R-:W-:Y:S01]  /*4770*/  F2FP.BF16.PACK_AB R133, R155, R157 ;  /* 0x0000009d9b85723e */ /* 0x000fe200000010ff */
[----:B------:R-:W3:Y:S01]  /*4780*/  MUFU.EX2 R147, R147 ;  /* 0x0000009300937308 */ /* 0x000ee20000000800 */
[--C-:B------:R-:W-:Y:S01]  /*4790*/  FADD.FTZ R24, R24, -R2.reuse ;  /* 0x8000000218187221 */ /* 0x100fe20000010000 */
[----:B------:R-:W-:Y:S01]  /*47a0*/  F2FP.BF16.PACK_AB R135, R229, R231 ;  /* 0x000000e7e587723e */ /* 0x000fe200000010ff */
[--C-:B------:R-:W-:Y:S02]  /*47b0*/  FADD.FTZ R25, R25, -R2.reuse ;  /* 0x8000000219197221 */ /* 0x100fe40000010000 */
[----:B------:R-:W-:Y:S02]  /*47c0*/  FADD.FTZ R29, R29, -R2 ;  /* 0x800000021d1d7221 */ /* 0x000fe40000010000 */
[----:B------:R-:W-:Y:S01]  /*47d0*/  FFMA.FTZ R156, R34, c[0x0][0x29c], -R146 ;  /* 0x0000a700229c7a23 */ /* 0x000fe20000010892 */
[----:B------:R-:W-:Y:S01]  /*47e0*/  F2FP.BF16.PACK_AB R34, R234, R235 ;  /* 0x000000ebea22723e */ /* 0x000fe200000010ff */
[----:B------:R-:W-:Y:S01]  /*47f0*/  FMUL.FTZ R137, R137, R9 ;  /* 0x0000000989897220 */ /* 0x000fe20000410000 */
[----:B------:R-:W-:Y:S01]  /*4800*/  MUFU.EX2 R151, R151 ;  /* 0x0000009700977308 */ /* 0x000fe20000000800 */
[C---:B------:R-:W-:Y:S01]  /*4810*/  F2FP.BF16.PACK_AB R9, R139.reuse, R138 ;  /* 0x0000008a8b09723e */ /* 0x040fe200000010ff */
[----:B------:R-:W-:Y:S02]  /*4820*/  FMUL.FTZ R139, R139, R13 ;  /* 0x0000000d8b8b7220 */ /* 0x000fe40000410000 */
[--C-:B------:R-:W-:Y:S02]  /*4830*/  FADD.FTZ R28, R28, -R2.reuse ;  /* 0x800000021c1c7221 */ /* 0x100fe40000010000 */
[----:B------:R-:W-:Y:S02]  /*4840*/  FMUL.FTZ R16, R141, R24 ;  /* 0x000000188d107220 */ /* 0x000fe40000410000 */
[----:B-1----:R-:W-:Y:S02]  /*4850*/  FMUL.FTZ R28, R143, R28 ;  /* 0x0000001c8f1c7220 */ /* 0x002fe40000410000 */
        /* <DEDUP_REMOVED lines=13> */
[----:B------:R-:W-:Y:S01]  /*4930*/  FSEL R0, R251, -INF , P1 ;  /* 0xff800000fb007808 */ /* 0x000fe20000800000 */
[--C-:B------:R-:W-:Y:S01]  /*4940*/  FFMA.FTZ R163, R8, c[0x0][0x29c], -R146.reuse ;  /* 0x0000a70008a37a23 */ /* 0x100fe20000010892 */
[----:B------:R-:W-:Y:S01]  /*4950*/  MOV R8, R140 ;  /* 0x0000008c00087202 */ /* 0x000fe20000000f00 */
[--C-:B------:R-:W-:Y:S01]  /*4960*/  FFMA.FTZ R152, R35, c[0x0][0x29c], -R146.reuse ;  /* 0x0000a70023987a23 */ /* 0x100fe20000010892 */
[----:B------:R-:W-:Y:S01]  /*4970*/  MUFU.EX2 R20, R132 ;  /* 0x0000008400147308 */ /* 0x000fe20000000800 */
[--C-:B------:R-:W-:Y:S01]  /*4980*/  FFMA.FTZ R159, R33, c[0x0][0x29c], -R146.reuse ;  /* 0x0000a700219f7a23 */ /* 0x100fe20000010892 */
[----:B------:R-:W-:Y:S01]  /*4990*/  F2FP.BF16.PACK_AB R140, R21, R22 ;  /* 0x00000016158c723e */ /* 0x000fe200000010ff */
[----:B------:R-:W-:Y:S01]  /*49a0*/  FFMA.FTZ R146, R0, c[0x0][0x29c], -R146 ;  /* 0x0000a70000927a23 */ /* 0x000fe20000010892 */
[----:B------:R-:W-:Y:S01]  /*49b0*/  F2FP.BF16.PACK_AB R35, R6, R7 ;  /* 0x000000070623723e */ /* 0x000fe200000010ff */
[----:B------:R-:W-:Y:S01]  /*49c0*/  FFMA.FTZ R0, -R252, R252, 1 ;  /* 0x3f800000fc007423 */ /* 0x000fe200000101fc */
[----:B------:R-:W-:Y:S01]  /*49d0*/  F2FP.BF16.PACK_AB R21, R4, R5 ;  /* 0x000000050415723e */ /* 0x000fe200000010ff */
[----:B------:R-:W-:Y:S01]  /*49e0*/  FFMA.FTZ R3, -R247, R247, 1 ;  /* 0x3f800000f7037423 */ /* 0x000fe200000101f7 */
[----:B---3--:R-:W-:Y:S01]  /*49f0*/  F2FP.BF16.PACK_AB R5, R147, R143 ;  /* 0x0000008f9305723e */ /* 0x008fe200000010ff */
[----:B------:R-:W-:Y:S01]  /*4a00*/  FMUL.FTZ R13, R139, R0 ;  /* 0x000000008b0d7220 */ /* 0x000fe20000410000 */
[----:B------:R-:W2:Y:S01]  /*4a10*/  MUFU.EX2 R18, R152 ;  /* 0x0000009800127308 */ /* 0x000ea20000000800 */
[----:B------:R-:W-:Y:S01]  /*4a20*/  FMUL.FTZ R134, R12, R3 ;  /* 0x000000030c867220 */ /* 0x000fe20000410000 */
[----:B------:R-:W3:Y:S01]  /*4a30*/  LDS R0, [R238.X4+0xf320] ;  /* 0x00f32000ee007984 */ /* 0x000ee20000004800 */
[----:B------:R-:W-:Y:S01]  /*4a40*/  FMUL.FTZ R12, R148, R25 ;  /* 0x00000019940c7220 */ /* 0x000fe20000410000 */
[----:B------:R-:W-:Y:S01]  /*4a50*/  F2FP.BF16.PACK_AB R22, R161, R162 ;  /* 0x000000a2a116723e */ /* 0x000fe200000010ff */
[----:B------:R-:W-:Y:S01]  /*4a60*/  FMUL.FTZ R147, R147, R29 ;  /* 0x0000001d93937220 */ /* 0x000fe20000410000 */
[----:B------:R-:W-:Y:S01]  /*4a70*/  STS [R227+0xf480], R149 ;  /* 0x00f48095e3007388 */ /* 0x000fe20000000800 */
[----:B------:R-:W-:Y:S01]  /*4a80*/  FFMA.FTZ R4, -R8, R8, 1 ;  /* 0x3f80000008047423 */ /* 0x000fe20000010108 */
[----:B------:R-:W-:Y:S01]  /*4a90*/  F2FP.BF16.PACK_AB R33, R158, R160 ;  /* 0x000000a09e21723e */ /* 0x000fe200000010ff */
[----:B------:R-:W-:Y:S01]  /*4aa0*/  FFMA.FTZ R8, -R250, R250, 1 ;  /* 0x3f800000fa087423 */ /* 0x000fe200000101fa */
[----:B------:R-:W-:Y:S01]  /*4ab0*/  STS [R227+0xf880], R32 ;  /* 0x00f88020e3007388 */ /* 0x000fe20000000800 */
[----:B------:R-:W-:Y:S01]  /*4ac0*/  FFMA.FTZ R3, -R248, R248, 1 ;  /* 0x3f800000f8037423 */ /* 0x000fe200000101f8 */
[----:B------:R-:W4:Y:S01]  /*4ad0*/  MUFU.EX2 R7, R159 ;  /* 0x0000009f00077308 */ /* 0x000f220000000800 */
[----:B------:R-:W-:Y:S01]  /*4ae0*/  FFMA.FTZ R2, -R246, R246, 1 ;  /* 0x3f800000f6027423 */ /* 0x000fe200000101f6 */
[----:B------:R-:W-:Y:S01]  /*4af0*/  STS [R228], R140 ;  /* 0x0000008ce4007388 */ /* 0x000fe20000000800 */
[----:B------:R-:W-:Y:S01]  /*4b00*/  FFMA.FTZ R6, -R249, R249, 1 ;  /* 0x3f800000f9067423 */ /* 0x000fe200000101f9 */
[----:B------:R-:W-:Y:S01]  /*4b10*/  F2FP.BF16.PACK_AB R13, R13, R134 ;  /* 0x000000860d0d723e */ /* 0x000fe200000010ff */
[----:B------:R-:W-:Y:S01]  /*4b20*/  FMUL.FTZ R3, R28, R3 ;  /* 0x000000031c037220 */ /* 0x000fe20000410000 */
[----:B------:R-:W-:Y:S01]  /*4b30*/  STS [R228+0x400], R35 ;  /* 0x00040023e4007388 */ /* 0x000fe20000000800 */
[----:B------:R-:W-:Y:S01]  /*4b40*/  FMUL.FTZ R2, R147, R2 ;  /* 0x0000000293027220 */ /* 0x000fe20000410000 */
[----:B------:R-:W-:Y:S01]  /*4b50*/  F2FP.BF16.PACK_AB R136, R232, R233 ;  /* 0x000000e9e888723e */ /* 0x000fe200000010ff */
[----:B------:R-:W-:Y:S01]  /*4b60*/  FMUL.FTZ R16, R16, R8 ;  /* 0x0000000810107220 */ /* 0x000fe20000410000 */
[----:B------:R-:W-:Y:S01]  /*4b70*/  STS [R227+0x10480], R17 ;  /* 0x01048011e3007388 */ /* 0x000fe20000000800 */
[----:B------:R-:W-:Y:S01]  /*4b80*/  FMUL.FTZ R12, R12, R6 ;  /* 0x000000060c0c7220 */ /* 0x000fe20000410000 */
[----:B------:R-:W4:Y:S01]  /*4b90*/  MUFU.EX2 R146, R146 ;  /* 0x0000009200927308 */ /* 0x000f220000000800 */
[----:B------:R-:W-:Y:S01]  /*4ba0*/  FMUL.FTZ R137, R137, R4 ;  /* 0x0000000489897220 */ /* 0x000fe20000410000 */
[----:B------:R-:W-:Y:S02]  /*4bb0*/  F2FP.BF16.PACK_AB R4, R148, R141 ;  /* 0x0000008d9404723e */ /* 0x000fe400000010ff */
[----:B------:R-:W-:Y:S02]  /*4bc0*/  F2FP.BF16.PACK_AB R12, R12, R16 ;  /* 0x000000100c0c723e */ /* 0x000fe400000010ff */
[----:B------:R-:W-:Y:S02]  /*4bd0*/  F2FP.BF16.PACK_AB R16, R2, R3 ;  /* 0x000000030210723e */ /* 0x000fe400000010ff */
[----:B-1----:R-:W-:Y:S02]  /*4be0*/  F2FP.BF16.PACK_AB R3, R150, R151 ;  /* 0x000000979603723e */ /* 0x002fe400000010ff */
[----:B--2---:R-:W-:Y:S01]  /*4bf0*/  F2FP.BF16.PACK_AB R2, R18, R20 ;  /* 0x000000141202723e */ /* 0x004fe200000010ff */
[----:B------:R-:W1:Y:S01]  /*4c00*/  MUFU.EX2 R6, R163 ;  /* 0x000000a300067308 */ /* 0x000e620000000800 */
[----:B------:R-:W-:Y:S01]  /*4c10*/  F2FP.BF16.PACK_AB R8, R137, R230 ;  /* 0x000000e68908723e */ /* 0x000fe200000010ff */
[----:B------:R2:W-:Y:S01]  /*4c20*/  STS [R227+0x10880], R3 ;  /* 0x01088003e3007388 */ /* 0x0005e20000000800 */
[----:B------:R-:W-:Y:S03]  /*4c30*/  F2FP.BF16.PACK_AB R132, R153, R154 ;  /* 0x0000009a9984723e */ /* 0x000fe600000010ff */
[----:B------:R1:W-:Y:S01]  /*4c40*/  STS [R228+0x1400], R2 ;  /* 0x00140002e4007388 */ /* 0x0003e20000000800 */
[--C-:B---3--:R-:W-:Y:S02]  /*4c50*/  FADD.FTZ R10, R10, -R0.reuse ;  /* 0x800000000a0a7221 */ /* 0x108fe40000010000 */
        /* <DEDUP_REMOVED lines=14> */
[----:B--2---:R-:W-:Y:S02]  /*4d40*/  FFMA.FTZ R3, -R243, R243, 1 ;  /* 0x3f800000f3037423 */ /* 0x004fe400000101f3 */
[C---:B----4-:R-:W-:Y:S01]  /*4d50*/  FMUL.FTZ R27, R7.reuse, R27 ;  /* 0x0000001b071b7220 */ /* 0x050fe20000410000 */
[----:B------:R2:W-:Y:S01]  /*4d60*/  STS [R227+0x12480], R4 ;  /* 0x01248004e3007388 */ /* 0x0005e20000000800 */
[----:B-1----:R-:W-:Y:S01]  /*4d70*/  F2FP.BF16.PACK_AB R2, R7, R19 ;  /* 0x000000130702723e */ /* 0x002fe200000010ff */
[----:B------:R-:W-:Y:S02]  /*4d80*/  FMUL.FTZ R19, R19, R26 ;  /* 0x0000001a13137220 */ /* 0x000fe40000410000 */
[----:B------:R-:W-:Y:S02]  /*4d90*/  FADD.FTZ R31, R31, -R0 ;  /* 0x800000001f1f7221 */ /* 0x000fe40000010000 */
[----:B------:R1:W-:Y:S01]  /*4da0*/  STS [R227+0x12880], R2 ;  /* 0x01288002e3007388 */ /* 0x0003e20000000800 */
[----:B---3--:R-:W-:Y:S02]  /*4db0*/  FMUL.FTZ R9, R150, R11 ;  /* 0x0000000b96097220 */ /* 0x008fe40000410000 */
[----:B------:R-:W-:Y:S01]  /*4dc0*/  FFMA.FTZ R0, -R240, R240, 1 ;  /* 0x3f800000f0007423 */ /* 0x000fe200000101f0 */
[----:B------:R3:W-:Y:S01]  /*4dd0*/  STS [R228+0x3000], R5 ;  /* 0x00300005e4007388 */ /* 0x0007e20000000800 */
[----:B------:R-:W-:Y:S02]  /*4de0*/  FMUL.FTZ R9, R9, R3 ;  /* 0x0000000309097220 */ /* 0x000fe40000410000 */
[----:B------:R-:W-:Y:S02]  /*4df0*/  FFMA.FTZ R3, -R241, R241, 1 ;  /* 0x3f800000f1037423 */ /* 0x000fe400000101f1 */
[----:B------:R-:W-:Y:S02]  /*4e00*/  FMUL.FTZ R31, R146, R31 ;  /* 0x0000001f921f7220 */ /* 0x000fe40000410000 */
[----:B------:R-:W-:Y:S02]  /*4e10*/  FMUL.FTZ R3, R14, R3 ;  /* 0x000000030e037220 */ /* 0x000fe40000410000 */
[----:B------:R-:W-:Y:S02]  /*4e20*/  FMUL.FTZ R7, R19, R0 ;  /* 0x0000000013077220 */ /* 0x000fe40000410000 */
[----:B------:R-:W-:Y:S02]  /*4e30*/  FFMA.FTZ R0, -R244, R244, 1 ;  /* 0x3f800000f4007423 */ /* 0x000fe400000101f4 */
[----:B--2---:R-:W-:Y:S04]  /*4e40*/  FFMA.FTZ R4, -R242, R242, 1 ;  /* 0x3f800000f2047423 */ /* 0x004fe800000101f2 */
[----:B------:R-:W-:Y:S02]  /*4e50*/  FMUL.FTZ R4, R15, R4 ;  /* 0x000000040f047220 */ /* 0x000fe40000410000 */
[----:B-1----:R-:W-:Y:S03]  /*4e60*/  FFMA.FTZ R2, -R239, R239, 1 ;  /* 0x3f800000ef027423 */ /* 0x002fe600000101ef */
[----:B------:R-:W-:Y:S01]  /*4e70*/  F2FP.BF16.PACK_AB R4, R4, R3 ;  /* 0x000000030404723e */ /* 0x000fe200000010ff */
[----:B------:R-:W-:Y:S01]  /*4e80*/  FMUL.FTZ R10, R10, R2 ;  /* 0x000000020a0a7220 */ /* 0x000fe20000410000 */
[----:B------:R-:W-:Y:S01]  /*4e90*/  F2FP.BF16.PACK_AB R2, R146, R6 ;  /* 0x000000069202723e */ /* 0x000fe200000010ff */
[----:B------:R-:W-:Y:S02]  /*4ea0*/  FFMA.FTZ R3, -R245, R245, 1 ;  /* 0x3f800000f5037423 */ /* 0x000fe400000101f5 */
[----:B---3--:R-:W-:Y:S01]  /*4eb0*/  FMUL.FTZ R5, R6, R30 ;  /* 0x0000001e06057220 */ /* 0x008fe20000410000 */
[----:B------:R1:W5:Y:S01]  /*4ec0*/  LDL.64 R244, [R1+0x18] ;  /* 0x0000180001f47983 */ /* 0x0003620000100a00 */
[----:B------:R-:W-:Y:S02]  /*4ed0*/  FFMA.FTZ R6, -R251, R251, 1 ;  /* 0x3f800000fb067423 */ /* 0x000fe400000101fb */
[----:B------:R-:W-:Y:S02]  /*4ee0*/  FMUL.FTZ R3, R27, R3 ;  /* 0x000000031b037220 */ /* 0x000fe40000410000 */
[----:B------:R-:W-:Y:S01]  /*4ef0*/  FMUL.FTZ R5, R5, R0 ;  /* 0x0000000005057220 */ /* 0x000fe20000410000 */
[----:B------:R2:W-:Y:S01]  /*4f00*/  STS [R228+0x3400], R2 ;  /* 0x00340002e4007388 */ /* 0x0005e20000000800 */
[----:B------:R-:W-:Y:S01]  /*4f10*/  FMUL.FTZ R0, R31, R6 ;  /* 0x000000061f007220 */ /* 0x000fe20000410000 */
[----:B------:R-:W-:Y:S02]  /*4f20*/  F2FP.BF16.PACK_AB R3, R3, R7 ;  /* 0x000000070303723e */ /* 0x000fe400000010ff */
[----:B------:R-:W-:Y:S01]  /*4f30*/  BAR.SYNC.DEFER_BLOCKING 0x0 ;  /* 0x0000000000007b1d */ /* 0x000fe20000010000 */
[----:B--2---:R-:W-:Y:S07]  /*4f40*/  F2FP.BF16.PACK_AB R2, R9, R10 ;  /* 0x0000000a0902723e */ /* 0x004fee00000010ff */
        /* <DEDUP_REMOVED lines=98> */
[----:B--234-:R-:W2:Y:S01]  /*5570*/  LDL R153, [R1+0x20] ;  /* 0x0000200001997983 */ /* 0x01cea20000100800 */
        /* <DEDUP_REMOVED lines=40> */
.L_x_506:
[-C--:B-1234-:R-:W-:Y:S01]  /*5800*/  HMMA.16816.F32.BF16 R4, R20, R2.reuse, RZ ;  /* 0x000000021404723c */ /* 0x09efe200000418ff */
[----:B------:R-:W-:Y:S01]  /*5810*/  LDSM.16.M88.4 R132, [R219] ;  /* 0x00000000db84783b */ /* 0x000fe20000000200 */
[----:B------:R-:W-:Y:S02]  /*5820*/  ULDC.64 UR6, c[0x0][0x238] ;  /* 0x00008e0000067ab9 */ /* 0x000fe40000000a00 */
[----:B------:R-:W-:Y:S01]  /*5830*/  UIMAD UR21, UR8, UR6, URZ ;  /* 0x00000006081572a4 */ /* 0x000fe2000f8e023f */
[----:B------:R-:W-:Y:S01]  /*5840*/  LDSM.16.M88.4 R136, [R219+0x1000] ;  /* 0x00100000db88783b */ /* 0x000fe20000000200 */
[----:B------:R-:W-:Y:S01]  /*5850*/  UIMAD UR22, UR19, 0x1800, URZ ;  /* 0x00001800131678a4 */ /* 0x000fe2000f8e023f */
[----:B------:R-:W-:Y:S01]  /*5860*/  IMAD.U32 R0, RZ, RZ, UR11 ;  /* 0x0000000bff007e24 */ /* 0x000fe2000f8e00ff */
[C---:B------:R-:W-:Y:S01]  /*5870*/  HMMA.16816.F32.BF16 R8, R24.reuse, R2, RZ ;  /* 0x000000021808723c */ /* 0x040fe200000418ff */
[----:B------:R-:W1:Y:S01]  /*5880*/  LDSM.16.MT88.2 R2, [R212+0x800] ;  /* 0x00080000d402783b */ /* 0x000e620000004100 */
[----:B------:R-:W-:Y:S02]  /*5890*/  UIMAD UR21, UR10, UR7, UR21 ;  /* 0x000000070a1572a4 */ /* 0x000fe4000f8e0215 */
[----:B------:R-:W-:Y:S01]  /*58a0*/  USHF.R.S32.HI UR19, URZ, 0x1f, UR11 ;  /* 0x0000001f3f137899 */ /* 0x000fe2000801140b */
[----:B------:R-:W-:Y:S01]  /*58b0*/  LDSM.16.MT88.2 R152, [R212+0x2c00] ;  /* 0x002c0000d498783b */ /* 0x000fe20000004100 */
[----:B------:R-:W-:Y:S02]  /*58c0*/  ULDC.64 UR6, c[0x0][0x240] ;  /* 0x0000900000067ab9 */ /* 0x000fe40000000a00 */
[-C--:B------:R-:W-:Y:S01]  /*58d0*/  HMMA.16816.F32.BF16 R12, R24, R28.reuse, RZ ;  /* 0x0000001c180c723c */ /* 0x080fe200000418ff */
[----:B------:R-:W-:Y:S01]  /*58e0*/  LDSM.16.M88.4 R156, [R218+0x2000] ;  /* 0x00200000da9c783b */ /* 0x000fe20000000200 */
[----:B------:R-:W-:Y:S02]  /*58f0*/  UIMAD UR6, UR19, UR6, URZ ;  /* 0x00000006130672a4 */ /* 0x000fe4000f8e023f */
[----:B------:R-:W-:Y:S01]  /*5900*/  UISETP.GE.AND UP0, UPT, UR20, UR9, UPT ;  /* 0x000000091400728c */ /* 0x000fe2000bf06270 */
[----:B------:R-:W0:Y:S01]  /*5910*/  LDGDEPBAR ;  /* 0x00000000000079af */ /* 0x000e220000000000 */
[----:B------:R-:W-:Y:S02]  /*5920*/  UIMAD UR6, UR11, UR7, UR6 ;  /* 0x000000070b0672a4 */ /* 0x000fe4000f8e0206 */
[C---:B------:R-:W-:Y:S01]  /*5930*/  HMMA.16816.F32.BF16 R16, R20.reuse, R28, RZ ;  /* 0x0000001c1410723c */ /* 0x040fe200000418ff */
[----:B------:R-:W2:Y:S01]  /*5940*/  LDSM.16.MT88.2 R28, [R212+0x2800] ;  /* 0x00280000d41c783b */ /* 0x000ea20000004100 */
[----:B------:R-:W-:Y:S02]  /*5950*/  UIADD3 UR7, UR4, 0x1, URZ ;  /* 0x0000000104077890 */ /* 0x000fe4000fffe03f */
[----:B------:R-:W-:Y:S02]  /*5960*/  UISETP.GE.AND UP2, UPT, UR4, 0x1, UPT ;  /* 0x000000010400788c */ /* 0x000fe4000bf46270 */
[----:B------:R-:W-:Y:S02]  /*5970*/  UISETP.GE.AND UP1, UPT, UR18, 0x1, UPT ;  /* 0x000000011200788c */ /* 0x000fe4000bf26270 */
[-C--:B------:R-:W-:Y:S08]  /*5980*/  HMMA.16816.F32.BF16 R20, R20, R30.reuse, RZ ;  /* 0x0000001e1414723c */ /* 0x080ff000000418ff */
[----:B------:R-:W-:Y:S01]  /*5990*/  HMMA.16816.F32.BF16 R24, R24, R30, RZ ;  /* 0x0000001e1818723c */ /* 0x000fe200000418ff */
[----:B------:R-:W3:Y:S07]  /*59a0*/  LDSM.16.MT88.2 R30, [R212+0x4800] ;  /* 0x00480000d41e783b */ /* 0x000eee0000004100 */
[-C--:B------:R-:W-:Y:S08]  /*59b0*/  HMMA.16816.F32.BF16 R4, R32, R140.reuse, R4 ;  /* 0x0000008c2004723c */ /* 0x080ff00000041804 */
[C---:B------:R-:W-:Y:S01]  /*59c0*/  HMMA.16816.F32.BF16 R8, R144.reuse, R140, R8 ;  /* 0x0000008c9008723c */ /* 0x040fe20000041808 */
[----:B------:R-:W-:Y:S07]  /*59d0*/  LDSM.16.M88.4 R140, [R224] ;  /* 0x00000000e08c783b */ /* 0x000fee0000000200 */
[-C--:B------:R-:W-:Y:S08]  /*59e0*/  HMMA.16816.F32.BF16 R12, R144, R148.reuse, R12 ;  /* 0x00000094900c723c */ /* 0x080ff0000004180c */
[C---:B------:R-:W-:Y:S01]  /*59f0*/  HMMA.16816.F32.BF16 R16, R32.reuse, R148, R16 ;  /* 0x000000942010723c */ /* 0x040fe20000041810 */
[----:B------:R-:W4:Y:S07]  /*5a00*/  LDSM.16.MT88.2 R148, [R212+0xc00] ;  /* 0x000c0000d494783b */ /* 0x000f2e0000004100 */
[-C--:B------:R-:W-:Y:S01]  /*5a10*/  HMMA.16816.F32.BF16 R20, R32, R150.reuse, R20 ;  /* 0x000000962014723c */ /* 0x080fe20000041814 */
[----:B------:R-:W3:Y:S07]  /*5a20*/  LDSM.16.M88.4 R32, [R224+0x1000] ;  /* 0x00100000e020783b */ /* 0x000eee0000000200 */
[----:B------:R-:W-:Y:S01]  /*5a30*/  HMMA.16816.F32.BF16 R24, R144, R150, R24 ;  /* 0x000000969018723c */ /* 0x000fe20000041818 */
[----:B------:R-:W4:Y:S04]  /*5a40*/  LDSM.16.MT88.2 R144, [R212+0x4c00] ;  /* 0x004c0000d490783b */ /* 0x000f280000004100 */
[----:B------:R-:W-:Y:S03]  /*5a50*/  LDSM.16.MT88.2 R146, [R212+0x1400] ;  /* 0x00140000d492783b */ /* 0x000fe60000004100 */
[-C--:B-1----:R-:W-:Y:S08]  /*5a60*/  HMMA.16816.F32.BF16 R4, R132, R2.reuse, R4 ;  /* 0x000000028404723c */ /* 0x082ff00000041804 */
[C---:B------:R-:W-:Y:S01]  /*5a70*/  HMMA.16816.F32.BF16 R8, R136.reuse, R2, R8 ;  /* 0x000000028808723c */ /* 0x040fe20000041808 */
[----:B------:R-:W1:Y:S07]  /*5a80*/  LDSM.16.MT88.2 R2, [R212+0x1000] ;  /* 0x00100000d402783b */ /* 0x000e6e0000004100 */
[-C--:B--2---:R-:W-:Y:S08]  /*5a90*/  HMMA.16816.F32.BF16 R12, R136, R28.reuse, R12 ;  /* 0x0000001c880c723c */ /* 0x084ff0000004180c */
[C---:B------:R-:W-:Y:S01]  /*5aa0*/  HMMA.16816.F32.BF16 R16, R132.reuse, R28, R16 ;  /* 0x0000001c8410723c */ /* 0x040fe20000041810 */
[----:B------:R-:W-:Y:S07]  /*5ab0*/  LDSM.16.MT88.2 R28, [R212+0x3000] ;  /* 0x00300000d41c783b */ /* 0x000fee0000004100 */
[-C--:B---3--:R-:W-:Y:S01]  /*5ac0*/  HMMA.16816.F32.BF16 R20, R132, R30.reuse, R20 ;  /* 0x0000001e8414723c */ /* 0x088fe20000041814 */
[----:B------:R-:W2:Y:S07]  /*5ad0*/  LDSM.16.M88.4 R132, [R218+0x3000] ;  /* 0x00300000da84783b */ /* 0x000eae0000000200 */
[----:B------:R-:W-:Y:S01]  /*5ae0*/  HMMA.16816.F32.BF16 R24, R136, R30, R24 ;  /* 0x0000001e8818723c */ /* 0x000fe20000041818 */
[----:B------:R-:W3:Y:S04]  /*5af0*/  LDSM.16.MT88.2 R30, [R212+0x5000] ;  /* 0x00500000d41e783b */ /* 0x000ee80000004100 */
[----:B------:R-:W1:Y:S03]  /*5b00*/  LDSM.16.M88.4 R136, [R220+0x2000] ;  /* 0x00200000dc88783b */ /* 0x000e660000000200 */
[-C--:B----4-:R-:W-:Y:S08]  /*5b10*/  HMMA.16816.F32.BF16 R4, R140, R148.reuse, R4 ;  /* 0x000000948c04723c */ /* 0x090ff00000041804 */
[C---:B------:R-:W-:Y:S01]  /*5b20*/  HMMA.16816.F32.BF16 R8, R32.reuse, R148, R8 ;  /* 0x000000942008723c */ /* 0x040fe20000041808 */
[----:B------:R-:W-:Y:S07]  /*5b30*/  LDSM.16.MT88.2 R148, [R212+0x3400] ;  /* 0x00340000d494783b */ /* 0x000fee0000004100 */
[-C--:B------:R-:W-:Y:S08]  /*5b40*/  HMMA.16816.F32.BF16 R12, R32, R152.reuse, R12 ;  /* 0x00000098200c723c */ /* 0x080ff0000004180c */
[C---:B------:R-:W-:Y:S01]  /*5b50*/  HMMA.16816.F32.BF16 R16, R140.reuse, R152, R16 ;  /* 0x000000988c10723c */ /* 0x040fe20000041810 */
[----:B------:R-:W-:Y:S07]  /*5b60*/  LDSM.16.M88.4 R152, [R219+0x2000] ;  /* 0x00200000db98783b */ /* 0x000fee0000000200 */
[-C--:B------:R-:W-:Y:S01]  /*5b70*/  HMMA.16816.F32.BF16 R20, R140, R144.reuse, R20 ;  /* 0x000000908c14723c */ /* 0x080fe20000041814 */
[----:B------:R-:W4:Y:S07]  /*5b80*/  LDSM.16.M88.4 R140, [R220+0x3000] ;  /* 0x00300000dc8c783b */ /* 0x000f2e0000000200 */
[----:B------:R-:W-:Y:S01]  /*5b90*/  HMMA.16816.F32.BF16 R24, R32, R144, R24 ;  /* 0x000000902018723c */ /* 0x000fe20000041818 */
[----:B------:R-:W4:Y:S04]  /*5ba0*/  LDSM.16.MT88.2 R32, [R212+0x5400] ;  /* 0x00540000d420783b */ /* 0x000f280000004100 */
[----:B------:R-:W-:Y:S03]  /*5bb0*/  LDSM.16.MT88.2 R34, [R212+0x1c00] ;  /* 0x001c0000d422783b */ /* 0x000fe60000004100 */
[-C--:B-1----:R-:W-:Y:S08]  /*5bc0*/  HMMA.16816.F32.BF16 R4, R156, R2.reuse, R4 ;  /* 0x000000029c04723c */ /* 0x082ff00000041804 */
[C---:B--2---:R-:W-:Y:S01]  /*5bd0*/  HMMA.16816.F32.BF16 R8, R132.reuse, R2, R8 ;  /* 0x000000028408723c */ /* 0x044fe20000041808 */
[----:B------:R-:W1:Y:S07]  /*5be0*/  LDSM.16.MT88.2 R2, [R212+0x1800] ;  /* 0x00180000d402783b */ /* 0x000e6e0000004100 */
[-C--:B------:R-:W-:Y:S08]  /*5bf0*/  HMMA.16816.F32.BF16 R12, R132, R28.reuse, R12 ;  /* 0x0000001c840c723c */ /* 0x080ff0000004180c */
[C---:B------:R-:W-:Y:S01]  /*5c00*/  HMMA.16816.F32.BF16 R16, R156.reuse, R28, R16 ;  /* 0x0000001c9c10723c */ /* 0x040fe20000041810 */
[----:B------:R-:W-:Y:S07]  /*5c10*/  LDSM.16.MT88.2 R28, [R212+0x3800] ;  /* 0x00380000d41c783b */ /* 0x000fee0000004100 */
[-C--:B---3--:R-:W-:Y:S01]  /*5c20*/  HMMA.16816.F32.BF16 R20, R156, R30.reuse, R20 ;  /* 0x0000001e9c14723c */ /* 0x088fe20000041814 */
[----:B------:R-:W2:Y:S07]  /*5c30*/  LDSM.16.M88.4 R156, [R219+0x3000] ;  /* 0x00300000db9c783b */ /* 0x000eae0000000200 */
[----:B------:R-:W-:Y:S01]  /*5c40*/  HMMA.16816.F32.BF16 R24, R132, R30, R24 ;  /* 0x0000001e8418723c */ /* 0x000fe20000041818 */
[----:B------:R-:W3:Y:S04]  /*5c50*/  LDSM.16.MT88.2 R30, [R212+0x5800] ;  /* 0x00580000d41e783b */ /* 0x000ee80000004100 */
[----:B------:R-:W1:Y:S03]  /*5c60*/  LDSM.16.M88.4 R132, [R223+0x2000] ;  /* 0x00200000df84783b */ /* 0x000e660000000200 */
[-C--:B------:R-:W-:Y:S08]  /*5c70*/  HMMA.16816.F32.BF16 R4, R136, R146.reuse, R4 ;  /* 0x000000928804723c */ /* 0x080ff00000041804 */
[C---:B----4-:R-:W-:Y:S08]  /*5c80*/  HMMA.16816.F32.BF16 R8, R140.reuse, R146, R8 ;  /* 0x000000928c08723c */ /* 0x050ff00000041808 */
[-C--:B------:R-:W-:Y:S08]  /*5c90*/  HMMA.16816.F32.BF16 R12, R140, R148.reuse, R12 ;  /* 0x000000948c0c723c */ /* 0x080ff0000004180c */
[C---:B------:R-:W-:Y:S08]  /*5ca0*/  HMMA.16816.F32.BF16 R16, R136.reuse, R148, R16 ;  /* 0x000000948810723c */ /* 0x040ff00000041810 */
[-C--:B------:R-:W-:Y:S01]  /*5cb0*/  HMMA.16816.F32.BF16 R20, R136, R32.reuse, R20 ;  /* 0x000000208814723c */ /* 0x080fe20000041814 */
[----:B------:R-:W4:Y:S07]  /*5cc0*/  LDSM.16.M88.4 R136, [R223+0x3000] ;  /* 0x00300000df88783b */ /* 0x000f2e0000000200 */
[----:B------:R-:W-:Y:S01]  /*5cd0*/  HMMA.16816.F32.BF16 R24, R140, R32, R24 ;  /* 0x000000208c18723c */ /* 0x000fe20000041818 */
[----:B------:R-:W4:Y:S07]  /*5ce0*/  LDSM.16.MT88.2 R32, [R212+0x3c00] ;  /* 0x003c0000d420783b */ /* 0x000f2e0000004100 */
[-C--:B-1----:R-:W-:Y:S08]  /*5cf0*/  HMMA.16816.F32.BF16 R4, R152, R2.reuse, R4 ;  /* 0x000000029804723c */ /* 0x082ff00000041804 */
[C---:B--2---:R-:W-:Y:S01]  /*5d00*/  HMMA.16816.F32.BF16 R8, R156.reuse, R2, R8 ;  /* 0x000000029c08723c */ /* 0x044fe20000041808 */
        /* <DEDUP_REMOVED lines=9> */
[-C--:B------:R-:W-:Y:S04]  /*5da0*/  HMMA.16816.F32.BF16 R4, R132, R34.reuse, R4 ;  /* 0x000000228404723c */ /* 0x080fe80000041804 */
[----:B------:R-:W-:Y:S01]  /*5db0*/  MOV R30, UR21 ;  /* 0x00000015001e7c02 */ /* 0x000fe20008000f00 */
[----:B------:R-:W-:Y:S03]  /*5dc0*/  IMAD.WIDE.U32 R28, R0, c[0x0][0x240], R28 ;  /* 0x00009000001c7a25 */ /* 0x000fe600078e001c */
[C---:B----4-:R-:W-:Y:S04]  /*5dd0*/  HMMA.16816.F32.BF16 R8, R136.reuse, R34, R8 ;  /* 0x000000228808723c */ /* 0x050fe80000041808 */
[----:B------:R-:W-:Y:S04]  /*5de0*/  IADD3 R0, P0, R28, UR22, RZ ;  /* 0x000000161c007c10 */ /* 0x000fe8000ff1e0ff */
        /* <DEDUP_REMOVED lines=156> */
.L_x_504:
[----:B------:R-:W-:Y:S05]  /*67b0*/  @P1 EXIT ;  /* 0x000000000000194d */ /* 0x000fea0003800000 */
[----:B------:R-:W2:Y:S01]  /*67c0*/  LDL.LU.64 R4, [R1+0x18] ;  /* 0x0000180001047983 */ /* 0x000ea20000300a00 */
[----:B------:R-:W-:Y:S01]  /*67d0*/  UMOV UR6, 0x1 ;  /* 0x0000000100067882 */ /* 0x000fe20000000000 */
[----:B------:R-:W-:Y:S01]  /*67e0*/  IMAD.U32 R8, RZ, RZ, UR11 ;  /* 0x0000000bff087e24 */ /* 0x000fe2000f8e00ff */
[----:B------:R-:W-:Y:S01]  /*67f0*/  ULDC.64 UR4, c[0x0][0x338] ;  /* 0x0000ce0000047ab9 */ /* 0x000fe20000000a00 */
[----:B------:R-:W-:Y:S01]  /*6800*/  IMAD.U32 R6, RZ, RZ, UR11 ;  /* 0x0000000bff067e24 */ /* 0x000fe2000f8e00ff */
[----:B------:R-:W-:-:S02]  /*6810*/  UISETP.NE.AND UP0, UPT, UR6, UR4, UPT ;  /* 0x000000040600728c */ /* 0x000fc4000bf05270 */
[----:B------:R-:W-:Y:S02]  /*6820*/  UIMAD.WIDE.U32 UR6, UR10, UR5, URZ ;  /* 0x000000050a0672a5 */ /* 0x000fe4000f8e003f */
[----:B------:R-:W-:Y:S02]  /*6830*/  ULDC UR4, c[0x0][0x340] ;  /* 0x0000d00000047ab9 */ /* 0x000fe40000000800 */
[----:B------:R-:W-:Y:S02]  /*6840*/  UIMAD UR12, UR12, 0x3000, URZ ;  /* 0x000030000c0c78a4 */ /* 0x000fe4000f8e023f */
[----:B------:R-:W-:-:S03]  /*6850*/  USHF.R.S32.HI UR8, URZ, 0x1f, UR11 ;  /* 0x0000001f3f087899 */ /* 0x000fc6000801140b */
[----:B------:R-:W-:Y:S02]  /*6860*/  @UP0 USHF.R.U32.HI UR10, URZ, UR4, UR7 ;  /* 0x000000043f0a0299 */ /* 0x000fe40008011607 */
[----:B------:R-:W-:Y:S02]  /*6870*/  USHF.R.S32.HI UR7, URZ, 0x1f, UR12 ;  /* 0x0000001f3f077899 */ /* 0x000fe4000801140c */
[----:B------:R-:W-:Y:S02]  /*6880*/  USHF.R.S32.HI UR6, URZ, 0x1f, UR10 ;  /* 0x0000001f3f067899 */ /* 0x000fe4000801140a */
[----:B------:R-:W-:Y:S01]  /*6890*/  ULDC.64 UR4, c[0x0][0x328] ;  /* 0x0000ca0000047ab9 */ /* 0x000fe20000000a00 */
[----:B------:R-:W-:Y:S01]  /*68a0*/  IMAD.U32 R0, RZ, RZ, UR10 ;  /* 0x0000000aff007e24 */ /* 0x000fe2000f8e00ff */
[----:B------:R-:W-:Y:S01]  /*68b0*/  UIMAD UR4, UR6, UR4, URZ ;  /* 0x00000004060472a4 */ /* 0x000fe2000f8e023f */
[----:B------:R-:W-:Y:S01]  /*68c0*/  BAR.SYNC.DEFER_BLOCKING 0x1, 0x100 ;  /* 0x0044000000007b1d */ /* 0x000fe20000010000 */
[----:B--2---:R-:W-:-:S04]  /*68d0*/  IADD3 R2, P0, R4, UR12, RZ ;  /* 0x0000000c04027c10 */ /* 0x004fc8000ff1e0ff */
[----:B------:R-:W-:Y:S01]  /*68e0*/  LEA.HI.X.SX32 R3, R4, UR7, 0x1, P0 ;  /* 0x0000000704037c11 */ /* 0x000fe200080f0eff */
[----:B------:R-:W-:Y:S01]  /*68f0*/  IMAD.U32 R4, RZ, RZ, UR10 ;  /* 0x0000000aff047e24 */ /* 0x000fe2000f8e00ff */
[----:B------:R-:W-:-:S03]  /*6900*/  UIMAD UR7, UR10, UR5, UR4 ;  /* 0x000000050a0772a4 */ /* 0x000fc6000f8e0204 */
[--C-:B------:R-:W-:Y:S01]  /*6910*/  IMAD.WIDE.U32 R4, R4, c[0x0][0x328], R2.reuse ;  /* 0x0000ca0004047a25 */ /* 0x100fe200078e0002 */
[----:B------:R-:W-:Y:S02]  /*6920*/  ULDC.64 UR4, c[0x0][0x300] ;  /* 0x0000c00000047ab9 */ /* 0x000fe40000000a00 */
[----:B------:R-:W-:Y:S01]  /*6930*/  UIMAD UR4, UR6, UR4, URZ ;  /* 0x00000004060472a4 */ /* 0x000fe2000f8e023f */
[----:B------:R-:W-:Y:S01]  /*6940*/  IMAD.WIDE.U32 R2, R0, c[0x0][0x300], R2 ;  /* 0x0000c00000027a25 */ /* 0x000fe200078e0002 */
[----:B------:R-:W-:Y:S01]  /*6950*/  IADD3 R5, R5, UR7, RZ ;  /* 0x0000000705057c10 */ /* 0x000fe2000fffe0ff */
[----:B------:R-:W-:Y:S02]  /*6960*/  ULDC.64 UR6, c[0x0][0x330] ;  /* 0x0000cc0000067ab9 */ /* 0x000fe40000000a00 */
[----:B------:R-:W-:Y:S02]  /*6970*/  UIMAD UR6, UR8, UR6, URZ ;  /* 0x00000006080672a4 */ /* 0x000fe4000f8e023f */
[----:B------:R-:W-:Y:S01]  /*6980*/  IMAD.WIDE.U32 R8, R8, c[0x0][0x330], R4 ;  /* 0x0000cc0008087a25 */ /* 0x000fe200078e0004 */
[----:B------:R-:W-:-:S02]  /*6990*/  UIMAD UR10, UR10, UR5, UR4 ;  /* 0x000000050a0a72a4 */ /* 0x000fc4000f8e0204 */
[----:B------:R-:W-:Y:S02]  /*69a0*/  UIMAD UR6, UR11, UR7, UR6 ;  /* 0x000000070b0672a4 */ /* 0x000fe4000f8e0206 */
[----:B------:R-:W-:Y:S01]  /*69b0*/  LEA R4, P1, R8, c[0x0][0x310], 0x2 ;  /* 0x0000c40008047a11 */ /* 0x000fe200078210ff */
[----:B------:R-:W-:Y:S01]  /*69c0*/  ULDC.64 UR4, c[0x0][0x308] ;  /* 0x0000c20000047ab9 */ /* 0x000fe20000000a00 */
[----:B------:R-:W-:Y:S01]  /*69d0*/  IADD3 R3, R3, UR10, RZ ;  /* 0x0000000a03037c10 */ /* 0x000fe2000fffe0ff */
[----:B------:R-:W-:Y:S01]  /*69e0*/  UIMAD UR4, UR8, UR4, URZ ;  /* 0x00000004080472a4 */ /* 0x000fe2000f8e023f */
[----:B------:R-:W-:-:S03]  /*69f0*/  IADD3 R0, R9, UR6, RZ ;  /* 0x0000000609007c10 */ /* 0x000fc6000fffe0ff */
[----:B------:R-:W-:Y:S01]  /*6a00*/  UIMAD UR4, UR11, UR5, UR4 ;  /* 0x000000050b0472a4 */ /* 0x000fe2000f8e0204 */
[----:B------:R-:W-:Y:S01]  /*6a10*/  LEA.HI.X R5, R8, c[0x0][0x314], R0, 0x2, P1 ;  /* 0x0000c50008057a11 */ /* 0x000fe200008f1400 */
[----:B------:R-:W-:-:S04]  /*6a20*/  IMAD.WIDE.U32 R6, R6, c[0x0][0x308], R2 ;  /* 0x0000c20006067a25 */ /* 0x000fc800078e0002 */
[----:B------:R-:W-:Y:S01]  /*6a30*/  RED.E.ADD.F32.FTZ.RN.STRONG.GPU [R4.64], R36 ;  /* 0x000000240400798e */ /* 0x000fe2000c10e78e */
[C---:B------:R-:W-:Y:S02]  /*6a40*/  LEA R2, P0, R6.reuse, c[0x0][0x2e8], 0x2 ;  /* 0x0000ba0006027a11 */ /* 0x040fe400078010ff */
[----:B------:R-:W-:Y:S01]  /*6a50*/  IADD3 R3, R7, UR4, RZ ;  /* 0x0000000407037c10 */ /* 0x000fe2000fffe0ff */
[----:B------:R-:W-:Y:S03]  /*6a60*/  RED.E.ADD.F32.FTZ.RN.STRONG.GPU [R4.64+0x400], R37 ;  /* 0x000400250400798e */ /* 0x000fe6000c10e78e */
        /* <DEDUP_REMOVED lines=96> */
.L_x_508:
        /* <DEDUP_REMOVED lines=9> */
.L_x_1403:


//--------------------- .text._ZN7cutlass13device_kernelIN5flash19enable_sm80_to_sm89INS1_16FlashAttnBwdSm80INS1_25CollectiveMainloopBwdSm80ILi2ELi1EN4cute5tupleIJNS5_1CILi64EEENS7_ILi128EEENS7_ILi96EEEEEENS_10bfloat16_tEfNS_4arch4Sm80ELb1ELb0ELb1ELb0ELb1ELb0ELb0ELb0ELi2ELi2ELi4ELi2ELb1EEENS1_24CollectiveEpilogueBwdGQAISB_fSE_Li256ELb0ELb1EEENS1_25SingleTileBwdLPTSchedulerILb0ELi128ELb1EEEEEEEEEvNT_6ParamsE --------------------------
	.section	.text._ZN7cutlass13device_kernelIN5flash19enable_sm80_to_sm89INS1_16FlashAttnBwdSm80INS1_25CollectiveMainloopBwdSm80ILi2ELi1EN4cute5tupleIJNS5_1CILi64EEENS7_ILi128EEENS7_ILi96EEEEEENS_10bfloat16_tEfNS_4arch4Sm80ELb1ELb0ELb1ELb0ELb1ELb0ELb0ELb0ELi2ELi2ELi4ELi2ELb1EEENS1_24CollectiveEpilogueBwdGQAISB_fSE_Li256ELb0ELb1EEENS1_25SingleTileBwdLPTSchedulerILb0ELi128ELb1EEEEEEEEEvNT_6ParamsE,"ax",@progbits
	.sectioninfo	@"SHI_REGISTERS=255"
	.align	128
.text._ZN7cutlass13device_kernelIN5flash19enable_sm80_to_sm89INS1_16FlashAttnBwdSm80INS1_25CollectiveMainloopBwdSm80ILi2ELi1EN4cute5tupleIJNS5_1CILi64EEENS7_ILi128EEENS7_ILi96EEEEEENS_10bfloat16_tEfNS_4arch4Sm80ELb1ELb0ELb1ELb0ELb1ELb0ELb0ELb0ELi2ELi2ELi4ELi2ELb1EEENS1_24CollectiveEpilogueBwdGQAISB_fSE_Li256ELb0ELb1EEENS1_25SingleTileBwdLPTSchedulerILb0ELi128ELb1EEEEEEEEEvNT_6ParamsE:
        .type           _ZN7cutlass13device_kernelIN5flash19enable_sm80_to_sm89INS1_16FlashAttnBwdSm80INS1_25CollectiveMainloopBwdSm80ILi2ELi1EN4cute5tupleIJNS5_1CILi64EEENS7_ILi128EEENS7_ILi96EEEEEENS_10bfloat16_tEfNS_4arch4Sm80ELb1ELb0ELb1ELb0ELb1ELb0ELb0ELb0ELi2ELi2ELi4ELi2ELb1EEENS1_24CollectiveEpilogueBwdGQAISB_fSE_Li256ELb0ELb1EEENS1_25SingleTileBwdLPTSchedulerILb0ELi128ELb1EEEEEEEEEvNT_6ParamsE,@function
        .size           _ZN7cutlass13device_kernelIN5flash19enable_sm80_to_sm89INS1_16FlashAttnBwdSm80INS1_25CollectiveMainloopBwdSm80ILi2ELi1EN4cute5tupleIJNS5_1CILi64EEENS7_ILi128EEENS7_ILi96EEEEEENS_10bfloat16_tEfNS_4arch4Sm80ELb1ELb0ELb1ELb0ELb1ELb0ELb0ELb0ELi2ELi2ELi4ELi2ELb1EEENS1_24CollectiveEpilogueBwdGQAISB_fSE_Li256ELb0ELb1EEENS1_25SingleTileBwdLPTSchedulerILb0ELi128ELb1EEEEEEEEEvNT_6ParamsE,(.L_x_1404 - _ZN7cutlass13device_kernelIN5flash19enable_sm80_to_sm89INS1_16FlashAttnBwdSm80INS1_25CollectiveMainloopBwdSm80ILi2ELi1EN4cute5tupleIJNS5_1CILi64EEENS7_ILi128EEENS7_ILi96EEEEEENS_10bfloat16_tEfNS_4arch4Sm80ELb1ELb0ELb1ELb0ELb1ELb0ELb0ELb0ELi2ELi2ELi4ELi2ELb1EEENS1_24CollectiveEpilogueBwdGQAISB_fSE_Li256ELb0ELb1EEENS1_25SingleTileBwdLPTSchedulerILb0ELi128ELb1EEEEEEEEEvNT_6ParamsE)
        .other          _ZN7cutlass13device_kernelIN5flash19enable_sm80_to_sm89INS1_16FlashAttnBwdSm80INS1_25CollectiveMainloopBwdSm80ILi2ELi1EN4cute5tupleIJNS5_1CILi64EEENS7_ILi128EEENS7_ILi96EEEEEENS_10bfloat16_tEfNS_4arch4Sm80ELb1ELb0ELb1ELb0ELb1ELb0ELb0ELb0ELi2ELi2ELi4ELi2ELb1EEENS1_24CollectiveEpilogueBwdGQAISB_fSE_Li256ELb0ELb1EEENS1_25SingleTileBwdLPTSchedulerILb0ELi128ELb1EEEEEEEEEvNT_6ParamsE,@"STO_CUDA_ENTRY STV_DEFAULT"
_ZN7cutlass13device_kernelIN5flash19enable_sm80_to_sm89INS1_16FlashAttnBwdSm80INS1_25CollectiveMainloopBwdSm80ILi2ELi1EN4cute5tupleIJNS5_1CILi64EEENS7_ILi128EEENS7_ILi96EEEEEENS_10bfloat16_tEfNS_4arch4Sm80ELb1ELb0ELb1ELb0ELb1ELb0ELb0ELb0ELi2ELi2ELi4ELi2ELb1EEENS1_24CollectiveEpilogueBwdGQAISB_fSE_Li256ELb0ELb1EEENS1_25SingleTileBwdLPTSchedulerILb0ELi128ELb1EEEEEEEEEvNT_6ParamsE:
        /* <DEDUP_REMOVED lines=32> */
.L_x_510:
[----:B------:R-:W-:Y:S02]  /*0200*/  ULDC UR9, c[0x0][0x3b4] ;  /* 0x0000ed0000097ab9 */ /* 0x000fe40000000800 */
[----:B------:R-:W-:Y:S02]  /*0210*/  UISETP.NE.AND UP0, UPT, UR9, 0x1, UPT ;  /* 0x000000010900788c */ /* 0x000fe4000bf05270 */
[----:B------:R-:W-:Y:S02]  /*0220*/  ULDC.64 UR4, c[0x0][0x3b8] ;  /* 0x0000ee0000047ab9 */ /* 0x000fe40000000a00 */
[----:B------:R-:W-:Y:S02]  /*0230*/  UIMAD.WIDE.U32 UR10, UR8, UR4, URZ ;  /* 0x00000004080a72a5 */ /* 0x000fe4000f8e003f */
[----:B------:R-:W-:-:S05]  /*0240*/  UMOV UR6, UR8 ;  /* 0x0000000800067c82 */ /* 0x000fca0008000000 */
[----:B------:R-:W-:-:S04]  /*0250*/  @UP0 USHF.R.U32.HI UR6, URZ, UR5, UR11 ;  /* 0x000000053f060299 */ /* 0x000fc8000801160b */
[----:B------:R-:W-:Y:S02]  /*0260*/  UIMAD UR9, UR6, UR9, URZ ;  /* 0x00000009060972a4 */ /* 0x000fe4000f8e023f */
.L_x_511:
        /* <DEDUP_REMOVED lines=8> */
[----:B------:R-:W-:-:S03]  /*02f0*/  @UP0 USHF.R.U32.HI UR11, URZ, UR4, UR9 ;  /* 0x000000043f0b0299 */ /* 0x000fc60008011609 */
[----:B------:R-:W-:Y:S02]  /*0300*/  ULDC UR9, c[0x0][0x39c] ;  /* 0x0000e70000097ab9 */ /* 0x000fe40000000800 */
[----:B------:R-:W-:Y:S02]  /*0310*/  UIADD3 UR4, -UR11, URZ, URZ ;  /* 0x0000003f0b047290 */ /* 0x000fe4000fffe13f */
[----:B------:R-:W-:Y:S02]  /*0320*/  UIADD3 UR9, UR6, UR9, URZ ;  /* 0x0000000906097290 */ /* 0x000fe4000fffe03f */
[----:B------:R-:W-:Y:S01]  /*0330*/  UIMAD UR10, UR4, UR10, UR5 ;  /* 0x0000000a040a72a4 */ /* 0x000fe2000f8e0205 */
[----:B------:R-:W-:Y:S05]  /*0340*/  BRA `(.L_x_512) ;  /* 0x0000028000007947 */ /* 0x000fea0003800000 */
.L_x_509:
[----:B------:R-:W-:Y:S02]  /*0350*/  ULDC.64 UR8, c[0x0][0x3c0] ;  /* 0x0000f00000087ab9 */ /* 0x000fe40000000a00 */
[----:B------:R-:W-:Y:S02]  /*0360*/  UISETP.NE.AND UP0, UPT, UR8, 0x1, UPT ;  /* 0x000000010800788c */ /* 0x000fe4000bf05270 */
[----:B------:R-:W-:-:S02]  /*0370*/  UIMAD.WIDE.U32 UR10, UR4, UR9, URZ ;  /* 0x00000009040a72a5 */ /* 0x000fc4000f8e003f */
        /* <DEDUP_REMOVED lines=17> */
.L_x_513:
[----:B------:R-:W-:Y:S02]  /*0490*/  ULDC UR9, c[0x0][0x3b4] ;  /* 0x0000ed0000097ab9 */ /* 0x000fe40000000800 */
[----:B------:R-:W-:Y:S02]  /*04a0*/  UISETP.NE.AND UP0, UPT, UR9, 0x1, UPT ;  /* 0x000000010900788c */ /* 0x000fe4000bf05270 */
[----:B------:R-:W-:Y:S02]  /*04b0*/  ULDC.64 UR4, c[0x0][0x3b8] ;  /* 0x0000ee0000047ab9 */ /* 0x000fe40000000a00 */
[----:B------:R-:W-:Y:S02]  /*04c0*/  UIMAD.WIDE.U32 UR10, UR8, UR4, URZ ;  /* 0x00000004080a72a5 */ /* 0x000fe4000f8e003f */
[----:B------:R-:W-:-:S05]  /*04d0*/  UMOV UR6, UR8 ;  /* 0x0000000800067c82 */ /* 0x000fca0008000000 */
[----:B------:R-:W-:-:S04]  /*04e0*/  @UP0 USHF.R.U32.HI UR6, URZ, UR5, UR11 ;  /* 0x000000053f060299 */ /* 0x000fc8000801160b */
[----:B------:R-:W-:Y:S02]  /*04f0*/  UIMAD UR9, UR6, UR9, URZ ;  /* 0x00000009060972a4 */ /* 0x000fe4000f8e023f */
.L_x_514:
        /* <DEDUP_REMOVED lines=12> */
[----:B------:R-:W-:Y:S02]  /*05c0*/  UIMAD UR10, UR4, UR10, UR5 ;  /* 0x0000000a040a72a4 */ /* 0x000fe4000f8e0205 */
.L_x_512:
        /* <DEDUP_REMOVED lines=130> */
[----:B------:R-:W-:Y:S01]  /*0df0*/  UIMAD UR4, UR19, UR5, UR4 ;  /* 0x00000005130472a4 */ /* 0x000fe2000f8e0204 */
[----:B------:R-:W-:Y:S01]  /*0e00*/  SHF.R.S32.HI R22, RZ, 0x5, R24 ;  /* 0x00000005ff167819 */ /* 0x000fe20000011418 */
[----:B------:R-:W-:Y:S01]  /*0e10*/  IMAD R0, R12, c[0x0][0x1dc], R0 ;  /* 0x000077000c007a24 */ /* 0x000fe200078e0200 */
[----:B------:R-:W-:Y:S01]  /*0e20*/  LOP3.LUT R4, R4, 0x7fffffe, RZ, 0xc0, !PT ;  /* 0x07fffffe04047812 */ /* 0x000fe200078ec0ff */
[----:B------:R-:W-:Y:S01]  /*0e30*/  ULDC UR5, c[0x0][0x198] ;  /* 0x0000660000057ab9 */ /* 0x000fe20000000800 */
[C---:B------:R-:W-:Y:S01]  /*0e40*/  IADD3 R25, R8.reuse, 0x20, RZ ;  /* 0x0000002008197810 */ /* 0x040fe20007ffe0ff */
[----:B------:R-:W-:Y:S01]  /*0e50*/  UIADD3 UR17, -UR17, UR5, URZ ;  /* 0x0000000511117290 */ /* 0x000fe2000fffe13f */
[----:B------:R-:W-:Y:S01]  /*0e60*/  IADD3 R35, R8, 0x40, RZ ;  /* 0x0000004008237810 */ /* 0x000fe20007ffe0ff */
[----:B------:R-:W-:Y:S01]  /*0e70*/  IMAD.IADD R10, R38, 0x1, -R4 ;  /* 0x00000001260a7824 */ /* 0x000fe200078e0a04 */
[----:B------:R-:W-:Y:S01]  /*0e80*/  ISETP.GE.AND P6, PT, R8, c[0x0][0x1cc], PT ;  /* 0x0000730008007a0c */ /* 0x000fe20003fc6270 */
[----:B------:R-:W-:Y:S01]  /*0e90*/  IMAD.WIDE.U32 R4, R12, c[0x0][0x1d8], R2 ;  /* 0x000076000c047a25 */ /* 0x000fe200078e0002 */
[----:B------:R-:W-:Y:S01]  /*0ea0*/  ISETP.GE.AND P1, PT, R25, c[0x0][0x1cc], PT ;  /* 0x0000730019007a0c */ /* 0x000fe20003f26270 */
[----:B------:R-:W-:Y:S01]  /*0eb0*/  UIMAD UR6, UR12, UR6, URZ ;  /* 0x000000060c0672a4 */ /* 0x000fe2000f8e023f */
[----:B------:R-:W-:Y:S01]  /*0ec0*/  STL.64 [R1+0x8], R38 ;  /* 0x0000082601007387 */ /* 0x000fe20000100a00 */
[----:B------:R-:W-:Y:S01]  /*0ed0*/  IMAD R10, R22, 0x8, R10 ;  /* 0x00000008160a7824 */ /* 0x000fe200078e020a */
[----:B------:R-:W-:Y:S01]  /*0ee0*/  LEA R2, P0, R4, c[0x0][0x1c0], 0x1 ;  /* 0x0000700004027a11 */ /* 0x000fe200078008ff */
[----:B------:R-:W-:Y:S01]  /*0ef0*/  IMAD.IADD R0, R5, 0x1, R0 ;  /* 0x0000000105007824 */ /* 0x000fe200078e0200 */
[----:B------:R-:W-:Y:S01]  /*0f00*/  UMOV UR18, 0x6 ;  /* 0x0000000600127882 */ /* 0x000fe20000000000 */
[----:B------:R-:W-:Y:S01]  /*0f10*/  IMAD.U32 R5, R10, 0x20, R11 ;  /* 0x000000200a057824 */ /* 0x000fe200078e000b */
[----:B------:R-:W-:Y:S01]  /*0f20*/  UIMAD UR6, UR10, UR7, UR6 ;  /* 0x000000070a0672a4 */ /* 0x000fe2000f8e0206 */
[----:B------:R-:W-:Y:S01]  /*0f30*/  IMAD.MOV.U32 R11, RZ, RZ, c[0x0][0x1d8] ;  /* 0x00007600ff0b7624 */ /* 0x000fe200078e00ff */
[----:B------:R-:W-:Y:S01]  /*0f40*/  LEA.HI.X R3, R4, c[0x0][0x1c4], R0, 0x1, P0 ;  /* 0x0000710004037a11 */ /* 0x000fe200000f0c00 */
[----:B------:R-:W-:Y:S01]  /*0f50*/  IMAD.MOV.U32 R17, RZ, RZ, c[0x0][0x1dc] ;  /* 0x00007700ff117624 */ /* 0x000fe200078e00ff */
[----:B------:R-:W-:Y:S01]  /*0f60*/  IADD3 R0, -R38, UR17, RZ ;  /* 0x0000001126007c10 */ /* 0x000fe2000fffe1ff */
[----:B------:R-:W-:Y:S01]  /*0f70*/  IMAD.WIDE.U32 R6, R7, c[0x0][0x1b0], R8 ;  /* 0x00006c0007067a25 */ /* 0x000fe200078e0008 */
[----:B------:R-:W-:Y:S01]  /*0f80*/  ISETP.GE.AND P0, PT, R35, c[0x0][0x1cc], PT ;  /* 0x0000730023007a0c */ /* 0x000fe20003f06270 */
[----:B------:R-:W-:Y:S01]  /*0f90*/  STL [R1+0x28], R35 ;  /* 0x0000282301007387 */ /* 0x000fe20000100800 */
[C---:B------:R-:W-:Y:S01]  /*0fa0*/  ISETP.LT.OR P2, PT, R0.reuse, 0x1, P6 ;  /* 0x000000010000780c */ /* 0x040fe20003741670 */
[----:B------:R-:W-:Y:S01]  /*0fb0*/  IMAD.SHL.U32 R34, R5, 0x2, RZ ;  /* 0x0000000205227824 */ /* 0x000fe200078e00ff */
[C---:B------:R-:W-:Y:S01]  /*0fc0*/  LEA R10, P3, R11.reuse, R2, 0x7 ;  /* 0x000000020b0a7211 */ /* 0x040fe200078638ff */
[----:B------:R-:W-:Y:S01]  /*0fd0*/  IMAD.U32 R4, RZ, RZ, UR11 ;  /* 0x0000000bff047e24 */ /* 0x000fe2000f8e00ff */
[C---:B------:R-:W-:Y:S01]  /*0fe0*/  ISETP.LT.OR P5, PT, R0.reuse, 0x1, P1 ;  /* 0x000000010000780c */ /* 0x040fe20000fa1670 */
[----:B------:R-:W-:Y:S01]  /*0ff0*/  IMAD.MOV.U32 R223, RZ, RZ, 0x20 ;  /* 0x00000020ffdf7424 */ /* 0x000fe200078e00ff */
[C---:B------:R-:W-:Y:S01]  /*1000*/  ISETP.LT.OR P4, PT, R0.reuse, 0x1, P0 ;  /* 0x000000010000780c */ /* 0x040fe20000781670 */
[----:B------:R-:W-:Y:S01]  /*1010*/  STL [R1+0x10], R34 ;  /* 0x0000102201007387 */ /* 0x000fe20000100800 */
[----:B------:R-:W-:Y:S01]  /*1020*/  LEA.HI.X R11, R11, R3, R17, 0x7, P3 ;  /* 0x000000030b0b7211 */ /* 0x000fe200018f3c11 */
[----:B------:R-:W-:Y:S01]  /*1030*/  IMAD.MOV.U32 R225, RZ, RZ, 0x10 ;  /* 0x00000010ffe17424 */ /* 0x000fe200078e00ff */
[C---:B------:R-:W-:Y:S01]  /*1040*/  ISETP.LT.OR P3, PT, R0.reuse, 0x41, P6 ;  /* 0x000000410000780c */ /* 0x040fe20003761670 */
[----:B------:R-:W-:Y:S01]  /*1050*/  CS2R R130, SRZ ;  /* 0x0000000000827805 */ /* 0x000fe2000001ff00 */
[----:B------:R-:W-:Y:S01]  /*1060*/  ISETP.LT.OR P1, PT, R0, 0x41, P1 ;  /* 0x000000410000780c */ /* 0x000fe20000f21670 */
[----:B------:R-:W-:Y:S01]  /*1070*/  @!PT LDS RZ, [RZ] ;  /* 0x00000000fffff984 */ /* 0x000fe20000000800 */
[----:B------:R-:W-:Y:S01]  /*1080*/  @!PT LDS RZ, [RZ] ;  /* 0x00000000fffff984 */ /* 0x000fe20000000800 */
[----:B------:R-:W-:Y:S01]  /*1090*/  @!PT LDS RZ, [RZ] ;  /* 0x00000000fffff984 */ /* 0x000fe20000000800 */
[----:B------:R1:W-:Y:S01]  /*10a0*/  LDGSTS.E.BYPASS.LTC128B.128 [R34+0x6080], [R2.64], !P2 ;  /* 0x0608000002227fae */ /* 0x0003e2000d101d4e */
[----:B------:R-:W-:Y:S01]  /*10b0*/  IADD3 R7, R7, UR4, RZ ;  /* 0x0000000407077c10 */ /* 0x000fe2000fffe0ff */
[----:B------:R-:W-:Y:S01]  /*10c0*/  ULDC.64 UR4, c[0x0][0x1b8] ;  /* 0x00006e0000047ab9 */ /* 0x000fe20000000a00 */
[----:B------:R-:W-:Y:S01]  /*10d0*/  ISETP.GE.AND P2, PT, R8, c[0x0][0x19c], PT ;  /* 0x0000670008007a0c */ /* 0x000fe20003f46270 */
[----:B------:R-:W-:Y:S01]  /*10e0*/  UIMAD UR4, UR16, UR4, URZ ;  /* 0x00000004100472a4 */ /* 0x000fe2000f8e023f */
[----:B------:R1:W-:Y:S01]  /*10f0*/  LDGSTS.E.BYPASS.LTC128B.128 [R34+0x8080], [R2.64+0x40], !P5 ;  /* 0x0808004002227fae */ /* 0x0003e2000e901d4e */
[----:B------:R-:W-:Y:S01]  /*1100*/  IMAD.WIDE.U32 R6, R4, c[0x0][0x1b8], R6 ;  /* 0x00006e0004067a25 */ /* 0x000fe200078e0006 */
[----:B------:R-:W-:Y:S01]  /*1110*/  ISETP.GE.AND P6, PT, R25, c[0x0][0x19c], PT ;  /* 0x0000670019007a0c */ /* 0x000fe20003fc6270 */
[----:B------:R-:W-:Y:S01]  /*1120*/  UIMAD UR4, UR11, UR5, UR4 ;  /* 0x000000050b0472a4 */ /* 0x000fe2000f8e0204 */
[----:B------:R1:W-:Y:S01]  /*1130*/  LDGSTS.E.BYPASS.LTC128B.128 [R34+0xa080], [R2.64+0x80], !P4 ;  /* 0x0a08008002227fae */ /* 0x0003e2000e101d4e */
[----:B------:R-:W-:Y:S01]  /*1140*/  ISETP.GE.AND P4, PT, R35, c[0x0][0x19c], PT ;  /* 0x0000670023007a0c */ /* 0x000fe20003f86270 */
[----:B------:R-:W-:Y:S01]  /*1150*/  IMAD.WIDE.U32 R4, R38, c[0x0][0x178], R8 ;  /* 0x00005e0026047a25 */ /* 0x000fe200078e0008 */
        /* <DEDUP_REMOVED lines=44> */
[----:B------:R-:W-:Y:S01]  /*1420*/  IMAD.MOV.U32 R16, RZ, RZ, c[0x0][0x1ac] ;  /* 0x00006b00ff107624 */ /* 0x000fe200078e00ff */
[----:B------:R-:W-:Y:S01]  /*1430*/  LEA.HI R2, R0, R38, RZ, 0x3 ;  /* 0x0000002600027211 */ /* 0x000fe200078f18ff */
[----:B------:R-:W-:Y:S01]  /*1440*/  IMAD R0, R39, c[0x0][0x208], RZ ;  /* 0x0000820027007a24 */ /* 0x000fe200078e02ff */
[C---:B------:R-:W-:Y:S01]  /*1450*/  LEA R10, P0, R11.reuse, R6, 0x7 ;  /* 0x000000060b0a7211 */ /* 0x040fe200078038ff */
[----:B------:R-:W-:Y:S01]  /*1460*/  UIMAD UR20, UR11, UR5, UR4 ;  /* 0x000000050b1472a4 */ /* 0x000fe2000f8e0204 */
[----:B------:R-:W-:Y:S01]  /*1470*/  LOP3.LUT R13, R2, 0xfffffff8, RZ, 0xc0, !PT ;  /* 0xfffffff8020d7812 */ /* 0x000fe200078ec0ff */
[C---:B------:R-:W-:Y:S01]  /*1480*/  IMAD R12, R38.reuse, c[0x0][0x20c], R0 ;  /* 0x00008300260c7a24 */ /* 0x040fe200078e0200 */
[----:B------:R-:W-:Y:S01]  /*1490*/  LEA.HI.X R11, R11, R7, R16, 0x7, P0 ;  /* 0x000000070b0b7211 */ /* 0x000fe200000f3c10 */
[----:B------:R-:W-:Y:S01]  /*14a0*/  IMAD.WIDE.U32 R2, R38, c[0x0][0x208], R8 ;  /* 0x0000820026027a25 */ /* 0x000fe200078e0008 */
[----:B------:R-:W-:Y:S01]  /*14b0*/  LEA.HI R9, R30, R32, RZ, 0x6 ;  /* 0x000000201e097211 */ /* 0x000fe200078f30ff */
[----:B------:R-:W-:Y:S01]  /*14c0*/  ULDC.64 UR4, c[0x0][0x210] ;  /* 0x0000840000047ab9 */ /* 0x000fe20000000a00 */
[----:B------:R1:W-:Y:S01]  /*14d0*/  LDGSTS.E.BYPASS.LTC128B.128 [R34+0x80], [R6.64], !P5 ;  /* 0x0008000006227fae */ /* 0x0003e2000e901d4e */
[----:B------:R-:W-:Y:S01]  /*14e0*/  IMAD.IADD R0, R38, 0x1, -R13 ;  /* 0x0000000126007824 */ /* 0x000fe200078e0a0d */
[----:B------:R-:W-:Y:S01]  /*14f0*/  SHF.R.S32.HI R16, RZ, 0x6, R9 ;  /* 0x00000006ff107819 */ /* 0x000fe20000011409 */
[----:B------:R-:W-:Y:S01]  /*1500*/  IMAD.IADD R3, R3, 0x1, R12 ;  /* 0x0000000103037824 */ /* 0x000fe200078e020c */
[----:B------:R-:W-:Y:S01]  /*1510*/  LEA.HI R9, R24, R22, RZ, 0x1 ;  /* 0x0000001618097211 */ /* 0x000fe200078f08ff */
[----:B------:R-:W-:Y:S01]  /*1520*/  UIMAD UR12, UR12, UR4, URZ ;  /* 0x000000040c0c72a4 */ /* 0x000fe2000f8e023f */
        /* <DEDUP_REMOVED lines=9> */
[----:B------:R-:W-:Y:S01]  /*15c0*/  IMAD.U32 R9, RZ, RZ, UR10 ;  /* 0x0000000aff097e24 */ /* 0x000fe2000f8e00ff */
[----:B------:R-:W-:Y:S01]  /*15d0*/  SHF.R.U32.HI R12, RZ, 0x3, R0 ;  /* 0x00000003ff0c7819 */ /* 0x000fe20000011600 */
[----:B------:R-:W-:Y:S01]  /*15e0*/  UIMAD UR6, UR10, UR5, UR12 ;  /* 0x000000050a0672a4 */ /* 0x000fe2000f8e020c */
[----:B------:R-:W-:Y:S01]  /*15f0*/  IMAD.SHL.U32 R17, R27, 0x400, RZ ;  /* 0x000004001b117824 */ /* 0x000fe200078e00ff */
[----:B------:R-:W-:Y:S01]  /*1600*/  USHF.R.S32.HI UR7, URZ, 0x1f, UR13 ;  /* 0x0000001f3f077899 */ /* 0x000fe2000801140d */
[----:B------:R-:W-:Y:S01]  /*1610*/  LOP3.LUT R12, R12, R0, R212, 0x1e, !PT ;  /* 0x000000000c0c7212 */ /* 0x000fe200078e1ed4 */
[----:B------:R-:W-:Y:S01]  /*1620*/  IMAD.U32 R0, RZ, RZ, UR10 ;  /* 0x0000000aff007e24 */ /* 0x000fe2000f8e00ff */
[----:B------:R1:W-:Y:S01]  /*1630*/  LDGSTS.E.BYPASS.LTC128B.128 [R34+0x4080], [R6.64+0x80], !P1 ;  /* 0x0408008006227fae */ /* 0x0003e2000c901d4e */
[----:B------:R-:W-:Y:S01]  /*1640*/  IMAD.WIDE.U32 R2, R9, c[0x0][0x210], R2 ;  /* 0x0000840009027a25 */ /* 0x000fe200078e0002 */
[----:B------:R-:W-:Y:S01]  /*1650*/  UIMAD UR18, UR7, UR19, UR18 ;  /* 0x00000013071272a4 */ /* 0x000fe2000f8e0212 */
[----:B------:R-:W-:Y:S01]  /*1660*/  ISETP.GE.AND P5, PT, R8, c[0x0][0x1fc], PT ;  /* 0x00007f0008007a0c */ /* 0x000fe20003fa6270 */
[----:B------:R2:W-:Y:S01]  /*1670*/  LDGSTS.E.BYPASS.LTC128B.128 [R34+0x1080], [R10.64], !P2 ;  /* 0x010800000a227fae */ /* 0x0005e2000d101d4e */
[----:B------:R-:W-:Y:S01]  /*1680*/  IMAD.WIDE.U32 R4, R0, c[0x0][0x180], R4 ;  /* 0x0000600000047a25 */ /* 0x000fe200078e0004 */
[----:B------:R-:W-:Y:S01]  /*1690*/  IADD3 R3, R3, UR6, RZ ;  /* 0x0000000603037c10 */ /* 0x000fe2000fffe0ff */
[----:B------:R-:W-:Y:S01]  /*16a0*/  CS2R R108, SRZ ;  /* 0x00000000006c7805 */ /* 0x000fe2000001ff00 */
[----:B------:R2:W-:Y:S01]  /*16b0*/  LDGSTS.E.BYPASS.LTC128B.128 [R34+0x3080], [R10.64+0x40], !P6 ;  /* 0x030800400a227fae */ /* 0x0005e2000f101d4e */
[----:B------:R-:W-:Y:S01]  /*16c0*/  IMAD R227, R227, 0x2, R17 ;  /* 0x00000002e3e37824 */ /* 0x000fe200078e0211 */
[----:B------:R-:W-:Y:S01]  /*16d0*/  IADD3 R5, R5, UR4, RZ ;  /* 0x0000000405057c10 */ /* 0x000fe2000fffe0ff */
[----:B------:R-:W-:Y:S01]  /*16e0*/  ULDC.64 UR4, c[0x0][0x178] ;  /* 0x00005e0000047ab9 */ /* 0x000fe20000000a00 */
[----:B------:R-:W-:Y:S01]  /*16f0*/  IMAD.U32 R0, RZ, RZ, UR11 ;  /* 0x0000000bff007e24 */ /* 0x000fe2000f8e00ff */
[----:B------:R-:W-:Y:S01]  /*1700*/  UIMAD UR6, UR7, UR4, URZ ;  /* 0x00000004070672a4 */ /* 0x000fe2000f8e023f */
[----:B------:R-:W-:Y:S01]  /*1710*/  IMAD.IADD R227, R227, 0x1, R12 ;  /* 0x00000001e3e37824 */ /* 0x000fe200078e020c */
[----:B------:R-:W-:Y:S01]  /*1720*/  UIMAD.WIDE.U32 UR22, UR13, UR4, URZ ;  /* 0x000000040d1672a5 */ /* 0x000fe2000f8e003f */
[----:B------:R-:W-:Y:S01]  /*1730*/  IMAD.U32 R9, RZ, RZ, UR11 ;  /* 0x0000000bff097e24 */ /* 0x000fe2000f8e00ff */
[----:B------:R-:W-:Y:S01]  /*1740*/  UIMAD UR6, UR13, UR5, UR6 ;  /* 0x000000050d0672a4 */ /* 0x000fe2000f8e0206 */
[----:B------:R-:W-:Y:S01]  /*1750*/  IMAD.SHL.U32 R227, R227, 0x2, RZ ;  /* 0x00000002e3e37824 */ /* 0x000fe200078e00ff */
[----:B------:R2:W-:Y:S01]  /*1760*/  LDGSTS.E.BYPASS.LTC128B.128 [R34+0x5080], [R10.64+0x80], !P4 ;  /* 0x050800800a227fae */ /* 0x0005e2000e101d4e */
[----:B------:R-:W-:Y:S01]  /*1770*/  ULDC.64 UR4, c[0x0][0x218] ;  /* 0x0000860000047ab9 */ /* 0x000fe20000000a00 */
[----:B------:R-:W-:Y:S01]  /*1780*/  IMAD.WIDE.U32 R20, R0, c[0x0][0x218], R2 ;  /* 0x0000860000147a25 */ /* 0x000fe200078e0002 */
[----:B------:R-:W-:Y:S01]  /*1790*/  UIMAD UR12, UR16, UR4, URZ ;  /* 0x00000004100c72a4 */ /* 0x000fe2000f8e023f */
[----:B------:R-:W-:Y:S01]  /*17a0*/  IADD3 R12, R227, 0xf480, RZ ;  /* 0x0000f480e30c7810 */ /* 0x000fe20007ffe0ff */
[----:B------:R-:W-:Y:S01]  /*17b0*/  UIADD3 UR4, UR23, UR6, URZ ;  /* 0x0000000617047290 */ /* 0x000fe2000fffe03f */
[----:B------:R-:W-:Y:S01]  /*17c0*/  IMAD.WIDE.U32 R36, R9, c[0x0][0x188], R4 ;  /* 0x0000620009247a25 */ /* 0x000fe200078e0004 */
[----:B------:R-:W-:Y:S01]  /*17d0*/  UIMAD UR12, UR11, UR5, UR12 ;  /* 0x000000050b0c72a4 */ /* 0x000fe2000f8e020c */
[----:B------:R-:W-:Y:S01]  /*17e0*/  IADD3 R228, R227, 0xf4c0, RZ ;  /* 0x0000f4c0e3e47810 */ /* 0x000fe20007ffe0ff */
[----:B------:R-:W-:Y:S01]  /*17f0*/  USHF.L.U32 UR6, UR13, 0x6, URZ ;  /* 0x000000060d067899 */ /* 0x000fe2000800063f */
[----:B------:R-:W-:Y:S01]  /*1800*/  IMAD.U32 R2, RZ, RZ, UR22 ;  /* 0x00000016ff027e24 */ /* 0x000fe2000f8e00ff */
[----:B------:R-:W-:Y:S01]  /*1810*/  @P0 IADD3 R228, R12, -0x40, RZ ;  /* 0xffffffc00ce40810 */ /* 0x000fe20007ffe0ff */
[----:B------:R-:W-:Y:S01]  /*1820*/  IMAD.U32 R0, RZ, RZ, UR4 ;  /* 0x00000004ff007e24 */ /* 0x000fe2000f8e00ff */
[----:B------:R-:W-:Y:S01]  /*1830*/  IADD3 R29, R37, UR20, RZ ;  /* 0x00000014251d7c10 */ /* 0x000fe2000fffe0ff */
[----:B------:R-:W-:Y:S01]  /*1840*/  IMAD.U32 R3, RZ, RZ, UR23 ;  /* 0x00000017ff037e24 */ /* 0x000fe2000f8e00ff */
[C---:B------:R-:W-:Y:S01]  /*1850*/  LEA R12, P0, R2.reuse, R36, 0x6 ;  /* 0x00000024020c7211 */ /* 0x040fe200078030ff */
[----:B------:R-:W-:Y:S01]  /*1860*/  IMAD.U32 R3, RZ, RZ, UR19 ;  /* 0x00000013ff037e24 */ /* 0x000fe2000f8e00ff */
[----:B------:R-:W-:Y:S01]  /*1870*/  IADD3 R5, R21, UR12, RZ ;  /* 0x0000000c15057c10 */ /* 0x000fe2000fffe0ff */
[----:B------:R-:W-:Y:S01]  /*1880*/  IMAD.MOV.U32 R4, RZ, RZ, R20 ;  /* 0x000000ffff047224 */ /* 0x000fe200078e0014 */
[----:B------:R-:W-:Y:S01]  /*1890*/  LEA.HI.X R13, R2, R29, R0, 0x6, P0 ;  /* 0x0000001d020d7211 */ /* 0x000fe200000f3400 */
[----:B------:R3:W-:Y:S01]  /*18a0*/  STL.64 [R1+0x50], R36 ;  /* 0x0000502401007387 */ /* 0x0007e20000100a00 */
[----:B------:R-:W-:Y:S01]  /*18b0*/  ULDC UR5, c[0x0][0x168] ;  /* 0x00005a0000057ab9 */ /* 0x000fe20000000800 */
[----:B------:R-:W-:Y:S01]  /*18c0*/  IMAD.WIDE.U32 R2, R3, UR13, R4 ;  /* 0x0000000d03027c25 */ /* 0x000fe2000f8e0004 */
[----:B------:R-:W-:Y:S01]  /*18d0*/  UIADD3 UR12, -UR6, UR5, URZ ;  /* 0x00000005060c7290 */ /* 0x000fe2000fffe13f */
[----:B------:R4:W-:Y:S01]  /*18e0*/  STL.64 [R1+0x48], R20 ;  /* 0x0000481401007387 */ /* 0x0009e20000100a00 */
[----:B------:R-:W-:Y:S01]  /*18f0*/  ISETP.GE.AND P0, PT, R8, c[0x0][0x16c], PT ;  /* 0x00005b0008007a0c */ /* 0x000fe20003f06270 */
[----:B------:R-:W-:Y:S01]  /*1900*/  IMAD.U32 R0, RZ, RZ, UR11 ;  /* 0x0000000bff007e24 */ /* 0x000fe2000f8e00ff */
[----:B------:R-:W-:Y:S01]  /*1910*/  IADD3 R3, R3, UR18, RZ ;  /* 0x0000001203037c10 */ /* 0x000fe2000fffe0ff */
[----:B------:R-:W-:Y:S01]  /*1920*/  STL [R1+0x60], R29 ;  /* 0x0000601d01007387 */ /* 0x000fe20000100800 */
[----:B------:R-:W-:Y:S01]  /*1930*/  ISETP.LT.AND P1, PT, R38, UR12, PT ;  /* 0x0000000c26007c0c */ /* 0x000fe2000bf21270 */
[----:B------:R-:W-:Y:S01]  /*1940*/  IMAD.WIDE.U32 R42, R0, c[0x0][0x278], R18 ;  /* 0x00009e00002a7a25 */ /* 0x000fe200078e0012 */
[----:B------:R-:W-:Y:S01]  /*1950*/  LOP3.LUT R0, R23, 0xfffffff0, RZ, 0xc0, !PT ;  /* 0xfffffff017007812 */ /* 0x000fe200078ec0ff */
[----:B------:R5:W-:Y:S01]  /*1960*/  STL.64 [R1+0x30], R4 ;  /* 0x0000300401007387 */ /* 0x000be20000100a00 */
[----:B------:R-:W-:Y:S01]  /*1970*/  ISETP.GE.OR P2, PT, R8, c[0x0][0x1fc], !P1 ;  /* 0x00007f0008007a0c */ /* 0x000fe20004f46670 */
[----:B------:R-:W-:Y:S01]  /*1980*/  ULDC.64 UR4, c[0x0][0x278] ;  /* 0x00009e0000047ab9 */ /* 0x000fe20000000a00 */
[----:B------:R-:W-:Y:S01]  /*1990*/  ISETP.GE.AND P6, PT, R35, c[0x0][0x16c], PT ;  /* 0x00005b0023007a0c */ /* 0x000fe20003fc6270 */
[----:B------:R-:W-:Y:S01]  /*19a0*/  IMAD.IADD R0, R32, 0x1, -R0 ;  /* 0x0000000120007824 */ /* 0x000fe200078e0a00 */
[----:B------:R-:W0:Y:S01]  /*19b0*/  LDGDEPBAR ;  /* 0x00000000000079af */ /* 0x000e220000000000 */
[C---:B------:R-:W-:Y:S01]  /*19c0*/  ISETP.GE.AND P4, PT, R25.reuse, c[0x0][0x1fc], PT ;  /* 0x00007f0019007a0c */ /* 0x040fe20003f86270 */
[----:B------:R-:W-:Y:S01]  /*19d0*/  UIMAD UR4, UR16, UR4, URZ ;  /* 0x00000004100472a4 */ /* 0x000fe2000f8e023f */
[----:B------:R-:W-:Y:S01]  /*19e0*/  SEL R18, RZ, 0x4, P6 ;  /* 0x00000004ff127807 */ /* 0x000fe20003000000 */
[----:B------:R-:W-:Y:S01]  /*19f0*/  USHF.R.S32.HI UR7, URZ, 0x1f, UR6 ;  /* 0x0000001f3f077899 */ /* 0x000fe20008011406 */
[----:B--2---:R-:W-:Y:S01]  /*1a00*/  LEA.HI R10, R0, R0, RZ, 0x1 ;  /* 0x00000000000a7211 */ /* 0x004fe200078f08ff */
[----:B------:R-:W-:Y:S01]  /*1a10*/  UIMAD UR5, UR11, UR5, UR4 ;  /* 0x000000050b0572a4 */ /* 0x000fe2000f8e0204 */
[----:B------:R-:W-:Y:S01]  /*1a20*/  ISETP.GE.OR P6, PT, R25, c[0x0][0x1fc], !P1 ;  /* 0x00007f0019007a0c */ /* 0x000fe20004fc6670 */
[----:B------:R2:W-:Y:S01]  /*1a30*/  STL.64 [R1+0x40], R42 ;  /* 0x0000402a01007387 */ /* 0x0005e20000100a00 */
[----:B------:R-:W-:Y:S01]  /*1a40*/  SEL R31, RZ, 0x1, P0 ;  /* 0x00000001ff1f7807 */ /* 0x000fe20000000000 */
[----:B---3--:R-:W-:Y:S01]  /*1a50*/  IMAD.WIDE.U32 R36, R9, c[0x0][0x290], R14 ;  /* 0x0000a40009247a25 */ /* 0x008fe200078e000e */
[----:B------:R-:W-:Y:S01]  /*1a60*/  LEA R14, P0, R12, c[0x0][0x160], 0x1 ;  /* 0x000058000c0e7a11 */ /* 0x000fe200078008ff */
[----:B------:R-:W-:Y:S01]  /*1a70*/  CS2R R106, SRZ ;  /* 0x00000000006a7805 */ /* 0x000fe2000001ff00 */
[----:B------:R-:W-:Y:S01]  /*1a80*/  IADD3 R40, R43, UR5, RZ ;  /* 0x000000052b287c10 */ /* 0x000fe2000fffe0ff */
[----:B------:R-:W-:Y:S01]  /*1a90*/  ULDC.64 UR4, c[0x0][0x290] ;  /* 0x0000a40000047ab9 */ /* 0x000fe20000000a00 */
[----:B----4-:R-:W-:Y:S01]  /*1aa0*/  LEA R20, P3, R2, c[0x0][0x1f0], 0x1 ;  /* 0x00007c0002147a11 */ /* 0x010fe200078608ff */
[----:B------:R-:W-:Y:S01]  /*1ab0*/  UIMAD UR4, UR16, UR4, URZ ;  /* 0x00000004100472a4 */ /* 0x000fe2000f8e023f */
[----:B------:R-:W-:Y:S01]  /*1ac0*/  LEA.HI.X R15, R12, c[0x0][0x164], R13, 0x1, P0 ;  /* 0x000059000c0f7a11 */ /* 0x000fe200000f0c0d */
[----:B------:R-:W-:Y:S01]  /*1ad0*/  STL.64 [R1+0x38], R36 ;  /* 0x0000382401007387 */ /* 0x000fe20000100a00 */
[----:B------:R-:W-:Y:S01]  /*1ae0*/  LEA.HI.X R21, R2, c[0x0][0x1f4], R3, 0x1, P3 ;  /* 0x00007d0002157a11 */ /* 0x000fe200018f0c03 */
[----:B------:R-:W-:Y:S01]  /*1af0*/  UIMAD UR4, UR11, UR5, UR4 ;  /* 0x000000050b0472a4 */ /* 0x000fe2000f8e0204 */
[----:B------:R-:W-:Y:S01]  /*1b00*/  LOP3.LUT R2, R26, 0xfffffff8, RZ, 0xc0, !PT ;  /* 0xfffffff81a027812 */ /* 0x000fe200078ec0ff */
[----:B------:R3:W-:Y:S01]  /*1b10*/  STL [R1+0x5c], R40 ;  /* 0x00005c2801007387 */ /* 0x0007e20000100800 */
[----:B-----5:R-:W-:Y:S01]  /*1b20*/  SHF.R.S32.HI R4, RZ, 0x1f, R0 ;  /* 0x0000001fff047819 */ /* 0x020fe20000011400 */
[----:B------:R-:W-:-:S04]  /*1b30*/  DEPBAR.LE SB0, 0x1 ;  /* 0x000080400000791a */ /* 0x000fc80000000000 */
[----:B-1----:R-:W-:Y:S01]  /*1b40*/  IMAD.IADD R7, R32, 0x1, -R2 ;  /* 0x0000000120077824 */ /* 0x002fe200078e0a02 */
[--C-:B------:R-:W-:Y:S01]  /*1b50*/  SHF.R.S32.HI R2, RZ, 0x1f, R16.reuse ;  /* 0x0000001fff027819 */ /* 0x100fe20000011410 */
[----:B------:R-:W-:Y:S01]  /*1b60*/  CS2R R104, SRZ ;  /* 0x0000000000687805 */ /* 0x000fe2000001ff00 */
[----:B------:R-:W-:Y:S01]  /*1b70*/  ISETP.GE.AND P3, PT, R25, c[0x0][0x16c], PT ;  /* 0x00005b0019007a0c */ /* 0x000fe20003f66270 */
        /* <DEDUP_REMOVED lines=15> */
[----:B------:R-:W-:Y:S01]  /*1c70*/  SEL R11, RZ, 0x2, P3 ;  /* 0x00000002ff0b7807 */ /* 0x000fe20001800000 */
[----:B------:R-:W-:Y:S01]  /*1c80*/  CS2R R92, SRZ ;  /* 0x00000000005c7805 */ /* 0x000fe2000001ff00 */
[----:B------:R-:W-:Y:S01]  /*1c90*/  ISETP.GE.OR P1, PT, R35, c[0x0][0x1fc], !P1 ;  /* 0x00007f0023007a0c */ /* 0x000fe20004f26670 */
        /* <DEDUP_REMOVED lines=15> */
[----:B------:R-:W-:Y:S01]  /*1d90*/  SEL R24, RZ, 0xffffffff, P3 ;  /* 0xffffffffff187807 */ /* 0x000fe20001800000 */
[----:B------:R-:W-:Y:S01]  /*1da0*/  CS2R R78, SRZ ;  /* 0x00000000004e7805 */ /* 0x000fe2000001ff00 */
[C---:B------:R-:W-:Y:S01]  /*1db0*/  ISETP.GT.AND P3, PT, R32.reuse, 0xf, PT ;  /* 0x0000000f2000780c */ /* 0x040fe20003f64270 */
        /* <DEDUP_REMOVED lines=9> */
[----:B------:R-:W-:Y:S01]  /*1e50*/  LOP3.LUT R3, R8, 0x30, R3, 0xf8, !PT ;  /* 0x0000003008037812 */ /* 0x000fe200078ef803 */
        /* <DEDUP_REMOVED lines=15> */
[----:B------:R-:W-:Y:S01]  /*1f50*/  @!P3 IADD3 R3, P0, R42, UR6, RZ ;  /* 0x000000062a03bc10 */ /* 0x000fe2000ff1e0ff */
[----:B------:R-:W-:Y:S01]  /*1f60*/  CS2R R56, SRZ ;  /* 0x0000000000387805 */ /* 0x000fe2000001ff00 */
[----:B------:R-:W-:Y:S01]  /*1f70*/  LOP3.LUT R5, R17, 0x7ffffffc, RZ, 0xc0, !PT ;  /* 0x7ffffffc11057812 */ /* 0x000fe200078ec0ff */
[----:B------:R-:W-:Y:S01]  /*1f80*/  IMAD.U32 R2, R9, 0x20, R2 ;  /* 0x0000002009027824 */ /* 0x000fe200078e0002 */
[----:B------:R-:W-:Y:S01]  /*1f90*/  @!P3 IADD3.X R4, R40, UR7, RZ, P0, !PT ;  /* 0x000000072804bc10 */ /* 0x000fe200087fe4ff */
[----:B------:R-:W-:Y:S01]  /*1fa0*/  CS2R R54, SRZ ;  /* 0x0000000000367805 */ /* 0x000fe2000001ff00 */
[C---:B------:R-:W-:Y:S01]  /*1fb0*/  @!P3 LEA R12, P0, R3.reuse, c[0x0][0x258], 0x2 ;  /* 0x00009600030cba11 */ /* 0x040fe200078010ff */
[----:B------:R-:W-:Y:S01]  /*1fc0*/  IMAD.SHL.U32 R214, R2, 0x2, RZ ;  /* 0x0000000202d67824 */ /* 0x000fe200078e00ff */
[----:B------:R-:W-:Y:S01]  /*1fd0*/  BAR.SYNC.DEFER_BLOCKING 0x0 ;  /* 0x0000000000007b1d */ /* 0x000fe20000010000 */
[----:B------:R-:W-:Y:S01]  /*1fe0*/  IMAD.IADD R6, R6, 0x1, -R5 ;  /* 0x0000000106067824 */ /* 0x000fe200078e0a05 */
[--C-:B------:R-:W-:Y:S01]  /*1ff0*/  IADD3 R5, R18, R11, R31.reuse ;  /* 0x0000000b12057210 */ /* 0x100fe20007ffe01f */
[----:B------:R-:W-:Y:S01]  /*2000*/  IMAD.IADD R215, R214, 0x1, R0 ;  /* 0x00000001d6d77824 */ /* 0x000fe200078e0200 */
[----:B------:R-:W-:Y:S01]  /*2010*/  @!P3 LEA.HI.X R13, R3, c[0x0][0x25c], R4, 0x2, P0 ;  /* 0x00009700030dba11 */ /* 0x000fe200000f1404 */
[----:B------:R-:W-:Y:S01]  /*2020*/  IMAD.SHL.U32 R0, R28, 0x10, RZ ;  /* 0x000000101c007824 */ /* 0x000fe200078e00ff */
[----:B------:R-:W-:Y:S01]  /*2030*/  LOP3.LUT P0, RZ, R5, 0x1, RZ, 0xc0, !PT ;  /* 0x0000000105ff7812 */ /* 0x000fe2000780c0ff */
        /* <DEDUP_REMOVED lines=8> */
[----:B------:R-:W-:Y:S01]  /*20c0*/  CS2R R46, SRZ ;  /* 0x00000000002e7805 */ /* 0x000fe2000001ff00 */
[----:B------:R-:W-:Y:S01]  /*20d0*/  LEA.HI R2, R2, R3, RZ, 0x2 ;  /* 0x0000000302027211 */ /* 0x000fe200078f10ff */
[----:B------:R-:W-:Y:S01]  /*20e0*/  CS2R R44, SRZ ;  /* 0x00000000002c7805 */ /* 0x000fe2000001ff00 */
[----:B------:R-:W-:Y:S01]  /*20f0*/  LOP3.LUT P5, RZ, R5, 0x2, RZ, 0xc0, !PT ;  /* 0x0000000205ff7812 */ /* 0x000fe200078ac0ff */
[----:B--2---:R-:W-:Y:S01]  /*2100*/  CS2R R42, SRZ ;  /* 0x00000000002a7805 */ /* 0x004fe2000001ff00 */
[----:B------:R-:W-:Y:S01]  /*2110*/  LOP3.LUT R2, R2, 0xfffffffc, RZ, 0xc0, !PT ;  /* 0xfffffffc02027812 */ /* 0x000fe200078ec0ff */
[----:B---3--:R-:W-:Y:S01]  /*2120*/  CS2R R40, SRZ ;  /* 0x0000000000287805 */ /* 0x008fe2000001ff00 */
[----:B------:R-:W-:Y:S01]  /*2130*/  ISETP.GE.OR P5, PT, R38, UR12, !P5 ;  /* 0x0000000c26007c0c */ /* 0x000fe2000efa6670 */
[----:B------:R-:W-:Y:S01]  /*2140*/  UMOV UR18, 0x1 ;  /* 0x0000000100127882 */ /* 0x000fe20000000000 */
[----:B------:R-:W1:Y:S01]  /*2150*/  LDSM.16.M88.4 R164, [R214+0x6080] ;  /* 0x00608000d6a4783b */ /* 0x000e620000000200 */
[----:B------:R-:W-:Y:S01]  /*2160*/  IMAD.IADD R3, R3, 0x1, -R2 ;  /* 0x0000000103037824 */ /* 0x000fe200078e0a02 */
[----:B------:R-:W-:Y:S01]  /*2170*/  LEA.HI R4, R30, R32, RZ, 0x7 ;  /* 0x000000201e047211 */ /* 0x000fe200078f38ff */
[----:B------:R-:W-:Y:S01]  /*2180*/  IMAD.SHL.U32 R2, R24, 0x2, RZ ;  /* 0x0000000218027824 */ /* 0x000fe200078e00ff */
[----:B------:R-:W2:Y:S01]  /*2190*/  LDSM.16.M88.4 R168, [R214+0x7080] ;  /* 0x00708000d6a8783b */ /* 0x000ea20000000200 */
[----:B------:R-:W-:Y:S01]  /*21a0*/  LOP3.LUT R0, R0, 0x10, RZ, 0xc0, !PT ;  /* 0x0000001000007812 */ /* 0x000fe200078ec0ff */
[----:B------:R-:W-:Y:S01]  /*21b0*/  UMOV UR16, 0xffffffc0 ;  /* 0xffffffc000107882 */ /* 0x000fe20000000000 */
[----:B------:R-:W-:Y:S01]  /*21c0*/  SHF.R.U32.HI R11, RZ, 0x4, R4 ;  /* 0x00000004ff0b7819 */ /* 0x000fe20000011604 */
[----:B------:R-:W3:Y:S01]  /*21d0*/  LDSM.16.M88.4 R172, [R215+0x6080] ;  /* 0x00608000d7ac783b */ /* 0x000ee20000000200 */
[----:B------:R-:W-:Y:S01]  /*21e0*/  SEL R4, RZ, 0xffffffff, P4 ;  /* 0xffffffffff047807 */ /* 0x000fe20002000000 */
[----:B------:R-:W-:Y:S01]  /*21f0*/  ULDC UR5, c[0x0][0x198] ;  /* 0x0000660000057ab9 */ /* 0x000fe20000000800 */
[----:B------:R-:W-:Y:S01]  /*2200*/  LOP3.LUT R2, R2, 0x2, R31, 0xe2, !PT ;  /* 0x0000000202027812 */ /* 0x000fe200078ee21f */
[----:B------:R-:W4:Y:S01]  /*2210*/  LDSM.16.M88.4 R176, [R215+0x7080] ;  /* 0x00708000d7b0783b */ /* 0x000f220000000200 */
[----:B------:R-:W-:Y:S01]  /*2220*/  LOP3.LUT R11, R0, 0x8, R11, 0xf8, !PT ;  /* 0x00000008000b7812 */ /* 0x000fe200078ef80b */
[----:B------:R-:W-:Y:S01]  /*2230*/  IMAD.SHL.U32 R0, R4, 0x2, RZ ;  /* 0x0000000204007824 */ /* 0x000fe200078e00ff */
[----:B------:R-:W-:Y:S01]  /*2240*/  SHF.R.U32.HI R8, RZ, 0x3, R8 ;  /* 0x00000003ff087819 */ /* 0x000fe20000011608 */
[----:B------:R-:W1:Y:S01]  /*2250*/  LDSM.16.M88.4 R180, [R214+0x8080] ;  /* 0x00808000d6b4783b */ /* 0x000e620000000200 */
[----:B------:R-:W-:-:S02]  /*2260*/  LOP3.LUT P4, RZ, R16, 0x2, RZ, 0xc0, !PT ;  /* 0x0000000210ff7812 */ /* 0x000fc4000788c0ff */
[----:B------:R-:W-:Y:S01]  /*2270*/  LOP3.LUT R8, R19, R8, RZ, 0x3c, !PT ;  /* 0x0000000813087212 */ /* 0x000fe200078e3cff */
[----:B------:R-:W1:Y:S01]  /*2280*/  LDSM.16.M88.4 R184, [R214+0x9080] ;  /* 0x00908000d6b8783b */ /* 0x000e620000000200 */
[----:B------:R-:W-:Y:S02]  /*2290*/  LOP3.LUT R18, R0, 0x2, R18, 0xe2, !PT ;  /* 0x0000000200127812 */ /* 0x000fe400078ee212 */
[----:B------:R-:W-:Y:S01]  /*22a0*/  IADD3 R4, R37, UR4, RZ ;  /* 0x0000000425047c10 */ /* 0x000fe2000fffe0ff */
[----:B------:R-:W1:Y:S01]  /*22b0*/  LDSM.16.M88.4 R188, [R215+0x8080] ;  /* 0x00808000d7bc783b */ /* 0x000e620000000200 */
[----:B------:R-:W-:Y:S01]  /*22c0*/  IMAD R213, R28, 0x200, R8 ;  /* 0x000002001cd57824 */ /* 0x000fe200078e0208 */
[----:B------:R-:W-:Y:S01]  /*22d0*/  LOP3.LUT R7, R7, 0x8, RZ, 0xc0, !PT ;  /* 0x0000000807077812 */ /* 0x000fe200078ec0ff */
[----:B------:R-:W-:Y:S01]  /*22e0*/  UMOV UR4, URZ ;  /* 0x0000003f00047c82 */ /* 0x000fe20008000000 */
[----:B------:R-:W1:Y:S01]  /*22f0*/  LDSM.16.M88.4 R192, [R215+0x9080] ;  /* 0x00908000d7c0783b */ /* 0x000e620000000200 */
[----:B------:R-:W-:Y:S01]  /*2300*/  SHF.R.S32.HI R17, RZ, 0x2, R17 ;  /* 0x00000002ff117819 */ /* 0x000fe20000011411 */
        /* <DEDUP_REMOVED lines=78> */
.L_x_518:
        /* <DEDUP_REMOVED lines=216> */
.L_x_516:
        /* <DEDUP_REMOVED lines=556> */
.L_x_517:
[-C--:B-1234-:R-:W-:Y:S01]  /*5830*/  HMMA.16816.F32.BF16 R4, R20, R2.reuse, RZ ;  /* 0x000000021404723c */ /* 0x09efe200000418ff */
        /* <DEDUP_REMOVED lines=251> */
.L_x_515:
[----:B------:R-:W-:Y:S05]  /*67f0*/  @P1 EXIT ;  /* 0x000000000000194d */ /* 0x000fea0003800000 */
[----:B------:R-:W2:Y:S01]  /*6800*/  LDL.64 R2, [R1+0x18] ;  /* 0x0000180001027983 */ /* 0x000ea20000100a00 */
[----:B------:R-:W-:Y:S01]  /*6810*/  UMOV UR4, 0x1 ;  /* 0x0000000100047882 */ /* 0x000fe20000000000 */
[----:B------:R-:W-:Y:S01]  /*6820*/  BSSY B0, `(.L_x_519) ;  /* 0x0000023000007945 */ /* 0x000fe20003800000 */
[----:B------:R-:W-:Y:S02]  /*6830*/  ULDC.64 UR6, c[0x0][0x338] ;  /* 0x0000ce0000067ab9 */ /* 0x000fe40000000a00 */
[----:B------:R-:W-:-:S02]  /*6840*/  UISETP.NE.AND UP0, UPT, UR4, UR6, UPT ;  /* 0x000000060400728c */ /* 0x000fc4000bf05270 */
[----:B------:R-:W-:Y:S02]  /*6850*/  ULDC UR5, c[0x0][0x358] ;  /* 0x0000d60000057ab9 */ /* 0x000fe40000000800 */
[----:B------:R-:W-:Y:S02]  /*6860*/  UIMAD.WIDE.U32 UR12, UR10, UR7, URZ ;  /* 0x000000070a0c72a5 */ /* 0x000fe4000f8e003f */
[----:B------:R-:W-:Y:S02]  /*6870*/  UIMAD UR7, UR9, UR5, URZ ;  /* 0x00000005090772a4 */ /* 0x000fe4000f8e023f */
[----:B------:R-:W-:Y:S02]  /*6880*/  ULDC UR16, c[0x0][0x2f4] ;  /* 0x0000bd0000107ab9 */ /* 0x000fe40000000800 */
[----:B------:R-:W-:Y:S02]  /*6890*/  ULDC UR4, c[0x0][0x340] ;  /* 0x0000d00000047ab9 */ /* 0x000fe40000000800 */
[----:B------:R-:W-:-:S02]  /*68a0*/  UIMAD UR5, UR11, UR16, URZ ;  /* 0x000000100b0572a4 */ /* 0x000fc4000f8e023f */
[----:B------:R-:W-:Y:S02]  /*68b0*/  UMOV UR8, UR10 ;  /* 0x0000000a00087c82 */ /* 0x000fe40008000000 */
[----:B------:R-:W-:Y:S02]  /*68c0*/  UIMAD UR16, UR7, UR16, URZ ;  /* 0x00000010071072a4 */ /* 0x000fe4000f8e023f */
[----:B------:R-:W-:Y:S02]  /*68d0*/  @UP0 USHF.R.U32.HI UR8, URZ, UR4, UR13 ;  /* 0x000000043f080299 */ /* 0x000fe4000801160d */
[----:B------:R-:W-:Y:S02]  /*68e0*/  USHF.R.S32.HI UR4, URZ, 0x1f, UR5 ;  /* 0x0000001f3f047899 */ /* 0x000fe40008011405 */
[----:B------:R-:W-:Y:S02]  /*68f0*/  USHF.R.S32.HI UR12, URZ, 0x1f, UR16 ;  /* 0x0000001f3f0c7899 */ /* 0x000fe40008011410 */
[----:B------:R-:W-:-:S02]  /*6900*/  USHF.R.S32.HI UR13, URZ, 0x1f, UR8 ;  /* 0x0000001f3f0d7899 */ /* 0x000fc40008011408 */
[----:B------:R-:W-:-:S04]  /*6910*/  UIADD3 UR16, UP1, UP0, UR16, UR5, UR8 ;  /* 0x0000000510107290 */ /* 0x000fc8000f83e008 */
[----:B------:R-:W-:Y:S02]  /*6920*/  UIADD3.X UR12, UR12, UR4, UR13, UP1, UP0 ;  /* 0x000000040c0c7290 */ /* 0x000fe40008fe040d */
[----:B------:R-:W-:Y:S02]  /*6930*/  USHF.L.U32 UR7, UR16, 0x2, URZ ;  /* 0x0000000210077899 */ /* 0x000fe4000800063f */
[----:B------:R-:W-:Y:S02]  /*6940*/  ULDC.64 UR4, c[0x0][0x350] ;  /* 0x0000d40000047ab9 */ /* 0x000fe40000000a00 */
[----:B------:R-:W-:Y:S02]  /*6950*/  USHF.L.U64.HI UR12, UR16, 0x2, UR12 ;  /* 0x00000002100c7899 */ /* 0x000fe4000801020c */
[----:B------:R-:W-:Y:S02]  /*6960*/  UIADD3 UR4, UP0, UR7, UR4, URZ ;  /* 0x0000000407047290 */ /* 0x000fe4000ff1e03f */
[----:B------:R-:W-:-:S02]  /*6970*/  UIADD3 UR16, -UR8, URZ, URZ ;  /* 0x0000003f08107290 */ /* 0x000fc4000fffe13f */
[----:B------:R-:W-:Y:S02]  /*6980*/  UIADD3.X UR5, UR12, UR5, URZ, UP0, !UPT ;  /* 0x000000050c057290 */ /* 0x000fe400087fe43f */
[----:B------:R-:W-:Y:S01]  /*6990*/  UIMAD UR10, UR16, UR6, UR10 ;  /* 0x00000006100a72a4 */ /* 0x000fe2000f8e020a */
[----:B------:R-:W-:Y:S01]  /*69a0*/  IMAD.U32 R4, RZ, RZ, UR4 ;  /* 0x00000004ff047e24 */ /* 0x000fe2000f8e00ff */
[----:B------:R-:W-:Y:S02]  /*69b0*/  USHF.R.S32.HI UR6, URZ, 0x1f, UR11 ;  /* 0x0000001f3f067899 */ /* 0x000fe4000801140b */
[----:B------:R-:W-:Y:S01]  /*69c0*/  MOV R5, UR5 ;  /* 0x0000000500057c02 */ /* 0x000fe20008000f00 */
[----:B------:R-:W-:Y:S01]  /*69d0*/  BAR.SYNC.DEFER_BLOCKING 0x1, 0x100 ;  /* 0x0044000000007b1d */ /* 0x000fe20000010000 */
[----:B--2---:R-:W-:-:S13]  /*69e0*/  ISETP.NE.AND P1, PT, R2, RZ, PT ;  /* 0x000000ff0200720c */ /* 0x004fda0003f25270 */
[----:B------:R-:W-:Y:S05]  /*69f0*/  @P1 BRA `(.L_x_520) ;  /* 0x0000005000001947 */ /* 0x000fea0003800000 */
.L_x_521:
[----:B------:R-:W2:Y:S01]  /*6a00*/  LDG.E.STRONG.GPU R0, [R4.64] ;  /* 0x0000000e04007981 */ /* 0x000ea2000c1ef900 */
[----:B------:R-:W-:Y:S01]  /*6a10*/  YIELD ;  /* 0x0000000000007946 */ /* 0x000fe20003800000 */
[----:B--2---:R-:W-:Y:S01]  /*6a20*/  ISETP.NE.AND P0, PT, R0, UR10, PT ;  /* 0x0000000a00007c0c */ /* 0x004fe2000bf05270 */
[----:B------:R-:W-:-:S12]  /*6a30*/  CCTL.IVALL ;  /* 0x00000000ff00798f */ /* 0x000fd80002000000 */
[----:B------:R-:W-:Y:S05]  /*6a40*/  @P0 BRA `(.L_x_521) ;  /* 0xffffffb000000947 */ /* 0x000fea000383ffff */
.L_x_520:
[----:B------:R-:W-:Y:S05]  /*6a50*/  BSYNC B0 ;  /* 0x0000000000007941 */ /* 0x000fea0003800000 */
.L_x_519:
[----:B------:R-:W-:Y:S01]  /*6a60*/  MOV R10, 0xffffffff ;  /* 0xffffffff000a7802 */ /* 0x000fe20000000f00 */
[----:B------:R-:W-:Y:S05]  /*6a70*/  BRA.CONV ~URZ, `(.L_x_522) ;  /* 0x000000237f007947 */ /* 0x000fea000b800000 */
[----:B------:R-:W-:Y:S02]  /*6a80*/  MOV R2, 0x6aa0 ;  /* 0x00006aa000027802 */ /* 0x000fe40000000f00 */
[----:B------:R-:W-:Y:S05]  /*6a90*/  CALL.REL.NOINC `($__internal_4_$__cuda_sm70_warpsync) ;  /* 0x00000b4000007944 */ /* 0x000fea0003c00000 */
.L_x_522:
[----:B------:R-:W2:Y:S01]  /*6aa0*/  LDL.LU.64 R2, [R1+0x18] ;  /* 0x0000180001027983 */ /* 0x000ea20000300a00 */
[----:B------:R-:W-:Y:S01]  /*6ab0*/  UIMAD UR4, UR9, 0x3000, URZ ;  /* 0x00003000090478a4 */ /* 0x000fe2000f8e023f */
[----:B------:R-:W-:-:S03]  /*6ac0*/  IMAD.U32 R6, RZ, RZ, UR11 ;  /* 0x0000000bff067e24 */ /* 0x000fc6000f8e00ff */
[----:B------:R-:W-:Y:S01]  /*6ad0*/  USHF.R.S32.HI UR16, URZ, 0x1f, UR4 ;  /* 0x0000001f3f107899 */ /* 0x000fe20008011404 */
[----:B------:R-:W-:-:S06]  /*6ae0*/  NOP ;  /* 0x0000000000007918 */ /* 0x000fcc0000000000 */
[C---:B--2---:R-:W-:Y:S01]  /*6af0*/  IADD3 R8, P0, R2.reuse, UR4, RZ ;  /* 0x0000000402087c10 */ /* 0x044fe2000ff1e0ff */
[----:B------:R-:W-:Y:S02]  /*6b00*/  ULDC.64 UR4, c[0x0][0x328] ;  /* 0x0000ca0000047ab9 */ /* 0x000fe40000000a00 */
        /* <DEDUP_REMOVED lines=9> */
[----:B------:R-:W-:-:S05]  /*6ba0*/  IMAD.WIDE.U32 R6, R6, c[0x0][0x330], R2 ;  /* 0x0000cc0006067a25 */ /* 0x000fca00078e0002 */
        /* <DEDUP_REMOVED lines=53> */
[----:B------:R-:W-:Y:S05]  /*6f00*/  CALL.REL.NOINC `($__internal_4_$__cuda_sm70_warpsync) ;  /* 0x000006d000007944 */ /* 0x000fea0003c00000 */
.L_x_523:
        /* <DEDUP_REMOVED lines=12> */
.L_x_525:
[----:B------:R-:W-:Y:S05]  /*6fd0*/  BSYNC B0 ;  /* 0x0000000000007941 */ /* 0x000fea0003800000 */
.L_x_524:
[----:B------:R-:W-:Y:S01]  /*6fe0*/  ULDC.64 UR4, c[0x0][0x348] ;  /* 0x0000d20000047ab9 */ /* 0x000fe20000000a00 */
[----:B------:R-:W-:Y:S01]  /*6ff0*/  BSSY B0, `(.L_x_526) ;  /* 0x000000b000007945 */ /* 0x000fe20003800000 */
[----:B------:R-:W-:-:S04]  /*7000*/  UIADD3 UR4, UP0, UR7, UR4, URZ ;  /* 0x0000000407047290 */ /* 0x000fc8000ff1e03f */
[----:B------:R-:W-:Y:S02]  /*7010*/  UIADD3.X UR5, UR12, UR5, URZ, UP0, !UPT ;  /* 0x000000050c057290 */ /* 0x000fe400087fe43f */
[----:B--2---:R-:W-:-:S04]  /*7020*/  MOV R4, UR4 ;  /* 0x0000000400047c02 */ /* 0x004fc80008000f00 */
[----:B------:R-:W-:Y:S01]  /*7030*/  MOV R5, UR5 ;  /* 0x0000000500057c02 */ /* 0x000fe20008000f00 */
[----:B------:R-:W-:Y:S05]  /*7040*/  @P1 BRA `(.L_x_527) ;  /* 0x0000005000001947 */ /* 0x000fea0003800000 */
.L_x_528:
[----:B------:R-:W2:Y:S01]  /*7050*/  LDG.E.STRONG.GPU R0, [R4.64] ;  /* 0x0000000e04007981 */ /* 0x000ea2000c1ef900 */
[----:B------:R-:W-:Y:S01]  /*7060*/  YIELD ;  /* 0x0000000000007946 */ /* 0x000fe20003800000 */
[----:B--2---:R-:W-:Y:S01]  /*7070*/  ISETP.NE.AND P0, PT, R0, UR10, PT ;  /* 0x0000000a00007c0c */ /* 0x004fe2000bf05270 */
[----:B------:R-:W-:-:S12]  /*7080*/  CCTL.IVALL ;  /* 0x00000000ff00798f */ /* 0x000fd80002000000 */
[----:B------:R-:W-:Y:S05]  /*7090*/  @P0 BRA `(.L_x_528) ;  /* 0xffffffb000000947 */ /* 0x000fea000383ffff */
.L_x_527:
[----:B------:R-:W-:Y:S05]  /*70a0*/  BSYNC B0 ;  /* 0x0000000000007941 */ /* 0x000fea0003800000 */
.L_x_526:
[----:B------:R-:W-:Y:S05]  /*70b0*/  BRA.CONV ~URZ, `(.L_x_529) ;  /* 0x000000237f007947 */ /* 0x000fea000b800000 */
[----:B-1----:R-:W-:Y:S02]  /*70c0*/  MOV R2, 0x70e0 ;  /* 0x000070e000027802 */ /* 0x002fe40000000f00 */
[----:B------:R-:W-:Y:S05]  /*70d0*/  CALL.REL.NOINC `($__internal_4_$__cuda_sm70_warpsync) ;  /* 0x0000050000007944 */ /* 0x000fea0003c00000 */
.L_x_529:
[----:B------:R-:W-:Y:S01]  /*70e0*/  ULDC.64 UR4, c[0x0][0x300] ;  /* 0x0000c00000047ab9 */ /* 0x000fe20000000a00 */
[----:B-1----:R-:W-:Y:S01]  /*70f0*/  MOV R3, R9 ;  /* 0x0000000900037202 */ /* 0x002fe20000000f00 */
[----:B------:R-:W-:Y:S01]  /*7100*/  UIMAD UR4, UR13, UR4, URZ ;  /* 0x000000040d0472a4 */ /* 0x000fe2000f8e023f */
[----:B------:R-:W-:Y:S02]  /*7110*/  IMAD.U32 R0, RZ, RZ, UR8 ;  /* 0x00000008ff007e24 */ /* 0x000fe4000f8e00ff */
[----:B------:R-:W-:Y:S01]  /*7120*/  IMAD.MOV.U32 R2, RZ, RZ, R8 ;  /* 0x000000ffff027224 */ /* 0x000fe200078e0008 */
[----:B------:R-:W-:Y:S01]  /*7130*/  UIMAD UR16, UR8, UR5, UR4 ;  /* 0x00000005081072a4 */ /* 0x000fe2000f8e0204 */
[----:B------:R-:W-:Y:S02]  /*7140*/  IMAD.U32 R6, RZ, RZ, UR11 ;  /* 0x0000000bff067e24 */ /* 0x000fe4000f8e00ff */
        /* <DEDUP_REMOVED lines=61> */
.L_x_530:
        /* <DEDUP_REMOVED lines=12> */
        .weak           $__internal_4_$__cuda_sm70_warpsync
        .type           $__internal_4_$__cuda_sm70_warpsync,@function
        .size           $__internal_4_$__cuda_sm70_warpsync,(.L_x_1404 - $__internal_4_$__cuda_sm70_warpsync)
$__internal_4_$__cuda_sm70_warpsync:
[----:B------:R-:W-:Y:S01]  /*75e0*/  MOV R3, 0x0 ;  /* 0x0000000000037802 */ /* 0x000fe20000000f00 */
[----:B------:R-:W-:Y:S04]  /*75f0*/  WARPSYNC R10 ;  /* 0x0000000a00007348 */ /* 0x000fe80003800000 */
[----:B------:R-:W-:Y:S05]  /*7600*/  RET.REL.NODEC R2 `(_ZN7cutlass13device_kernelIN5flash19enable_sm80_to_sm89INS1_16FlashAttnBwdSm80INS1_25CollectiveMainloopBwdSm80ILi2ELi1EN4cute5tupleIJNS5_1CILi64EEENS7_ILi128EEENS7_ILi96EEEEEENS_10bfloat16_tEfNS_4arch4Sm80ELb1ELb0ELb1ELb0ELb1ELb0ELb0ELb0ELi2ELi2ELi4ELi2ELb1EEENS1_24CollectiveEpilogueBwdGQAISB_fSE_Li256ELb0ELb1EEENS1_25SingleTileBwdLPTSchedulerILb0ELi128ELb1EEEEEEEEEvNT_6ParamsE) ;  /* 0xffff89f002007950 */ /* 0x000fea0003c3ffff */
.L_x_531:
        /* <DEDUP_REMOVED lines=15> */
.L_x_1404:


//--------------------- .text._ZN7cutlass13device_kernelIN5flash19enable_sm80_to_sm89INS1_16FlashAttnBwdSm80INS1_25CollectiveMainloopBwdSm80ILi2ELi1EN4cute5tupleIJNS5_1CILi64EEENS7_ILi128EEENS7_ILi96EEEEEENS_10bfloat16_tEfNS_4arch4Sm80ELb1ELb0ELb1ELb1ELb0ELb0ELb0ELb0ELi2ELi2ELi4ELi2ELb1EEENS1_21CollectiveEpilogueBwdISB_SC_SE_Li256ELb1ELb0ELi2EEENS1_25SingleTileBwdLPTSchedulerILb1ELi128ELb0EEEEEEEEEvNT_6ParamsE --------------------------
	.section	.text._ZN7cutlass13device_kernelIN5flash19enable_sm80_to_sm89INS1_16FlashAttnBwdSm80INS1_25CollectiveMainloopBwdSm80ILi2ELi1EN4cute5tupleIJNS5_1CILi64EEENS7_ILi128EEENS7_ILi96EEEEEENS_10bfloat16_tEfNS_4arch4Sm80ELb1ELb0ELb1ELb1ELb0ELb0ELb0ELb0ELi2ELi2ELi4ELi2ELb1EEENS1_21CollectiveEpilogueBwdISB_SC_SE_Li256ELb1ELb0ELi2EEENS1_25SingleTileBwdLPTSchedulerILb1ELi128ELb0EEEEEEEEEvNT_6ParamsE,"ax",@progbits
	.sectioninfo	@"SHI_REGISTERS=255"
	.align	128
.text._ZN7cutlass13device_kernelIN5flash19enable_sm80_to_sm89INS1_16FlashAttnBwdSm80INS1_25CollectiveMainloopBwdSm80ILi2ELi1EN4cute5tupleIJNS5_1CILi64EEENS7_ILi128EEENS7_ILi96EEEEEENS_10bfloat16_tEfNS_4arch4Sm80ELb1ELb0ELb1ELb1ELb0ELb0ELb0ELb0ELi2ELi2ELi4ELi2ELb1EEENS1_21CollectiveEpilogueBwdISB_SC_SE_Li256ELb1ELb0ELi2EEENS1_25SingleTileBwdLPTSchedulerILb1ELi128ELb0EEEEEEEEEvNT_6ParamsE:
        .type           _ZN7cutlass13device_kernelIN5flash19enable_sm80_to_sm89INS1_16FlashAttnBwdSm80INS1_25CollectiveMainloopBwdSm80ILi2ELi1EN4cute5tupleIJNS5_1CILi64EEENS7_ILi128EEENS7_ILi96EEEEEENS_10bfloat16_tEfNS_4arch4Sm80ELb1ELb0ELb1ELb1ELb0ELb0ELb0ELb0ELi2ELi2ELi4ELi2ELb1EEENS1_21CollectiveEpilogueBwdISB_SC_SE_Li256ELb1ELb0ELi2EEENS1_25SingleTileBwdLPTSchedulerILb1ELi128ELb0EEEEEEEEEvNT_6ParamsE,@function
        .size           _ZN7cutlass13device_kernelIN5flash19enable_sm80_to_sm89INS1_16FlashAttnBwdSm80INS1_25CollectiveMainloopBwdSm80ILi2ELi1EN4cute5tupleIJNS5_1CILi64EEENS7_ILi128EEENS7_ILi96EEEEEENS_10bfloat16_tEfNS_4arch4Sm80ELb1ELb0ELb1ELb1ELb0ELb0ELb0ELb0ELi2ELi2ELi4ELi2ELb1EEENS1_21CollectiveEpilogueBwdISB_SC_SE_Li256ELb1ELb0ELi2EEENS1_25SingleTileBwdLPTSchedulerILb1ELi128ELb0EEEEEEEEEvNT_6ParamsE,(.L_x_1406 - _ZN7cutlass13device_kernelIN5flash19enable_sm80_to_sm89INS1_16FlashAttnBwdSm80INS1_25CollectiveMainloopBwdSm80ILi2ELi1EN4cute5tupleIJNS5_1CILi64EEENS7_ILi128EEENS7_ILi96EEEEEENS_10bfloat16_tEfNS_4arch4Sm80ELb1ELb0ELb1ELb1ELb0ELb0ELb0ELb0ELi2ELi2ELi4ELi2ELb1EEENS1_21CollectiveEpilogueBwdISB_SC_SE_Li256ELb1ELb0ELi2EEENS1_25SingleTileBwdLPTSchedulerILb1ELi128ELb0EEEEEEEEEvNT_6ParamsE)
        .other          _ZN7cutlass13device_kernelIN5flash19enable_sm80_to_sm89INS1_16FlashAttnBwdSm80INS1_25CollectiveMainloopBwdSm80ILi2ELi1EN4cute5tupleIJNS5_1CILi64EEENS7_ILi128EEENS7_ILi96EEEEEENS_10bfloat16_tEfNS_4arch4Sm80ELb1ELb0ELb1ELb1ELb0ELb0ELb0ELb0ELi2ELi2ELi4ELi2ELb1EEENS1_21CollectiveEpilogueBwdISB_SC_SE_Li256ELb1ELb0ELi2EEENS1_25SingleTileBwdLPTSchedulerILb1ELi128ELb0EEEEEEEEEvNT_6ParamsE,@"STO_CUDA_ENTRY STV_DEFAULT"
_ZN7cutlass13device_kernelIN5flash19enable_sm80_to_sm89INS1_16FlashAttnBwdSm80INS1_25CollectiveMainloopBwdSm80ILi2ELi1EN4cute5tupleIJNS5_1CILi64EEENS7_ILi128EEENS7_ILi96EEEEEENS_10bfloat16_tEfNS_4arch4Sm80ELb1ELb0ELb1ELb1ELb0ELb0ELb0ELb0ELi2ELi2ELi4ELi2ELb1EEENS1_21CollectiveEpilogueBwdISB_SC_SE_Li256ELb1ELb0ELi2EEENS1_25SingleTileBwdLPTSchedulerILb1ELi128ELb0EEEEEEEEEvNT_6ParamsE:
[----:B------:R-:W-:Y:S02]  /*0000*/  MOV R1, c[0x0][0x28] ;  /* 0x00000a0000017a02 */ /* 0x000fe40000000f00 */
[----:B------:R-:W1:Y:S01]  /*0010*/  S2R R85, SR_TID.X ;  /* 0x0000000000557919 */ /* 0x000e620000002100 */
[----:B------:R-:W2:Y:S01]  /*0020*/  S2UR UR4, SR_CTAID.X ;  /* 0x00000000000479c3 */ /* 0x000ea20000002500 */
[----:B------:R-:W-:Y:S01]  /*0030*/  ULDC.64 UR18, c[0x0][0x118] ;  /* 0x0000460000127ab9 */ /* 0x000fe20000000a00 */
[----:B------:R-:W-:Y:S02]  /*0040*/  IADD3 R1, R1, -0x68, RZ ;  /* 0xffffff9801017810 */ /* 0x000fe40007ffe0ff */
[----:B-1----:R-:W-:-:S06]  /*0050*/  SHF.R.U32.HI R0, RZ, 0x5, R85 ;  /* 0x00000005ff007819 */ /* 0x002fcc0000011655 */
        /* <DEDUP_REMOVED lines=8> */
[----:B------:R-:W-:Y:S02]  /*00e0*/  @UP0 UMOV UR7, UR11 ;  /* 0x0000000b00070c82 */ /* 0x000fe40008000000 */
        /* <DEDUP_REMOVED lines=12> */
[----:B------:R-:W-:Y:S02]  /*01b0*/  @UP0 UMOV UR9, UR11 ;  /* 0x0000000b00090c82 */ /* 0x000fe40008000000 */
[----:B------:R-:W-:-:S04]  /*01c0*/  @UP0 USHF.R.U32.HI UR12, URZ, UR5, UR9 ;  /* 0x000000053f0c0299 */ /* 0x000fc80008011609 */
[----:B------:R-:W-:Y:S01]  /*01d0*/  UIMAD UR7, UR12, UR7, URZ ;  /* 0x000000070c0772a4 */ /* 0x000fe2000f8e023f */
[----:B------:R-:W-:Y:S05]  /*01e0*/  BRA `(.L_x_534) ;  /* 0x0000008000007947 */ /* 0x000fea0003800000 */
.L_x_533:
[----:B------:R-:W-:Y:S02]  /*01f0*/  ULDC UR7, c[0x0][0x3ac] ;  /* 0x0000eb0000077ab9 */ /* 0x000fe40000000800 */
[----:B------:R-:W-:Y:S02]  /*0200*/  UISETP.NE.AND UP0, UPT, UR7, 0x1, UPT ;  /* 0x000000010700788c */ /* 0x000fe4000bf05270 */
[----:B------:R-:W-:Y:S02]  /*0210*/  ULDC.64 UR4, c[0x0][0x3b0] ;  /* 0x0000ec0000047ab9 */ /* 0x000fe40000000a00 */
[----:B------:R-:W-:Y:S02]  /*0220*/  UIMAD.WIDE.U32 UR10, UR6, UR4, URZ ;  /* 0x00000004060a72a5 */ /* 0x000fe4000f8e003f */
[----:B------:R-:W-:-:S05]  /*0230*/  UMOV UR12, UR6 ;  /* 0x00000006000c7c82 */ /* 0x000fca0008000000 */
[----:B------:R-:W-:Y:S02]  /*0240*/  @UP0 UMOV UR9, UR11 ;  /* 0x0000000b00090c82 */ /* 0x000fe40008000000 */
[----:B------:R-:W-:-:S04]  /*0250*/  @UP0 USHF.R.U32.HI UR12, URZ, UR5, UR9 ;  /* 0x000000053f0c0299 */ /* 0x000fc80008011609 */
[----:B------:R-:W-:-:S04]  /*0260*/  UIMAD UR7, UR12, UR7, URZ ;  /* 0x000000070c0772a4 */ /* 0x000fc8000f8e023f */
.L_x_534:
[----:B------:R-:W-:Y:S01]  /*0270*/  UIADD3 UR9, UR6, -UR7, URZ ;  /* 0x8000000706097290 */ /* 0x000fe2000fffe03f */
[----:B------:R-:W-:Y:S01]  /*0280*/  ISETP.NE.U32.AND P0, PT, RZ, c[0x0][0x3e0], PT ;  /* 0x0000f800ff007a0c */ /* 0x000fe20003f05070 */
[----:B------:R-:W-:Y:S02]  /*0290*/  ULDC.64 UR4, c[0x0][0x3a8] ;  /* 0x0000ea0000047ab9 */ /* 0x000fe40000000a00 */
[----:B------:R-:W-:Y:S01]  /*02a0*/  ULDC.64 UR6, c[0x0][0x3a0] ;  /* 0x0000e80000067ab9 */ /* 0x000fe20000000a00 */
[----:B------:R-:W-:Y:S01]  /*02b0*/  ISETP.NE.AND.EX P0, PT, RZ, c[0x0][0x3e4], PT, P0 ;  /* 0x0000f900ff007a0c */ /* 0x000fe20003f05300 */
[----:B------:R-:W-:Y:S02]  /*02c0*/  UISETP.NE.AND UP0, UPT, UR6, 0x1, UPT ;  /* 0x000000010600788c */ /* 0x000fe4000bf05270 */
[----:B------:R-:W-:-:S04]  /*02d0*/  UIMAD UR5, UR8, UR5, UR9 ;  /* 0x00000005080572a4 */ /* 0x000fc8000f8e0209 */
[----:B------:R-:W-:-:S03]  /*02e0*/  UIMAD.WIDE.U32 UR8, UR5, UR7, URZ ;  /* 0x00000007050872a5 */ /* 0x000fc6000f8e003f */
[----:B------:R-:W-:-:S04]  /*02f0*/  UMOV UR10, UR5 ;  /* 0x00000005000a7c82 */ /* 0x000fc80008000000 */
[----:B------:R-:W-:Y:S02]  /*0300*/  @UP0 UMOV UR7, UR9 ;  /* 0x0000000900070c82 */ /* 0x000fe40008000000 */
[----:B------:R-:W-:-:S04]  /*0310*/  @UP0 USHF.R.U32.HI UR10, URZ, UR4, UR7 ;  /* 0x000000043f0a0299 */ /* 0x000fc80008011607 */
[----:B------:R-:W-:-:S04]  /*0320*/  UIADD3 UR11, -UR10, URZ, URZ ;  /* 0x0000003f0a0b7290 */ /* 0x000fc8000fffe13f */
[----:B------:R-:W-:Y:S01]  /*0330*/  UIMAD UR11, UR11, UR6, UR5 ;  /* 0x000000060b0b72a4 */ /* 0x000fe2000f8e0205 */
[----:B------:R-:W-:Y:S05]  /*0340*/  @!P0 BRA `(.L_x_535) ;  /* 0x0000008000008947 */ /* 0x000fea0003800000 */
[----:B------:R-:W-:Y:S02]  /*0350*/  UMOV UR4, 0x4 ;  /* 0x0000000400047882 */ /* 0x000fe40000000000 */
[----:B------:R-:W-:Y:S02]  /*0360*/  ULDC.64 UR6, c[0x0][0x3e0] ;  /* 0x0000f80000067ab9 */ /* 0x000fe40000000a00 */
[----:B------:R-:W-:-:S06]  /*0370*/  UIMAD.WIDE UR4, UR10, UR4, UR6 ;  /* 0x000000040a0472a5 */ /* 0x000fcc000f8e0206 */
[----:B------:R-:W-:Y:S02]  /*0380*/  MOV R2, UR4 ;  /* 0x0000000400027c02 */ /* 0x000fe40008000f00 */
[----:B------:R-:W-:-:S05]  /*0390*/  MOV R3, UR5 ;  /* 0x0000000500037c02 */ /* 0x000fca0008000f00 */
[----:B------:R-:W2:Y:S02]  /*03a0*/  LDG.E R0, [R2.64] ;  /* 0x0000001202007981 */ /* 0x000ea4000c1e1900 */
[----:B--2---:R1:W2:Y:S02]  /*03b0*/  R2UR UR5, R0 ;  /* 0x00000000000573c2 */ /* 0x0042a400000e0000 */
[----:B-12---:R-:W-:Y:S05]  /*03c0*/  BRA `(.L_x_536) ;  /* 0x000000f000007947 */ /* 0x006fea0003800000 */
.L_x_535:
[----:B------:R-:W-:-:S04]  /*03d0*/  ISETP.NE.U32.AND P0, PT, RZ, c[0x0][0x3d8], PT ;  /* 0x0000f600ff007a0c */ /* 0x000fc80003f05070 */
[----:B------:R-:W-:-:S13]  /*03e0*/  ISETP.NE.AND.EX P0, PT, RZ, c[0x0][0x3dc], PT, P0 ;  /* 0x0000f700ff007a0c */ /* 0x000fda0003f05300 */
[----:B------:R-:W-:Y:S05]  /*03f0*/  @!P0 BRA `(.L_x_537) ;  /* 0x000000b000008947 */ /* 0x000fea0003800000 */
[----:B------:R-:W-:Y:S02]  /*0400*/  UMOV UR4, 0x4 ;  /* 0x0000000400047882 */ /* 0x000fe40000000000 */
[----:B------:R-:W-:Y:S02]  /*0410*/  ULDC.64 UR6, c[0x0][0x3d8] ;  /* 0x0000f60000067ab9 */ /* 0x000fe40000000a00 */
[----:B------:R-:W-:-:S06]  /*0420*/  UIMAD.WIDE UR4, UR10, UR4, UR6 ;  /* 0x000000040a0472a5 */ /* 0x000fcc000f8e0206 */
[----:B------:R-:W-:Y:S02]  /*0430*/  MOV R2, UR4 ;  /* 0x0000000400027c02 */ /* 0x000fe40008000f00 */
[----:B------:R-:W-:-:S05]  /*0440*/  MOV R3, UR5 ;  /* 0x0000000500037c02 */ /* 0x000fca0008000f00 */
[----:B------:R-:W2:Y:S04]  /*0450*/  LDG.E R4, [R2.64] ;  /* 0x0000001202047981 */ /* 0x000ea8000c1e1900 */
[----:B------:R-:W3:Y:S01]  /*0460*/  LDG.E R0, [R2.64+0x4] ;  /* 0x0000041202007981 */ /* 0x000ee2000c1e1900 */
[----:B--2---:R-:W1:Y:S08]  /*0470*/  R2UR UR5, R4 ;  /* 0x00000000040573c2 */ /* 0x004e7000000e0000 */
[----:B---3--:R-:W1:Y:S02]  /*0480*/  R2UR UR4, R0 ;  /* 0x00000000000473c2 */ /* 0x008e6400000e0000 */
[----:B-1----:R-:W-:Y:S01]  /*0490*/  UIADD3 UR5, -UR5, UR4, URZ ;  /* 0x0000000405057290 */ /* 0x002fe2000fffe13f */
[----:B------:R-:W-:Y:S05]  /*04a0*/  BRA `(.L_x_536) ;  /* 0x0000001000007947 */ /* 0x000fea0003800000 */
.L_x_537:
[----:B------:R-:W-:Y:S02]  /*04b0*/  ULDC UR5, c[0x0][0x3d4] ;  /* 0x0000f50000057ab9 */ /* 0x000fe40000000800 */
.L_x_536:
[----:B------:R-:W-:-:S04]  /*04c0*/  UIADD3 UR5, UR5, 0x7f, URZ ;  /* 0x0000007f05057890 */ /* 0x000fc8000fffe03f */
[----:B------:R-:W-:-:S04]  /*04d0*/  USHF.R.S32.HI UR4, URZ, 0x1f, UR5 ;  /* 0x0000001f3f047899 */ /* 0x000fc80008011405 */
[----:B------:R-:W-:-:S04]  /*04e0*/  ULEA.HI UR4, UR4, UR5, URZ, 0x7 ;  /* 0x0000000504047291 */ /* 0x000fc8000f8f383f */
[----:B------:R-:W-:-:S04]  /*04f0*/  USHF.R.S32.HI UR4, URZ, 0x7, UR4 ;  /* 0x000000073f047899 */ /* 0x000fc80008011404 */
[----:B------:R-:W-:-:S04]  /*0500*/  UISETP.GE.AND UP0, UPT, UR12, UR4, UPT ;  /* 0x000000040c00728c */ /* 0x000fc8000bf06270 */
[----:B------:R-:W-:Y:S01]  /*0510*/  USEL UR10, UR10, 0xffffffff, !UP0 ;  /* 0xffffffff0a0a7887 */ /* 0x000fe2000c000000 */
[----:B------:R-:W-:Y:S05]  /*0520*/  BRA `(.L_x_538) ;  /* 0x0000049000007947 */ /* 0x000fea0003800000 */
.L_x_532:
        /* <DEDUP_REMOVED lines=22> */
.L_x_539:
        /* <DEDUP_REMOVED lines=8> */
.L_x_540:
        /* <DEDUP_REMOVED lines=22> */
.L_x_541:
        /* <DEDUP_REMOVED lines=14> */
.L_x_543:
[----:B------:R-:W-:Y:S02]  /*0950*/  ULDC UR5, c[0x0][0x3d4] ;  /* 0x0000f50000057ab9 */ /* 0x000fe40000000800 */
.L_x_542:
[----:B------:R-:W-:-:S04]  /*0960*/  UIADD3 UR5, UR5, 0x7f, URZ ;  /* 0x0000007f05057890 */ /* 0x000fc8000fffe03f */
[----:B------:R-:W-:-:S04]  /*0970*/  USHF.R.S32.HI UR4, URZ, 0x1f, UR5 ;  /* 0x0000001f3f047899 */ /* 0x000fc80008011405 */
[----:B------:R-:W-:-:S04]  /*0980*/  ULEA.HI UR4, UR4, UR5, URZ, 0x7 ;  /* 0x0000000504047291 */ /* 0x000fc8000f8f383f */
[----:B------:R-:W-:-:S04]  /*0990*/  USHF.R.S32.HI UR4, URZ, 0x7, UR4 ;  /* 0x000000073f047899 */ /* 0x000fc80008011404 */
[----:B------:R-:W-:-:S04]  /*09a0*/  UISETP.GE.AND UP0, UPT, UR12, UR4, UPT ;  /* 0x000000040c00728c */ /* 0x000fc8000bf06270 */
[----:B------:R-:W-:-:S06]  /*09b0*/  USEL UR10, UR10, 0xffffffff, !UP0 ;  /* 0xffffffff0a0a7887 */ /* 0x000fcc000c000000 */
.L_x_538:
[----:B------:R-:W-:-:S13]  /*09c0*/  ISETP.LE.AND P0, PT, RZ, UR10, PT ;  /* 0x0000000aff007c0c */ /* 0x000fda000bf03270 */
[----:B------:R-:W-:Y:S05]  /*09d0*/  @!P0 EXIT ;  /* 0x000000000000894d */ /* 0x000fea0003800000 */
[----:B------:R-:W-:Y:S02]  /*09e0*/  ULDC.64 UR4, c[0x0][0x2c8] ;  /* 0x0000b20000047ab9 */ /* 0x000fe40000000a00 */
[----:B------:R-:W-:Y:S02]  /*09f0*/  UISETP.NE.U32.AND UP2, UPT, URZ, UR4, UPT ;  /* 0x000000043f00728c */ /* 0x000fe4000bf45070 */
[----:B------:R-:W-:Y:S02]  /*0a00*/  UMOV UR6, 0x4 ;  /* 0x0000000400067882 */ /* 0x000fe40000000000 */
[----:B------:R-:W-:Y:S02]  /*0a10*/  UISETP.NE.AND.EX UP2, UPT, URZ, UR5, UPT, UP2 ;  /* 0x000000053f00728c */ /* 0x000fe4000bf45320 */
[----:B------:R-:W-:Y:S02]  /*0a20*/  ULDC.64 UR8, c[0x0][0x2c8] ;  /* 0x0000b20000087ab9 */ /* 0x000fe40000000a00 */
[----:B------:R-:W-:-:S02]  /*0a30*/  UIMAD.WIDE UR8, UR10, UR6, UR8 ;  /* 0x000000060a0872a5 */ /* 0x000fc4000f8e0208 */
[----:B------:R-:W-:Y:S01]  /*0a40*/  PLOP3.LUT P2, PT, PT, PT, UP2, 0x80, 0x0 ;  /* 0x000000000000781c */ /* 0x000fe20003f4f028 */
[----:B------:R-:W-:Y:S02]  /*0a50*/  ULDC.64 UR4, c[0x0][0x2d8] ;  /* 0x0000b60000047ab9 */ /* 0x000fe40000000a00 */
[----:B------:R-:W-:Y:S01]  /*0a60*/  UISETP.NE.U32.AND UP0, UPT, URZ, UR4, UPT ;  /* 0x000000043f00728c */ /* 0x000fe2000bf05070 */
[----:B------:R-:W-:Y:S02]  /*0a70*/  IMAD.U32 R6, RZ, RZ, UR8 ;  /* 0x00000008ff067e24 */ /* 0x000fe4000f8e00ff */
[----:B------:R-:W-:Y:S01]  /*0a80*/  IMAD.U32 R7, RZ, RZ, UR9 ;  /* 0x00000009ff077e24 */ /* 0x000fe2000f8e00ff */
[----:B------:R-:W-:-:S06]  /*0a90*/  UISETP.NE.AND.EX UP0, UPT, URZ, UR5, UPT, UP0 ;  /* 0x000000053f00728c */ /* 0x000fcc000bf05300 */
[----:B------:R-:W2:Y:S01]  /*0aa0*/  @P2 LDG.E R4, [R6.64] ;  /* 0x0000001206042981 */ /* 0x000ea2000c1e1900 */
[----:B------:R-:W-:Y:S01]  /*0ab0*/  ULDC.64 UR4, c[0x0][0x2d8] ;  /* 0x0000b60000047ab9 */ /* 0x000fe20000000a00 */
[----:B------:R-:W-:-:S03]  /*0ac0*/  PLOP3.LUT P0, PT, PT, PT, UP0, 0x80, 0x0 ;  /* 0x000000000000781c */ /* 0x000fc60003f0f008 */
[----:B------:R-:W-:-:S06]  /*0ad0*/  @UP0 UIMAD.WIDE UR4, UR10, UR6, UR4 ;  /* 0x000000060a0402a5 */ /* 0x000fcc000f8e0204 */
[----:B------:R-:W-:Y:S01]  /*0ae0*/  MOV R2, UR4 ;  /* 0x0000000400027c02 */ /* 0x000fe20008000f00 */
[----:B------:R-:W-:Y:S01]  /*0af0*/  IMAD.U32 R3, RZ, RZ, UR5 ;  /* 0x00000005ff037e24 */ /* 0x000fe2000f8e00ff */
[----:B------:R-:W-:Y:S02]  /*0b00*/  ULDC.64 UR4, c[0x0][0x2d0] ;  /* 0x0000b40000047ab9 */ /* 0x000fe40000000a00 */
[----:B------:R-:W-:Y:S01]  /*0b10*/  UISETP.NE.U32.AND UP1, UPT, URZ, UR4, UPT ;  /* 0x000000043f00728c */ /* 0x000fe2000bf25070 */
[----:B------:R-:W-:Y:S01]  /*0b20*/  CS2R R8, SRZ ;  /* 0x0000000000087805 */ /* 0x000fe2000001ff00 */
[----:B------:R1:W3:Y:S02]  /*0b30*/  @P0 LDG.E R0, [R2.64] ;  /* 0x0000001202000981 */ /* 0x0002e4000c1e1900 */
[----:B------:R-:W-:-:S03]  /*0b40*/  UISETP.NE.AND.EX UP1, UPT, URZ, UR5, UPT, UP1 ;  /* 0x000000053f00728c */ /* 0x000fc6000bf25310 */
[----:B------:R-:W-:Y:S01]  /*0b50*/  ULDC.64 UR4, c[0x0][0x2d0] ;  /* 0x0000b40000047ab9 */ /* 0x000fe20000000a00 */
[----:B------:R4:W5:Y:S01]  /*0b60*/  @P2 LDG.E R8, [R6.64] ;  /* 0x0000001206082981 */ /* 0x000962000c1e1900 */
[----:B------:R-:W-:Y:S01]  /*0b70*/  UIMAD.WIDE UR4, UR10, UR6, UR4 ;  /* 0x000000060a0472a5 */ /* 0x000fe2000f8e0204 */
[----:B------:R-:W-:-:S05]  /*0b80*/  PLOP3.LUT P1, PT, PT, PT, UP1, 0x80, 0x0 ;  /* 0x000000000000781c */ /* 0x000fca0003f2f018 */
[----:B-1----:R-:W-:Y:S01]  /*0b90*/  MOV R2, UR4 ;  /* 0x0000000400027c02 */ /* 0x002fe20008000f00 */
[----:B------:R-:W-:-:S07]  /*0ba0*/  IMAD.U32 R3, RZ, RZ, UR5 ;  /* 0x00000005ff037e24 */ /* 0x000fce000f8e00ff */
[----:B------:R4:W5:Y:S01]  /*0bb0*/  @P1 LDG.E R9, [R2.64] ;  /* 0x0000001202091981 */ /* 0x000962000c1e1900 */
[----:B------:R-:W-:Y:S02]  /*0bc0*/  ULDC UR9, c[0x0][0x168] ;  /* 0x00005a0000097ab9 */ /* 0x000fe40000000800 */
[----:B------:R-:W-:Y:S02]  /*0bd0*/  UMOV UR14, URZ ;  /* 0x0000003f000e7c82 */ /* 0x000fe40008000000 */
[----:B------:R-:W-:Y:S01]  /*0be0*/  ULDC UR8, c[0x0][0x198] ;  /* 0x0000660000087ab9 */ /* 0x000fe20000000800 */
[----:B--2---:R-:W1:Y:S02]  /*0bf0*/  @P2 R2UR UR5, R4 ;  /* 0x00000000040523c2 */ /* 0x004e6400000e0000 */
[----:B-1----:R-:W-:-:S04]  /*0c00*/  @UP2 ULEA UR5, UR10, UR5, 0x6 ;  /* 0x000000050a052291 */ /* 0x002fc8000f8e303f */
[----:B------:R-:W-:-:S04]  /*0c10*/  @UP2 USHF.R.S32.HI UR4, URZ, 0x1f, UR5 ;  /* 0x0000001f3f042899 */ /* 0x000fc80008011405 */
[----:B------:R-:W-:Y:S01]  /*0c20*/  @UP2 ULEA.HI UR4, UR4, UR5, URZ, 0x6 ;  /* 0x0000000504042291 */ /* 0x000fe2000f8f303f */
[----:B---3--:R4:W1:Y:S03]  /*0c30*/  @P0 R2UR UR9, R0 ;  /* 0x00000000000903c2 */ /* 0x00886600000e0000 */
[----:B------:R-:W-:Y:S01]  /*0c40*/  @UP2 ULOP3.LUT UR14, UR4, 0xffffffc0, URZ, 0xc0, !UPT ;  /* 0xffffffc0040e2892 */ /* 0x000fe2000f8ec03f */
[----:B-1--4-:R-:W-:Y:S06]  /*0c50*/  @P0 BRA `(.L_x_544) ;  /* 0x0000006000000947 */ /* 0x012fec0003800000 */
[----:B------:R-:W-:Y:S05]  /*0c60*/  @!P2 BRA `(.L_x_544) ;  /* 0x000000500000a947 */ /* 0x000fea0003800000 */
[----:B------:R-:W2:Y:S04]  /*0c70*/  LDG.E R4, [R6.64] ;  /* 0x0000001206047981 */ /* 0x000ea8000c1e1900 */
[----:B------:R-:W3:Y:S01]  /*0c80*/  LDG.E R0, [R6.64+0x4] ;  /* 0x0000041206007981 */ /* 0x000ee2000c1e1900 */
[----:B--2---:R-:W1:Y:S08]  /*0c90*/  R2UR UR9, R4 ;  /* 0x00000000040973c2 */ /* 0x004e7000000e0000 */
[----:B---3--:R-:W1:Y:S02]  /*0ca0*/  R2UR UR4, R0 ;  /* 0x00000000000473c2 */ /* 0x008e6400000e0000 */
[----:B-1----:R-:W-:-:S06]  /*0cb0*/  UIADD3 UR9, -UR9, UR4, URZ ;  /* 0x0000000409097290 */ /* 0x002fcc000fffe13f */
.L_x_544:
[----:B------:R-:W-:-:S04]  /*0cc0*/  ISETP.NE.U32.AND P0, PT, RZ, c[0x0][0x2e0], PT ;  /* 0x0000b800ff007a0c */ /* 0x000fc80003f05070 */
[----:B------:R-:W-:-:S13]  /*0cd0*/  ISETP.NE.AND.EX P0, PT, RZ, c[0x0][0x2e4], PT, P0 ;  /* 0x0000b900ff007a0c */ /* 0x000fda0003f05300 */
[----:B------:R-:W-:Y:S05]  /*0ce0*/  @!P0 BRA `(.L_x_545) ;  /* 0x0000007000008947 */ /* 0x000fea0003800000 */
[----:B------:R-:W-:Y:S02]  /*0cf0*/  ULDC.64 UR4, c[0x0][0x2e0] ;  /* 0x0000b80000047ab9 */ /* 0x000fe40000000a00 */
[----:B------:R-:W-:-:S06]  /*0d00*/  UIMAD.WIDE UR4, UR10, UR6, UR4 ;  /* 0x000000060a0472a5 */ /* 0x000fcc000f8e0204 */
[----:B------:R-:W-:Y:S02]  /*0d10*/  MOV R2, UR4 ;  /* 0x0000000400027c02 */ /* 0x000fe40008000f00 */
[----:B------:R-:W-:-:S05]  /*0d20*/  MOV R3, UR5 ;  /* 0x0000000500037c02 */ /* 0x000fca0008000f00 */
[----:B------:R-:W2:Y:S02]  /*0d30*/  LDG.E R0, [R2.64] ;  /* 0x0000001202007981 */ /* 0x000ea4000c1e1900 */
[----:B--2---:R1:W2:Y:S02]  /*0d40*/  R2UR UR8, R0 ;  /* 0x00000000000873c2 */ /* 0x0042a400000e0000 */
[----:B-12---:R-:W-:Y:S05]  /*0d50*/  BRA `(.L_x_546) ;  /* 0x0000006000007947 */ /* 0x006fea0003800000 */
.L_x_545:
[----:B------:R-:W-:Y:S05]  /*0d60*/  @!P1 BRA `(.L_x_546) ;  /* 0x0000005000009947 */ /* 0x000fea0003800000 */
[----:B------:R1:W2:Y:S04]  /*0d70*/  LDG.E R0, [R2.64] ;  /* 0x0000001202007981 */ /* 0x0002a8000c1e1900 */
[----:B-1----:R-:W3:Y:S01]  /*0d80*/  LDG.E R2, [R2.64+0x4] ;  /* 0x0000041202027981 */ /* 0x002ee2000c1e1900 */
[----:B--2---:R-:W1:Y:S08]  /*0d90*/  R2UR UR8, R0 ;  /* 0x00000000000873c2 */ /* 0x004e7000000e0000 */
[----:B---3--:R-:W1:Y:S02]  /*0da0*/  R2UR UR4, R2 ;  /* 0x00000000020473c2 */ /* 0x008e6400000e0000 */
[----:B-1----:R-:W-:-:S06]  /*0db0*/  UIADD3 UR8, -UR8, UR4, URZ ;  /* 0x0000000408087290 */ /* 0x002fcc000fffe13f */
.L_x_546:
[----:B------:R-:W-:Y:S01]  /*0dc0*/  USHF.L.U32 UR6, UR12, 0x7, URZ ;  /* 0x000000070c067899 */ /* 0x000fe2000800063f */
[----:B------:R-:W-:Y:S01]  /*0dd0*/  PLOP3.LUT P1, PT, PT, PT, PT, 0x80, 0x0 ;  /* 0x000000000000781c */ /* 0x000fe20003f2f070 */
[----:B------:R-:W-:Y:S01]  /*0de0*/  ULDC UR4, c[0x0][0x2a4] ;  /* 0x0000a90000047ab9 */ /* 0x000fe20000000800 */
[----:B------:R-:W-:Y:S01]  /*0df0*/  CS2R R126, SRZ ;  /* 0x00000000007e7805 */ /* 0x000fe2000001ff00 */
[----:B------:R-:W-:Y:S01]  /*0e00*/  UIADD3 UR7, UR6, UR9, -UR8 ;  /* 0x0000000906077290 */ /* 0x000fe2000fffe808 */
[----:B------:R-:W-:Y:S01]  /*0e10*/  CS2R R124, SRZ ;  /* 0x00000000007c7805 */ /* 0x000fe2000001ff00 */
[----:B------:R-:W-:Y:S01]  /*0e20*/  UIADD3 UR5, UR9, 0x3f, URZ ;  /* 0x0000003f09057890 */ /* 0x000fe2000fffe03f */
        /* <DEDUP_REMOVED lines=8> */
[----:B------:R-:W-:Y:S01]  /*0eb0*/  IMAD.MOV.U32 R116, RZ, RZ, RZ ;  /* 0x000000ffff747224 */ /* 0x000fe200078e00ff */
[----:B------:R-:W-:Y:S01]  /*0ec0*/  ULEA.HI UR17, UR17, UR4, URZ, 0x6 ;  /* 0x0000000411117291 */ /* 0x000fe2000f8f303f */
[----:B------:R-:W-:Y:S01]  /*0ed0*/  IMAD.MOV.U32 R110, RZ, RZ, RZ ;  /* 0x000000ffff6e7224 */ /* 0x000fe200078e00ff */
[----:B------:R-:W-:Y:S01]  /*0ee0*/  USHF.R.S32.HI UR4, URZ, 0x1f, UR5 ;  /* 0x0000001f3f047899 */ /* 0x000fe20008011405 */
[----:B------:R-:W-:Y:S01]  /*0ef0*/  CS2R R12, SRZ ;  /* 0x00000000000c7805 */ /* 0x000fe2000001ff00 */
[----:B------:R-:W-:Y:S01]  /*0f00*/  USHF.R.S32.HI UR17, URZ, 0x6, UR17 ;  /* 0x000000063f117899 */ /* 0x000fe20008011411 */
[----:B------:R-:W-:Y:S01]  /*0f10*/  MOV R108, RZ ;  /* 0x000000ff006c7202 */ /* 0x000fe20000000f00 */
[----:B------:R-:W-:Y:S01]  /*0f20*/  ULEA.HI UR4, UR4, UR5, URZ, 0x6 ;  /* 0x0000000504047291 */ /* 0x000fe2000f8f303f */
[----:B------:R-:W-:Y:S01]  /*0f30*/  IMAD.MOV.U32 R114, RZ, RZ, RZ ;  /* 0x000000ffff727224 */ /* 0x000fe200078e00ff */
[----:B------:R-:W-:Y:S01]  /*0f40*/  UISETP.LT.AND UP0, UPT, URZ, UR17, UPT ;  /* 0x000000113f00728c */ /* 0x000fe2000bf01270 */
[----:B------:R-:W-:Y:S01]  /*0f50*/  CS2R R14, SRZ ;  /* 0x00000000000e7805 */ /* 0x000fe2000001ff00 */
[----:B------:R-:W-:Y:S01]  /*0f60*/  USHF.R.S32.HI UR7, URZ, 0x6, UR4 ;  /* 0x000000063f077899 */ /* 0x000fe20008011404 */
        /* <DEDUP_REMOVED lines=47> */
[----:B------:R-:W-:Y:S01]  /*1260*/  UIMAD UR4, UR14, 0x60, URZ ;  /* 0x000000600e0478a4 */ /* 0x000fe2000f8e023f */
[C---:B------:R-:W-:Y:S01]  /*1270*/  IMAD.SHL.U32 R3, R85.reuse, 0x4, RZ ;  /* 0x0000000455037824 */ /* 0x040fe200078e00ff */
[----:B------:R-:W-:Y:S01]  /*1280*/  USHF.R.S32.HI UR13, URZ, 0x1f, UR14 ;  /* 0x0000001f3f0d7899 */ /* 0x000fe2000801140e */
[--C-:B------:R-:W-:Y:S01]  /*1290*/  SHF.R.S32.HI R5, RZ, 0x1f, R85.reuse ;  /* 0x0000001fff057819 */ /* 0x100fe20000011455 */
[----:B------:R-:W-:Y:S01]  /*12a0*/  IMAD.U32 R6, RZ, RZ, UR11 ;  /* 0x0000000bff067e24 */ /* 0x000fe2000f8e00ff */
[----:B------:R-:W-:Y:S01]  /*12b0*/  SHF.R.S32.HI R31, RZ, 0x1f, R85 ;  /* 0x0000001fff1f7819 */ /* 0x000fe20000011455 */
[----:B------:R-:W-:Y:S01]  /*12c0*/  IMAD.U32 R0, RZ, RZ, UR4 ;  /* 0x00000004ff007e24 */ /* 0x000fe2000f8e00ff */
[----:B------:R-:W-:Y:S01]  /*12d0*/  IADD3 R4, P0, R85, UR4, RZ ;  /* 0x0000000455047c10 */ /* 0x000fe2000ff1e0ff */
[----:B------:R-:W-:Y:S01]  /*12e0*/  ULDC.64 UR4, c[0x0][0x248] ;  /* 0x0000920000047ab9 */ /* 0x000fe20000000a00 */
[C---:B------:R-:W-:Y:S01]  /*12f0*/  IADD3 R2, P1, R3.reuse, UR14, RZ ;  /* 0x0000000e03027c10 */ /* 0x040fe2000ff3e0ff */
[----:B------:R-:W-:Y:S01]  /*1300*/  UISETP.NE.AND UP0, UPT, UR4, 0x1, UPT ;  /* 0x000000010400788c */ /* 0x000fe2000bf05270 */
[----:B------:R-:W-:Y:S01]  /*1310*/  LEA.HI.X.SX32 R5, R0, R5, 0x1, P0 ;  /* 0x0000000500057211 */ /* 0x000fe200000f0eff */
[----:B------:R-:W-:Y:S01]  /*1320*/  IMAD.U32 R0, RZ, RZ, UR11 ;  /* 0x0000000bff007e24 */ /* 0x000fe2000f8e00ff */
[----:B------:R-:W-:Y:S01]  /*1330*/  LEA.HI.X.SX32 R3, R3, UR13, 0x1, P1 ;  /* 0x0000000d03037c11 */ /* 0x000fe200088f0eff */
[----:B------:R-:W-:Y:S01]  /*1340*/  UIMAD.WIDE.U32 UR20, UR11, UR5, URZ ;  /* 0x000000050b1472a5 */ /* 0x000fe2000f8e003f */
[CC--:B------:R-:W-:Y:S01]  /*1350*/  LEA.HI R17, R31.reuse, R85.reuse, RZ, 0x2 ;  /* 0x000000551f117211 */ /* 0x0c0fe200078f10ff */
[----:B------:R-:W-:Y:S01]  /*1360*/  ULDC UR4, c[0x0][0x250] ;  /* 0x0000940000047ab9 */ /* 0x000fe20000000800 */
[----:B------:R-:W-:Y:S01]  /*1370*/  IMAD.WIDE.U32 R20, R0, c[0x0][0x238], R4 ;  /* 0x00008e0000147a25 */ /* 0x000fe200078e0004 */
[----:B------:R-:W-:Y:S01]  /*1380*/  UMOV UR13, UR11 ;  /* 0x0000000b000d7c82 */ /* 0x000fe20008000000 */
[----:B------:R-:W-:Y:S01]  /*1390*/  SHF.R.S32.HI R37, RZ, 0x2, R17 ;  /* 0x00000002ff257819 */ /* 0x000fe20000011411 */
[----:B------:R-:W-:Y:S01]  /*13a0*/  ULDC.64 UR14, c[0x0][0x1e0] ;  /* 0x00007800000e7ab9 */ /* 0x000fe20000000a00 */
[--C-:B------:R-:W-:Y:S01]  /*13b0*/  IMAD.WIDE.U32 R24, R6, c[0x0][0x270], R2.reuse ;  /* 0x00009c0006187a25 */ /* 0x100fe200078e0002 */
[----:B------:R-:W-:Y:S01]  /*13c0*/  LEA.HI R32, R31, R85, RZ, 0x3 ;  /* 0x000000551f207211 */ /* 0x000fe200078f18ff */
[----:B------:R-:W-:Y:S01]  /*13d0*/  @UP0 USHF.R.U32.HI UR13, URZ, UR4, UR21 ;  /* 0x000000043f0d0299 */ /* 0x000fe20008011615 */
[----:B-----5:R-:W-:Y:S01]  /*13e0*/  IADD3 R14, P1, R37, R8, RZ ;  /* 0x00000008250e7210 */ /* 0x020fe20007f3e0ff */
[----:B------:R-:W-:Y:S01]  /*13f0*/  IMAD.WIDE.U32 R22, R0, c[0x0][0x288], R2 ;  /* 0x0000a20000167a25 */ /* 0x000fe200078e0002 */
[----:B------:R-:W-:Y:S01]  /*1400*/  LOP3.LUT R2, R17, 0xfffffffc, RZ, 0xc0, !PT ;  /* 0xfffffffc11027812 */ /* 0x000fe200078ec0ff */
[----:B------:R-:W-:Y:S01]  /*1410*/  USHF.R.S32.HI UR16, URZ, 0x1f, UR13 ;  /* 0x0000001f3f107899 */ /* 0x000fe2000801140d */
[----:B------:R-:W-:Y:S01]  /*1420*/  SHF.R.S32.HI R0, RZ, 0x1f, R37 ;  /* 0x0000001fff007819 */ /* 0x000fe20000011425 */
[----:B------:R-:W-:Y:S01]  /*1430*/  ULDC.64 UR4, c[0x0][0x1b0] ;  /* 0x00006c0000047ab9 */ /* 0x000fe20000000a00 */
[----:B------:R-:W-:Y:S01]  /*1440*/  IADD3 R4, P0, R37, R9, RZ ;  /* 0x0000000925047210 */ /* 0x000fe20007f1e0ff */
[----:B------:R-:W-:Y:S01]  /*1450*/  IMAD.IADD R18, R85, 0x1, -R2 ;  /* 0x0000000155127824 */ /* 0x000fe200078e0a02 */
[-C--:B------:R-:W-:Y:S01]  /*1460*/  LEA.HI.X.SX32 R16, R8, R0.reuse, 0x1, P1 ;  /* 0x0000000008107211 */ /* 0x080fe200008f0eff */
[----:B------:R-:W-:Y:S01]  /*1470*/  UIMAD UR14, UR16, UR14, URZ ;  /* 0x0000000e100e72a4 */ /* 0x000fe2000f8e023f */
[----:B------:R-:W-:Y:S01]  /*1480*/  LEA.HI.X.SX32 R5, R9, R0, 0x1, P0 ;  /* 0x0000000009057211 */ /* 0x000fe200000f0eff */
[----:B------:R-:W-:Y:S01]  /*1490*/  IMAD.SHL.U32 R2, R18, 0x8, RZ ;  /* 0x0000000812027824 */ /* 0x000fe200078e00ff */
[----:B------:R-:W-:Y:S01]  /*14a0*/  UIMAD UR16, UR16, UR4, URZ ;  /* 0x00000004101072a4 */ /* 0x000fe2000f8e023f */
[----:B------:R-:W-:Y:S01]  /*14b0*/  IMAD.SHL.U32 R0, R32, 0x8, RZ ;  /* 0x0000000820007824 */ /* 0x000fe200078e00ff */
[----:B------:R-:W-:Y:S01]  /*14c0*/  USHF.R.S32.HI UR22, URZ, 0x1f, UR10 ;  /* 0x0000001f3f167899 */ /* 0x000fe2000801140a */
[----:B------:R-:W-:Y:S01]  /*14d0*/  IMAD.U32 R10, RZ, RZ, UR12 ;  /* 0x0000000cff0a7e24 */ /* 0x000fe2000f8e00ff */
[----:B------:R-:W-:Y:S01]  /*14e0*/  SHF.R.S32.HI R3, RZ, 0x1f, R2 ;  /* 0x0000001fff037819 */ /* 0x000fe20000011402 */
[----:B------:R-:W-:Y:S01]  /*14f0*/  IMAD.U32 R6, RZ, RZ, UR13 ;  /* 0x0000000dff067e24 */ /* 0x000fe2000f8e00ff */
[----:B------:R-:W-:Y:S01]  /*1500*/  LOP3.LUT R0, R0, 0xc0, RZ, 0xc0, !PT ;  /* 0x000000c000007812 */ /* 0x000fe200078ec0ff */
[----:B------:R-:W-:Y:S01]  /*1510*/  UIMAD UR15, UR13, UR15, UR14 ;  /* 0x0000000f0d0f72a4 */ /* 0x000fe2000f8e020e */
[----:B------:R-:W-:Y:S01]  /*1520*/  IMAD.WIDE R10, R10, 0x80, R4 ;  /* 0x000000800a0a7825 */ /* 0x000fe200078e0204 */
[----:B------:R-:W-:Y:S01]  /*1530*/  UIMAD UR16, UR13, UR5, UR16 ;  /* 0x000000050d1072a4 */ /* 0x000fe2000f8e0210 */
[----:B------:R-:W-:Y:S01]  /*1540*/  SHF.R.U32.HI R8, RZ, 0x3, R0 ;  /* 0x00000003ff087819 */ /* 0x000fe20000011600 */
[----:B------:R-:W-:Y:S01]  /*1550*/  USEL UR14, UR10, URZ, !UP1 ;  /* 0x0000003f0a0e7287 */ /* 0x000fe2000c800000 */
[--C-:B------:R-:W-:Y:S01]  /*1560*/  IMAD.WIDE.U32 R4, R6, c[0x0][0x1e0], R2.reuse ;  /* 0x0000780006047a25 */ /* 0x100fe200078e0002 */
[--C-:B------:R-:W-:Y:S01]  /*1570*/  LOP3.LUT R0, R0, 0x18, R2.reuse, 0xf8, !PT ;  /* 0x0000001800007812 */ /* 0x100fe200078ef802 */
[----:B------:R-:W-:Y:S01]  /*1580*/  USEL UR13, UR22, URZ, !UP1 ;  /* 0x0000003f160d7287 */ /* 0x000fe2000c800000 */
[----:B------:R-:W-:Y:S01]  /*1590*/  LEA.HI R30, R31, R85, RZ, 0x5 ;  /* 0x000000551f1e7211 */ /* 0x000fe200078f28ff */
[----:B------:R-:W-:Y:S01]  /*15a0*/  ULDC.64 UR4, c[0x0][0x1e8] ;  /* 0x00007a0000047ab9 */ /* 0x000fe20000000a00 */
[----:B------:R-:W-:Y:S01]  /*15b0*/  IMAD.WIDE.U32 R6, R6, c[0x0][0x1b0], R2 ;  /* 0x00006c0006067a25 */ /* 0x000fe200078e0002 */
[----:B------:R-:W-:Y:S01]  /*15c0*/  IADD3 R5, R5, UR15, RZ ;  /* 0x0000000f05057c10 */ /* 0x000fe2000fffe0ff */
[----:B------:R-:W-:Y:S01]  /*15d0*/  UIMAD UR4, UR13, UR4, URZ ;  /* 0x000000040d0472a4 */ /* 0x000fe2000f8e023f */
[----:B------:R-:W-:Y:S01]  /*15e0*/  LOP3.LUT R15, R0, R8, RZ, 0x3c, !PT ;  /* 0x00000008000f7212 */ /* 0x000fe200078e3cff */
[----:B------:R-:W-:Y:S01]  /*15f0*/  IMAD.U32 R12, RZ, RZ, UR14 ;  /* 0x0000000eff0c7e24 */ /* 0x000fe2000f8e00ff */
[----:B------:R-:W-:Y:S01]  /*1600*/  LEA.HI R0, R17, R37, RZ, 0x1 ;  /* 0x0000002511007211 */ /* 0x000fe200078f08ff */
[----:B------:R-:W-:Y:S01]  /*1610*/  UIMAD UR15, UR14, UR5, UR4 ;  /* 0x000000050e0f72a4 */ /* 0x000fe2000f8e0204 */
[----:B------:R-:W-:Y:S01]  /*1620*/  IADD3 R7, R7, UR16, RZ ;  /* 0x0000001007077c10 */ /* 0x000fe2000fffe0ff */
[----:B------:R-:W-:Y:S01]  /*1630*/  IMAD.WIDE.U32 R4, R12, c[0x0][0x1e8], R4 ;  /* 0x00007a000c047a25 */ /* 0x000fe200078e0004 */
[----:B------:R-:W-:Y:S01]  /*1640*/  LOP3.LUT R0, R0, 0x7fffffe, RZ, 0xc0, !PT ;  /* 0x07fffffe00007812 */ /* 0x000fe200078ec0ff */
[----:B------:R-:W-:Y:S01]  /*1650*/  ULDC.64 UR4, c[0x0][0x1b8] ;  /* 0x00006e0000047ab9 */ /* 0x000fe20000000a00 */
[----:B------:R-:W-:Y:S01]  /*1660*/  SHF.R.S32.HI R29, RZ, 0x5, R30 ;  /* 0x00000005ff1d7819 */ /* 0x000fe2000001141e */
[----:B------:R-:W-:Y:S01]  /*1670*/  IMAD.WIDE.U32 R12, R12, c[0x0][0x1b8], R6 ;  /* 0x00006e000c0c7a25 */ /* 0x000fe200078e0006 */
[----:B------:R-:W-:Y:S01]  /*1680*/  IADD3 R5, R5, UR15, RZ ;  /* 0x0000000f05057c10 */ /* 0x000fe2000fffe0ff */
[----:B------:R-:W-:Y:S01]  /*1690*/  UIADD3 UR6, -UR6, UR8, URZ ;  /* 0x0000000806067290 */ /* 0x000fe2000fffe13f */
[C---:B------:R-:W-:Y:S01]  /*16a0*/  IADD3 R26, R2.reuse, 0x20, RZ ;  /* 0x00000020021a7810 */ /* 0x040fe20007ffe0ff */
[----:B------:R-:W-:Y:S01]  /*16b0*/  IMAD.IADD R6, R37, 0x1, -R0 ;  /* 0x0000000125067824 */ /* 0x000fe200078e0a00 */
[----:B------:R-:W-:Y:S01]  /*16c0*/  UIMAD UR4, UR13, UR4, URZ ;  /* 0x000000040d0472a4 */ /* 0x000fe2000f8e023f */
[----:B------:R-:W-:Y:S01]  /*16d0*/  IMAD R0, R11, c[0x0][0x1d8], RZ ;  /* 0x000076000b007a24 */ /* 0x000fe200078e02ff */
[----:B------:R-:W-:Y:S01]  /*16e0*/  IADD3 R36, R2, 0x40, RZ ;  /* 0x0000004002247810 */ /* 0x000fe20007ffe0ff */
[----:B------:R-:W-:Y:S01]  /*16f0*/  IMAD R6, R29, 0x8, R6 ;  /* 0x000000081d067824 */ /* 0x000fe200078e0206 */
[----:B------:R-:W-:Y:S01]  /*1700*/  UIMAD UR5, UR14, UR5, UR4 ;  /* 0x000000050e0572a4 */ /* 0x000fe2000f8e0204 */
[----:B------:R-:W-:Y:S01]  /*1710*/  IMAD R0, R10, c[0x0][0x1dc], R0 ;  /* 0x000077000a007a24 */ /* 0x000fe200078e0200 */
[----:B------:R-:W-:Y:S01]  /*1720*/  ISETP.GE.AND P3, PT, R2, c[0x0][0x1cc], PT ;  /* 0x0000730002007a0c */ /* 0x000fe20003f66270 */
[----:B------:R-:W-:Y:S01]  /*1730*/  IMAD.WIDE.U32 R8, R10, c[0x0][0x1d8], R4 ;  /* 0x000076000a087a25 */ /* 0x000fe200078e0004 */
[----:B------:R-:W-:Y:S01]  /*1740*/  ISETP.GE.AND P2, PT, R26, c[0x0][0x1cc], PT ;  /* 0x000073001a007a0c */ /* 0x000fe20003f46270 */
[----:B------:R-:W-:Y:S01]  /*1750*/  UMOV UR4, 0x6 ;  /* 0x0000000600047882 */ /* 0x000fe20000000000 */
[----:B------:R-:W-:Y:S01]  /*1760*/  ISETP.GE.AND P1, PT, R36, c[0x0][0x1cc], PT ;  /* 0x0000730024007a0c */ /* 0x000fe20003f26270 */
[----:B------:R-:W-:Y:S01]  /*1770*/  IMAD.U32 R15, R6, 0x20, R15 ;  /* 0x00000020060f7824 */ /* 0x000fe200078e000f */
[C---:B------:R-:W-:Y:S01]  /*1780*/  LEA R6, P0, R8.reuse, c[0x0][0x1c0], 0x1 ;  /* 0x0000700008067a11 */ /* 0x040fe200078008ff */
[----:B------:R-:W-:Y:S01]  /*1790*/  IMAD.IADD R0, R9, 0x1, R0 ;  /* 0x0000000109007824 */ /* 0x000fe200078e0200 */
[----:B------:R-:W-:Y:S01]  /*17a0*/  IADD3 R5, R13, UR5, RZ ;  /* 0x000000050d057c10 */ /* 0x000fe2000fffe0ff */
[----:B------:R-:W-:Y:S01]  /*17b0*/  IMAD.MOV.U32 R13, RZ, RZ, c[0x0][0x1d8] ;  /* 0x00007600ff0d7624 */ /* 0x000fe200078e00ff */
[----:B------:R-:W-:Y:S01]  /*17c0*/  ULDC.64 UR14, c[0x0][0x208] ;  /* 0x00008200000e7ab9 */ /* 0x000fe20000000a00 */
[----:B------:R-:W-:Y:S01]  /*17d0*/  IMAD.MOV.U32 R4, RZ, RZ, R12 ;  /* 0x000000ffff047224 */ /* 0x000fe200078e000c */
[----:B------:R-:W-:Y:S01]  /*17e0*/  LEA.HI.X R7, R8, c[0x0][0x1c4], R0, 0x1, P0 ;  /* 0x0000710008077a11 */ /* 0x000fe200000f0c00 */
[----:B------:R-:W-:Y:S01]  /*17f0*/  IMAD R0, R11, c[0x0][0x1a8], RZ ;  /* 0x00006a000b007a24 */ /* 0x000fe200078e02ff */
[----:B------:R-:W-:Y:S01]  /*1800*/  LEA R12, P0, R13, R6, 0x7 ;  /* 0x000000060d0c7211 */ /* 0x000fe200078038ff */
[----:B------:R-:W-:Y:S01]  /*1810*/  IMAD.MOV.U32 R19, RZ, RZ, c[0x0][0x1dc] ;  /* 0x00007700ff137624 */ /* 0x000fe200078e00ff */
[----:B------:R-:W-:Y:S01]  /*1820*/  USHF.R.S32.HI UR23, URZ, 0x1f, UR11 ;  /* 0x0000001f3f177899 */ /* 0x000fe2000801140b */
[----:B------:R-:W-:Y:S01]  /*1830*/  IMAD R11, R10, c[0x0][0x1ac], R0 ;  /* 0x00006b000a0b7a24 */ /* 0x000fe200078e0200 */
[----:B------:R-:W-:Y:S01]  /*1840*/  IADD3 R0, -R37, UR6, RZ ;  /* 0x0000000625007c10 */ /* 0x000fe2000fffe1ff */
[----:B------:R-:W-:Y:S01]  /*1850*/  IMAD.SHL.U32 R33, R15, 0x2, RZ ;  /* 0x000000020f217824 */ /* 0x000fe200078e00ff */
[----:B------:R-:W-:Y:S01]  /*1860*/  LEA.HI.X R13, R13, R7, R19, 0x7, P0 ;  /* 0x000000070d0d7211 */ /* 0x000fe200000f3c13 */
[----:B------:R-:W-:Y:S01]  /*1870*/  USHF.L.U64.HI UR15, UR14, UR4, UR15 ;  /* 0x000000040e0f7299 */ /* 0x000fe2000801020f */
[----:B------:R-:W-:Y:S01]  /*1880*/  ISETP.LT.OR P6, PT, R0, 0x1, P3 ;  /* 0x000000010000780c */ /* 0x000fe20001fc1670 */
[----:B------:R-:W-:Y:S01]  /*1890*/  IMAD.WIDE.U32 R8, R10, c[0x0][0x1a8], R4 ;  /* 0x00006a000a087a25 */ /* 0x000fe200078e0004 */
[C---:B------:R-:W-:Y:S01]  /*18a0*/  ISETP.LT.OR P5, PT, R0.reuse, 0x1, P2 ;  /* 0x000000010000780c */ /* 0x040fe200017a1670 */
[----:B------:R-:W-:Y:S01]  /*18b0*/  ULDC.64 UR4, c[0x0][0x270] ;  /* 0x00009c0000047ab9 */ /* 0x000fe20000000a00 */
[C---:B------:R-:W-:Y:S01]  /*18c0*/  ISETP.LT.OR P4, PT, R0.reuse, 0x1, P1 ;  /* 0x000000010000780c */ /* 0x040fe20000f81670 */
[----:B------:R-:W-:Y:S01]  /*18d0*/  UIMAD UR4, UR23, UR4, URZ ;  /* 0x00000004170472a4 */ /* 0x000fe2000f8e023f */
[C---:B------:R-:W-:Y:S01]  /*18e0*/  ISETP.LT.OR P3, PT, R0.reuse, 0x41, P3 ;  /* 0x000000410000780c */ /* 0x040fe20001f61670 */
[----:B------:R-:W-:Y:S01]  /*18f0*/  USHF.L.U32 UR16, UR14, 0x6, URZ ;  /* 0x000000060e107899 */ /* 0x000fe2000800063f */
[C---:B------:R-:W-:Y:S01]  /*1900*/  ISETP.LT.OR P2, PT, R0.reuse, 0x41, P2 ;  /* 0x000000410000780c */ /* 0x040fe20001741670 */
[----:B------:R-:W-:Y:S01]  /*1910*/  UIMAD UR14, UR11, UR5, UR4 ;  /* 0x000000050b0e72a4 */ /* 0x000fe2000f8e0204 */
[----:B------:R-:W-:Y:S01]  /*1920*/  ISETP.LT.OR P1, PT, R0, 0x41, P1 ;  /* 0x000000410000780c */ /* 0x000fe20000f21670 */
[----:B------:R-:W-:Y:S01]  /*1930*/  IMAD.IADD R5, R9, 0x1, R11 ;  /* 0x0000000109057824 */ /* 0x000fe200078e020b */
[----:B------:R-:W-:Y:S01]  /*1940*/  ULDC.64 UR4, c[0x0][0x288] ;  /* 0x0000a20000047ab9 */ /* 0x000fe20000000a00 */
[----:B------:R-:W-:Y:S01]  /*1950*/  @!PT LDS RZ, [RZ] ;  /* 0x00000000fffff984 */ /* 0x000fe20000000800 */
[----:B------:R-:W-:Y:S01]  /*1960*/  @!PT LDS RZ, [RZ] ;  /* 0x00000000fffff984 */ /* 0x000fe20000000800 */
[----:B------:R-:W-:Y:S01]  /*1970*/  @!PT LDS RZ, [RZ] ;  /* 0x00000000fffff984 */ /* 0x000fe20000000800 */
[----:B------:R1:W-:Y:S01]  /*1980*/  LDGSTS.E.BYPASS.LTC128B.128 [R33+0x6080], [R6.64], !P6 ;  /* 0x0608000006217fae */ /* 0x0003e2000f101d52 */
[----:B------:R-:W-:Y:S01]  /*1990*/  ISETP.GE.AND P6, PT, R26, c[0x0][0x19c], PT ;  /* 0x000067001a007a0c */ /* 0x000fe20003fc6270 */
[----:B------:R-:W-:Y:S01]  /*19a0*/  UIMAD UR4, UR23, UR4, URZ ;  /* 0x00000004170472a4 */ /* 0x000fe2000f8e023f */
[C---:B------:R-:W-:Y:S01]  /*19b0*/  LEA R4, P0, R8.reuse, c[0x0][0x190], 0x1 ;  /* 0x0000640008047a11 */ /* 0x040fe200078008ff */
[----:B------:R1:W-:Y:S01]  /*19c0*/  LDGSTS.E.BYPASS.LTC128B.128 [R33+0x8080], [R6.64+0x40], !P5 ;  /* 0x0808004006217fae */ /* 0x0003e2000e901d52 */
[CC--:B------:R-:W-:Y:S01]  /*19d0*/  LEA.HI R28, R31.reuse, R85.reuse, RZ, 0x4 ;  /* 0x000000551f1c7211 */ /* 0x0c0fe200078f20ff */
[----:B------:R-:W-:Y:S01]  /*19e0*/  UIMAD UR13, UR11, UR5, UR4 ;  /* 0x000000050b0d72a4 */ /* 0x000fe2000f8e0204 */
[----:B------:R-:W-:Y:S01]  /*19f0*/  LEA.HI.X R5, R8, c[0x0][0x194], R5, 0x1, P0 ;  /* 0x0000650008057a11 */ /* 0x000fe200000f0c05 */
[----:B------:R1:W-:Y:S01]  /*1a00*/  LDGSTS.E.BYPASS.LTC128B.128 [R33+0xa080], [R6.64+0x80], !P4 ;  /* 0x0a08008006217fae */ /* 0x0003e2000e101d52 */
[----:B------:R-:W-:Y:S01]  /*1a10*/  ISETP.GE.AND P4, PT, R36, c[0x0][0x19c], PT ;  /* 0x0000670024007a0c */ /* 0x000fe20003f86270 */
[----:B------:R-:W-:Y:S01]  /*1a20*/  IMAD.MOV.U32 R8, RZ, RZ, c[0x0][0x1a8] ;  /* 0x00006a00ff087624 */ /* 0x000fe200078e00ff */
[----:B------:R-:W-:Y:S01]  /*1a30*/  ULDC.64 UR4, c[0x0][0x180] ;  /* 0x0000600000047ab9 */ /* 0x000fe20000000a00 */
[----:B------:R2:W-:Y:S01]  /*1a40*/  LDGSTS.E.BYPASS.LTC128B.128 [R33+0x7080], [R12.64], !P3 ;  /* 0x070800000c217fae */ /* 0x0005e2000d901d52 */
[----:B------:R-:W-:Y:S01]  /*1a50*/  ISETP.LT.OR P3, PT, R0, 0x1, P6 ;  /* 0x000000010000780c */ /* 0x000fe20003761670 */
[----:B------:R-:W-:Y:S01]  /*1a60*/  IMAD.MOV.U32 R9, RZ, RZ, c[0x0][0x1ac] ;  /* 0x00006b00ff097624 */ /* 0x000fe200078e00ff */
[----:B------:R-:W-:Y:S01]  /*1a70*/  UIMAD UR4, UR23, UR4, URZ ;  /* 0x00000004170472a4 */ /* 0x000fe2000f8e023f */
[----:B------:R2:W-:Y:S01]  /*1a80*/  LDGSTS.E.BYPASS.LTC128B.128 [R33+0x9080], [R12.64+0x40], !P2 ;  /* 0x090800400c217fae */ /* 0x0005e2000d101d52 */
[----:B------:R-:W-:Y:S01]  /*1a90*/  ISETP.GE.AND P2, PT, R2, c[0x0][0x19c], PT ;  /* 0x0000670002007a0c */ /* 0x000fe20003f46270 */
[----:B------:R-:W-:Y:S01]  /*1aa0*/  USHF.L.U32 UR20, UR17, 0x6, URZ ;  /* 0x0000000611147899 */ /* 0x000fe2000800063f */
[C---:B------:R-:W-:Y:S01]  /*1ab0*/  ISETP.LT.OR P6, PT, R0.reuse, 0x41, P6 ;  /* 0x000000410000780c */ /* 0x040fe200037c1670 */
[----:B------:R2:W-:Y:S01]  /*1ac0*/  LDGSTS.E.BYPASS.LTC128B.128 [R33+0xb080], [R12.64+0x80], !P1 ;  /* 0x0b0800800c217fae */ /* 0x0005e2000c901d52 */
[C---:B------:R-:W-:Y:S01]  /*1ad0*/  ISETP.LT.OR P5, PT, R0.reuse, 0x1, P2 ;  /* 0x000000010000780c */ /* 0x040fe200017a1670 */
[----:B------:R-:W-:Y:S01]  /*1ae0*/  UIMAD UR25, UR11, UR5, UR4 ;  /* 0x000000050b1972a4 */ /* 0x000fe2000f8e0204 */
[C---:B------:R-:W-:Y:S01]  /*1af0*/  ISETP.LT.OR P1, PT, R0.reuse, 0x1, P4 ;  /* 0x000000010000780c */ /* 0x040fe20002721670 */
[----:B------:R-:W0:Y:S01]  /*1b00*/  LDGDEPBAR ;  /* 0x00000000000079af */ /* 0x000e220000000000 */
[C---:B------:R-:W-:Y:S01]  /*1b10*/  ISETP.LT.OR P2, PT, R0.reuse, 0x41, P2 ;  /* 0x000000410000780c */ /* 0x040fe20001741670 */
[----:B------:R-:W-:Y:S01]  /*1b20*/  ULDC.64 UR4, c[0x0][0x210] ;  /* 0x0000840000047ab9 */ /* 0x000fe20000000a00 */
[----:B------:R-:W-:Y:S01]  /*1b30*/  ISETP.LT.OR P4, PT, R0, 0x41, P4 ;  /* 0x000000410000780c */ /* 0x000fe20002781670 */
[----:B------:R-:W-:Y:S01]  /*1b40*/  UIMAD UR4, UR23, UR4, URZ ;  /* 0x00000004170472a4 */ /* 0x000fe2000f8e023f */
[----:B------:R-:W-:Y:S01]  /*1b50*/  SHF.R.S32.HI R0, RZ, 0x1f, R17 ;  /* 0x0000001fff007819 */ /* 0x000fe20000011411 */
[----:B------:R-:W-:Y:S01]  /*1b60*/  UIADD3 UR21, -UR20, UR9, URZ ;  /* 0x0000000914157290 */ /* 0x000fe2000fffe13f */
[----:B------:R-:W-:Y:S01]  /*1b70*/  LEA.HI R11, R31, R85, RZ, 0x6 ;  /* 0x000000551f0b7211 */ /* 0x000fe200078f30ff */
[----:B------:R-:W-:Y:S01]  /*1b80*/  UIMAD UR24, UR11, UR5, UR4 ;  /* 0x000000050b1872a4 */ /* 0x000fe2000f8e0204 */
[----:B------:R-:W-:Y:S01]  /*1b90*/  LEA.HI R0, R0, R37, RZ, 0x3 ;  /* 0x0000002500007211 */ /* 0x000fe200078f18ff */
[----:B------:R3:W-:Y:S01]  /*1ba0*/  LDGSTS.E.BYPASS.LTC128B.128 [R33+0x80], [R4.64], !P5 ;  /* 0x0008000004217fae */ /* 0x0007e2000e901d52 */
[----:B-1----:R-:W-:Y:S01]  /*1bb0*/  SHF.R.S32.HI R7, RZ, 0x4, R28 ;  /* 0x00000004ff077819 */ /* 0x002fe2000001141c */
[----:B------:R-:W-:Y:S01]  /*1bc0*/  ULDC.64 UR4, c[0x0][0x238] ;  /* 0x00008e0000047ab9 */ /* 0x000fe20000000a00 */
[----:B------:R-:W-:Y:S01]  /*1bd0*/  LOP3.LUT R0, R0, 0xfffffff8, RZ, 0xc0, !PT ;  /* 0xfffffff800007812 */ /* 0x000fe200078ec0ff */
[----:B------:R3:W-:Y:S01]  /*1be0*/  LDGSTS.E.BYPASS.LTC128B.128 [R33+0x2080], [R4.64+0x40], !P3 ;  /* 0x0208004004217fae */ /* 0x0007e2000d901d52 */
[----:B------:R-:W-:Y:S01]  /*1bf0*/  LEA.HI R6, R28, R7, RZ, 0x1 ;  /* 0x000000071c067211 */ /* 0x000fe200078f08ff */
[----:B------:R-:W-:Y:S01]  /*1c00*/  UIMAD UR4, UR23, UR4, URZ ;  /* 0x00000004170472a4 */ /* 0x000fe2000f8e023f */
[----:B------:R-:W-:Y:S01]  /*1c10*/  ISETP.GE.AND P3, PT, R2, c[0x0][0x16c], PT ;  /* 0x00005b0002007a0c */ /* 0x000fe20003f66270 */
[----:B------:R3:W-:Y:S01]  /*1c20*/  LDGSTS.E.BYPASS.LTC128B.128 [R33+0x4080], [R4.64+0x80], !P1 ;  /* 0x0408008004217fae */ /* 0x0007e2000c901d52 */
[----:B------:R-:W-:Y:S01]  /*1c30*/  LOP3.LUT R6, R6, 0xfffffffe, RZ, 0xc0, !PT ;  /* 0xfffffffe06067812 */ /* 0x000fe200078ec0ff */
[C---:B------:R-:W-:Y:S01]  /*1c40*/  IMAD.IADD R0, R37.reuse, 0x1, -R0 ;  /* 0x0000000125007824 */ /* 0x040fe200078e0a00 */
[----:B------:R-:W-:Y:S01]  /*1c50*/  ISETP.LT.AND P1, PT, R37, UR21, PT ;  /* 0x0000001525007c0c */ /* 0x000fe2000bf21270 */
[----:B------:R-:W-:Y:S01]  /*1c60*/  USEL UR22, UR22, URZ, !UP2 ;  /* 0x0000003f16167287 */ /* 0x000fe2000d000000 */
[----:B--2---:R-:W-:Y:S01]  /*1c70*/  LEA R12, P0, R8, R4, 0x7 ;  /* 0x00000004080c7211 */ /* 0x004fe200078038ff */
[----:B------:R-:W-:Y:S01]  /*1c80*/  IMAD.IADD R19, R7, 0x1, -R6 ;  /* 0x0000000107137824 */ /* 0x000fe200078e0a06 */
[----:B------:R-:W-:Y:S01]  /*1c90*/  ISETP.GE.AND P5, PT, R2, c[0x0][0x1fc], PT ;  /* 0x00007f0002007a0c */ /* 0x000fe20003fa6270 */
[----:B------:R-:W-:Y:S01]  /*1ca0*/  UIMAD UR26, UR11, UR5, UR4 ;  /* 0x000000050b1a72a4 */ /* 0x000fe2000f8e0204 */
[----:B------:R-:W-:Y:S01]  /*1cb0*/  LEA.HI.X R13, R8, R5, R9, 0x7, P0 ;  /* 0x00000005080d7211 */ /* 0x000fe200000f3c09 */
[----:B------:R-:W-:Y:S01]  /*1cc0*/  USEL UR23, UR10, URZ, !UP2 ;  /* 0x0000003f0a177287 */ /* 0x000fe2000d000000 */
[----:B------:R-:W-:Y:S01]  /*1cd0*/  ISETP.GE.OR P0, PT, R2, c[0x0][0x1fc], !P1 ;  /* 0x00007f0002007a0c */ /* 0x000fe20004f06670 */
[----:B------:R-:W-:Y:S01]  /*1ce0*/  ULDC.64 UR4, c[0x0][0x188] ;  /* 0x0000620000047ab9 */ /* 0x000fe20000000a00 */
[----:B------:R-:W-:Y:S01]  /*1cf0*/  SHF.R.S32.HI R11, RZ, 0x6, R11 ;  /* 0x00000006ff0b7819 */ /* 0x000fe2000001140b */
[----:B------:R1:W-:Y:S01]  /*1d00*/  LDGSTS.E.BYPASS.LTC128B.128 [R33+0x1080], [R12.64], !P2 ;  /* 0x010800000c217fae */ /* 0x0003e2000d101d52 */
[C---:B------:R-:W-:Y:S01]  /*1d10*/  LOP3.LUT P2, RZ, R0.reuse, 0x4, RZ, 0xc0, !PT ;  /* 0x0000000400ff7812 */ /* 0x040fe2000784c0ff */
[----:B------:R-:W-:Y:S01]  /*1d20*/  IMAD.SHL.U32 R0, R0, 0x40, RZ ;  /* 0x0000004000007824 */ /* 0x000fe200078e00ff */
[----:B------:R-:W-:Y:S01]  /*1d30*/  UIMAD UR4, UR22, UR4, URZ ;  /* 0x00000004160472a4 */ /* 0x000fe2000f8e023f */
[----:B------:R-:W-:Y:S01]  /*1d40*/  IMAD.U32 R10, RZ, RZ, UR23 ;  /* 0x00000017ff0a7e24 */ /* 0x000fe2000f8e00ff */
[----:B------:R-:W-:Y:S01]  /*1d50*/  USHF.R.S32.HI UR27, URZ, 0x1f, UR17 ;  /* 0x0000001f3f1b7899 */ /* 0x000fe20008011411 */
[----:B------:R-:W-:Y:S01]  /*1d60*/  IMAD.U32 R8, RZ, RZ, UR16 ;  /* 0x00000010ff087e24 */ /* 0x000fe2000f8e00ff */
[----:B------:R-:W-:Y:S01]  /*1d70*/  LOP3.LUT R0, R0, 0x1c0, RZ, 0xc0, !PT ;  /* 0x000001c000007812 */ /* 0x000fe200078ec0ff */
[----:B------:R-:W-:Y:S01]  /*1d80*/  UIMAD UR28, UR23, UR5, UR4 ;  /* 0x00000005171c72a4 */ /* 0x000fe2000f8e0204 */
[----:B------:R-:W-:Y:S01]  /*1d90*/  STL [R1+0x1c], R36 ;  /* 0x00001c2401007387 */ /* 0x000fe20000100800 */
[----:B------:R-:W-:Y:S01]  /*1da0*/  UIMAD UR15, UR15, UR17, URZ ;  /* 0x000000110f0f72a4 */ /* 0x000fe2000f8e023f */
[----:B------:R-:W-:Y:S01]  /*1db0*/  IMAD.MOV.U32 R222, RZ, RZ, 0x20 ;  /* 0x00000020ffde7424 */ /* 0x000fe200078e00ff */
[----:B------:R-:W-:Y:S01]  /*1dc0*/  ULDC.64 UR4, c[0x0][0x178] ;  /* 0x00005e0000047ab9 */ /* 0x000fe20000000a00 */
[C---:B---3--:R-:W-:Y:S01]  /*1dd0*/  IMAD R5, R16.reuse, c[0x0][0x178], RZ ;  /* 0x00005e0010057a24 */ /* 0x048fe200078e02ff */
[----:B------:R-:W-:Y:S01]  /*1de0*/  UIMAD.WIDE.U32 UR30, UR17, UR4, URZ ;  /* 0x00000004111e72a5 */ /* 0x000fe2000f8e003f */
[----:B------:R-:W-:Y:S01]  /*1df0*/  IMAD R4, R16, c[0x0][0x208], RZ ;  /* 0x0000820010047a24 */ /* 0x000fe200078e02ff */
[----:B------:R-:W-:Y:S01]  /*1e00*/  UIMAD UR15, UR27, UR16, UR15 ;  /* 0x000000101b0f72a4 */ /* 0x000fe2000f8e020f */
[C---:B------:R-:W-:Y:S01]  /*1e10*/  IMAD R6, R14.reuse, c[0x0][0x17c], R5 ;  /* 0x00005f000e067a24 */ /* 0x040fe200078e0205 */
[----:B------:R-:W-:Y:S01]  /*1e20*/  STL [R1+0xc], R33 ;  /* 0x00000c2101007387 */ /* 0x000fe20000100800 */
[C---:B------:R-:W-:Y:S01]  /*1e30*/  IMAD R7, R14.reuse, c[0x0][0x20c], R4 ;  /* 0x000083000e077a24 */ /* 0x040fe200078e0204 */
[----:B------:R-:W-:Y:S01]  /*1e40*/  CS2R R130, SRZ ;  /* 0x0000000000827805 */ /* 0x000fe2000001ff00 */
[----:B------:R-:W-:Y:S01]  /*1e50*/  IMAD.WIDE.U32 R4, R14, c[0x0][0x178], R2 ;  /* 0x00005e000e047a25 */ /* 0x000fe200078e0002 */
[----:B------:R1:W-:Y:S01]  /*1e60*/  LDGSTS.E.BYPASS.LTC128B.128 [R33+0x3080], [R12.64+0x40], !P6 ;  /* 0x030800400c217fae */ /* 0x0003e2000f101d52 */
[C---:B------:R-:W-:Y:S01]  /*1e70*/  ISETP.GE.OR P6, PT, R26.reuse, c[0x0][0x1fc], !P1 ;  /* 0x00007f001a007a0c */ /* 0x040fe20004fc6670 */
[----:B------:R-:W-:Y:S01]  /*1e80*/  CS2R R128, SRZ ;  /* 0x0000000000807805 */ /* 0x000fe2000001ff00 */
[----:B------:R-:W-:Y:S01]  /*1e90*/  IMAD.IADD R5, R5, 0x1, R6 ;  /* 0x0000000105057824 */ /* 0x000fe200078e0206 */
[----:B------:R1:W-:Y:S01]  /*1ea0*/  LDGSTS.E.BYPASS.LTC128B.128 [R33+0x5080], [R12.64+0x80], !P4 ;  /* 0x050800800c217fae */ /* 0x0003e2000e101d52 */
[----:B------:R-:W-:Y:S01]  /*1eb0*/  IMAD.U32 R6, RZ, RZ, UR11 ;  /* 0x0000000bff067e24 */ /* 0x000fe2000f8e00ff */
[----:B------:R-:W-:Y:S01]  /*1ec0*/  ISETP.GE.AND P4, PT, R26, c[0x0][0x16c], PT ;  /* 0x00005b001a007a0c */ /* 0x000fe20003f86270 */
[----:B------:R-:W-:Y:S01]  /*1ed0*/  IMAD.WIDE.U32 R2, R14, c[0x0][0x208], R2 ;  /* 0x000082000e027a25 */ /* 0x000fe200078e0002 */
[----:B------:R-:W0:Y:S01]  /*1ee0*/  LDGDEPBAR ;  /* 0x00000000000079af */ /* 0x000e220000000000 */
[----:B------:R-:W-:Y:S01]  /*1ef0*/  ISETP.GE.OR P1, PT, R36, c[0x0][0x1fc], !P1 ;  /* 0x00007f0024007a0c */ /* 0x000fe20004f26670 */
[----:B------:R-:W-:Y:S01]  /*1f00*/  CS2R R126, SRZ ;  /* 0x00000000007e7805 */ /* 0x000fe2000001ff00 */
[----:B------:R-:W-:Y:S01]  /*1f10*/  IMAD.WIDE.U32 R4, R6, c[0x0][0x180], R4 ;  /* 0x0000600006047a25 */ /* 0x000fe200078e0004 */
[----:B------:R-:W-:Y:S01]  /*1f20*/  LEA.HI R6, R30, R29, RZ, 0x1 ;  /* 0x0000001d1e067211 */ /* 0x000fe200078f08ff */
[----:B------:R-:W-:Y:S01]  /*1f30*/  CS2R R124, SRZ ;  /* 0x00000000007c7805 */ /* 0x000fe2000001ff00 */
[----:B------:R-:W-:Y:S01]  /*1f40*/  CS2R R122, SRZ ;  /* 0x00000000007a7805 */ /* 0x000fe2000001ff00 */
[----:B------:R-:W-:Y:S01]  /*1f50*/  IMAD.IADD R3, R3, 0x1, R7 ;  /* 0x0000000103037824 */ /* 0x000fe200078e0207 */
[----:B------:R-:W-:Y:S01]  /*1f60*/  LOP3.LUT R6, R6, 0xfffffffe, RZ, 0xc0, !PT ;  /* 0xfffffffe06067812 */ /* 0x000fe200078ec0ff */
[----:B------:R-:W-:Y:S01]  /*1f70*/  IMAD.SHL.U32 R7, R11, 0x8, RZ ;  /* 0x000000080b077824 */ /* 0x000fe200078e00ff */
[----:B------:R-:W-:Y:S01]  /*1f80*/  IADD3 R5, R5, UR25, RZ ;  /* 0x0000001905057c10 */ /* 0x000fe2000fffe0ff */
[----:B------:R-:W-:Y:S01]  /*1f90*/  UIMAD UR25, UR27, UR4, URZ ;  /* 0x000000041b1972a4 */ /* 0x000fe2000f8e023f */
[----:B------:R-:W-:Y:S01]  /*1fa0*/  IMAD.MOV.U32 R225, RZ, RZ, 0x10 ;  /* 0x00000010ffe17424 */ /* 0x000fe200078e00ff */
[----:B------:R-:W-:Y:S01]  /*1fb0*/  CS2R R120, SRZ ;  /* 0x0000000000787805 */ /* 0x000fe2000001ff00 */
[----:B------:R-:W-:Y:S01]  /*1fc0*/  IMAD.IADD R27, R29, 0x1, -R6 ;  /* 0x000000011d1b7824 */ /* 0x000fe200078e0a06 */
[----:B------:R-:W-:Y:S01]  /*1fd0*/  LOP3.LUT R212, R7, 0x18, RZ, 0xc0, !PT ;  /* 0x0000001807d47812 */ /* 0x000fe200078ec0ff */
[----:B------:R-:W-:Y:S01]  /*1fe0*/  IMAD.U32 R7, RZ, RZ, UR11 ;  /* 0x0000000bff077e24 */ /* 0x000fe2000f8e00ff */
[----:B------:R-:W-:Y:S01]  /*1ff0*/  SHF.R.U32.HI R6, RZ, 0x3, R0 ;  /* 0x00000003ff067819 */ /* 0x000fe20000011600 */
[----:B------:R-:W-:Y:S01]  /*2000*/  IMAD.SHL.U32 R15, R27, 0x400, RZ ;  /* 0x000004001b0f7824 */ /* 0x000fe200078e00ff */
[----:B------:R-:W-:Y:S01]  /*2010*/  UIMAD UR25, UR17, UR5, UR25 ;  /* 0x00000005111972a4 */ /* 0x000fe2000f8e0219 */
[----:B------:R-:W-:Y:S01]  /*2020*/  IMAD.WIDE.U32 R2, R7, c[0x0][0x210], R2 ;  /* 0x0000840007027a25 */ /* 0x000fe200078e0002 */
[----:B------:R-:W-:Y:S01]  /*2030*/  LOP3.LUT R0, R6, R0, R212, 0x1e, !PT ;  /* 0x0000000006007212 */ /* 0x000fe200078e1ed4 */
[----:B------:R-:W-:Y:S01]  /*2040*/  ULDC.64 UR4, c[0x0][0x218] ;  /* 0x0000860000047ab9 */ /* 0x000fe20000000a00 */
[----:B------:R-:W-:Y:S01]  /*2050*/  IADD3 R7, R25, UR14, RZ ;  /* 0x0000000e19077c10 */ /* 0x000fe2000fffe0ff */
[----:B------:R-:W-:Y:S01]  /*2060*/  IMAD R6, R18, 0x2, R15 ;  /* 0x0000000212067824 */ /* 0x000fe200078e020f */
[----:B------:R-:W-:Y:S01]  /*2070*/  IADD3 R3, R3, UR24, RZ ;  /* 0x0000001803037c10 */ /* 0x000fe2000fffe0ff */
[----:B------:R-:W-:Y:S01]  /*2080*/  UIMAD UR4, UR22, UR4, URZ ;  /* 0x00000004160472a4 */ /* 0x000fe2000f8e023f */
[----:B------:R-:W-:Y:S01]  /*2090*/  IMAD.WIDE.U32 R42, R10, c[0x0][0x188], R4 ;  /* 0x000062000a2a7a25 */ /* 0x000fe200078e0004 */
[----:B------:R-:W-:Y:S01]  /*20a0*/  UIADD3 UR25, UR31, UR25, URZ ;  /* 0x000000191f197290 */ /* 0x000fe2000fffe03f */
[----:B------:R-:W-:Y:S01]  /*20b0*/  IADD3 R5, R23, UR13, RZ ;  /* 0x0000000d17057c10 */ /* 0x000fe2000fffe0ff */
[----:B------:R-:W-:Y:S01]  /*20c0*/  UIMAD UR4, UR23, UR5, UR4 ;  /* 0x00000005170472a4 */ /* 0x000fe2000f8e0204 */
[----:B------:R-:W-:Y:S01]  /*20d0*/  IMAD.IADD R0, R6, 0x1, R0 ;  /* 0x0000000106007824 */ /* 0x000fe200078e0200 */
[----:B------:R-:W-:Y:S01]  /*20e0*/  IADD3 R34, R43, UR28, RZ ;  /* 0x0000001c2b227c10 */ /* 0x000fe2000fffe0ff */
[----:B------:R-:W-:Y:S01]  /*20f0*/  IMAD.WIDE.U32 R40, R10, c[0x0][0x218], R2 ;  /* 0x000086000a287a25 */ /* 0x000fe200078e0002 */
[----:B------:R-:W-:-:S04]  /*2100*/  DEPBAR.LE SB0, 0x1 ;  /* 0x000080400000791a */ /* 0x000fc80000000000 */
[----:B------:R-:W-:Y:S01]  /*2110*/  IMAD.SHL.U32 R227, R0, 0x2, RZ ;  /* 0x0000000200e37824 */ /* 0x000fe200078e00ff */
[----:B------:R-:W-:Y:S01]  /*2120*/  IADD3 R39, R41, UR4, RZ ;  /* 0x0000000429277c10 */ /* 0x000fe2000fffe0ff */
[----:B------:R-:W-:Y:S01]  /*2130*/  IMAD.U32 R2, RZ, RZ, UR30 ;  /* 0x0000001eff027e24 */ /* 0x000fe2000f8e00ff */
[----:B------:R-:W-:Y:S01]  /*2140*/  STL.64 [R1+0x48], R40 ;  /* 0x0000482801007387 */ /* 0x000fe20000100a00 */
[----:B------:R-:W-:Y:S01]  /*2150*/  IMAD.MOV.U32 R38, RZ, RZ, R40 ;  /* 0x000000ffff267224 */ /* 0x000fe200078e0028 */
[C---:B------:R-:W-:Y:S01]  /*2160*/  IADD3 R0, R227.reuse, 0xf480, RZ ;  /* 0x0000f480e3007810 */ /* 0x040fe20007ffe0ff */
[----:B------:R-:W-:Y:S01]  /*2170*/  IMAD.U32 R3, RZ, RZ, UR31 ;  /* 0x0000001fff037e24 */ /* 0x000fe2000f8e00ff */
[----:B------:R-:W-:Y:S01]  /*2180*/  IADD3 R228, R227, 0xf4c0, RZ ;  /* 0x0000f4c0e3e47810 */ /* 0x000fe20007ffe0ff */
[----:B------:R-:W-:Y:S01]  /*2190*/  IMAD.WIDE.U32 R8, R8, UR17, R38 ;  /* 0x0000001108087c25 */ /* 0x000fe2000f8e0026 */
[----:B------:R-:W-:Y:S01]  /*21a0*/  @P2 IADD3 R228, R0, -0x40, RZ ;  /* 0xffffffc000e42810 */ /* 0x000fe20007ffe0ff */
[----:B------:R2:W-:Y:S01]  /*21b0*/  STL.64 [R1+0x40], R42 ;  /* 0x0000402a01007387 */ /* 0x0005e20000100a00 */
[C---:B------:R-:W-:Y:S01]  /*21c0*/  LEA R14, P2, R2.reuse, R42, 0x6 ;  /* 0x0000002a020e7211 */ /* 0x040fe200078430ff */
[----:B------:R-:W-:Y:S01]  /*21d0*/  IMAD.U32 R0, RZ, RZ, UR25 ;  /* 0x00000019ff007e24 */ /* 0x000fe2000f8e00ff */
[----:B------:R-:W-:Y:S01]  /*21e0*/  IADD3 R3, R21, UR26, RZ ;  /* 0x0000001a15037c10 */ /* 0x000fe2000fffe0ff */
[----:B------:R3:W-:Y:S01]  /*21f0*/  STL [R1+0x64], R34 ;  /* 0x0000642201007387 */ /* 0x0007e20000100800 */
[----:B------:R-:W-:Y:S01]  /*2200*/  IMAD.MOV.U32 R4, RZ, RZ, R22 ;  /* 0x000000ffff047224 */ /* 0x000fe200078e0016 */
[----:B------:R-:W-:Y:S01]  /*2210*/  SEL R22, RZ, 0xffffffff, P4 ;  /* 0xffffffffff167807 */ /* 0x000fe20002000000 */
[----:B------:R-:W-:Y:S01]  /*2220*/  IMAD.MOV.U32 R6, RZ, RZ, R24 ;  /* 0x000000ffff067224 */ /* 0x000fe200078e0018 */
[----:B------:R-:W-:Y:S01]  /*2230*/  LEA.HI.X R18, R2, R34, R0, 0x6, P2 ;  /* 0x0000002202127211 */ /* 0x000fe200010f3400 */
[----:B------:R-:W-:Y:S01]  /*2240*/  IMAD.MOV.U32 R2, RZ, RZ, R20 ;  /* 0x000000ffff027224 */ /* 0x000fe200078e0014 */
[----:B------:R-:W-:Y:S01]  /*2250*/  IADD3 R0, R9, UR15, RZ ;  /* 0x0000000f09007c10 */ /* 0x000fe2000fffe0ff */
[----:B------:R4:W-:Y:S01]  /*2260*/  STL.64 [R1+0x28], R38 ;  /* 0x0000282601007387 */ /* 0x0009e20000100a00 */
[C---:B------:R-:W-:Y:S01]  /*2270*/  LEA R16, P2, R8.reuse, c[0x0][0x1f0], 0x1 ;  /* 0x00007c0008107a11 */ /* 0x040fe200078408ff */
[----:B------:R-:W-:Y:S01]  /*2280*/  ULDC.64 UR4, c[0x0][0x278] ;  /* 0x00009e0000047ab9 */ /* 0x000fe20000000a00 */
[----:B------:R-:W-:Y:S01]  /*2290*/  SEL R23, RZ, 0x1, P3 ;  /* 0x00000001ff177807 */ /* 0x000fe20001800000 */
[----:B------:R-:W-:Y:S01]  /*22a0*/  UIMAD UR4, UR22, UR4, URZ ;  /* 0x00000004160472a4 */ /* 0x000fe2000f8e023f */
[----:B------:R-:W-:Y:S01]  /*22b0*/  LEA.HI.X R17, R8, c[0x0][0x1f4], R0, 0x1, P2 ;  /* 0x00007d0008117a11 */ /* 0x000fe200010f0c00 */
[----:B------:R-:W-:Y:S01]  /*22c0*/  USHF.R.S32.HI UR13, URZ, 0x1f, UR20 ;  /* 0x0000001f3f0d7899 */ /* 0x000fe20008011414 */
[----:B------:R-:W-:Y:S01]  /*22d0*/  LOP3.LUT R0, R28, 0xfffffff0, RZ, 0xc0, !PT ;  /* 0xfffffff01c007812 */ /* 0x000fe200078ec0ff */
[----:B------:R-:W-:Y:S01]  /*22e0*/  UIMAD UR5, UR23, UR5, UR4 ;  /* 0x00000005170572a4 */ /* 0x000fe2000f8e0204 */
[----:B------:R-:W-:Y:S01]  /*22f0*/  ISETP.GE.AND P3, PT, R36, c[0x0][0x16c], PT ;  /* 0x00005b0024007a0c */ /* 0x000fe20003f66270 */
[----:B------:R-:W-:Y:S01]  /*2300*/  CS2R R118, SRZ ;  /* 0x0000000000767805 */ /* 0x000fe2000001ff00 */
[----:B------:R-:W-:Y:S01]  /*2310*/  ISETP.GE.AND P2, PT, R26, c[0x0][0x1fc], PT ;  /* 0x00007f001a007a0c */ /* 0x000fe20003f46270 */
[----:B------:R-:W-:Y:S01]  /*2320*/  IMAD.IADD R0, R85, 0x1, -R0 ;  /* 0x0000000155007824 */ /* 0x000fe200078e0a00 */
[----:B------:R-:W-:Y:S01]  /*2330*/  CS2R R116, SRZ ;  /* 0x0000000000747805 */ /* 0x000fe2000001ff00 */
[----:B------:R-:W-:Y:S01]  /*2340*/  CS2R R114, SRZ ;  /* 0x0000000000727805 */ /* 0x000fe2000001ff00 */
[----:B------:R-:W-:Y:S01]  /*2350*/  CS2R R112, SRZ ;  /* 0x0000000000707805 */ /* 0x000fe2000001ff00 */
[C---:B--2---:R-:W-:Y:S01]  /*2360*/  IMAD.WIDE.U32 R42, R10.reuse, c[0x0][0x278], R6 ;  /* 0x00009e000a2a7a25 */ /* 0x044fe200078e0006 */
[----:B------:R-:W-:Y:S01]  /*2370*/  CS2R R110, SRZ ;  /* 0x00000000006e7805 */ /* 0x000fe2000001ff00 */
[----:B------:R-:W-:Y:S01]  /*2380*/  CS2R R108, SRZ ;  /* 0x00000000006c7805 */ /* 0x000fe2000001ff00 */
[----:B------:R-:W-:Y:S01]  /*2390*/  CS2R R106, SRZ ;  /* 0x00000000006a7805 */ /* 0x000fe2000001ff00 */
[----:B---3--:R-:W-:Y:S01]  /*23a0*/  IMAD.WIDE.U32 R34, R10, c[0x0][0x240], R2 ;  /* 0x000090000a227a25 */ /* 0x008fe200078e0002 */
[----:B------:R-:W-:Y:S01]  /*23b0*/  LOP3.LUT R3, R32, 0xfffffff8, RZ, 0xc0, !PT ;  /* 0xfffffff820037812 */ /* 0x000fe200078ec0ff */
[----:B------:R2:W-:Y:S01]  /*23c0*/  STL.64 [R1+0x38], R42 ;  /* 0x0000382a01007387 */ /* 0x0005e20000100a00 */
[----:B------:R-:W-:Y:S01]  /*23d0*/  LOP3.LUT R2, R30, 0xffffffe0, RZ, 0xc0, !PT ;  /* 0xffffffe01e027812 */ /* 0x000fe200078ec0ff */
[----:B------:R-:W-:Y:S01]  /*23e0*/  CS2R R104, SRZ ;  /* 0x0000000000687805 */ /* 0x000fe2000001ff00 */
[----:B------:R-:W-:Y:S01]  /*23f0*/  IADD3 R40, R43, UR5, RZ ;  /* 0x000000052b287c10 */ /* 0x000fe2000fffe0ff */
[----:B------:R-:W-:Y:S01]  /*2400*/  IMAD.IADD R3, R85, 0x1, -R3 ;  /* 0x0000000155037824 */ /* 0x000fe200078e0a03 */
[----:B------:R-:W-:Y:S01]  /*2410*/  ULDC.64 UR4, c[0x0][0x290] ;  /* 0x0000a40000047ab9 */ /* 0x000fe20000000a00 */
[----:B----4-:R-:W-:Y:S01]  /*2420*/  IMAD.WIDE.U32 R38, R10, c[0x0][0x290], R4 ;  /* 0x0000a4000a267a25 */ /* 0x010fe200078e0004 */
[----:B------:R-:W-:Y:S01]  /*2430*/  SHF.R.S32.HI R5, RZ, 0x1f, R11 ;  /* 0x0000001fff057819 */ /* 0x000fe2000001140b */
[----:B------:R-:W-:Y:S01]  /*2440*/  UIMAD UR4, UR22, UR4, URZ ;  /* 0x00000004160472a4 */ /* 0x000fe2000f8e023f */
[----:B------:R-:W-:Y:S01]  /*2450*/  LEA.HI R8, R3, R3, RZ, 0x1 ;  /* 0x0000000303087211 */ /* 0x000fe200078f08ff */
[----:B------:R-:W-:Y:S01]  /*2460*/  IMAD.IADD R2, R85, 0x1, -R2 ;  /* 0x0000000155027824 */ /* 0x000fe200078e0a02 */
[----:B------:R-:W-:Y:S01]  /*2470*/  LEA.HI R5, R5, R11, RZ, 0x2 ;  /* 0x0000000b05057211 */ /* 0x000fe200078f10ff */
[----:B------:R-:W-:Y:S01]  /*2480*/  UIMAD UR4, UR23, UR5, UR4 ;  /* 0x00000005170472a4 */ /* 0x000fe2000f8e0204 */
[----:B------:R-:W-:Y:S01]  /*2490*/  SHF.R.S32.HI R4, RZ, 0x1f, R0 ;  /* 0x0000001fff047819 */ /* 0x000fe20000011400 */
[----:B------:R-:W-:Y:S01]  /*24a0*/  STL.64 [R1+0x30], R38 ;  /* 0x0000302601007387 */ /* 0x000fe20000100a00 */
[----:B------:R-:W-:Y:S01]  /*24b0*/  LOP3.LUT R5, R5, 0x1ffffffc, RZ, 0xc0, !PT ;  /* 0x1ffffffc05057812 */ /* 0x000fe200078ec0ff */
[----:B------:R-:W-:Y:S01]  /*24c0*/  CS2R R102, SRZ ;  /* 0x0000000000667805 */ /* 0x000fe2000001ff00 */
[----:B------:R-:W-:Y:S01]  /*24d0*/  SHF.R.S32.HI R7, RZ, 0x1f, R2 ;  /* 0x0000001fff077819 */ /* 0x000fe20000011402 */
[----:B------:R-:W-:Y:S01]  /*24e0*/  STL.64 [R1+0x58], R34 ;  /* 0x0000582201007387 */ /* 0x000fe20000100a00 */
[----:B------:R-:W-:Y:S01]  /*24f0*/  LOP3.LUT R6, R8, 0x7fffffe, RZ, 0xc0, !PT ;  /* 0x07fffffe08067812 */ /* 0x000fe200078ec0ff */
[----:B------:R-:W-:Y:S01]  /*2500*/  IMAD.IADD R20, R11, 0x1, -R5 ;  /* 0x000000010b147824 */ /* 0x000fe200078e0a05 */
[-C--:B------:R-:W-:Y:S01]  /*2510*/  LEA.HI R10, R0, R0.reuse, RZ, 0x1 ;  /* 0x00000000000a7211 */ /* 0x080fe200078f08ff */
[----:B------:R-:W-:Y:S01]  /*2520*/  IMAD R5, R19, 0x4, R11 ;  /* 0x0000000413057824 */ /* 0x000fe200078e020b */
[----:B------:R-:W-:Y:S01]  /*2530*/  LEA.HI R4, R4, R0, RZ, 0x3 ;  /* 0x0000000004047211 */ /* 0x000fe200078f18ff */
[----:B------:R-:W-:Y:S01]  /*2540*/  IMAD.IADD R9, R3, 0x1, -R6 ;  /* 0x0000000103097824 */ /* 0x000fe200078e0a06 */
[----:B-1----:R-:W-:Y:S01]  /*2550*/  LEA.HI R12, R7, R2, RZ, 0x2 ;  /* 0x00000002070c7211 */ /* 0x002fe200078f10ff */
[----:B------:R-:W-:Y:S01]  /*2560*/  IMAD.SHL.U32 R3, R3, 0x40, RZ ;  /* 0x0000004003037824 */ /* 0x000fe200078e00ff */
[----:B------:R-:W-:Y:S01]  /*2570*/  LOP3.LUT R7, R10, 0x7fffffe, RZ, 0xc0, !PT ;  /* 0x07fffffe0a077812 */ /* 0x000fe200078ec0ff */
[----:B------:R-:W-:Y:S01]  /*2580*/  IMAD R9, R5, 0x8, R9 ;  /* 0x0000000805097824 */ /* 0x000fe200078e0209 */
[----:B------:R-:W-:Y:S01]  /*2590*/  LOP3.LUT R6, R4, 0xfffffff8, RZ, 0xc0, !PT ;  /* 0xfffffff804067812 */ /* 0x000fe200078ec0ff */
[----:B------:R1:W-:Y:S01]  /*25a0*/  STL [R1+0x54], R40 ;  /* 0x0000542801007387 */ /* 0x0003e20000100800 */
[----:B------:R-:W-:Y:S01]  /*25b0*/  SHF.R.S32.HI R4, RZ, 0x3, R4 ;  /* 0x00000003ff047819 */ /* 0x000fe20000011404 */
[----:B------:R-:W-:Y:S01]  /*25c0*/  IMAD.IADD R7, R0, 0x1, -R7 ;  /* 0x0000000100077824 */ /* 0x000fe200078e0a07 */
[----:B------:R-:W-:Y:S01]  /*25d0*/  LOP3.LUT R5, R12, 0x7ffffffc, RZ, 0xc0, !PT ;  /* 0x7ffffffc0c057812 */ /* 0x000fe200078ec0ff */
[----:B------:R-:W-:Y:S01]  /*25e0*/  IMAD.IADD R11, R0, 0x1, -R6 ;  /* 0x00000001000b7824 */ /* 0x000fe200078e0a06 */
[----:B------:R-:W-:Y:S01]  /*25f0*/  SHF.R.S32.HI R0, RZ, 0x1, R8 ;  /* 0x00000001ff007819 */ /* 0x000fe20000011408 */
[C---:B------:R-:W-:Y:S01]  /*2600*/  IMAD R21, R4.reuse, 0x8, R7 ;  /* 0x0000000804157824 */ /* 0x040fe200078e0207 */
[----:B------:R-:W-:Y:S01]  /*2610*/  LOP3.LUT R8, R3, 0x1c0, RZ, 0xc0, !PT ;  /* 0x000001c003087812 */ /* 0x000fe200078ec0ff */
[----:B------:R-:W-:Y:S01]  /*2620*/  IMAD R218, R4, 0x200, R15 ;  /* 0x0000020004da7824 */ /* 0x000fe200078e020f */
[----:B------:R-:W-:Y:S01]  /*2630*/  SEL R4, RZ, 0x2, P4 ;  /* 0x00000002ff047807 */ /* 0x000fe20002000000 */
[----:B------:R-:W-:Y:S01]  /*2640*/  IMAD.IADD R15, R2, 0x1, -R5 ;  /* 0x00000001020f7824 */ /* 0x000fe200078e0a05 */
[C---:B------:R-:W-:Y:S01]  /*2650*/  LOP3.LUT P4, RZ, R0.reuse, 0x2, RZ, 0xc0, !PT ;  /* 0x0000000200ff7812 */ /* 0x040fe2000788c0ff */
[----:B------:R-:W-:Y:S01]  /*2660*/  IMAD.SHL.U32 R2, R29, 0x10, RZ ;  /* 0x000000101d027824 */ /* 0x000fe200078e00ff */
[----:B------:R-:W-:Y:S01]  /*2670*/  SEL R3, RZ, 0x4, P3 ;  /* 0x00000004ff037807 */ /* 0x000fe20001800000 */
[----:B------:R-:W-:Y:S01]  /*2680*/  IMAD.SHL.U32 R0, R0, 0x40, RZ ;  /* 0x0000004000007824 */ /* 0x000fe200078e00ff */
[----:B------:R-:W-:Y:S01]  /*2690*/  LEA R6, P3, R14, c[0x0][0x160], 0x1 ;  /* 0x000058000e067a11 */ /* 0x000fe200078608ff */
[----:B------:R-:W-:Y:S01]  /*26a0*/  IMAD R15, R20, 0x4, R15 ;  /* 0x00000004140f7824 */ /* 0x000fe200078e020f */
[----:B------:R-:W-:Y:S01]  /*26b0*/  LOP3.LUT R2, R8, 0x30, R2, 0xf8, !PT ;  /* 0x0000003008027812 */ /* 0x000fe200078ef802 */
[----:B------:R-:W-:Y:S01]  /*26c0*/  CS2R R100, SRZ ;  /* 0x0000000000647805 */ /* 0x000fe2000001ff00 */
[----:B------:R-:W-:Y:S01]  /*26d0*/  LOP3.LUT R0, R0, 0xc0, RZ, 0xc0, !PT ;  /* 0x000000c000007812 */ /* 0x000fe200078ec0ff */
[----:B------:R-:W-:Y:S01]  /*26e0*/  CS2R R98, SRZ ;  /* 0x0000000000627805 */ /* 0x000fe2000001ff00 */
[--C-:B------:R-:W-:Y:S01]  /*26f0*/  LOP3.LUT R13, R2, 0x8, R32.reuse, 0xf8, !PT ;  /* 0x00000008020d7812 */ /* 0x100fe200078ef820 */
[----:B------:R-:W-:Y:S01]  /*2700*/  CS2R R96, SRZ ;  /* 0x0000000000607805 */ /* 0x000fe2000001ff00 */
[----:B------:R-:W-:Y:S01]  /*2710*/  LOP3.LUT R2, R0, 0x8, R32, 0xf8, !PT ;  /* 0x0000000800027812 */ /* 0x000fe200078ef820 */
[----:B------:R-:W-:Y:S01]  /*2720*/  CS2R R94, SRZ ;  /* 0x00000000005e7805 */ /* 0x000fe2000001ff00 */
[----:B------:R-:W-:Y:S01]  /*2730*/  SHF.R.U32.HI R0, RZ, 0x3, R0 ;  /* 0x00000003ff007819 */ /* 0x000fe20000011600 */
[----:B------:R-:W-:Y:S01]  /*2740*/  CS2R R92, SRZ ;  /* 0x00000000005c7805 */ /* 0x000fe2000001ff00 */
[----:B------:R-:W-:Y:S01]  /*2750*/  LEA.HI.X R7, R14, c[0x0][0x164], R18, 0x1, P3 ;  /* 0x000059000e077a11 */ /* 0x000fe200018f0c12 */
[----:B------:R-:W-:Y:S01]  /*2760*/  CS2R R90, SRZ ;  /* 0x00000000005a7805 */ /* 0x000fe2000001ff00 */
[----:B------:R-:W-:Y:S01]  /*2770*/  LOP3.LUT R2, R2, R0, RZ, 0x3c, !PT ;  /* 0x0000000002027212 */ /* 0x000fe200078e3cff */
[----:B------:R-:W-:Y:S01]  /*2780*/  CS2R R88, SRZ ;  /* 0x0000000000587805 */ /* 0x000fe2000001ff00 */
[----:B------:R-:W-:Y:S01]  /*2790*/  ISETP.GT.AND P3, PT, R85, 0xf, PT ;  /* 0x0000000f5500780c */ /* 0x000fe20003f64270 */
[----:B------:R-:W-:Y:S01]  /*27a0*/  CS2R R86, SRZ ;  /* 0x0000000000567805 */ /* 0x000fe2000001ff00 */
[----:B------:R-:W-:Y:S01]  /*27b0*/  SEL R0, R222, 0xffffffe0, !P4 ;  /* 0xffffffe0de007807 */ /* 0x000fe20006000000 */
[----:B------:R-:W-:Y:S01]  /*27c0*/  IMAD.U32 R2, R9, 0x20, R2 ;  /* 0x0000002009027824 */ /* 0x000fe200078e0002 */
[----:B------:R-:W-:Y:S01]  /*27d0*/  IADD3 R3, R3, R4, R23 ;  /* 0x0000000403037210 */ /* 0x000fe20007ffe017 */
[----:B------:R-:W-:Y:S01]  /*27e0*/  CS2R R82, SRZ ;  /* 0x0000000000527805 */ /* 0x000fe2000001ff00 */
[----:B------:R-:W-:Y:S01]  /*27f0*/  LEA.HI R14, R31, R85, RZ, 0x7 ;  /* 0x000000551f0e7211 */ /* 0x000fe200078f38ff */
[----:B------:R-:W-:Y:S01]  /*2800*/  IMAD.SHL.U32 R214, R2, 0x2, RZ ;  /* 0x0000000202d67824 */ /* 0x000fe200078e00ff */
[----:B------:R-:W-:Y:S01]  /*2810*/  BAR.SYNC.DEFER_BLOCKING 0x0 ;  /* 0x0000000000007b1d */ /* 0x000fe20000010000 */
[----:B------:R-:W-:Y:S01]  /*2820*/  IMAD.SHL.U32 R2, R19, 0x10, RZ ;  /* 0x0000001013027824 */ /* 0x000fe200078e00ff */
[----:B------:R-:W-:Y:S01]  /*2830*/  SEL R18, RZ, 0x1, P5 ;  /* 0x00000001ff127807 */ /* 0x000fe20002800000 */
[----:B------:R-:W-:Y:S01]  /*2840*/  IMAD.IADD R215, R214, 0x1, R0 ;  /* 0x00000001d6d77824 */ /* 0x000fe200078e0200 */
[--C-:B------:R-:W-:Y:S01]  /*2850*/  SHF.R.S32.HI R4, RZ, 0x1, R10.reuse ;  /* 0x00000001ff047819 */ /* 0x100fe2000001140a */
[----:B------:R-:W-:Y:S01]  /*2860*/  CS2R R80, SRZ ;  /* 0x0000000000507805 */ /* 0x000fe2000001ff00 */
[----:B------:R-:W-:Y:S01]  /*2870*/  @!P3 IADD3 R5, P4, R42, UR20, RZ ;  /* 0x000000142a05bc10 */ /* 0x000fe2000ff9e0ff */
[----:B------:R-:W-:Y:S01]  /*2880*/  CS2R R78, SRZ ;  /* 0x00000000004e7805 */ /* 0x000fe2000001ff00 */
[C---:B------:R-:W-:Y:S01]  /*2890*/  LOP3.LUT P5, RZ, R3.reuse, 0x2, RZ, 0xc0, !PT ;  /* 0x0000000203ff7812 */ /* 0x040fe200078ac0ff */
[----:B------:R-:W-:Y:S01]  /*28a0*/  CS2R R76, SRZ ;  /* 0x00000000004c7805 */ /* 0x000fe2000001ff00 */
[----:B------:R-:W-:Y:S01]  /*28b0*/  @!P3 IADD3.X R9, R40, UR13, RZ, P4, !PT ;  /* 0x0000000d2809bc10 */ /* 0x000fe2000a7fe4ff */
[----:B------:R-:W-:Y:S01]  /*28c0*/  CS2R R74, SRZ ;  /* 0x00000000004a7805 */ /* 0x000fe2000001ff00 */
[----:B------:R-:W-:Y:S01]  /*28d0*/  LOP3.LUT P4, RZ, R3, 0x1, RZ, 0xc0, !PT ;  /* 0x0000000103ff7812 */ /* 0x000fe2000788c0ff */
[----:B------:R-:W-:Y:S01]  /*28e0*/  CS2R R72, SRZ ;  /* 0x0000000000487805 */ /* 0x000fe2000001ff00 */
[----:B------:R-:W-:Y:S01]  /*28f0*/  SHF.R.S32.HI R10, RZ, 0x1f, R10 ;  /* 0x0000001fff0a7819 */ /* 0x000fe2000001140a */
[----:B------:R-:W-:Y:S01]  /*2900*/  CS2R R70, SRZ ;  /* 0x0000000000467805 */ /* 0x000fe2000001ff00 */
[C---:B------:R-:W-:Y:S01]  /*2910*/  ISETP.GE.OR P4, PT, R37.reuse, UR21, !P4 ;  /* 0x0000001525007c0c */ /* 0x040fe2000e786670 */
[----:B------:R-:W-:Y:S01]  /*2920*/  CS2R R68, SRZ ;  /* 0x0000000000447805 */ /* 0x000fe2000001ff00 */
[----:B------:R-:W-:Y:S01]  /*2930*/  LOP3.LUT R2, R2, 0x10, RZ, 0xc0, !PT ;  /* 0x0000001002027812 */ /* 0x000fe200078ec0ff */
[----:B------:R-:W-:Y:S01]  /*2940*/  CS2R R66, SRZ ;  /* 0x0000000000427805 */ /* 0x000fe2000001ff00 */
[----:B------:R-:W-:Y:S01]  /*2950*/  SHF.R.U32.HI R8, RZ, 0x3, R8 ;  /* 0x00000003ff087819 */ /* 0x000fe20000011608 */
[----:B------:R-:W-:Y:S01]  /*2960*/  CS2R R64, SRZ ;  /* 0x0000000000407805 */ /* 0x000fe2000001ff00 */
[----:B------:R-:W-:Y:S01]  /*2970*/  ISETP.GE.OR P5, PT, R37, UR21, !P5 ;  /* 0x0000001525007c0c */ /* 0x000fe2000efa6670 */
[----:B------:R-:W-:Y:S01]  /*2980*/  CS2R R62, SRZ ;  /* 0x00000000003e7805 */ /* 0x000fe2000001ff00 */
[----:B------:R-:W3:Y:S01]  /*2990*/  LDSM.16.M88.4 R164, [R214+0x6080] ;  /* 0x00608000d6a4783b */ /* 0x000ee20000000200 */
[----:B------:R-:W-:Y:S01]  /*29a0*/  LEA.HI R0, R10, R4, RZ, 0x2 ;  /* 0x000000040a007211 */ /* 0x000fe200078f10ff */
[----:B------:R-:W-:Y:S01]  /*29b0*/  CS2R R60, SRZ ;  /* 0x00000000003c7805 */ /* 0x000fe2000001ff00 */
[----:B------:R-:W-:Y:S01]  /*29c0*/  LOP3.LUT R8, R13, R8, RZ, 0x3c, !PT ;  /* 0x000000080d087212 */ /* 0x000fe200078e3cff */
[----:B------:R-:W4:Y:S01]  /*29d0*/  LDSM.16.M88.4 R168, [R214+0x7080] ;  /* 0x00708000d6a8783b */ /* 0x000f220000000200 */
[----:B------:R-:W-:Y:S01]  /*29e0*/  SEL R13, RZ, 0xffffffff, P2 ;  /* 0xffffffffff0d7807 */ /* 0x000fe20001000000 */
[----:B------:R-:W-:Y:S01]  /*29f0*/  CS2R R58, SRZ ;  /* 0x00000000003a7805 */ /* 0x000fe2000001ff00 */
[----:B------:R-:W-:Y:S01]  /*2a00*/  LOP3.LUT R0, R0, 0xfffffffc, RZ, 0xc0, !PT ;  /* 0xfffffffc00007812 */ /* 0x000fe200078ec0ff */
[----:B------:R-:W3:Y:S01]  /*2a10*/  LDSM.16.M88.4 R172, [R215+0x6080] ;  /* 0x00608000d7ac783b */ /* 0x000ee20000000200 */
[----:B------:R-:W-:Y:S01]  /*2a20*/  IMAD R213, R19, 0x200, R8 ;  /* 0x0000020013d57824 */ /* 0x000fe200078e0208 */
[----:B------:R-:W-:Y:S01]  /*2a30*/  CS2R R56, SRZ ;  /* 0x0000000000387805 */ /* 0x000fe2000001ff00 */
[----:B------:R-:W-:Y:S01]  /*2a40*/  CS2R R54, SRZ ;  /* 0x0000000000367805 */ /* 0x000fe2000001ff00 */
[----:B------:R-:W3:Y:S01]  /*2a50*/  LDSM.16.M88.4 R176, [R215+0x7080] ;  /* 0x00708000d7b0783b */ /* 0x000ee20000000200 */
[----:B------:R-:W-:Y:S01]  /*2a60*/  IMAD.IADD R4, R4, 0x1, -R0 ;  /* 0x0000000104047824 */ /* 0x000fe200078e0a00 */
[----:B------:R-:W-:Y:S01]  /*2a70*/  CS2R R52, SRZ ;  /* 0x0000000000347805 */ /* 0x000fe2000001ff00 */
[----:B------:R-:W-:Y:S01]  /*2a80*/  IMAD.SHL.U32 R0, R13, 0x2, RZ ;  /* 0x000000020d007824 */ /* 0x000fe200078e00ff */
[----:B------:R-:W3:Y:S01]  /*2a90*/  LDSM.16.M88.4 R180, [R214+0x8080] ;  /* 0x00808000d6b4783b */ /* 0x000ee20000000200 */
[----:B------:R-:W-:Y:S01]  /*2aa0*/  CS2R R50, SRZ ;  /* 0x0000000000327805 */ /* 0x000fe2000001ff00 */
[----:B------:R-:W-:Y:S01]  /*2ab0*/  CS2R R48, SRZ ;  /* 0x0000000000307805 */ /* 0x000fe2000001ff00 */
[----:B------:R-:W-:Y:S01]  /*2ac0*/  CS2R R46, SRZ ;  /* 0x00000000002e7805 */ /* 0x000fe2000001ff00 */
[----:B------:R-:W3:Y:S01]  /*2ad0*/  LDSM.16.M88.4 R184, [R214+0x9080] ;  /* 0x00908000d6b8783b */ /* 0x000ee20000000200 */
[----:B------:R-:W-:Y:S01]  /*2ae0*/  LOP3.LUT R13, R0, 0x2, R18, 0xe2, !PT ;  /* 0x00000002000d7812 */ /* 0x000fe200078ee212 */
[----:B------:R-:W-:Y:S01]  /*2af0*/  IMAD.SHL.U32 R0, R19, 0x8, RZ ;  /* 0x0000000813007824 */ /* 0x000fe200078e00ff */
[----:B------:R-:W-:Y:S01]  /*2b00*/  CS2R R44, SRZ ;  /* 0x00000000002c7805 */ /* 0x000fe2000001ff00 */
[----:B------:R-:W3:Y:S01]  /*2b10*/  LDSM.16.M88.4 R188, [R215+0x8080] ;  /* 0x00808000d7bc783b */ /* 0x000ee20000000200 */
[----:B--2---:R-:W-:Y:S01]  /*2b20*/  CS2R R42, SRZ ;  /* 0x00000000002a7805 */ /* 0x004fe2000001ff00 */
[----:B-1----:R-:W-:Y:S01]  /*2b30*/  CS2R R40, SRZ ;  /* 0x0000000000287805 */ /* 0x002fe2000001ff00 */
[----:B------:R-:W-:Y:S01]  /*2b40*/  IMAD.SHL.U32 R213, R213, 0x2, RZ ;  /* 0x00000002d5d57824 */ /* 0x000fe200078e00ff */
[----:B------:R-:W1:Y:S04]  /*2b50*/  LDSM.16.M88.4 R192, [R215+0x9080] ;  /* 0x00908000d7c0783b */ /* 0x000e680000000200 */
[----:B------:R-:W2:Y:S04]  /*2b60*/  LDSM.16.M88.4 R196, [R214+0xa080] ;  /* 0x00a08000d6c4783b */ /* 0x000ea80000000200 */
        /* <DEDUP_REMOVED lines=12> */
[----:B------:R-:W-:Y:S01]  /*2c30*/  LOP3.LUT R10, R2, 0x8, R3, 0xf8, !PT ;  /* 0x00000008020a7812 */ /* 0x000fe200078ef803 */
[----:B------:R-:W-:Y:S01]  /*2c40*/  IMAD.SHL.U32 R3, R22, 0x2, RZ ;  /* 0x0000000216037824 */ /* 0x000fe200078e00ff */
[----:B------:R-:W-:Y:S02]  /*2c50*/  @!P3 LEA R2, P2, R5, c[0x0][0x258], 0x2 ;  /* 0x000096000502ba11 */ /* 0x000fe400078410ff */
[----:B------:R-:W-:Y:S02]  /*2c60*/  LOP3.LUT P5, RZ, R11, 0x4, RZ, 0xc0, !PT ;  /* 0x000000040bff7812 */ /* 0x000fe400078ac0ff */
[----:B------:R-:W-:-:S02]  /*2c70*/  LOP3.LUT R14, R3, 0x2, R23, 0xe2, !PT ;  /* 0x00000002030e7812 */ /* 0x000fc400078ee217 */
[----:B------:R-:W-:Y:S01]  /*2c80*/  @!P3 LEA.HI.X R3, R5, c[0x0][0x25c], R9, 0x2, P2 ;  /* 0x000097000503ba11 */ /* 0x000fe200010f1409 */
[----:B------:R-:W-:Y:S01]  /*2c90*/  @!P3 IMAD.SHL.U32 R5, R85, 0x10, RZ ;  /* 0x000000105505b824 */ /* 0x000fe200078e00ff */
[----:B------:R-:W-:Y:S01]  /*2ca0*/  ISETP.GE.AND P2, PT, R36, c[0x0][0x1fc], PT ;  /* 0x00007f0024007a0c */ /* 0x000fe20003f46270 */
[----:B------:R1:W-:Y:S01]  /*2cb0*/  LDGSTS.E.BYPASS.LTC128B.128 [R33+0x8080], [R6.64+0x80], !P4 ;  /* 0x0808008006217fae */ /* 0x0003e2000e101d52 */
[----:B------:R-:W-:Y:S01]  /*2cc0*/  LOP3.LUT P4, RZ, R11, 0x2, RZ, 0xc0, !PT ;  /* 0x000000020bff7812 */ /* 0x000fe2000788c0ff */
[----:B------:R-:W-:Y:S01]  /*2cd0*/  CS2R R36, SRZ ;  /* 0x0000000000247805 */ /* 0x000fe2000001ff00 */
[----:B------:R-:W-:Y:S01]  /*2ce0*/  SEL R9, RZ, 0x4, P2 ;  /* 0x00000004ff097807 */ /* 0x000fe20001000000 */
[----:B------:R1:W-:Y:S01]  /*2cf0*/  @!P3 LDGSTS.E.BYPASS.LTC128B.128 [R5+0xf080], [R2.64] ;  /* 0x0f0800000205bfae */ /* 0x0003e2000b901d52 */
[----:B------:R-:W-:Y:S02]  /*2d00*/  SEL R222, R222, 0xffffffe0, !P5 ;  /* 0xffffffe0dede7807 */ /* 0x000fe40006800000 */
[----:B------:R-:W-:Y:S01]  /*2d10*/  SEL R223, R225, 0xfffffff0, !P4 ;  /* 0xfffffff0e1df7807 */ /* 0x000fe20006000000 */
[----:B------:R2:W-:Y:S04]  /*2d20*/  STL [R1+0x18], R14 ;  /* 0x0000180e01007387 */ /* 0x0005e80000100800 */
[----:B------:R-:W0:Y:S04]  /*2d30*/  LDGDEPBAR ;  /* 0x00000000000079af */ /* 0x000e280000000000 */
[----:B------:R3:W-:Y:S01]  /*2d40*/  LDGSTS.E.BYPASS.LTC128B.128 [R33+0xc080], [R16.64], !P0 ;  /* 0x0c08000010217fae */ /* 0x0007e2000c101d52 */
[----:B------:R-:W-:-:S03]  /*2d50*/  LOP3.LUT P0, RZ, R4, 0x2, RZ, 0xc0, !PT ;  /* 0x0000000204ff7812 */ /* 0x000fc6000780c0ff */
[----:B------:R3:W-:Y:S01]  /*2d60*/  LDGSTS.E.BYPASS.LTC128B.128 [R33+0xd080], [R16.64+0x40], !P6 ;  /* 0x0d08004010217fae */ /* 0x0007e2000f101d52 */
[----:B------:R-:W-:-:S03]  /*2d70*/  SEL R225, R225, 0xfffffff0, !P0 ;  /* 0xfffffff0e1e17807 */ /* 0x000fc60004000000 */
[----:B------:R3:W-:Y:S01]  /*2d80*/  LDGSTS.E.BYPASS.LTC128B.128 [R33+0xe080], [R16.64+0x80], !P1 ;  /* 0x0e08008010217fae */ /* 0x0007e2000c901d52 */
[----:B-1----:R-:W-:Y:S01]  /*2d90*/  IMAD.SHL.U32 R2, R11, 0x40, RZ ;  /* 0x000000400b027824 */ /* 0x002fe200078e00ff */
[----:B------:R-:W-:Y:S01]  /*2da0*/  LOP3.LUT R3, R0, 0x8, RZ, 0xc0, !PT ;  /* 0x0000000800037812 */ /* 0x000fe200078ec0ff */
[----:B------:R-:W-:Y:S01]  /*2db0*/  IMAD.SHL.U32 R5, R4, 0x40, RZ ;  /* 0x0000004004057824 */ /* 0x000fe200078e00ff */
[----:B--2---:R-:W-:Y:S01]  /*2dc0*/  IADD3 R14, R39, UR4, RZ ;  /* 0x00000004270e7c10 */ /* 0x004fe2000fffe0ff */
[----:B------:R-:W-:Y:S01]  /*2dd0*/  ULDC.64 UR4, c[0x0][0x240] ;  /* 0x0000900000047ab9 */ /* 0x000fe20000000a00 */
[----:B------:R-:W-:Y:S01]  /*2de0*/  LOP3.LUT R2, R2, 0x1c0, RZ, 0xc0, !PT ;  /* 0x000001c002027812 */ /* 0x000fe200078ec0ff */
[----:B------:R-:W-:Y:S01]  /*2df0*/  UIMAD UR4, UR22, UR4, URZ ;  /* 0x00000004160472a4 */ /* 0x000fe2000f8e023f */
[----:B------:R-:W-:Y:S01]  /*2e00*/  IADD3 R0, P2, R38, UR20, RZ ;  /* 0x0000001426007c10 */ /* 0x000fe2000ff5e0ff */
[----:B------:R-:W-:Y:S01]  /*2e10*/  STL [R1+0x50], R14 ;  /* 0x0000500e01007387 */ /* 0x000fe20000100800 */
[----:B------:R-:W-:Y:S01]  /*2e20*/  SHF.R.U32.HI R7, RZ, 0x3, R2 ;  /* 0x00000003ff077819 */ /* 0x000fe20000011602 */
[----:B------:R-:W-:Y:S01]  /*2e30*/  UIMAD UR5, UR23, UR5, UR4 ;  /* 0x00000005170572a4 */ /* 0x000fe2000f8e0204 */
[----:B------:R-:W-:Y:S01]  /*2e40*/  IADD3.X R6, R14, UR13, RZ, P2, !PT ;  /* 0x0000000d0e067c10 */ /* 0x000fe200097fe4ff */
[----:B------:R-:W-:Y:S01]  /*2e50*/  CS2R R38, SRZ ;  /* 0x0000000000267805 */ /* 0x000fe2000001ff00 */
[----:B------:R-:W-:Y:S01]  /*2e60*/  LOP3.LUT R7, R7, R2, R3, 0x1e, !PT ;  /* 0x0000000207077212 */ /* 0x000fe200078e1e03 */
[----:B------:R-:W-:Y:S01]  /*2e70*/  UMOV UR4, URZ ;  /* 0x0000003f00047c82 */ /* 0x000fe20008000000 */
[----:B------:R-:W-:-:S02]  /*2e80*/  SHF.R.S32.HI R2, RZ, 0x2, R12 ;  /* 0x00000002ff027819 */ /* 0x000fc4000001140c */
[----:B------:R-:W-:Y:S01]  /*2e90*/  LEA R8, P2, R0, c[0x0][0x280], 0x2 ;  /* 0x0000a00000087a11 */ /* 0x000fe200078410ff */
[----:B------:R-:W-:Y:S01]  /*2ea0*/  IMAD.IADD R218, R218, 0x1, R7 ;  /* 0x00000001dada7824 */ /* 0x000fe200078e0207 */
[----:B------:R-:W-:Y:S01]  /*2eb0*/  LOP3.LUT R5, R5, 0xc0, RZ, 0xc0, !PT ;  /* 0x000000c005057812 */ /* 0x000fe200078ec0ff */
[----:B------:R-:W-:Y:S01]  /*2ec0*/  IMAD R2, R27, 0x10, R2 ;  /* 0x000000101b027824 */ /* 0x000fe200078e0202 */
[----:B------:R-:W-:Y:S02]  /*2ed0*/  LOP3.LUT R4, R13, R9, RZ, 0xfc, !PT ;  /* 0x000000090d047212 */ /* 0x000fe400078efcff */
[----:B------:R-:W-:Y:S01]  /*2ee0*/  LEA.HI.X R9, R0, c[0x0][0x284], R6, 0x2, P2 ;  /* 0x0000a10000097a11 */ /* 0x000fe200010f1406 */
[----:B------:R-:W-:Y:S01]  /*2ef0*/  IMAD.SHL.U32 R0, R21, 0x20, RZ ;  /* 0x0000002015007824 */ /* 0x000fe200078e00ff */
[----:B------:R-:W-:Y:S01]  /*2f00*/  SHF.R.U32.HI R6, RZ, 0x3, R5 ;  /* 0x00000003ff067819 */ /* 0x000fe20000011605 */
[----:B------:R1:W-:Y:S01]  /*2f10*/  STL [R1+0x14], R4 ;  /* 0x0000140401007387 */ /* 0x0003e20000100800 */
[----:B------:R-:W-:-:S02]  /*2f20*/  ISETP.GE.AND P2, PT, R85, 0x10, PT ;  /* 0x000000105500780c */ /* 0x000fc40003f46270 */
[CC--:B------:R-:W-:Y:S01]  /*2f30*/  LOP3.LUT R212, R6.reuse, R5.reuse, R212, 0x1e, !PT ;  /* 0x0000000506d47212 */ /* 0x0c0fe200078e1ed4 */
[----:B------:R2:W-:Y:S01]  /*2f40*/  STL [R1+0x8], R2 ;  /* 0x0000080201007387 */ /* 0x0005e20000100800 */
[----:B------:R-:W-:Y:S02]  /*2f50*/  LOP3.LUT R3, R6, R5, R3, 0x1e, !PT ;  /* 0x0000000506037212 */ /* 0x000fe400078e1e03 */
[----:B------:R-:W-:Y:S01]  /*2f60*/  LEA R218, R218, 0x13480, 0x1 ;  /* 0x00013480dada7811 */ /* 0x000fe200078e08ff */
[----:B------:R-:W-:-:S04]  /*2f70*/  IMAD.IADD R212, R0, 0x1, R212 ;  /* 0x0000000100d47824 */ /* 0x000fc800078e02d4 */
[--C-:B------:R-:W-:Y:S01]  /*2f80*/  IMAD R219, R222, 0x2, R218.reuse ;  /* 0x00000002dedb7824 */ /* 0x100fe200078e02da */
[----:B------:R-:W-:Y:S01]  /*2f90*/  LEA R212, R212, 0x80, 0x1 ;  /* 0x00000080d4d47811 */ /* 0x000fe200078e08ff */
[C---:B------:R-:W-:Y:S02]  /*2fa0*/  IMAD R220, R223.reuse, 0x2, R218 ;  /* 0x00000002dfdc7824 */ /* 0x040fe400078e02da */
[----:B------:R-:W-:Y:S02]  /*2fb0*/  IMAD R223, R223, 0x2, R219 ;  /* 0x00000002dfdf7824 */ /* 0x000fe400078e02db */
[----:B------:R-:W-:Y:S02]  /*2fc0*/  IMAD R222, R222, 0x2, R220 ;  /* 0x00000002dede7824 */ /* 0x000fe400078e02dc */
[----:B-1----:R-:W-:Y:S01]  /*2fd0*/  IMAD R4, R27, 0x200, R0 ;  /* 0x000002001b047824 */ /* 0x002fe200078e0200 */
[----:B--2---:R-:W-:-:S03]  /*2fe0*/  LOP3.LUT R2, R6, R10, R5, 0x1e, !PT ;  /* 0x0000000a06027212 */ /* 0x004fc600078e1e05 */
[----:B------:R-:W-:Y:S02]  /*2ff0*/  IMAD.IADD R221, R4, 0x1, R3 ;  /* 0x0000000104dd7824 */ /* 0x000fe400078e0203 */
[----:B------:R-:W-:Y:S02]  /*3000*/  @!P2 IMAD.SHL.U32 R3, R85, 0x10, RZ ;  /* 0x000000105503a824 */ /* 0x000fe400078e00ff */
[----:B------:R-:W-:Y:S01]  /*3010*/  IMAD.IADD R224, R0, 0x1, R2 ;  /* 0x0000000100e07824 */ /* 0x000fe200078e0202 */
[----:B------:R-:W-:Y:S01]  /*3020*/  IADD3 R2, R35, UR5, RZ ;  /* 0x0000000523027c10 */ /* 0x000fe2000fffe0ff */
[----:B------:R-:W-:Y:S01]  /*3030*/  IMAD.SHL.U32 R0, R15, 0x2, RZ ;  /* 0x000000020f007824 */ /* 0x000fe200078e00ff */
[----:B------:R1:W-:Y:S01]  /*3040*/  @!P2 LDGSTS.E.BYPASS.LTC128B.128 [R3+0xf280], [R8.64] ;  /* 0x0f2800000803afae */ /* 0x0003e2000b901d52 */
[C---:B------:R-:W-:Y:S01]  /*3050*/  IMAD.SHL.U32 R216, R221.reuse, 0x2, RZ ;  /* 0x00000002ddd87824 */ /* 0x040fe200078e00ff */
[----:B------:R-:W-:Y:S01]  /*3060*/  CS2R R84, SRZ ;  /* 0x0000000000547805 */ /* 0x000fe2000001ff00 */
[----:B------:R-:W-:Y:S01]  /*3070*/  IMAD.IADD R226, R221, 0x1, R225 ;  /* 0x00000001dde27824 */ /* 0x000fe200078e02e1 */
[----:B------:R-:W-:Y:S01]  /*3080*/  STL [R1+0x60], R2 ;  /* 0x0000600201007387 */ /* 0x000fe20000100800 */
[----:B------:R-:W-:Y:S01]  /*3090*/  UMOV UR5, 0x1 ;  /* 0x0000000100057882 */ /* 0x000fe20000000000 */
[----:B------:R-:W-:-:S02]  /*30a0*/  IADD3 R217, R216, 0xc080, RZ ;  /* 0x0000c080d8d97810 */ /* 0x000fc40007ffe0ff */
[----:B------:R2:W-:Y:S03]  /*30b0*/  STL [R1+0x20], R0 ;  /* 0x0000200001007387 */ /* 0x0005e60000100800 */
[----:B------:R-:W-:Y:S01]  /*30c0*/  IMAD R217, R225, 0x2, R217 ;  /* 0x00000002e1d97824 */ /* 0x000fe200078e02d9 */
[----:B------:R-:W0:Y:S04]  /*30d0*/  LDGDEPBAR ;  /* 0x00000000000079af */ /* 0x000e280000000000 */
[----:B------:R-:W0:Y:S01]  /*30e0*/  LDGDEPBAR ;  /* 0x00000000000079af */ /* 0x000e220000000000 */
[----:B--2---:R-:W-:-:S05]  /*30f0*/  IADD3 R0, -R0, UR6, RZ ;  /* 0x0000000600007c10 */ /* 0x004fca000fffe1ff */
[----:B---34-:R1:W-:Y:S02]  /*3100*/  STL [R1+0x10], R0 ;  /* 0x0000100001007387 */ /* 0x0183e40000100800 */
.L_x_550:
        /* <DEDUP_REMOVED lines=15> */
[----:B------:R-:W-:Y:S01]  /*3200*/  LDSM.16.M88.4 R16, [R214+0x80] ;  /* 0x00008000d610783b */ /* 0x000fe20000000200 */
[----:B------:R-:W-:Y:S07]  /*3210*/  UMOV UR6, UR17 ;  /* 0x0000001100067c82 */ /* 0x000fee0008000000 */
        /* <DEDUP_REMOVED lines=91> */
[----:B--2---:R2:W-:Y:S04]  /*37d0*/  STL [R1+0x4], R0 ;  /* 0x0000040001007387 */ /* 0x0045e80000100800 */
[----:B------:R-:W3:Y:S05]  /*37e0*/  LDL R234, [R1+0x8] ;  /* 0x0000080001ea7983 */ /* 0x000eea0000100800 */
[----:B------:R-:W-:Y:S10]  /*37f0*/  MUFU.TANH R156, R12 ;  /* 0x0000000c009c7308 */ /* 0x000ff40000002400 */
[----:B------:R-:W-:Y:S01]  /*3800*/  MUFU.TANH R251, R13 ;  /* 0x0000000d00fb7308 */ /* 0x000fe20000002400 */
[-C--:B-1----:R-:W-:Y:S09]  /*3810*/  HMMA.16816.F32.BF16 R20, R144, R4.reuse, R20 ;  /* 0x000000049014723c */ /* 0x082ff20000041814 */
[----:B--2---:R-:W1:Y:S01]  /*3820*/  MUFU.TANH R0, R14 ;  /* 0x0000000e00007308 */ /* 0x004e620000002400 */
[C---:B------:R-:W-:Y:S09]  /*3830*/  HMMA.16816.F32.BF16 R24, R136.reuse, R4, R24 ;  /* 0x000000048818723c */ /* 0x040ff20000041818 */
[----:B------:R-:W2:Y:S01]  /*3840*/  MUFU.TANH R235, R15 ;  /* 0x0000000f00eb7308 */ /* 0x000ea20000002400 */
[-C--:B------:R-:W-:Y:S04]  /*3850*/  HMMA.16816.F32.BF16 R28, R136, R6.reuse, R28 ;  /* 0x00000006881c723c */ /* 0x080fe8000004181c */
[----:B------:R-:W-:Y:S04]  /*3860*/  FMUL.FTZ R20, R20, c[0x0][0x2b4] ;  /* 0x0000ad0014147a20 */ /* 0x000fe80000410000 */
[----:B------:R-:W-:Y:S01]  /*3870*/  HMMA.16816.F32.BF16 R32, R144, R6, R32 ;  /* 0x000000069020723c */ /* 0x000fe20000041820 */
[----:B------:R-:W4:Y:S03]  /*3880*/  MUFU.TANH R160, R16 ;  /* 0x0000001000a07308 */ /* 0x000f260000002400 */
[----:B------:R-:W-:Y:S01]  /*3890*/  FMUL.FTZ R21, R21, c[0x0][0x2b4] ;  /* 0x0000ad0015157a20 */ /* 0x000fe20000410000 */
[----:B-1----:R1:W-:Y:S01]  /*38a0*/  STL [R1], R0 ;  /* 0x0000000001007387 */ /* 0x0023e20000100800 */
[----:B------:R-:W-:Y:S02]  /*38b0*/  FMUL.FTZ R22, R22, c[0x0][0x2b4] ;  /* 0x0000ad0016167a20 */ /* 0x000fe40000410000 */
[----:B------:R-:W-:Y:S03]  /*38c0*/  FMUL.FTZ R23, R23, c[0x0][0x2b4] ;  /* 0x0000ad0017177a20 */ /* 0x000fe60000410000 */
[----:B------:R-:W2:Y:S01]  /*38d0*/  MUFU.TANH R229, R17 ;  /* 0x0000001100e57308 */ /* 0x000ea20000002400 */
[----:B------:R-:W-:Y:S02]  /*38e0*/  FMUL.FTZ R24, R24, c[0x0][0x2b4] ;  /* 0x0000ad0018187a20 */ /* 0x000fe40000410000 */
[----:B------:R-:W-:Y:S02]  /*38f0*/  FMUL.FTZ R25, R25, c[0x0][0x2b4] ;  /* 0x0000ad0019197a20 */ /* 0x000fe40000410000 */
[----:B------:R-:W-:Y:S02]  /*3900*/  FMUL.FTZ R28, R28, c[0x0][0x2b4] ;  /* 0x0000ad001c1c7a20 */ /* 0x000fe40000410000 */
[----:B------:R-:W-:Y:S02]  /*3910*/  FMUL.FTZ R29, R29, c[0x0][0x2b4] ;  /* 0x0000ad001d1d7a20 */ /* 0x000fe40000410000 */
[----:B------:R-:W-:Y:S01]  /*3920*/  FMUL.FTZ R30, R30, c[0x0][0x2b4] ;  /* 0x0000ad001e1e7a20 */ /* 0x000fe20000410000 */
[----:B------:R-:W2:Y:S01]  /*3930*/  MUFU.TANH R247, R28 ;  /* 0x0000001c00f77308 */ /* 0x000ea20000002400 */
[----:B------:R-:W-:Y:S02]  /*3940*/  FMUL.FTZ R31, R31, c[0x0][0x2b4] ;  /* 0x0000ad001f1f7a20 */ /* 0x000fe40000410000 */
[----:B------:R-:W-:Y:S02]  /*3950*/  FMUL.FTZ R26, R26, c[0x0][0x2b4] ;  /* 0x0000ad001a1a7a20 */ /* 0x000fe40000410000 */
[----:B------:R-:W-:Y:S02]  /*3960*/  FMUL.FTZ R27, R27, c[0x0][0x2b4] ;  /* 0x0000ad001b1b7a20 */ /* 0x000fe40000410000 */
[----:B------:R-:W-:Y:S01]  /*3970*/  FMUL.FTZ R32, R32, c[0x0][0x2b4] ;  /* 0x0000ad0020207a20 */ /* 0x000fe20000410000 */
[----:B-1----:R-:W-:Y:S02]  /*3980*/  MOV R0, UR4 ;  /* 0x0000000400007c02 */ /* 0x002fe40008000f00 */
        /* <DEDUP_REMOVED lines=20> */
[----:B---3--:R-:W-:Y:S05]  /*3ad0*/  LEA R0, R0, R234, 0x6 ;  /* 0x000000ea00007211 */ /* 0x008fea00078e30ff */
        /* <DEDUP_REMOVED lines=11> */
[----:B--2-4-:R-:W2:Y:S01]  /*3b90*/  LDL.64 R152, [R1+0x40] ;  /* 0x0000400001987983 */ /* 0x014ea20000100a00 */
        /* <DEDUP_REMOVED lines=8> */
[----:B---3--:R-:W3:Y:S01]  /*3c20*/  LDL.64 R148, [R1+0x38] ;  /* 0x0000380001947983 */ /* 0x008ee20000100a00 */
[----:B------:R-:W-:Y:S01]  /*3c30*/  IMAD.U32 R3, RZ, RZ, UR20 ;  /* 0x00000014ff037e24 */ /* 0x000fe2000f8e00ff */
[----:B------:R-:W-:Y:S01]  /*3c40*/  UIMAD UR16, UR16, -0x40, UR9 ;  /* 0xffffffc0101078a4 */ /* 0x000fe2000f8e0209 */
[----:B------:R-:W-:Y:S01]  /*3c50*/  IMAD.U32 R9, RZ, RZ, UR20 ;  /* 0x00000014ff097e24 */ /* 0x000fe2000f8e00ff */
[----:B------:R-:W3:Y:S01]  /*3c60*/  LDL R8, [R1+0xc] ;  /* 0x00000c0001087983 */ /* 0x000ee20000100800 */
[----:B------:R-:W-:Y:S03]  /*3c70*/  UIADD3 UR13, UR21, UR13, URZ ;  /* 0x0000000d150d7290 */ /* 0x000fe6000fffe03f */
[----:B------:R-:W3:Y:S03]  /*3c80*/  LDL R11, [R1+0x54] ;  /* 0x00005400010b7983 */ /* 0x000ee60000100800 */
[----:B------:R-:W-:Y:S01]  /*3c90*/  IMAD.U32 R0, RZ, RZ, UR13 ;  /* 0x0000000dff007e24 */ /* 0x000fe2000f8e00ff */
[----:B------:R-:W3:Y:S04]  /*3ca0*/  LDL R12, [R1+0x1c] ;  /* 0x00001c00010c7983 */ /* 0x000ee80000100800 */
[----:B------:R-:W1:Y:S02]  /*3cb0*/  S2R R151, SR_TID.X ;  /* 0x0000000000977919 */ /* 0x000e640000002100 */
[----:B-1----:R-:W-:Y:S04]  /*3cc0*/  SHF.R.S32.HI R13, RZ, 0x1f, R151 ;  /* 0x0000001fff0d7819 */ /* 0x002fe80000011497 */
[----:B------:R-:W-:Y:S04]  /*3cd0*/  LEA.HI R13, R13, R151, RZ, 0x2 ;  /* 0x000000970d0d7211 */ /* 0x000fe800078f10ff */
[----:B------:R-:W-:Y:S04]  /*3ce0*/  SHF.R.S32.HI R13, RZ, 0x2, R13 ;  /* 0x00000002ff0d7819 */ /* 0x000fe8000001140d */
[----:B------:R-:W-:Y:S02]  /*3cf0*/  ISETP.LT.AND P4, PT, R13, UR16, PT ;  /* 0x000000100d007c0c */ /* 0x000fe4000bf81270 */
[----:B--2---:R-:W-:Y:S04]  /*3d00*/  LEA R3, P1, R3, R152, 0x6 ;  /* 0x0000009803037211 */ /* 0x004fe800078230ff */
[----:B----4-:R-:W-:Y:S01]  /*3d10*/  LEA.HI.X R9, R9, R2, R0, 0x6, P1 ;  /* 0x0000000209097211 */ /* 0x010fe200008f3400 */
[----:B------:R-:W-:Y:S01]  /*3d20*/  IMAD.U32 R2, RZ, RZ, UR17 ;  /* 0x00000011ff027e24 */ /* 0x000fe2000f8e00ff */
[----:B-----5:R-:W-:Y:S04]  /*3d30*/  LOP3.LUT P6, RZ, R10, 0x1, RZ, 0xc0, !PT ;  /* 0x000000010aff7812 */ /* 0x020fe800078cc0ff */
[----:B------:R-:W-:Y:S02]  /*3d40*/  @!P3 LEA R2, R2, 0x40, 0x6 ;  /* 0x000000400202b811 */ /* 0x000fe400078e30ff */
[----:B------:R-:W-:Y:S01]  /*3d50*/  LOP3.LUT P5, RZ, R10, 0x2, RZ, 0xc0, !PT ;  /* 0x000000020aff7812 */ /* 0x000fe200078ac0ff */
[----:B------:R-:W-:Y:S01]  /*3d60*/  IMAD.SHL.U32 R10, R151, 0x4, RZ ;  /* 0x00000004970a7824 */ /* 0x000fe200078e00ff */
[----:B---3--:R-:W-:Y:S02]  /*3d70*/  @!P3 IADD3 R5, P1, R2, R148, RZ ;  /* 0x000000940205b210 */ /* 0x008fe40007f3e0ff */
[----:B------:R-:W-:Y:S01]  /*3d80*/  ISETP.GE.OR P6, PT, R13, UR16, !P6 ;  /* 0x000000100d007c0c */ /* 0x000fe2000f7c6670 */
[----:B------:R-:W-:Y:S01]  /*3d90*/  @!P3 IMAD R7, R7, 0x40, R10 ;  /* 0x000000400707b824 */ /* 0x000fe200078e020a */
[----:B------:R-:W-:Y:S01]  /*3da0*/  IADD3 R0, R8, 0x6080, RZ ;  /* 0x0000608008007810 */ /* 0x000fe20007ffe0ff */
[----:B------:R-:W-:Y:S01]  /*3db0*/  IMAD.U32 R8, RZ, RZ, UR5 ;  /* 0x00000005ff087e24 */ /* 0x000fe2000f8e00ff */
[----:B------:R-:W-:Y:S02]  /*3dc0*/  ISETP.GE.OR P5, PT, R13, UR16, !P5 ;  /* 0x000000100d007c0c */ /* 0x000fe4000efa6670 */
[----:B------:R-:W-:Y:S01]  /*3dd0*/  @!P3 LEA.HI.X.SX32 R6, R2, R11, 0x1, P1 ;  /* 0x0000000b0206b211 */ /* 0x000fe200008f0eff */
[----:B------:R-:W-:Y:S01]  /*3de0*/  IMAD R0, R8, 0x3000, R0 ;  /* 0x0000300008007824 */ /* 0x000fe200078e0200 */
[C---:B------:R-:W-:Y:S02]  /*3df0*/  LEA R2, P2, R3.reuse, c[0x0][0x160], 0x1 ;  /* 0x0000580003027a11 */ /* 0x040fe400078408ff */
[----:B------:R-:W-:Y:S02]  /*3e00*/  ISETP.GE.OR P4, PT, R12, c[0x0][0x16c], !P4 ;  /* 0x00005b000c007a0c */ /* 0x000fe40006786670 */
[----:B------:R-:W-:Y:S02]  /*3e10*/  LEA.HI.X R3, R3, c[0x0][0x164], R9, 0x1, P2 ;  /* 0x0000590003037a11 */ /* 0x000fe400010f0c09 */
[C---:B------:R-:W-:Y:S03]  /*3e20*/  @!P3 LEA R4, P1, R5.reuse, c[0x0][0x258], 0x2 ;  /* 0x000096000504ba11 */ /* 0x040fe600078210ff */
[----:B------:R-:W-:Y:S01]  /*3e30*/  @!PT LDS RZ, [RZ] ;  /* 0x00000000fffff984 */ /* 0x000fe20000000800 */
[----:B------:R-:W-:Y:S01]  /*3e40*/  @!PT LDS RZ, [RZ] ;  /* 0x00000000fffff984 */ /* 0x000fe20000000800 */
[----:B------:R-:W-:Y:S01]  /*3e50*/  @!PT LDS RZ, [RZ] ;  /* 0x00000000fffff984 */ /* 0x000fe20000000800 */
[----:B------:R1:W-:Y:S01]  /*3e60*/  LDGSTS.E.BYPASS.LTC128B.128 [R0], [R2.64], !P6 ;  /* 0x0000000002007fae */ /* 0x0003e2000f101d52 */
[----:B------:R-:W-:Y:S01]  /*3e70*/  @!P3 LEA.HI.X R5, R5, c[0x0][0x25c], R6, 0x2, P1 ;  /* 0x000097000505ba11 */ /* 0x000fe200008f1406 */
[----:B------:R-:W-:Y:S02]  /*3e80*/  @!P3 IMAD.SHL.U32 R6, R7, 0x4, RZ ;  /* 0x000000040706b824 */ /* 0x000fe400078e00ff */
[----:B------:R1:W-:Y:S04]  /*3e90*/  LDGSTS.E.BYPASS.LTC128B.128 [R0+0x1000], [R2.64+0x40], !P5 ;  /* 0x0100004002007fae */ /* 0x0003e8000e901d52 */
[----:B------:R1:W-:Y:S04]  /*3ea0*/  LDGSTS.E.BYPASS.LTC128B.128 [R0+0x2000], [R2.64+0x80], !P4 ;  /* 0x0200008002007fae */ /* 0x0003e8000e101d52 */
[----:B------:R1:W-:Y:S02]  /*3eb0*/  @!P3 LDGSTS.E.BYPASS.LTC128B.128 [R6+0xf080], [R4.64] ;  /* 0x0f0800000406bfae */ /* 0x0003e4000b901d52 */
.L_x_548:
[-C--:B-12-4-:R-:W-:Y:S01]  /*3ec0*/  HMMA.16816.F32.BF16 R4, R132, R164.reuse, RZ ;  /* 0x000000a48404723c */ /* 0x096fe200000418ff */
[----:B------:R-:W2:Y:S01]  /*3ed0*/  LDL R2, [R1+0x20] ;  /* 0x0000200001027983 */ /* 0x000ea20000100800 */
[----:B------:R-:W-:Y:S02]  /*3ee0*/  ULEA UR14, UR17, 0x1, 0x6 ;  /* 0x00000001110e7891 */ /* 0x000fe4000f8e303f */
[----:B---3--:R-:W-:Y:S01]  /*3ef0*/  MOV R0, UR9 ;  /* 0x0000000900007c02 */ /* 0x008fe20008000f00 */
[----:B------:R-:W3:Y:S01]  /*3f00*/  LDL R155, [R1+0x10] ;  /* 0x00001000019b7983 */ /* 0x000ee20000100800 */
[----:B------:R-:W-:Y:S02]  /*3f10*/  USHF.L.U32 UR13, UR12, 0x7, URZ ;  /* 0x000000070c0d7899 */ /* 0x000fe4000800063f */
[C---:B------:R-:W-:Y:S01]  /*3f20*/  HMMA.16816.F32.BF16 R8, R28.reuse, R164, RZ ;  /* 0x000000a41c08723c */ /* 0x040fe200000418ff */
[----:B------:R-:W-:Y:S01]  /*3f30*/  LDS R3, [R234.X4+0xf280] ;  /* 0x00f28000ea037984 */ /* 0x000fe20000004800 */
[----:B------:R-:W-:Y:S02]  /*3f40*/  UIADD3 UR13, UR8, UR14, -UR13 ;  /* 0x0000000e080d7290 */ /* 0x000fe4000fffe80d */
[----:B------:R-:W-:Y:S01]  /*3f50*/  UIADD3 UR17, UR17, 0x1, URZ ;  /* 0x0000000111117890 */ /* 0x000fe2000fffe03f */
[----:B------:R-:W0:Y:S03]  /*3f60*/  LDGDEPBAR ;  /* 0x00000000000079af */ /* 0x000e260000000000 */
[-C--:B------:R-:W-:Y:S01]  /*3f70*/  HMMA.16816.F32.BF16 R12, R28, R166.reuse, RZ ;  /* 0x000000a61c0c723c */ /* 0x080fe200000418ff */
[----:B------:R-:W-:Y:S07]  /*3f80*/  IADD3 R0, R234, UR13, -R0 ;  /* 0x0000000dea007c10 */ /* 0x000fee000fffe800 */
        /* <DEDUP_REMOVED lines=15> */
[----:B------:R-:W5:Y:S07]  /*4080*/  LDSM.16.M88.4 R136, [R217+0x1000] ;  /* 0x00100000d988783b */ /* 0x000f6e0000000200 */
        /* <DEDUP_REMOVED lines=10> */
[-C--:B-----5:R-:W-:Y:S08]  /*4130*/  HMMA.16816.F32.BF16 R4, R136, R188.reuse, R4 ;  /* 0x000000bc8804723c */ /* 0x0a0ff00000041804 */
        /* <DEDUP_REMOVED lines=8> */
[----:B------:R-:W5:Y:S07]  /*41c0*/  LDSM.16.M88.4 R136, [R217+0x2000] ;  /* 0x00200000d988783b */ /* 0x000f6e0000000200 */
        /* <DEDUP_REMOVED lines=10> */
[-C--:B-----5:R-:W-:Y:S01]  /*4270*/  HMMA.16816.F32.BF16 R4, R136, R204.reuse, R4 ;  /* 0x000000cc8804723c */ /* 0x0a0fe20000041804 */
        /* <DEDUP_REMOVED lines=11> */
[--C-:B--2---:R-:W-:Y:S02]  /*4330*/  FADD.FTZ R151, R6, -R0.reuse ;  /* 0x8000000006977221 */ /* 0x104fe40000010000 */
[--C-:B------:R-:W-:Y:S02]  /*4340*/  FADD.FTZ R154, R7, -R0.reuse ;  /* 0x80000000079a7221 */ /* 0x100fe40000010000 */
[-C--:B------:R-:W-:Y:S08]  /*4350*/  HMMA.16816.F32.BF16 R20, R136, R208.reuse, R20 ;  /* 0x000000d08814723c */ /* 0x080ff00000041814 */
[C---:B------:R-:W-:Y:S08]  /*4360*/  HMMA.16816.F32.BF16 R24, R140.reuse, R208, R24 ;  /* 0x000000d08c18723c */ /* 0x040ff00000041818 */
[-C--:B------:R-:W-:Y:S04]  /*4370*/  HMMA.16816.F32.BF16 R28, R140, R210.reuse, R28 ;  /* 0x000000d28c1c723c */ /* 0x080fe8000004181c */
[--C-:B------:R-:W-:Y:S01]  /*4380*/  FADD.FTZ R153, R18, -R0.reuse ;  /* 0x8000000012997221 */ /* 0x100fe20000010000 */
[----:B------:R-:W-:Y:S01]  /*4390*/  MOV R18, R156 ;  /* 0x0000009c00127202 */ /* 0x000fe20000000f00 */
[----:B------:R-:W-:Y:S01]  /*43a0*/  FADD.FTZ R156, R19, -R0 ;  /* 0x80000000139c7221 */ /* 0x000fe20000010000 */
[----:B------:R-:W-:Y:S01]  /*43b0*/  MOV R19, R155 ;  /* 0x0000009b00137202 */ /* 0x000fe20000000f00 */
[----:B------:R-:W-:Y:S04]  /*43c0*/  HMMA.16816.F32.BF16 R32, R136, R210, R32 ;  /* 0x000000d28820723c */ /* 0x000fe80000041820 */
[----:B------:R-:W-:Y:S01]  /*43d0*/  FSEL R140, R231, -INF , P4 ;  /* 0xff800000e78c7808 */ /* 0x000fe20002000000 */
[--C-:B------:R-:W-:Y:S01]  /*43e0*/  FADD.FTZ R149, R21, -R3.reuse ;  /* 0x8000000315957221 */ /* 0x100fe20000010000 */
[----:B------:R-:W-:Y:S01]  /*43f0*/  ISETP.GT.AND P4, PT, R2, 0x41, PT ;  /* 0x000000410200780c */ /* 0x000fe20003f84270 */
[--C-:B------:R-:W-:Y:S01]  /*4400*/  FADD.FTZ R143, R17, -R3.reuse ;  /* 0x80000003118f7221 */ /* 0x100fe20000010000 */
[----:B------:R-:W-:Y:S01]  /*4410*/  FSEL R139, R232, -INF , P2 ;  /* 0xff800000e88b7808 */ /* 0x000fe20001000000 */
[--C-:B------:R-:W-:Y:S01]  /*4420*/  FFMA.FTZ R140, R140, c[0x0][0x29c], -R144.reuse ;  /* 0x0000a7008c8c7a23 */ /* 0x100fe20000010890 */
[----:B------:R-:W-:Y:S02]  /*4430*/  ISETP.GT.AND P2, PT, R2, 0x60, PT ;  /* 0x000000600200780c */ /* 0x000fe40003f44270 */
[----:B------:R-:W-:Y:S01]  /*4440*/  FSEL R138, R160, -INF , P1 ;  /* 0xff800000a08a7808 */ /* 0x000fe20000800000 */
[--C-:B------:R-:W-:Y:S01]  /*4450*/  FFMA.FTZ R139, R139, c[0x0][0x29c], -R144.reuse ;  /* 0x0000a7008b8b7a23 */ /* 0x100fe20000010890 */
[----:B------:R-:W-:Y:S01]  /*4460*/  ISETP.GT.AND P1, PT, R2, 0x61, PT ;  /* 0x000000610200780c */ /* 0x000fe20003f24270 */
[--C-:B------:R-:W-:Y:S01]  /*4470*/  FADD.FTZ R148, R20, -R3.reuse ;  /* 0x8000000314947221 */ /* 0x100fe20000010000 */
        /* <DEDUP_REMOVED lines=8> */
[----:B------:R-:W-:Y:S01]  /*4500*/  IADD3 R137, R132, 0x8, RZ ;  /* 0x0000000884897810 */ /* 0x000fe20007ffe0ff */
[--C-:B------:R-:W-:Y:S01]  /*4510*/  FFMA.FTZ R135, R133, c[0x0][0x29c], -R144.reuse ;  /* 0x0000a70085877a23 */ /* 0x100fe20000010890 */
[----:B------:R-:W-:Y:S01]  /*4520*/  MOV R21, R150 ;  /* 0x0000009600157202 */ /* 0x000fe20000000f00 */
[----:B------:R-:W-:Y:S01]  /*4530*/  FFMA.FTZ R144, R2, c[0x0][0x29c], -R144 ;  /* 0x0000a70002907a23 */ /* 0x000fe20000010890 */
[----:B------:R-:W-:Y:S01]  /*4540*/  IMNMX R2, R155, R137, PT ;  /* 0x000000899b027217 */ /* 0x000fe20003800200 */
[--C-:B------:R-:W-:Y:S01]  /*4550*/  FADD.FTZ R155, R22, -R0.reuse ;  /* 0x80000000169b7221 */ /* 0x100fe20000010000 */
[----:B------:R-:W-:Y:S01]  /*4560*/  MOV R22, R230 ;  /* 0x000000e600167202 */ /* 0x000fe20000000f00 */
[--C-:B------:R-:W-:Y:S01]  /*4570*/  FADD.FTZ R230, R23, -R0.reuse ;  /* 0x8000000017e67221 */ /* 0x100fe20000010000 */
[C---:B------:R-:W-:Y:S01]  /*4580*/  ISETP.GT.AND P2, PT, R2.reuse, 0x1, PT ;  /* 0x000000010200780c */ /* 0x040fe20003f44270 */
[----:B------:R1:W2:Y:S01]  /*4590*/  MUFU.EX2 R23, R140 ;  /* 0x0000008c00177308 */ /* 0x0002a20000000800 */
[----:B------:R-:W-:Y:S01]  /*45a0*/  ISETP.GT.AND P4, PT, R2, RZ, PT ;  /* 0x000000ff0200720c */ /* 0x000fe20003f84270 */
[--C-:B------:R-:W-:Y:S01]  /*45b0*/  FADD.FTZ R137, R16, -R3.reuse ;  /* 0x8000000310897221 */ /* 0x100fe20000010000 */
[----:B------:R-:W-:Y:S01]  /*45c0*/  ISETP.GT.AND P1, PT, R2, 0x20, PT ;  /* 0x000000200200780c */ /* 0x000fe20003f24270 */
[--C-:B------:R-:W-:Y:S01]  /*45d0*/  FADD.FTZ R150, R32, -R3.reuse ;  /* 0x8000000320967221 */ /* 0x100fe20000010000 */
[----:B------:R-:W-:Y:S01]  /*45e0*/  FSEL R17, R244, -INF , P2 ;  /* 0xff800000f4117808 */ /* 0x000fe20001000000 */
[--C-:B------:R-:W-:Y:S01]  /*45f0*/  FADD.FTZ R152, R33, -R3.reuse ;  /* 0x8000000321987221 */ /* 0x100fe20000010000 */
[----:B------:R-:W-:Y:S01]  /*4600*/  ISETP.GT.AND P2, PT, R2, 0x60, PT ;  /* 0x000000600200780c */ /* 0x000fe20003f44270 */
[--C-:B------:R-:W-:Y:S01]  /*4610*/  FADD.FTZ R133, R4, -R3.reuse ;  /* 0x8000000304857221 */ /* 0x100fe20000010000 */
[----:B------:R-:W-:Y:S01]  /*4620*/  FSEL R20, R243, -INF , P4 ;  /* 0xff800000f3147808 */ /* 0x000fe20002000000 */
[----:B------:R-:W-:Y:S01]  /*4630*/  FADD.FTZ R134, R5, -R3 ;  /* 0x8000000305867221 */ /* 0x000fe20000010000 */
[C---:B------:R-:W-:Y:S01]  /*4640*/  ISETP.GT.AND P6, PT, R2.reuse, 0x21, PT ;  /* 0x000000210200780c */ /* 0x040fe20003fc4270 */
[--C-:B------:R-:W-:Y:S01]  /*4650*/  FADD.FTZ R159, R35, -R0.reuse ;  /* 0x80000000239f7221 */ /* 0x100fe20000010000 */
[----:B------:R-:W-:Y:S01]  /*4660*/  ISETP.GT.AND P5, PT, R2, 0x40, PT ;  /* 0x000000400200780c */ /* 0x000fe20003fa4270 */
[--C-:B------:R-:W-:Y:S01]  /*4670*/  FFMA.FTZ R32, R20, c[0x0][0x29c], -R145.reuse ;  /* 0x0000a70014207a23 */ /* 0x100fe20000010891 */
[----:B------:R-:W-:Y:S01]  /*4680*/  ISETP.GT.AND P4, PT, R2, 0x41, PT ;  /* 0x000000410200780c */ /* 0x000fe20003f84270 */
[----:B------:R-:W-:Y:S01]  /*4690*/  FADD.FTZ R162, R34, -R0 ;  /* 0x8000000022a27221 */ /* 0x000fe20000010000 */
[----:B------:R-:W-:Y:S01]  /*46a0*/  FSEL R16, R239, -INF , P1 ;  /* 0xff800000ef107808 */ /* 0x000fe20000800000 */
[----:B------:R-:W-:Y:S01]  /*46b0*/  MUFU.EX2 R20, R141 ;  /* 0x0000008d00147308 */ /* 0x000fe20000000800 */
[----:B------:R-:W-:Y:S01]  /*46c0*/  ISETP.GT.AND P1, PT, R2, 0x61, PT ;  /* 0x000000610200780c */ /* 0x000fe20003f24270 */
[--C-:B------:R-:W-:Y:S01]  /*46d0*/  FFMA.FTZ R7, R17, c[0x0][0x29c], -R145.reuse ;  /* 0x0000a70011077a23 */ /* 0x100fe20000010891 */
[----:B------:R-:W-:Y:S01]  /*46e0*/  FSEL R2, R238, -INF , P2 ;  /* 0xff800000ee027808 */ /* 0x000fe20001000000 */
[--C-:B------:R-:W-:Y:S01]  /*46f0*/  FFMA.FTZ R6, R16, c[0x0][0x29c], -R145.reuse ;  /* 0x0000a70010067a23 */ /* 0x100fe20000010891 */
[----:B------:R-:W-:Y:S01]  /*4700*/  FSEL R5, R241, -INF , P6 ;  /* 0xff800000f1057808 */ /* 0x000fe20003000000 */
[----:B------:R-:W-:Y:S01]  /*4710*/  FFMA.FTZ R35, -R157, R157, 1 ;  /* 0x3f8000009d237423 */ /* 0x000fe2000001019d */
[----:B-1----:R-:W-:Y:S01]  /*4720*/  MOV R140, R22 ;  /* 0x00000016008c7202 */ /* 0x002fe20000000f00 */
[--C-:B------:R-:W-:Y:S01]  /*4730*/  FFMA.FTZ R33, R2, c[0x0][0x29c], -R145.reuse ;  /* 0x0000a70002217a23 */ /* 0x100fe20000010891 */
[----:B------:R-:W-:Y:S01]  /*4740*/  FSEL R4, R240, -INF , P5 ;  /* 0xff800000f0047808 */ /* 0x000fe20002800000 */
[----:B------:R1:W3:Y:S01]  /*4750*/  MUFU.EX2 R22, R139 ;  /* 0x0000008b00167308 */ /* 0x0002e20000000800 */
[----:B------:R-:W-:Y:S01]  /*4760*/  FSEL R0, R237, -INF , P1 ;  /* 0xff800000ed007808 */ /* 0x000fe20000800000 */
[--C-:B------:R-:W-:Y:S01]  /*4770*/  FFMA.FTZ R5, R5, c[0x0][0x29c], -R145.reuse ;  /* 0x0000a70005057a23 */ /* 0x100fe20000010891 */
[----:B------:R-:W-:Y:S01]  /*4780*/  FSEL R3, R242, -INF , P4 ;  /* 0xff800000f2037808 */ /* 0x000fe20002000000 */
[--C-:B------:R-:W-:Y:S01]  /*4790*/  FFMA.FTZ R4, R4, c[0x0][0x29c], -R145.reuse ;  /* 0x0000a70004047a23 */ /* 0x100fe20000010891 */
[----:B------:R-:W-:Y:S01]  /*47a0*/  MOV R34, R18 ;  /* 0x0000001200227202 */ /* 0x000fe20000000f00 */
[----:B--2---:R-:W-:Y:S01]  /*47b0*/  FMUL.FTZ R2, R23, R133 ;  /* 0x0000008517027220 */ /* 0x004fe20000410000 */
[----:B------:R-:W-:Y:S01]  /*47c0*/  MOV R133, R236 ;  /* 0x000000ec00857202 */ /* 0x000fe20000000f00 */
[--C-:B------:R-:W-:Y:S02]  /*47d0*/  FFMA.FTZ R3, R3, c[0x0][0x29c], -R145.reuse ;  /* 0x0000a70003037a23 */ /* 0x100fe40000010891 */
[----:B------:R-:W-:Y:S01]  /*47e0*/  MUFU.EX2 R16, R32 ;  /* 0x0000002000107308 */ /* 0x000fe20000000800 */
[----:B------:R-:W-:Y:S02]  /*47f0*/  FFMA.FTZ R145, R0, c[0x0][0x29c], -R145 ;  /* 0x0000a70000917a23 */ /* 0x000fe40000010891 */
[----:B------:R-:W-:Y:S01]  /*4800*/  FFMA.FTZ R0, -R231, R231, 1 ;  /* 0x3f800000e7007423 */ /* 0x000fe200000101e7 */
[----:B------:R-:W-:Y:S03]  /*4810*/  MOV R231, R19 ;  /* 0x0000001300e77202 */ /* 0x000fe60000000f00 */
[----:B------:R-:W-:Y:S01]  /*4820*/  FMUL.FTZ R236, R2, R0 ;  /* 0x0000000002ec7220 */ /* 0x000fe20000410000 */
[----:B------:R-:W-:Y:S01]  /*4830*/  MOV R157, R231 ;  /* 0x000000e7009d7202 */ /* 0x000fe20000000f00 */
[----:B------:R-:W-:Y:S01]  /*4840*/  FFMA.FTZ R0, -R232, R232, 1 ;  /* 0x3f800000e8007423 */ /* 0x000fe200000101e8 */
[----:B------:R2:W-:Y:S01]  /*4850*/  MUFU.EX2 R32, R33 ;  /* 0x0000002100207308 */ /* 0x0005e20000000800 */
[----:B-1----:R-:W-:Y:S01]  /*4860*/  MOV R139, R21 ;  /* 0x00000015008b7202 */ /* 0x002fe20000000f00 */
[----:B---3--:R-:W-:Y:S01]  /*4870*/  FMUL.FTZ R2, R22, R134 ;  /* 0x0000008616027220 */ /* 0x008fe20000410000 */
[----:B------:R-:W-:Y:S03]  /*4880*/  MOV R134, R235 ;  /* 0x000000eb00867202 */ /* 0x000fe60000000f00 */
[----:B------:R-:W-:Y:S04]  /*4890*/  FMUL.FTZ R235, R2, R0 ;  /* 0x0000000002eb7220 */ /* 0x000fe80000410000 */
[----:B------:R-:W1:Y:S01]  /*48a0*/  MUFU.EX2 R21, R142 ;  /* 0x0000008e00157308 */ /* 0x000e620000000800 */
[----:B------:R-:W-:Y:S01]  /*48b0*/  FFMA.FTZ R0, -R160, R160, 1 ;  /* 0x3f800000a0007423 */ /* 0x000fe200000101a0 */
[----:B------:R-:W-:Y:S08]  /*48c0*/  MOV R160, R233 ;  /* 0x000000e900a07202 */ /* 0x000ff00000000f00 */
[----:B------:R-:W3:Y:S01]  /*48d0*/  MUFU.EX2 R19, R138 ;  /* 0x0000008a00137308 */ /* 0x000ee20000000800 */
[----:B--2---:R-:W-:Y:S01]  /*48e0*/  FMUL.FTZ R33, R20, R143 ;  /* 0x0000008f14217220 */ /* 0x004fe20000410000 */
[----:B------:R-:W-:Y:S08]  /*48f0*/  MOV R143, R34 ;  /* 0x00000022008f7202 */ /* 0x000ff00000000f00 */
[----:B------:R-:W2:Y:S01]  /*4900*/  MUFU.EX2 R17, R135 ;  /* 0x0000008700117308 */ /* 0x000ea20000000800 */
[----:B-1----:R-:W-:Y:S01]  /*4910*/  FMUL.FTZ R2, R21, R137 ;  /* 0x0000008915027220 */ /* 0x002fe20000410000 */
[----:B------:R-:W-:Y:S03]  /*4920*/  MOV R142, R234 ;  /* 0x000000ea008e7202 */ /* 0x000fe60000000f00 */
[----:B------:R-:W-:Y:S01]  /*4930*/  FMUL.FTZ R234, R2, R0 ;  /* 0x0000000002ea7220 */ /* 0x000fe20000410000 */
[----:B------:R-:W-:Y:S04]  /*4940*/  IADD3 R0, R132, 0x20, RZ ;  /* 0x0000002084007810 */ /* 0x000fe80007ffe0ff */
[----:B------:R-:W1:Y:S01]  /*4950*/  MUFU.EX2 R18, R136 ;  /* 0x0000008800127308 */ /* 0x000e620000000800 */
[----:B------:R-:W-:Y:S01]  /*4960*/  FFMA.FTZ R2, -R229, R229, 1 ;  /* 0x3f800000e5027423 */ /* 0x000fe200000101e5 */
[----:B------:R-:W-:Y:S03]  /*4970*/  IMNMX R0, R231, R0, PT ;  /* 0x00000000e7007217 */ /* 0x000fe60003800200 */
[----:B------:R-:W-:Y:S01]  /*4980*/  FMUL.FTZ R233, R33, R2 ;  /* 0x0000000221e97220 */ /* 0x000fe20000410000 */
[----:B------:R-:W-:Y:S01]  /*4990*/  ISETP.GT.AND P1, PT, R0, RZ, PT ;  /* 0x000000ff0000720c */ /* 0x000fe20003f24270 */
[----:B---3--:R-:W-:Y:S01]  /*49a0*/  FMUL.FTZ R33, R19, R148 ;  /* 0x0000009413217220 */ /* 0x008fe20000410000 */
[----:B------:R-:W-:Y:S02]  /*49b0*/  MOV R148, R133 ;  /* 0x0000008500947202 */ /* 0x000fe40000000f00 */
[----:B------:R-:W3:Y:S01]  /*49c0*/  MUFU.EX2 R144, R144 ;  /* 0x0000009000907308 */ /* 0x000ee20000000800 */
[----:B------:R-:W-:Y:S01]  /*49d0*/  FSEL R137, R246, -INF , P1 ;  /* 0xff800000f6897808 */ /* 0x000fe20000800000 */
[----:B------:R-:W-:Y:S01]  /*49e0*/  FFMA.FTZ R2, -R163, R163, 1 ;  /* 0x3f800000a3027423 */ /* 0x000fe200000101a3 */
[----:B------:R-:W-:Y:S01]  /*49f0*/  ISETP.GT.AND P1, PT, R0, 0x1, PT ;  /* 0x000000010000780c */ /* 0x000fe20003f24270 */
[----:B--2---:R-:W-:Y:S01]  /*4a00*/  FMUL.FTZ R34, R17, R150 ;  /* 0x0000009611227220 */ /* 0x004fe20000410000 */
[----:B------:R-:W-:Y:S01]  /*4a10*/  MOV R135, R139 ;  /* 0x0000008b00877202 */ /* 0x000fe20000000f00 */
[----:B------:R-:W-:Y:S01]  /*4a20*/  FMUL.FTZ R232, R33, R2 ;  /* 0x0000000221e87220 */ /* 0x000fe20000410000 */
[----:B------:R-:W-:Y:S01]  /*4a30*/  FSEL R138, R140, -INF , P1 ;  /* 0xff8000008c8a7808 */ /* 0x000fe20000800000 */
[----:B------:R-:W-:Y:S01]  /*4a40*/  FMUL.FTZ R231, R34, R35 ;  /* 0x0000002322e77220 */ /* 0x000fe20000410000 */
[----:B------:R-:W-:Y:S01]  /*4a50*/  ISETP.GT.AND P1, PT, R0, 0x20, PT ;  /* 0x000000200000780c */ /* 0x000fe20003f24270 */
[----:B------:R-:W2:Y:S01]  /*4a60*/  MUFU.EX2 R6, R6 ;  /* 0x0000000600067308 */ /* 0x000ea20000000800 */
[----:B------:R-:W-:Y:S01]  /*4a70*/  FMUL.FTZ R34, R16, R151 ;  /* 0x0000009710227220 */ /* 0x000fe20000410000 */
[----:B------:R-:W-:Y:S01]  /*4a80*/  ISETP.GT.AND P4, PT, R0, 0x41, PT ;  /* 0x000000410000780c */ /* 0x000fe20003f84270 */
[----:B------:R-:W-:Y:S01]  /*4a90*/  FFMA.FTZ R2, -R161, R161, 1 ;  /* 0x3f800000a1027423 */ /* 0x000fe200000101a1 */
[----:B------:R-:W-:Y:S01]  /*4aa0*/  FSEL R139, R143, -INF , P1 ;  /* 0xff8000008f8b7808 */ /* 0x000fe20000800000 */
[----:B-1----:R-:W-:Y:S01]  /*4ab0*/  FMUL.FTZ R33, R18, R149 ;  /* 0x0000009512217220 */ /* 0x002fe20000410000 */
[C---:B------:R-:W-:Y:S01]  /*4ac0*/  ISETP.GT.AND P1, PT, R0.reuse, 0x21, PT ;  /* 0x000000210000780c */ /* 0x040fe20003f24270 */
[----:B------:R-:W-:Y:S01]  /*4ad0*/  FFMA.FTZ R35, -R243, R243, 1 ;  /* 0x3f800000f3237423 */ /* 0x000fe200000101f3 */
[----:B------:R-:W-:Y:S01]  /*4ae0*/  ISETP.GT.AND P2, PT, R0, 0x60, PT ;  /* 0x000000600000780c */ /* 0x000fe20003f44270 */
[----:B------:R-:W-:Y:S01]  /*4af0*/  FMUL.FTZ R136, R33, R2 ;  /* 0x0000000221887220 */ /* 0x000fe20000410000 */
[----:B------:R-:W1:Y:S01]  /*4b00*/  MUFU.EX2 R7, R7 ;  /* 0x0000000700077308 */ /* 0x000e620000000800 */
[----:B------:R-:W-:Y:S01]  /*4b10*/  FFMA.FTZ R2, -R158, R158, 1 ;  /* 0x3f8000009e027423 */ /* 0x000fe2000001019e */
[----:B------:R-:W-:Y:S01]  /*4b20*/  MOV R150, R142 ;  /* 0x0000008e00967202 */ /* 0x000fe20000000f00 */
[----:B------:R-:W-:Y:S01]  /*4b30*/  FMUL.FTZ R163, R34, R35 ;  /* 0x0000002322a37220 */ /* 0x000fe20000410000 */
[----:B------:R-:W-:Y:S01]  /*4b40*/  FSEL R149, R248, -INF , P4 ;  /* 0xff800000f8957808 */ /* 0x000fe20002000000 */
[----:B---3--:R-:W-:Y:S01]  /*4b50*/  FMUL.FTZ R33, R144, R152 ;  /* 0x0000009890217220 */ /* 0x008fe20000410000 */
[----:B------:R-:W-:Y:S01]  /*4b60*/  MOV R243, R148 ;  /* 0x0000009400f37202 */ /* 0x000fe20000000f00 */
[----:B------:R-:W-:Y:S01]  /*4b70*/  FFMA.FTZ R133, -R239, R239, 1 ;  /* 0x3f800000ef857423 */ /* 0x000fe200000101ef */
[----:B------:R-:W-:Y:S01]  /*4b80*/  MOV R239, R134 ;  /* 0x0000008600ef7202 */ /* 0x000fe20000000f00 */
[----:B------:R-:W-:Y:S01]  /*4b90*/  FMUL.FTZ R229, R33, R2 ;  /* 0x0000000221e57220 */ /* 0x000fe20000410000 */
[----:B------:R-:W-:Y:S01]  /*4ba0*/  FSEL R2, R251, -INF , P1 ;  /* 0xff800000fb027808 */ /* 0x000fe20000800000 */
[--C-:B------:R-:W-:Y:S01]  /*4bb0*/  FFMA.FTZ R137, R137, c[0x0][0x29c], -R147.reuse ;  /* 0x0000a70089897a23 */ /* 0x100fe20000010893 */
[----:B------:R-:W-:Y:S01]  /*4bc0*/  ISETP.GT.AND P1, PT, R0, 0x40, PT ;  /* 0x000000400000780c */ /* 0x000fe20003f24270 */
[----:B------:R-:W3:Y:S01]  /*4bd0*/  MUFU.EX2 R5, R5 ;  /* 0x0000000500057308 */ /* 0x000ee20000000800 */
[----:B--2---:R-:W-:Y:S01]  /*4be0*/  FMUL.FTZ R34, R6, R153 ;  /* 0x0000009906227220 */ /* 0x004fe20000410000 */
[----:B------:R-:W-:Y:S01]  /*4bf0*/  F2FP.BF16.PACK_AB R144, R144, R17 ;  /* 0x000000119090723e */ /* 0x000fe200000010ff */
[--C-:B------:R-:W-:Y:S01]  /*4c00*/  FFMA.FTZ R142, R2, c[0x0][0x29c], -R147.reuse ;  /* 0x0000a700028e7a23 */ /* 0x100fe20000010893 */
[----:B------:R-:W-:Y:S01]  /*4c10*/  FSEL R141, R249, -INF , P1 ;  /* 0xff800000f98d7808 */ /* 0x000fe20000800000 */
[----:B------:R2:W4:Y:S01]  /*4c20*/  LDS R2, [R150.X4+0xf300] ;  /* 0x00f3000096027984 */ /* 0x0005220000004800 */
[----:B------:R-:W-:Y:S01]  /*4c30*/  ISETP.GT.AND P1, PT, R0, 0x61, PT ;  /* 0x000000610000780c */ /* 0x000fe20003f24270 */
[----:B------:R-:W-:Y:S01]  /*4c40*/  FFMA.FTZ R35, -R244, R244, 1 ;  /* 0x3f800000f4237423 */ /* 0x000fe200000101f4 */
[----:B------:R-:W-:Y:S01]  /*4c50*/  IADD3 R0, R132, 0x28, RZ ;  /* 0x0000002884007810 */ /* 0x000fe20007ffe0ff */
[----:B------:R-:W-:Y:S01]  /*4c60*/  FFMA.FTZ R132, -R240, R240, 1 ;  /* 0x3f800000f0847423 */ /* 0x000fe200000101f0 */
[----:B------:R-:W-:Y:S01]  /*4c70*/  MUFU.EX2 R137, R137 ;  /* 0x0000008900897308 */ /* 0x000fe20000000800 */
[----:B-1----:R-:W-:Y:S01]  /*4c80*/  FMUL.FTZ R33, R7, R154 ;  /* 0x0000009a07217220 */ /* 0x002fe20000410000 */
[----:B------:R-:W-:Y:S01]  /*4c90*/  MOV R154, R160 ;  /* 0x000000a0009a7202 */ /* 0x000fe20000000f00 */
[----:B------:R-:W-:Y:S01]  /*4ca0*/  FMUL.FTZ R160, R34, R133 ;  /* 0x0000008522a07220 */ /* 0x000fe20000410000 */
[----:B------:R-:W-:Y:S01]  /*4cb0*/  IMNMX R0, R157, R0, PT ;  /* 0x000000009d007217 */ /* 0x000fe20003800200 */
[----:B------:R-:W-:Y:S01]  /*4cc0*/  FFMA.FTZ R133, -R241, R241, 1 ;  /* 0x3f800000f1857423 */ /* 0x000fe200000101f1 */
[----:B------:R-:W-:Y:S01]  /*4cd0*/  MOV R244, R135 ;  /* 0x0000008700f47202 */ /* 0x000fe20000000f00 */
[----:B------:R-:W5:Y:S01]  /*4ce0*/  LDL.LU R241, [R1] ;  /* 0x0000000001f17983 */ /* 0x000f620000300800 */
[----:B------:R-:W-:Y:S01]  /*4cf0*/  FMUL.FTZ R161, R33, R35 ;  /* 0x0000002321a17220 */ /* 0x000fe20000410000 */
[----:B------:R-:W-:Y:S01]  /*4d00*/  FSEL R33, R247, -INF , P2 ;  /* 0xff800000f7217808 */ /* 0x000fe20001000000 */
[----:B------:R-:W1:Y:S01]  /*4d10*/  MUFU.EX2 R4, R4 ;  /* 0x0000000400047308 */ /* 0x000e620000000800 */
[----:B------:R-:W5:Y:S01]  /*4d20*/  LDL.LU R240, [R1+0x4] ;  /* 0x0000040001f07983 */ /* 0x000f620000300800 */
[----:B------:R-:W-:Y:S01]  /*4d30*/  FSEL R35, R245, -INF , P1 ;  /* 0xff800000f5237808 */ /* 0x000fe20000800000 */
[--C-:B------:R-:W-:Y:S01]  /*4d40*/  FFMA.FTZ R139, R139, c[0x0][0x29c], -R147.reuse ;  /* 0x0000a7008b8b7a23 */ /* 0x100fe20000010893 */
[----:B------:R-:W-:Y:S01]  /*4d50*/  ISETP.GT.AND P4, PT, R0, RZ, PT ;  /* 0x000000ff0000720c */ /* 0x000fe20003f84270 */
[--C-:B------:R-:W-:Y:S01]  /*4d60*/  FFMA.FTZ R138, R138, c[0x0][0x29c], -R147.reuse ;  /* 0x0000a7008a8a7a23 */ /* 0x100fe20000010893 */
[C---:B------:R-:W-:Y:S01]  /*4d70*/  ISETP.GT.AND P2, PT, R0.reuse, 0x1, PT ;  /* 0x000000010000780c */ /* 0x040fe20003f44270 */
[--C-:B------:R-:W-:Y:S01]  /*4d80*/  FFMA.FTZ R141, R141, c[0x0][0x29c], -R147.reuse ;  /* 0x0000a7008d8d7a23 */ /* 0x100fe20000010893 */
[C---:B------:R-:W-:Y:S01]  /*4d90*/  ISETP.GT.AND P1, PT, R0.reuse, 0x20, PT ;  /* 0x000000200000780c */ /* 0x040fe20003f24270 */
[--C-:B------:R-:W-:Y:S01]  /*4da0*/  FFMA.FTZ R149, R149, c[0x0][0x29c], -R147.reuse ;  /* 0x0000a70095957a23 */ /* 0x100fe20000010893 */
[----:B------:R-:W4:Y:S01]  /*4db0*/  MUFU.EX2 R3, R3 ;  /* 0x0000000300037308 */ /* 0x000f220000000800 */
[--C-:B------:R-:W-:Y:S01]  /*4dc0*/  FFMA.FTZ R148, R33, c[0x0][0x29c], -R147.reuse ;  /* 0x0000a70021947a23 */ /* 0x100fe20000010893 */
[C---:B------:R-:W-:Y:S01]  /*4dd0*/  ISETP.GT.AND P6, PT, R0.reuse, 0x21, PT ;  /* 0x000000210000780c */ /* 0x040fe20003fc4270 */
[----:B------:R-:W-:Y:S01]  /*4de0*/  FFMA.FTZ R147, R35, c[0x0][0x29c], -R147 ;  /* 0x0000a70023937a23 */ /* 0x000fe20000010893 */
[----:B------:R-:W-:Y:S01]  /*4df0*/  ISETP.GT.AND P5, PT, R0, 0x40, PT ;  /* 0x000000400000780c */ /* 0x000fe20003fa4270 */
[----:B---3--:R-:W-:Y:S01]  /*4e00*/  FMUL.FTZ R34, R5, R156 ;  /* 0x0000009c05227220 */ /* 0x008fe20000410000 */
[----:B------:R-:W-:Y:S01]  /*4e10*/  FSEL R152, R154, -INF , P4 ;  /* 0xff8000009a987808 */ /* 0x000fe20002000000 */
[----:B------:R-:W-:Y:S01]  /*4e20*/  FFMA.FTZ R35, -R246, R246, 1 ;  /* 0x3f800000f6237423 */ /* 0x000fe200000101f6 */
[----:B------:R-:W-:Y:S01]  /*4e30*/  ISETP.GT.AND P4, PT, R0, 0x41, PT ;  /* 0x000000410000780c */ /* 0x000fe20003f84270 */
[----:B------:R-:W-:Y:S01]  /*4e40*/  FMUL.FTZ R158, R34, R133 ;  /* 0x00000085229e7220 */ /* 0x000fe20000410000 */
[----:B------:R-:W3:Y:S01]  /*4e50*/  MUFU.EX2 R145, R145 ;  /* 0x0000009100917308 */ /* 0x000ee20000000800 */
[----:B------:R-:W-:Y:S01]  /*4e60*/  FFMA.FTZ R152, R152, c[0x0][0x29c], -R146 ;  /* 0x0000a70098987a23 */ /* 0x000fe20000010892 */
[----:B------:R-:W-:Y:S01]  /*4e70*/  MOV R246, R140 ;  /* 0x0000008c00f67202 */ /* 0x000fe20000000f00 */
[----:B------:R-:W-:Y:S01]  /*4e80*/  FFMA.FTZ R133, -R238, R238, 1 ;  /* 0x3f800000ee857423 */ /* 0x000fe200000101ee */
[----:B------:R-:W-:Y:S01]  /*4e90*/  MOV R238, R150 ;  /* 0x0000009600ee7202 */ /* 0x000fe20000000f00 */
[----:B-1----:R-:W-:Y:S01]  /*4ea0*/  FMUL.FTZ R33, R4, R155 ;  /* 0x0000009b04217220 */ /* 0x002fe20000410000 */
[----:B--2---:R-:W-:Y:S01]  /*4eb0*/  F2FP.BF16.PACK_AB R150, R22, R23 ;  /* 0x000000171696723e */ /* 0x004fe200000010ff */
[----:B------:R-:W-:Y:S01]  /*4ec0*/  FFMA.FTZ R134, -R242, R242, 1 ;  /* 0x3f800000f2867423 */ /* 0x000fe200000101f2 */
[----:B------:R-:W-:Y:S01]  /*4ed0*/  MOV R242, R154 ;  /* 0x0000009a00f27202 */ /* 0x000fe20000000f00 */
[----:B------:R-:W-:Y:S01]  /*4ee0*/  FMUL.FTZ R157, R33, R132 ;  /* 0x00000084219d7220 */ /* 0x000fe20000410000 */
[----:B------:R-:W1:Y:S01]  /*4ef0*/  MUFU.EX2 R139, R139 ;  /* 0x0000008b008b7308 */ /* 0x000e620000000800 */
[----:B------:R-:W-:Y:S01]  /*4f00*/  FMUL.FTZ R33, R32, R162 ;  /* 0x000000a220217220 */ /* 0x000fe20000410000 */
[----:B------:R-:W-:Y:S01]  /*4f10*/  F2FP.BF16.PACK_AB R140, R20, R21 ;  /* 0x00000015148c723e */ /* 0x000fe200000010ff */
[----:B------:R-:W-:Y:S01]  /*4f20*/  FFMA.FTZ R132, -R237, R237, 1 ;  /* 0x3f800000ed847423 */ /* 0x000fe200000101ed */
[----:B------:R-:W-:Y:S01]  /*4f30*/  MOV R237, R143 ;  /* 0x0000008f00ed7202 */ /* 0x000fe20000000f00 */
[----:B----4-:R-:W-:Y:S01]  /*4f40*/  FMUL.FTZ R34, R3, R230 ;  /* 0x000000e603227220 */ /* 0x010fe20000410000 */
[----:B------:R-:W-:Y:S01]  /*4f50*/  F2FP.BF16.PACK_AB R143, R18, R19 ;  /* 0x00000013128f723e */ /* 0x000fe200000010ff */
[----:B------:R-:W-:Y:S01]  /*4f60*/  FMUL.FTZ R155, R33, R133 ;  /* 0x00000085219b7220 */ /* 0x000fe20000410000 */
[----:B------:R-:W-:Y:S01]  /*4f70*/  FSEL R33, R243, -INF , P4 ;  /* 0xff800000f3217808 */ /* 0x000fe20002000000 */
[----:B------:R-:W-:Y:S01]  /*4f80*/  FMUL.FTZ R134, R34, R134 ;  /* 0x0000008622867220 */ /* 0x000fe20000410000 */
[----:B------:R-:W2:Y:S01]  /*4f90*/  MUFU.EX2 R138, R138 ;  /* 0x0000008a008a7308 */ /* 0x000ea20000000800 */
[----:B------:R-:W-:Y:S01]  /*4fa0*/  FSEL R34, R244, -INF , P5 ;  /* 0xff800000f4227808 */ /* 0x000fe20002800000 */
[--C-:B------:R-:W-:Y:S01]  /*4fb0*/  FADD.FTZ R9, R9, -R2.reuse ;  /* 0x8000000209097221 */ /* 0x100fe20000010000 */
[----:B------:R-:W-:Y:S01]  /*4fc0*/  F2FP.BF16.PACK_AB R18, R3, R4 ;  /* 0x000000040312723e */ /* 0x000fe200000010ff */
[--C-:B------:R-:W-:Y:S01]  /*4fd0*/  FADD.FTZ R12, R12, -R2.reuse ;  /* 0x800000020c0c7221 */ /* 0x100fe20000010000 */
[----:B---3--:R-:W-:Y:S01]  /*4fe0*/  F2FP.BF16.PACK_AB R20, R145, R32 ;  /* 0x000000209114723e */ /* 0x008fe200000010ff */
[--C-:B------:R-:W-:Y:S01]  /*4ff0*/  FADD.FTZ R13, R13, -R2.reuse ;  /* 0x800000020d0d7221 */ /* 0x100fe20000010000 */
[----:B------:R-:W-:Y:S01]  /*5000*/  F2FP.BF16.PACK_AB R32, R235, R236 ;  /* 0x000000eceb20723e */ /* 0x000fe200000010ff */
[--C-:B------:R-:W-:Y:S01]  /*5010*/  FADD.FTZ R24, R24, -R2.reuse ;  /* 0x8000000218187221 */ /* 0x100fe20000010000 */
[----:B------:R-:W-:Y:S01]  /*5020*/  F2FP.BF16.PACK_AB R23, R161, R163 ;  /* 0x000000a3a117723e */ /* 0x000fe200000010ff */
[----:B------:R-:W3:Y:S01]  /*5030*/  MUFU.EX2 R142, R142 ;  /* 0x0000008e008e7308 */ /* 0x000ee20000000800 */
[--C-:B------:R-:W-:Y:S01]  /*5040*/  FADD.FTZ R25, R25, -R2.reuse ;  /* 0x8000000219197221 */ /* 0x100fe20000010000 */
[----:B------:R-:W-:Y:S01]  /*5050*/  F2FP.BF16.PACK_AB R136, R136, R232 ;  /* 0x000000e88888723e */ /* 0x000fe200000010ff */
[----:B------:R-:W-:Y:S01]  /*5060*/  FADD.FTZ R29, R29, -R2 ;  /* 0x800000021d1d7221 */ /* 0x000fe20000010000 */
[----:B------:R-:W-:Y:S01]  /*5070*/  F2FP.BF16.PACK_AB R134, R134, R157 ;  /* 0x0000009d8686723e */ /* 0x000fe200000010ff */
[----:B-1----:R-:W-:Y:S02]  /*5080*/  FMUL.FTZ R12, R139, R12 ;  /* 0x0000000c8b0c7220 */ /* 0x002fe40000410000 */
[----:B------:R-:W-:Y:S01]  /*5090*/  FFMA.FTZ R156, R34, c[0x0][0x29c], -R146 ;  /* 0x0000a700229c7a23 */ /* 0x000fe20000010892 */
[----:B------:R-:W-:Y:S01]  /*50a0*/  F2FP.BF16.PACK_AB R34, R158, R160 ;  /* 0x000000a09e22723e */ /* 0x000fe200000010ff */
[----:B------:R-:W-:Y:S01]  /*50b0*/  FFMA.FTZ R3, -R237, R237, 1 ;  /* 0x3f800000ed037423 */ /* 0x000fe200000101ed */
[----:B------:R-:W-:Y:S01]  /*50c0*/  MUFU.EX2 R141, R141 ;  /* 0x0000008d008d7308 */ /* 0x000fe20000000800 */
[----:B------:R-:W-:Y:S02]  /*50d0*/  FADD.FTZ R28, R28, -R2 ;  /* 0x800000021c1c7221 */ /* 0x000fe40000010000 */
[----:B------:R-:W-:Y:S01]  /*50e0*/  FFMA.FTZ R4, -R246, R246, 1 ;  /* 0x3f800000f6047423 */ /* 0x000fe200000101f6 */
[C---:B--2---:R-:W-:Y:S01]  /*50f0*/  F2FP.BF16.PACK_AB R17, R138.reuse, R137 ;  /* 0x000000898a11723e */ /* 0x044fe200000010ff */
[----:B------:R-:W-:Y:S04]  /*5100*/  FMUL.FTZ R138, R138, R9 ;  /* 0x000000098a8a7220 */ /* 0x000fe80000410000 */
[----:B------:R-:W-:Y:S01]  /*5110*/  FMUL.FTZ R138, R138, R4 ;  /* 0x000000048a8a7220 */ /* 0x000fe20000410000 */
[----:B------:R-:W1:Y:S01]  /*5120*/  MUFU.EX2 R149, R149 ;  /* 0x0000009500957308 */ /* 0x000e620000000800 */
[C---:B---3--:R-:W-:Y:S01]  /*5130*/  F2FP.BF16.PACK_AB R9, R142.reuse, R139 ;  /* 0x0000008b8e09723e */ /* 0x048fe200000010ff */
[----:B------:R-:W-:Y:S08]  /*5140*/  FMUL.FTZ R142, R142, R13 ;  /* 0x0000000d8e8e7220 */ /* 0x000ff00000410000 */
[----:B------:R-:W2:Y:S10]  /*5150*/  MUFU.EX2 R148, R148 ;  /* 0x0000009400947308 */ /* 0x000eb40000000800 */
[----:B------:R-:W3:Y:S01]  /*5160*/  MUFU.EX2 R147, R147 ;  /* 0x0000009300937308 */ /* 0x000ee20000000800 */
[----:B-1----:R-:W-:Y:S09]  /*5170*/  F2FP.BF16.PACK_AB R4, R149, R141 ;  /* 0x0000008d9504723e */ /* 0x002ff200000010ff */
[----:B------:R-:W-:Y:S01]  /*5180*/  MUFU.EX2 R152, R152 ;  /* 0x0000009800987308 */ /* 0x000fe20000000800 */
[----:B--2---:R-:W-:Y:S09]  /*5190*/  FMUL.FTZ R28, R148, R28 ;  /* 0x0000001c941c7220 */ /* 0x004ff20000410000 */
[----:B------:R-:W-:Y:S01]  /*51a0*/  MUFU.EX2 R21, R156 ;  /* 0x0000009c00157308 */ /* 0x000fe20000000800 */
[----:B-----5:R-:W-:Y:S02]  /*51b0*/  FSEL R135, R241, -INF , P1 ;  /* 0xff800000f1877808 */ /* 0x020fe40000800000 */
[----:B------:R-:W-:Y:S02]  /*51c0*/  ISETP.GT.AND P1, PT, R0, 0x61, PT ;  /* 0x000000610000780c */ /* 0x000fe40003f24270 */
[----:B------:R-:W-:Y:S01]  /*51d0*/  FSEL R151, R240, -INF , P2 ;  /* 0xff800000f0977808 */ /* 0x000fe20001000000 */
[----:B------:R-:W-:Y:S01]  /*51e0*/  FFMA.FTZ R133, R135, c[0x0][0x29c], -R146 ;  /* 0x0000a70087857a23 */ /* 0x000fe20000010892 */
[----:B------:R-:W-:Y:S01]  /*51f0*/  ISETP.GT.AND P2, PT, R0, 0x60, PT ;  /* 0x000000600000780c */ /* 0x000fe20003f44270 */
[----:B------:R-:W-:Y:S01]  /*5200*/  FADD.FTZ R0, R8, -R2 ;  /* 0x8000000208007221 */ /* 0x000fe20000010000 */
[----:B------:R-:W-:Y:S01]  /*5210*/  F2FP.BF16.PACK_AB R135, R229, R231 ;  /* 0x000000e7e587723e */ /* 0x000fe200000010ff */
[--C-:B------:R-:W-:Y:S01]  /*5220*/  FFMA.FTZ R151, R151, c[0x0][0x29c], -R146.reuse ;  /* 0x0000a70097977a23 */ /* 0x100fe20000010892 */
[----:B------:R1:W-:Y:S01]  /*5230*/  MUFU.EX2 R22, R133 ;  /* 0x0000008500167308 */ /* 0x0003e20000000800 */
[----:B------:R-:W-:Y:S02]  /*5240*/  FMUL.FTZ R0, R137, R0 ;  /* 0x0000000089007220 */ /* 0x000fe40000410000 */
[----:B------:R-:W-:Y:S02]  /*5250*/  FMUL.FTZ R8, R145, R159 ;  /* 0x0000009f91087220 */ /* 0x000fe40000410000 */
[----:B------:R-:W-:Y:S01]  /*5260*/  FMUL.FTZ R230, R0, R35 ;  /* 0x0000002300e67220 */ /* 0x000fe20000410000 */
[----:B------:R-:W-:Y:S01]  /*5270*/  FSEL R35, R239, -INF , P6 ;  /* 0xff800000ef237808 */ /* 0x000fe20003000000 */
[----:B------:R-:W-:Y:S01]  /*5280*/  FMUL.FTZ R154, R8, R132 ;  /* 0x00000084089a7220 */ /* 0x000fe20000410000 */
[----:B------:R-:W-:Y:S01]  /*5290*/  FSEL R0, R250, -INF , P1 ;  /* 0xff800000fa007808 */ /* 0x000fe20000800000 */
[--C-:B------:R-:W-:Y:S01]  /*52a0*/  FFMA.FTZ R159, R33, c[0x0][0x29c], -R146.reuse ;  /* 0x0000a700219f7a23 */ /* 0x100fe20000010892 */
[----:B------:R-:W2:Y:S01]  /*52b0*/  MUFU.EX2 R151, R151 ;  /* 0x0000009700977308 */ /* 0x000ea20000000800 */
[--C-:B------:R-:W-:Y:S01]  /*52c0*/  FFMA.FTZ R153, R35, c[0x0][0x29c], -R146.reuse ;  /* 0x0000a70023997a23 */ /* 0x100fe20000010892 */
[----:B------:R-:W-:Y:S01]  /*52d0*/  FSEL R8, R252, -INF , P2 ;  /* 0xff800000fc087808 */ /* 0x000fe20001000000 */
[----:B------:R-:W-:Y:S01]  /*52e0*/  FMUL.FTZ R137, R12, R3 ;  /* 0x000000030c897220 */ /* 0x000fe20000410000 */
[----:B------:R-:W-:Y:S01]  /*52f0*/  F2FP.BF16.PACK_AB R33, R7, R16 ;  /* 0x000000100721723e */ /* 0x000fe200000010ff */
[----:B------:R-:W-:Y:S01]  /*5300*/  FMUL.FTZ R16, R141, R24 ;  /* 0x000000188d107220 */ /* 0x000fe20000410000 */
[----:B------:R-:W-:Y:S01]  /*5310*/  F2FP.BF16.PACK_AB R132, R5, R6 ;  /* 0x000000060584723e */ /* 0x000fe200000010ff */
[--C-:B------:R-:W-:Y:S01]  /*5320*/  FFMA.FTZ R162, R8, c[0x0][0x29c], -R146.reuse ;  /* 0x0000a70008a27a23 */ /* 0x100fe20000010892 */
[----:B---3--:R-:W-:Y:S01]  /*5330*/  F2FP.BF16.PACK_AB R5, R147, R148 ;  /* 0x000000949305723e */ /* 0x008fe200000010ff */
[----:B------:R-:W-:Y:S01]  /*5340*/  FFMA.FTZ R146, R0, c[0x0][0x29c], -R146 ;  /* 0x0000a70000927a23 */ /* 0x000fe20000010892 */
[----:B------:R-:W3:Y:S01]  /*5350*/  MUFU.EX2 R19, R153 ;  /* 0x0000009900137308 */ /* 0x000ee20000000800 */
[----:B------:R-:W-:Y:S01]  /*5360*/  FFMA.FTZ R0, -R251, R251, 1 ;  /* 0x3f800000fb007423 */ /* 0x000fe200000101fb */
[----:B------:R-:W-:Y:S01]  /*5370*/  F2FP.BF16.PACK_AB R35, R233, R234 ;  /* 0x000000eae923723e */ /* 0x000fe200000010ff */
[----:B------:R-:W-:Y:S01]  /*5380*/  FMUL.FTZ R12, R149, R25 ;  /* 0x00000019950c7220 */ /* 0x000fe20000410000 */
[----:B-1----:R-:W-:Y:S01]  /*5390*/  F2FP.BF16.PACK_AB R133, R154, R155 ;  /* 0x0000009b9a85723e */ /* 0x002fe200000010ff */
[----:B------:R-:W-:Y:S02]  /*53a0*/  FMUL.FTZ R13, R142, R0 ;  /* 0x000000008e0d7220 */ /* 0x000fe40000410000 */
[----:B------:R-:W-:Y:S01]  /*53b0*/  FMUL.FTZ R147, R147, R29 ;  /* 0x0000001d93937220 */ /* 0x000fe20000410000 */
[----:B------:R-:W1:Y:S01]  /*53c0*/  LDS R0, [R238.X4+0xf320] ;  /* 0x00f32000ee007984 */ /* 0x000e620000004800 */
[----:B------:R-:W-:Y:S01]  /*53d0*/  FFMA.FTZ R8, -R249, R249, 1 ;  /* 0x3f800000f9087423 */ /* 0x000fe200000101f9 */
[----:B------:R-:W4:Y:S01]  /*53e0*/  MUFU.EX2 R7, R159 ;  /* 0x0000009f00077308 */ /* 0x000f220000000800 */
[----:B------:R-:W-:Y:S01]  /*53f0*/  FFMA.FTZ R3, -R247, R247, 1 ;  /* 0x3f800000f7037423 */ /* 0x000fe200000101f7 */
[----:B------:R-:W-:Y:S01]  /*5400*/  STS [R227+0xf480], R150 ;  /* 0x00f48096e3007388 */ /* 0x000fe20000000800 */
[----:B------:R-:W-:Y:S01]  /*5410*/  FFMA.FTZ R2, -R245, R245, 1 ;  /* 0x3f800000f5027423 */ /* 0x000fe200000101f5 */
[----:B------:R-:W-:Y:S01]  /*5420*/  F2FP.BF16.PACK_AB R13, R13, R137 ;  /* 0x000000890d0d723e */ /* 0x000fe200000010ff */
[----:B------:R-:W-:Y:S01]  /*5430*/  FFMA.FTZ R6, -R248, R248, 1 ;  /* 0x3f800000f8067423 */ /* 0x000fe200000101f8 */
[----:B------:R-:W-:Y:S01]  /*5440*/  STS [R227+0xf880], R33 ;  /* 0x00f88021e3007388 */ /* 0x000fe20000000800 */
[----:B------:R-:W-:Y:S02]  /*5450*/  FMUL.FTZ R3, R28, R3 ;  /* 0x000000031c037220 */ /* 0x000fe40000410000 */
[----:B------:R-:W-:Y:S01]  /*5460*/  FMUL.FTZ R2, R147, R2 ;  /* 0x0000000293027220 */ /* 0x000fe20000410000 */
[----:B------:R-:W-:Y:S01]  /*5470*/  STS [R228], R140 ;  /* 0x0000008ce4007388 */ /* 0x000fe20000000800 */
[----:B------:R-:W-:Y:S01]  /*5480*/  FMUL.FTZ R16, R16, R8 ;  /* 0x0000000810107220 */ /* 0x000fe20000410000 */
[----:B------:R-:W5:Y:S01]  /*5490*/  MUFU.EX2 R146, R146 ;  /* 0x0000009200927308 */ /* 0x000f620000000800 */
[----:B------:R-:W-:Y:S01]  /*54a0*/  FMUL.FTZ R12, R12, R6 ;  /* 0x000000060c0c7220 */ /* 0x000fe20000410000 */
[----:B------:R-:W-:Y:S01]  /*54b0*/  STS [R228+0x400], R132 ;  /* 0x00040084e4007388 */ /* 0x000fe20000000800 */
[----:B------:R-:W-:Y:S03]  /*54c0*/  F2FP.BF16.PACK_AB R8, R138, R230 ;  /* 0x000000e68a08723e */ /* 0x000fe600000010ff */
[----:B------:R-:W-:Y:S01]  /*54d0*/  F2FP.BF16.PACK_AB R12, R12, R16 ;  /* 0x000000100c0c723e */ /* 0x000fe200000010ff */
[----:B------:R-:W-:Y:S01]  /*54e0*/  STS [R227+0x10480], R17 ;  /* 0x01048011e3007388 */ /* 0x000fe20000000800 */
[----:B------:R-:W-:Y:S02]  /*54f0*/  F2FP.BF16.PACK_AB R16, R2, R3 ;  /* 0x000000030210723e */ /* 0x000fe400000010ff */
[----:B--2---:R-:W-:Y:S01]  /*5500*/  F2FP.BF16.PACK_AB R3, R151, R152 ;  /* 0x000000989703723e */ /* 0x004fe200000010ff */
[----:B------:R-:W2:Y:S01]  /*5510*/  MUFU.EX2 R6, R162 ;  /* 0x000000a200067308 */ /* 0x000ea20000000800 */
[----:B---3--:R-:W-:Y:S03]  /*5520*/  F2FP.BF16.PACK_AB R2, R19, R22 ;  /* 0x000000161302723e */ /* 0x008fe600000010ff */
[----:B------:R3:W-:Y:S04]  /*5530*/  STS [R227+0x10880], R3 ;  /* 0x01088003e3007388 */ /* 0x0007e80000000800 */
[----:B------:R4:W-:Y:S04]  /*5540*/  STS [R228+0x1400], R2 ;  /* 0x00140002e4007388 */ /* 0x0009e80000000800 */
[----:B------:R2:W-:Y:S01]  /*5550*/  STS [R228+0x1000], R9 ;  /* 0x00100009e4007388 */ /* 0x0005e20000000800 */
[--C-:B-1----:R-:W-:Y:S03]  /*5560*/  FADD.FTZ R10, R10, -R0.reuse ;  /* 0x800000000a0a7221 */ /* 0x102fe60000010000 */
[----:B------:R-:W-:Y:S01]  /*5570*/  STS [R227+0x11480], R143 ;  /* 0x0114808fe3007388 */ /* 0x000fe20000000800 */
[--C-:B------:R-:W-:Y:S02]  /*5580*/  FADD.FTZ R11, R11, -R0.reuse ;  /* 0x800000000b0b7221 */ /* 0x100fe40000010000 */
[----:B------:R-:W-:Y:S01]  /*5590*/  FMUL.FTZ R10, R152, R10 ;  /* 0x0000000a980a7220 */ /* 0x000fe20000410000 */
[----:B------:R-:W-:Y:S01]  /*55a0*/  STS [R227+0x11880], R18 ;  /* 0x01188012e3007388 */ /* 0x000fe20000000800 */
[--C-:B------:R-:W-:Y:S02]  /*55b0*/  FADD.FTZ R14, R14, -R0.reuse ;  /* 0x800000000e0e7221 */ /* 0x100fe40000010000 */
[--C-:B------:R-:W-:Y:S01]  /*55c0*/  FADD.FTZ R15, R15, -R0.reuse ;  /* 0x800000000f0f7221 */ /* 0x100fe20000010000 */
[----:B------:R-:W-:Y:S01]  /*55d0*/  STS [R228+0x2000], R144 ;  /* 0x00200090e4007388 */ /* 0x000fe20000000800 */
[----:B------:R-:W-:Y:S02]  /*55e0*/  FMUL.FTZ R14, R22, R14 ;  /* 0x0000000e160e7220 */ /* 0x000fe40000410000 */
[----:B------:R-:W-:Y:S01]  /*55f0*/  FMUL.FTZ R15, R19, R15 ;  /* 0x0000000f130f7220 */ /* 0x000fe20000410000 */
[----:B------:R-:W-:Y:S01]  /*5600*/  STS [R228+0x2400], R20 ;  /* 0x00240014e4007388 */ /* 0x000fe20000000800 */
[----:B---3--:R-:W-:Y:S02]  /*5610*/  FFMA.FTZ R3, -R240, R240, 1 ;  /* 0x3f800000f0037423 */ /* 0x008fe400000101f0 */
[--C-:B------:R-:W-:Y:S01]  /*5620*/  FADD.FTZ R26, R26, -R0.reuse ;  /* 0x800000001a1a7221 */ /* 0x100fe20000010000 */
[----:B------:R1:W-:Y:S01]  /*5630*/  STS [R227+0x12480], R4 ;  /* 0x01248004e3007388 */ /* 0x0003e20000000800 */
[----:B----4-:R-:W-:Y:S01]  /*5640*/  F2FP.BF16.PACK_AB R2, R7, R21 ;  /* 0x000000150702723e */ /* 0x010fe200000010ff */
[--C-:B------:R-:W-:Y:S02]  /*5650*/  FADD.FTZ R27, R27, -R0.reuse ;  /* 0x800000001b1b7221 */ /* 0x100fe40000010000 */
[--C-:B------:R-:W-:Y:S02]  /*5660*/  FADD.FTZ R30, R30, -R0.reuse ;  /* 0x800000001e1e7221 */ /* 0x100fe40000010000 */
[----:B------:R3:W-:Y:S01]  /*5670*/  STS [R227+0x12880], R2 ;  /* 0x01288002e3007388 */ /* 0x0007e20000000800 */
[----:B--2---:R-:W-:Y:S02]  /*5680*/  FMUL.FTZ R9, R151, R11 ;  /* 0x0000000b97097220 */ /* 0x004fe40000410000 */
[----:B------:R-:W-:Y:S01]  /*5690*/  FMUL.FTZ R21, R21, R26 ;  /* 0x0000001a15157220 */ /* 0x000fe20000410000 */
[----:B------:R2:W-:Y:S01]  /*56a0*/  STS [R228+0x3000], R5 ;  /* 0x00300005e4007388 */ /* 0x0005e20000000800 */
[----:B------:R-:W-:Y:S02]  /*56b0*/  FMUL.FTZ R9, R9, R3 ;  /* 0x0000000309097220 */ /* 0x000fe40000410000 */
[----:B------:R-:W-:Y:S02]  /*56c0*/  FFMA.FTZ R3, -R241, R241, 1 ;  /* 0x3f800000f1037423 */ /* 0x000fe400000101f1 */
[----:B------:R-:W-:Y:S02]  /*56d0*/  FMUL.FTZ R27, R7, R27 ;  /* 0x0000001b071b7220 */ /* 0x000fe40000410000 */
[----:B------:R-:W-:Y:S02]  /*56e0*/  FMUL.FTZ R3, R14, R3 ;  /* 0x000000030e037220 */ /* 0x000fe40000410000 */
[----:B------:R-:W-:Y:S02]  /*56f0*/  FADD.FTZ R31, R31, -R0 ;  /* 0x800000001f1f7221 */ /* 0x000fe40000010000 */
[----:B------:R-:W-:Y:S02]  /*5700*/  FFMA.FTZ R0, -R244, R244, 1 ;  /* 0x3f800000f4007423 */ /* 0x000fe400000101f4 */
[----:B-----5:R-:W-:Y:S02]  /*5710*/  FMUL.FTZ R31, R146, R31 ;  /* 0x0000001f921f7220 */ /* 0x020fe40000410000 */
[----:B-1----:R-:W-:Y:S02]  /*5720*/  FFMA.FTZ R4, -R239, R239, 1 ;  /* 0x3f800000ef047423 */ /* 0x002fe400000101ef */
[----:B------:R-:W-:Y:S02]  /*5730*/  FMUL.FTZ R7, R21, R0 ;  /* 0x0000000015077220 */ /* 0x000fe40000410000 */
[----:B------:R-:W-:Y:S02]  /*5740*/  FMUL.FTZ R4, R15, R4 ;  /* 0x000000040f047220 */ /* 0x000fe40000410000 */
[----:B---3--:R-:W-:Y:S02]  /*5750*/  FFMA.FTZ R2, -R242, R242, 1 ;  /* 0x3f800000f2027423 */ /* 0x008fe400000101f2 */
[----:B------:R-:W-:Y:S01]  /*5760*/  FFMA.FTZ R0, -R252, R252, 1 ;  /* 0x3f800000fc007423 */ /* 0x000fe200000101fc */
[----:B------:R-:W-:Y:S01]  /*5770*/  F2FP.BF16.PACK_AB R4, R4, R3 ;  /* 0x000000030404723e */ /* 0x000fe200000010ff */
[----:B------:R-:W-:Y:S01]  /*5780*/  FMUL.FTZ R10, R10, R2 ;  /* 0x000000020a0a7220 */ /* 0x000fe20000410000 */
[----:B------:R-:W-:Y:S01]  /*5790*/  F2FP.BF16.PACK_AB R2, R146, R6 ;  /* 0x000000069202723e */ /* 0x000fe200000010ff */
[----:B------:R-:W-:Y:S02]  /*57a0*/  FFMA.FTZ R3, -R243, R243, 1 ;  /* 0x3f800000f3037423 */ /* 0x000fe400000101f3 */
[----:B--2---:R-:W-:Y:S02]  /*57b0*/  FMUL.FTZ R5, R6, R30 ;  /* 0x0000001e06057220 */ /* 0x004fe40000410000 */
[----:B------:R1:W-:Y:S01]  /*57c0*/  STS [R228+0x3400], R2 ;  /* 0x00340002e4007388 */ /* 0x0003e20000000800 */
[----:B------:R-:W-:Y:S02]  /*57d0*/  FFMA.FTZ R6, -R250, R250, 1 ;  /* 0x3f800000fa067423 */ /* 0x000fe400000101fa */
[----:B------:R-:W-:Y:S01]  /*57e0*/  FMUL.FTZ R3, R27, R3 ;  /* 0x000000031b037220 */ /* 0x000fe20000410000 */
[----:B------:R-:W-:Y:S01]  /*57f0*/  BAR.SYNC.DEFER_BLOCKING 0x0 ;  /* 0x0000000000007b1d */ /* 0x000fe20000010000 */
[----:B------:R-:W-:Y:S02]  /*5800*/  FMUL.FTZ R5, R5, R0 ;  /* 0x0000000005057220 */ /* 0x000fe40000410000 */
[----:B------:R-:W-:Y:S01]  /*5810*/  FMUL.FTZ R0, R31, R6 ;  /* 0x000000061f007220 */ /* 0x000fe20000410000 */
[----:B------:R-:W-:Y:S02]  /*5820*/  F2FP.BF16.PACK_AB R3, R3, R7 ;  /* 0x000000070303723e */ /* 0x000fe400000010ff */
[----:B-1----:R-:W-:Y:S02]  /*5830*/  F2FP.BF16.PACK_AB R2, R9, R10 ;  /* 0x0000000a0902723e */ /* 0x002fe400000010ff */
        /* <DEDUP_REMOVED lines=107> */
[----:B------:R-:W5:Y:S01]  /*5ef0*/  LDL.64 R154, [R1+0x28] ;  /* 0x00002800019a7983 */ /* 0x000f620000100a00 */
[----:B------:R-:W-:Y:S02]  /*5f00*/  USHF.L.U32 UR14, UR17, 0x6, URZ ;  /* 0x00000006110e7899 */ /* 0x000fe4000800063f */
[----:B------:R-:W-:Y:S01]  /*5f10*/  UIMAD UR13, UR17, UR15, UR13 ;  /* 0x0000000f110d72a4 */ /* 0x000fe2000f8e020d */
[----:B------:R-:W5:Y:S03]  /*5f20*/  LDL R152, [R1+0x50] ;  /* 0x0000500001987983 */ /* 0x000f660000100800 */
[----:B------:R-:W-:Y:S01]  /*5f30*/  UIADD3 UR13, UR21, UR13, URZ ;  /* 0x0000000d150d7290 */ /* 0x000fe2000fffe03f */
[----:B------:R-:W5:Y:S01]  /*5f40*/  LDL R243, [R1+0xc] ;  /* 0x00000c0001f37983 */ /* 0x000f620000100800 */
[----:B------:R-:W-:Y:S03]  /*5f50*/  IMAD.U32 R7, RZ, RZ, UR14 ;  /* 0x0000000eff077e24 */ /* 0x000fe6000f8e00ff */
[----:B------:R-:W1:Y:S01]  /*5f60*/  S2R R239, SR_TID.X ;  /* 0x0000000000ef7919 */ /* 0x000e620000002100 */
[----:B------:R-:W-:Y:S01]  /*5f70*/  IMAD.U32 R8, RZ, RZ, UR13 ;  /* 0x0000000dff087e24 */ /* 0x000fe2000f8e00ff */
[----:B------:R-:W-:Y:S01]  /*5f80*/  UIADD3 UR13, -UR14, UR9, URZ ;  /* 0x000000090e0d7290 */ /* 0x000fe2000fffe13f */
        /* <DEDUP_REMOVED lines=10> */
[----:B---3--:R-:W-:Y:S02]  /*6030*/  LEA R0, P1, R0, R158, 0x6 ;  /* 0x0000009e00007211 */ /* 0x008fe400078230ff */
[----:B----4-:R-:W-:Y:S02]  /*6040*/  IADD3 R5, P0, R156, UR14, RZ ;  /* 0x0000000e9c057c10 */ /* 0x010fe4000ff1e0ff */
[----:B-----5:R-:W-:Y:S02]  /*6050*/  LEA.HI.X R8, R4, R155, R8, 0x6, P1 ;  /* 0x0000009b04087211 */ /* 0x020fe400008f3408 */
[C---:B------:R-:W-:Y:S02]  /*6060*/  LEA R4, P1, R0.reuse, c[0x0][0x1f0], 0x1 ;  /* 0x00007c0000047a11 */ /* 0x040fe400078208ff */
[----:B------:R-:W-:Y:S02]  /*6070*/  LEA.HI.X.SX32 R7, R7, R152, 0x1, P0 ;  /* 0x0000009807077211 */ /* 0x000fe400000f0eff */
[C---:B------:R-:W-:Y:S04]  /*6080*/  LEA R6, P0, R5.reuse, c[0x0][0x280], 0x2 ;  /* 0x0000a00005067a11 */ /* 0x040fe800078010ff */
[----:B------:R-:W-:Y:S02]  /*6090*/  LEA.HI.X R7, R5, c[0x0][0x284], R7, 0x2, P0 ;  /* 0x0000a10005077a11 */ /* 0x000fe400000f1407 */
[----:B------:R-:W-:Y:S05]  /*60a0*/  LEA.HI.X R5, R0, c[0x0][0x1f4], R8, 0x1, P1 ;  /* 0x00007d0000057a11 */ /* 0x000fea00008f0c08 */
[----:B------:R-:W-:Y:S01]  /*60b0*/  @!PT LDS RZ, [RZ] ;  /* 0x00000000fffff984 */ /* 0x000fe20000000800 */
[----:B------:R-:W-:Y:S01]  /*60c0*/  @!PT LDS RZ, [RZ] ;  /* 0x00000000fffff984 */ /* 0x000fe20000000800 */
[----:B------:R-:W-:Y:S01]  /*60d0*/  @!PT LDS RZ, [RZ] ;  /* 0x00000000fffff984 */ /* 0x000fe20000000800 */
[----:B------:R2:W-:Y:S01]  /*60e0*/  LDGSTS.E.BYPASS.LTC128B.128 [R243+0xc080], [R4.64], !P5 ;  /* 0x0c08000004f37fae */ /* 0x0005e2000e901d52 */
[----:B-1----:R-:W-:Y:S03]  /*60f0*/  @!P3 IMAD.SHL.U32 R0, R244, 0x10, RZ ;  /* 0x00000010f400b824 */ /* 0x002fe600078e00ff */
[----:B------:R2:W-:Y:S04]  /*6100*/  LDGSTS.E.BYPASS.LTC128B.128 [R243+0xd080], [R4.64+0x40], !P4 ;  /* 0x0d08004004f37fae */ /* 0x0005e8000e101d52 */
[----:B------:R2:W-:Y:S04]  /*6110*/  LDGSTS.E.BYPASS.LTC128B.128 [R243+0xe080], [R4.64+0x80], !P2 ;  /* 0x0e08008004f37fae */ /* 0x0005e8000d101d52 */
[----:B------:R2:W-:Y:S02]  /*6120*/  @!P3 LDGSTS.E.BYPASS.LTC128B.128 [R0+0xf280], [R6.64] ;  /* 0x0f2800000600bfae */ /* 0x0005e4000b901d52 */
.L_x_549:
        /* <DEDUP_REMOVED lines=9> */
[----:B------:R-:W-:Y:S01]  /*61c0*/  UISETP.GE.AND UP1, UPT, UR5, 0x1, UPT ;  /* 0x000000010500788c */ /* 0x000fe2000bf26270 */
[----:B------:R-:W1:Y:S03]  /*61d0*/  LDSM.16.M88.4 R132, [R219] ;  /* 0x00000000db84783b */ /* 0x000e660000000200 */
[-C--:B------:R-:W-:Y:S01]  /*61e0*/  HMMA.16816.F32.BF16 R12, R24, R28.reuse, RZ ;  /* 0x0000001c180c723c */ /* 0x080fe200000418ff */
[----:B------:R-:W4:Y:S04]  /*61f0*/  LDSM.16.M88.4 R136, [R219+0x1000] ;  /* 0x00100000db88783b */ /* 0x000f280000000200 */
        /* <DEDUP_REMOVED lines=227> */
.L_x_547:
[----:B------:R-:W-:Y:S01]  /*7030*/  USHF.L.U32 UR6, UR12, 0x7, URZ ;  /* 0x000000070c067899 */ /* 0x000fe2000800063f */
[----:B------:R-:W-:Y:S05]  /*7040*/  @P1 BRA `(.L_x_551) ;  /* 0x000012b000001947 */ /* 0x000fea0003800000 */
[----:B------:R-:W1:Y:S01]  /*7050*/  S2R R31, SR_TID.X ;  /* 0x00000000001f7919 */ /* 0x000e620000002100 */
[----:B------:R-:W-:Y:S01]  /*7060*/  F2FP.BF16.PACK_AB R36, R37, R36 ;  /* 0x000000242524723e */ /* 0x000fe200000010ff */
[----:B------:R-:W-:Y:S01]  /*7070*/  ULDC.64 UR4, c[0x0][0x358] ;  /* 0x0000d60000047ab9 */ /* 0x000fe20000000a00 */
[----:B------:R-:W-:Y:S01]  /*7080*/  F2FP.BF16.PACK_AB R38, R39, R38 ;  /* 0x000000262726723e */ /* 0x000fe200000010ff */
[----:B------:R-:W-:Y:S01]  /*7090*/  UISETP.NE.U32.AND UP1, UPT, URZ, UR4, UPT ;  /* 0x000000043f00728c */ /* 0x000fe2000bf25070 */
[----:B------:R-:W-:Y:S01]  /*70a0*/  F2FP.BF16.PACK_AB R48, R49, R48 ;  /* 0x000000303130723e */ /* 0x000fe200000010ff */
[----:B------:R-:W-:Y:S01]  /*70b0*/  UMOV UR7, 0x4 ;  /* 0x0000000400077882 */ /* 0x000fe20000000000 */
[----:B------:R-:W-:Y:S01]  /*70c0*/  F2FP.BF16.PACK_AB R50, R51, R50 ;  /* 0x000000323332723e */ /* 0x000fe200000010ff */
[----:B------:R-:W-:Y:S01]  /*70d0*/  UISETP.NE.AND.EX UP1, UPT, URZ, UR5, UPT, UP1 ;  /* 0x000000053f00728c */ /* 0x000fe2000bf25310 */
[----:B------:R-:W-:-:S02]  /*70e0*/  F2FP.BF16.PACK_AB R40, R41, R40 ;  /* 0x000000282928723e */ /* 0x000fc400000010ff */
[----:B------:R-:W-:Y:S01]  /*70f0*/  F2FP.BF16.PACK_AB R42, R43, R42 ;  /* 0x0000002a2b2a723e */ /* 0x000fe200000010ff */
[----:B------:R-:W-:Y:S01]  /*7100*/  ULDC.64 UR4, c[0x0][0x358] ;  /* 0x0000d60000047ab9 */ /* 0x000fe20000000a00 */
[----:B------:R-:W-:Y:S01]  /*7110*/  F2FP.BF16.PACK_AB R44, R45, R44 ;  /* 0x0000002c2d2c723e */ /* 0x000fe200000010ff */
[----:B------:R-:W-:Y:S01]  /*7120*/  UIMAD.WIDE UR4, UR10, UR7, UR4 ;  /* 0x000000070a0472a5 */ /* 0x000fe2000f8e0204 */
[----:B------:R-:W-:Y:S02]  /*7130*/  F2FP.BF16.PACK_AB R46, R47, R46 ;  /* 0x0000002e2f2e723e */ /* 0x000fe400000010ff */
[----:B------:R-:W-:Y:S02]  /*7140*/  F2FP.BF16.PACK_AB R52, R53, R52 ;  /* 0x000000343534723e */ /* 0x000fe400000010ff */
[----:B------:R-:W-:Y:S02]  /*7150*/  F2FP.BF16.PACK_AB R54, R55, R54 ;  /* 0x000000363736723e */ /* 0x000fe400000010ff */
[----:B------:R-:W-:-:S02]  /*7160*/  F2FP.BF16.PACK_AB R64, R65, R64 ;  /* 0x000000404140723e */ /* 0x000fc400000010ff */
[----:B------:R-:W-:Y:S02]  /*7170*/  F2FP.BF16.PACK_AB R66, R67, R66 ;  /* 0x000000424342723e */ /* 0x000fe400000010ff */
[----:B-1----:R-:W-:Y:S02]  /*7180*/  SHF.R.S32.HI R30, RZ, 0x1f, R31 ;  /* 0x0000001fff1e7819 */ /* 0x002fe4000001141f */
[----:B------:R-:W-:Y:S02]  /*7190*/  F2FP.BF16.PACK_AB R56, R57, R56 ;  /* 0x000000383938723e */ /* 0x000fe400000010ff */
[CC--:B------:R-:W-:Y:S02]  /*71a0*/  LEA.HI R3, R30.reuse, R31.reuse, RZ, 0x2 ;  /* 0x0000001f1e037211 */ /* 0x0c0fe400078f10ff */
[----:B------:R-:W-:Y:S02]  /*71b0*/  LEA.HI R2, R30, R31, RZ, 0x5 ;  /* 0x0000001f1e027211 */ /* 0x000fe400078f28ff */
[----:B------:R-:W-:-:S02]  /*71c0*/  SHF.R.S32.HI R28, RZ, 0x2, R3 ;  /* 0x00000002ff1c7819 */ /* 0x000fc40000011403 */
[----:B------:R-:W-:Y:S02]  /*71d0*/  SHF.R.S32.HI R0, RZ, 0x1f, R3 ;  /* 0x0000001fff007819 */ /* 0x000fe40000011403 */
[----:B------:R-:W-:Y:S02]  /*71e0*/  SHF.R.S32.HI R24, RZ, 0x5, R2 ;  /* 0x00000005ff187819 */ /* 0x000fe40000011402 */
        /* <DEDUP_REMOVED lines=62> */
[----:B-----5:R-:W-:-:S02]  /*75d0*/  F2FP.BF16.PACK_AB R9, R119, R118 ;  /* 0x000000767709723e */ /* 0x020fc400000010ff */
        /* <DEDUP_REMOVED lines=9> */
[----:B------:R-:W-:Y:S01]  /*7670*/  PLOP3.LUT P1, PT, PT, PT, UP1, 0x80, 0x0 ;  /* 0x000000000000781c */ /* 0x000fe20003f2f018 */
        /* <DEDUP_REMOVED lines=36> */
[----:B------:R3:W-:Y:S04]  /*78c0*/  STS [R0+0x5280], R7 ;  /* 0x0052800700007388 */ /* 0x0007e80000000800 */
[----:B------:R-:W-:Y:S04]  /*78d0*/  STS [R2+0x5080], R4 ;  /* 0x0050800402007388 */ /* 0x000fe80000000800 */
[----:B------:R4:W-:Y:S01]  /*78e0*/  STS [R2+0x5280], R3 ;  /* 0x0052800302007388 */ /* 0x0009e20000000800 */
[----:B-1----:R-:W-:-:S02]  /*78f0*/  IMAD.U32 R9, RZ, RZ, UR5 ;  /* 0x00000005ff097e24 */ /* 0x002fc4000f8e00ff */
[----:B--2---:R-:W-:Y:S01]  /*7900*/  IMAD.U32 R8, RZ, RZ, UR4 ;  /* 0x00000004ff087e24 */ /* 0x004fe2000f8e00ff */
[----:B------:R-:W-:Y:S06]  /*7910*/  BAR.SYNC.DEFER_BLOCKING 0x1, 0x100 ;  /* 0x0044000000007b1d */ /* 0x000fec0000010000 */
[----:B------:R-:W-:Y:S02]  /*7920*/  ULDC.64 UR4, c[0x0][0x360] ;  /* 0x0000d80000047ab9 */ /* 0x000fe40000000a00 */
[----:B------:R-:W-:Y:S01]  /*7930*/  UISETP.NE.U32.AND UP0, UPT, URZ, UR4, UPT ;  /* 0x000000043f00728c */ /* 0x000fe2000bf05070 */
[----:B---3--:R-:W2:Y:S03]  /*7940*/  @P1 LDG.E R0, [R8.64] ;  /* 0x0000001208001981 */ /* 0x008ea6000c1e1900 */
[----:B------:R-:W-:Y:S01]  /*7950*/  UISETP.NE.AND.EX UP0, UPT, URZ, UR5, UPT, UP0 ;  /* 0x000000053f00728c */ /* 0x000fe2000bf05300 */
[----:B------:R-:W-:-:S02]  /*7960*/  IMAD.MOV.U32 R5, RZ, RZ, c[0x0][0x2f0] ;  /* 0x0000bc00ff057624 */ /* 0x000fc400078e00ff */
[----:B------:R-:W-:-:S03]  /*7970*/  ULDC.64 UR4, c[0x0][0x360] ;  /* 0x0000d80000047ab9 */ /* 0x000fc60000000a00 */
[----:B------:R-:W-:-:S05]  /*7980*/  PLOP3.LUT P0, PT, PT, PT, UP0, 0x80, 0x0 ;  /* 0x000000000000781c */ /* 0x000fca0003f0f008 */
[----:B------:R-:W-:-:S06]  /*7990*/  @UP0 UIMAD.WIDE UR4, UR10, UR7, UR4 ;  /* 0x000000070a0402a5 */ /* 0x000fcc000f8e0204 */
[----:B----4-:R-:W-:Y:S02]  /*79a0*/  IMAD.U32 R2, RZ, RZ, UR4 ;  /* 0x00000004ff027e24 */ /* 0x010fe4000f8e00ff */
[----:B------:R-:W-:-:S05]  /*79b0*/  IMAD.U32 R3, RZ, RZ, UR5 ;  /* 0x00000005ff037e24 */ /* 0x000fca000f8e00ff */
[----:B------:R1:W5:Y:S01]  /*79c0*/  @P0 LDG.E R5, [R2.64] ;  /* 0x0000001202050981 */ /* 0x000362000c1e1900 */
[----:B------:R-:W-:Y:S02]  /*79d0*/  UMOV UR14, URZ ;  /* 0x0000003f000e7c82 */ /* 0x000fe40008000000 */
[----:B------:R-:W-:Y:S01]  /*79e0*/  UMOV UR15, URZ ;  /* 0x0000003f000f7c82 */ /* 0x000fe20008000000 */
[----:B--2---:R-:W2:Y:S02]  /*79f0*/  @P1 R2UR UR5, R0 ;  /* 0x00000000000513c2 */ /* 0x004ea400000e0000 */
[----:B--2---:R-:W-:Y:S02]  /*7a00*/  @UP1 USHF.R.S32.HI UR4, URZ, 0x1f, UR5 ;  /* 0x0000001f3f041899 */ /* 0x004fe40008011405 */
[----:B------:R-:W-:-:S05]  /*7a10*/  @UP1 UMOV UR14, UR5 ;  /* 0x00000005000e1c82 */ /* 0x000fca0008000000 */
[----:B------:R-:W-:Y:S01]  /*7a20*/  @UP1 UMOV UR15, UR4 ;  /* 0x00000004000f1c82 */ /* 0x000fe20008000000 */
[----:B------:R-:W-:Y:S05]  /*7a30*/  @P0 BRA `(.L_x_552) ;  /* 0x0000004000000947 */ /* 0x000fea0003800000 */
[----:B-1----:R-:W-:Y:S05]  /*7a40*/  @!P1 BRA `(.L_x_552) ;  /* 0x0000003000009947 */ /* 0x002fea0003800000 */
[----:B------:R-:W2:Y:S04]  /*7a50*/  LDG.E R0, [R8.64] ;  /* 0x0000001208007981 */ /* 0x000ea8000c1e1900 */
[----:B------:R-:W2:Y:S02]  /*7a60*/  LDG.E R2, [R8.64+0x4] ;  /* 0x0000041208027981 */ /* 0x000ea4000c1e1900 */
[----:B--2--5:R-:W-:Y:S02]  /*7a70*/  IADD3 R5, -R0, R2, RZ ;  /* 0x0000000200057210 */ /* 0x024fe40007ffe1ff */
.L_x_552:
[----:B-1----:R-:W-:Y:S01]  /*7a80*/  LEA.HI R0, R30, R31, RZ, 0x3 ;  /* 0x0000001f1e007211 */ /* 0x002fe200078f18ff */
[----:B------:R-:W-:Y:S01]  /*7a90*/  IMAD.SHL.U32 R12, R29, 0x8, RZ ;  /* 0x000000081d0c7824 */ /* 0x000fe200078e00ff */
[----:B------:R-:W-:Y:S01]  /*7aa0*/  LEA.HI R2, R28, R28, RZ, 0x1 ;  /* 0x0000001c1c027211 */ /* 0x000fe200078f08ff */
[----:B------:R-:W-:Y:S01]  /*7ab0*/  USHF.R.S32.HI UR7, URZ, 0x1f, UR11 ;  /* 0x0000001f3f077899 */ /* 0x000fe2000801140b */
[----:B-----5:R-:W-:Y:S01]  /*7ac0*/  IADD3 R5, R5, -UR6, RZ ;  /* 0x8000000605057c10 */ /* 0x020fe2000fffe0ff */
[----:B------:R-:W-:Y:S01]  /*7ad0*/  IMAD.SHL.U32 R0, R0, 0x8, RZ ;  /* 0x0000000800007824 */ /* 0x000fe200078e00ff */
[----:B------:R-:W-:Y:S01]  /*7ae0*/  LOP3.LUT R2, R2, 0x3fffffe, RZ, 0xc0, !PT ;  /* 0x03fffffe02027812 */ /* 0x000fe200078ec0ff */
[----:B------:R-:W-:Y:S01]  /*7af0*/  ULDC.64 UR4, c[0x0][0x338] ;  /* 0x0000ce0000047ab9 */ /* 0x000fe20000000a00 */
[----:B------:R-:W-:Y:S01]  /*7b00*/  SHF.R.S32.HI R13, RZ, 0x1f, R12 ;  /* 0x0000001fff0d7819 */ /* 0x000fe2000001140c */
[----:B------:R-:W-:Y:S01]  /*7b10*/  UIMAD UR4, UR7, UR4, URZ ;  /* 0x00000004070472a4 */ /* 0x000fe2000f8e023f */
[----:B------:R-:W-:Y:S01]  /*7b20*/  LOP3.LUT R0, R0, 0xc0, RZ, 0xc0, !PT ;  /* 0x000000c000007812 */ /* 0x000fe200078ec0ff */
[----:B------:R-:W-:Y:S01]  /*7b30*/  IMAD.IADD R2, R28, 0x1, -R2 ;  /* 0x000000011c027824 */ /* 0x000fe200078e0a02 */
[----:B------:R-:W-:Y:S01]  /*7b40*/  USHF.R.S32.HI UR8, URZ, 0x1f, UR10 ;  /* 0x0000001f3f087899 */ /* 0x000fe2000801140a */
[----:B------:R-:W-:Y:S01]  /*7b50*/  IMNMX R14, R5, 0x80, PT ;  /* 0x00000080050e7817 */ /* 0x000fe20003800200 */
[----:B------:R-:W-:Y:S01]  /*7b60*/  UIMAD UR5, UR11, UR5, UR4 ;  /* 0x000000050b0572a4 */ /* 0x000fe2000f8e0204 */
[----:B------:R-:W-:Y:S01]  /*7b70*/  LOP3.LUT R3, R0, 0x18, R12, 0xf8, !PT ;  /* 0x0000001800037812 */ /* 0x000fe200078ef80c */
[----:B------:R-:W-:Y:S01]  /*7b80*/  IMAD R2, R24, 0x8, R2 ;  /* 0x0000000818027824 */ /* 0x000fe200078e0202 */
[----:B------:R-:W-:Y:S01]  /*7b90*/  SHF.R.U32.HI R0, RZ, 0x3, R0 ;  /* 0x00000003ff007819 */ /* 0x000fe20000011600 */
[----:B------:R-:W-:Y:S01]  /*7ba0*/  USEL UR10, UR10, URZ, !UP1 ;  /* 0x0000003f0a0a7287 */ /* 0x000fe2000c800000 */
[C---:B------:R-:W-:Y:S01]  /*7bb0*/  ISETP.GE.AND P4, PT, R28.reuse, R14, PT ;  /* 0x0000000e1c00720c */ /* 0x040fe20003f86270 */
[----:B------:R-:W-:Y:S01]  /*7bc0*/  USEL UR8, UR8, URZ, !UP1 ;  /* 0x0000003f08087287 */ /* 0x000fe2000c800000 */
[----:B------:R-:W-:Y:S01]  /*7bd0*/  LOP3.LUT R0, R3, R0, RZ, 0x3c, !PT ;  /* 0x0000000003007212 */ /* 0x000fe200078e3cff */
[----:B------:R-:W-:Y:S01]  /*7be0*/  IMAD.U32 R6, RZ, RZ, UR12 ;  /* 0x0000000cff067e24 */ /* 0x000fe2000f8e00ff */
[----:B------:R-:W-:Y:S01]  /*7bf0*/  IADD3 R4, P0, R28, UR14, RZ ;  /* 0x0000000e1c047c10 */ /* 0x000fe2000ff1e0ff */
[----:B------:R-:W-:Y:S01]  /*7c00*/  IMAD.U32 R29, RZ, RZ, UR10 ;  /* 0x0000000aff1d7e24 */ /* 0x000fe2000f8e00ff */
[----:B------:R-:W-:Y:S01]  /*7c10*/  BSSY B0, `(.L_x_553) ;  /* 0x0000029000007945 */ /* 0x000fe20003800000 */
[----:B------:R-:W-:Y:S01]  /*7c20*/  IMAD.U32 R0, R2, 0x20, R0 ;  /* 0x0000002002007824 */ /* 0x000fe200078e0000 */
[----:B------:R-:W-:Y:S01]  /*7c30*/  LEA.HI.X.SX32 R5, R28, UR15, 0x1, P0 ;  /* 0x0000000f1c057c11 */ /* 0x000fe200080f0eff */
[----:B------:R-:W-:Y:S01]  /*7c40*/  IMAD.U32 R2, RZ, RZ, UR11 ;  /* 0x0000000bff027e24 */ /* 0x000fe2000f8e00ff */
[----:B------:R-:W-:Y:S01]  /*7c50*/  IADD3 R15, R12, 0x20, RZ ;  /* 0x000000200c0f7810 */ /* 0x000fe20007ffe0ff */
[----:B------:R-:W-:-:S02]  /*7c60*/  IMAD.SHL.U32 R0, R0, 0x2, RZ ;  /* 0x0000000200007824 */ /* 0x000fc400078e00ff */
[----:B------:R-:W-:-:S03]  /*7c70*/  IMAD.WIDE.U32 R2, R2, c[0x0][0x338], R12 ;  /* 0x0000ce0002027a25 */ /* 0x000fc600078e000c */
[----:B------:R1:W2:Y:S01]  /*7c80*/  LDS.128 R40, [R0+0x7080] ;  /* 0x0070800000287984 */ /* 0x0002a20000000c00 */
[----:B------:R-:W-:Y:S01]  /*7c90*/  IMAD.WIDE R8, R6, 0x80, R4 ;  /* 0x0000008006087825 */ /* 0x000fe200078e0204 */
[----:B------:R-:W-:Y:S01]  /*7ca0*/  IADD3 R3, R3, UR5, RZ ;  /* 0x0000000503037c10 */ /* 0x000fe2000fffe0ff */
[----:B------:R-:W-:Y:S01]  /*7cb0*/  ULDC.64 UR4, c[0x0][0x340] ;  /* 0x0000d00000047ab9 */ /* 0x000fe20000000a00 */
[----:B------:R1:W3:Y:S01]  /*7cc0*/  LDS.128 R36, [R0+0x9080] ;  /* 0x0090800000247984 */ /* 0x0002e20000000c00 */
[----:B------:R-:W-:Y:S02]  /*7cd0*/  UIMAD UR4, UR8, UR4, URZ ;  /* 0x00000004080472a4 */ /* 0x000fe4000f8e023f */
[----:B------:R-:W-:Y:S01]  /*7ce0*/  IMAD.WIDE.U32 R10, R29, c[0x0][0x340], R2 ;  /* 0x0000d0001d0a7a25 */ /* 0x000fe200078e0002 */
[----:B------:R1:W4:Y:S01]  /*7cf0*/  LDS.128 R32, [R0+0xb080] ;  /* 0x00b0800000207984 */ /* 0x0003220000000c00 */
[----:B------:R-:W-:-:S03]  /*7d00*/  UIMAD UR4, UR10, UR5, UR4 ;  /* 0x000000050a0472a4 */ /* 0x000fc6000f8e0204 */
[----:B------:R1:W1:Y:S03]  /*7d10*/  LDS.128 R52, [R0+0x80] ;  /* 0x0000800000347984 */ /* 0x0002660000000c00 */
[----:B------:R-:W-:Y:S01]  /*7d20*/  IADD3 R7, R11, UR4, RZ ;  /* 0x000000040b077c10 */ /* 0x000fe2000fffe0ff */
        /* <DEDUP_REMOVED lines=23> */
.L_x_554:
[----:B------:R-:W-:Y:S05]  /*7ea0*/  BSYNC B0 ;  /* 0x0000000000007941 */ /* 0x000fea0003800000 */
.L_x_553:
        /* <DEDUP_REMOVED lines=21> */
.L_x_556:
[----:B------:R-:W-:Y:S05]  /*8000*/  BSYNC B0 ;  /* 0x0000000000007941 */ /* 0x000fea0003800000 */
.L_x_555:
[----:B------:R-:W-:Y:S01]  /*8010*/  ULDC.64 UR4, c[0x0][0x308] ;  /* 0x0000c20000047ab9 */ /* 0x000fe20000000a00 */
[----:B-1----:R-:W-:Y:S01]  /*8020*/  MOV R2, UR11 ;  /* 0x0000000b00027c02 */ /* 0x002fe20008000f00 */
[----:B------:R-:W-:Y:S01]  /*8030*/  UIMAD UR4, UR7, UR4, URZ ;  /* 0x00000004070472a4 */ /* 0x000fe2000f8e023f */
[----:B------:R-:W-:Y:S03]  /*8040*/  BSSY B0, `(.L_x_557) ;  /* 0x0000018000007945 */ /* 0x000fe60003800000 */
        /* <DEDUP_REMOVED lines=23> */
.L_x_558:
[----:B------:R-:W-:Y:S05]  /*81c0*/  BSYNC B0 ;  /* 0x0000000000007941 */ /* 0x000fea0003800000 */
.L_x_557:
        /* <DEDUP_REMOVED lines=19> */
.L_x_551:
[----:B------:R-:W-:Y:S02]  /*8300*/  ULDC.64 UR4, c[0x0][0x358] ;  /* 0x0000d60000047ab9 */ /* 0x000fe40000000a00 */
[----:B------:R-:W-:-:S02]  /*8310*/  UISETP.NE.U32.AND UP1, UPT, URZ, UR4, UPT ;  /* 0x000000043f00728c */ /* 0x000fc4000bf25070 */
[----:B------:R-:W-:Y:S02]  /*8320*/  UMOV UR7, 0x4 ;  /* 0x0000000400077882 */ /* 0x000fe40000000000 */
[----:B------:R-:W-:-:S03]  /*8330*/  UISETP.NE.AND.EX UP1, UPT, URZ, UR5, UPT, UP1 ;  /* 0x000000053f00728c */ /* 0x000fc6000bf25310 */
[----:B------:R-:W-:Y:S02]  /*8340*/  ULDC.64 UR4, c[0x0][0x358] ;  /* 0x0000d60000047ab9 */ /* 0x000fe40000000a00 */
[----:B------:R-:W-:Y:S01]  /*8350*/  UIMAD.WIDE UR4, UR10, UR7, UR4 ;  /* 0x000000070a0472a5 */ /* 0x000fe2000f8e0204 */
[----:B------:R-:W-:-:S05]  /*8360*/  PLOP3.LUT P1, PT, PT, PT, UP1, 0x80, 0x0 ;  /* 0x000000000000781c */ /* 0x000fca0003f2f018 */
[----:B------:R-:W-:Y:S01]  /*8370*/  IMAD.U32 R4, RZ, RZ, UR4 ;  /* 0x00000004ff047e24 */ /* 0x000fe2000f8e00ff */
[----:B------:R-:W-:Y:S01]  /*8380*/  MOV R5, UR5 ;  /* 0x0000000500057c02 */ /* 0x000fe20008000f00 */
[----:B------:R-:W-:-:S06]  /*8390*/  ULDC.64 UR4, c[0x0][0x360] ;  /* 0x0000d80000047ab9 */ /* 0x000fcc0000000a00 */
[----:B------:R-:W2:Y:S01]  /*83a0*/  @P1 LDG.E R0, [R4.64] ;  /* 0x0000001204001981 */ /* 0x000ea2000c1e1900 */
[----:B------:R-:W-:Y:S01]  /*83b0*/  UISETP.NE.U32.AND UP0, UPT, URZ, UR4, UPT ;  /* 0x000000043f00728c */ /* 0x000fe2000bf05070 */
[----:B------:R-:W-:-:S03]  /*83c0*/  IMAD.MOV.U32 R6, RZ, RZ, c[0x0][0x2f0] ;  /* 0x0000bc00ff067624 */ /* 0x000fc600078e00ff */
[----:B------:R-:W-:-:S03]  /*83d0*/  UISETP.NE.AND.EX UP0, UPT, URZ, UR5, UPT, UP0 ;  /* 0x000000053f00728c */ /* 0x000fc6000bf05300 */
[----:B------:R-:W-:-:S03]  /*83e0*/  ULDC.64 UR4, c[0x0][0x360] ;  /* 0x0000d80000047ab9 */ /* 0x000fc60000000a00 */
[----:B------:R-:W-:-:S05]  /*83f0*/  PLOP3.LUT P0, PT, PT, PT, UP0, 0x80, 0x0 ;  /* 0x000000000000781c */ /* 0x000fca0003f0f008 */
[----:B------:R-:W-:-:S06]  /*8400*/  @UP0 UIMAD.WIDE UR4, UR10, UR7, UR4 ;  /* 0x000000070a0402a5 */ /* 0x000fcc000f8e0204 */
[----:B------:R-:W-:Y:S01]  /*8410*/  MOV R2, UR4 ;  /* 0x0000000400027c02 */ /* 0x000fe20008000f00 */
        /* <DEDUP_REMOVED lines=13> */
.L_x_559:
[----:B-1----:R-:W1:Y:S01]  /*84f0*/  S2R R2, SR_TID.X ;  /* 0x0000000000027919 */ /* 0x002e620000002100 */
[----:B------:R-:W-:Y:S01]  /*8500*/  USHF.R.S32.HI UR7, URZ, 0x1f, UR11 ;  /* 0x0000001f3f077899 */ /* 0x000fe2000801140b */
[----:B-----5:R-:W-:Y:S01]  /*8510*/  IADD3 R14, R6, -UR6, RZ ;  /* 0x80000006060e7c10 */ /* 0x020fe2000fffe0ff */
[----:B------:R-:W-:Y:S01]  /*8520*/  ULDC.64 UR4, c[0x0][0x308] ;  /* 0x0000c20000047ab9 */ /* 0x000fe20000000a00 */
[----:B------:R-:W-:Y:S01]  /*8530*/  IMAD.U32 R6, RZ, RZ, UR12 ;  /* 0x0000000cff067e24 */ /* 0x000fe2000f8e00ff */
[----:B------:R-:W-:Y:S01]  /*8540*/  UIMAD UR4, UR7, UR4, URZ ;  /* 0x00000004070472a4 */ /* 0x000fe2000f8e023f */
[----:B------:R-:W-:Y:S01]  /*8550*/  BSSY B0, `(.L_x_560) ;  /* 0x0000029000007945 */ /* 0x000fe20003800000 */
[----:B------:R-:W-:-:S02]  /*8560*/  USHF.R.S32.HI UR8, URZ, 0x1f, UR10 ;  /* 0x0000001f3f087899 */ /* 0x000fc4000801140a */
[----:B------:R-:W-:Y:S02]  /*8570*/  UIMAD UR5, UR11, UR5, UR4 ;  /* 0x000000050b0572a4 */ /* 0x000fe4000f8e0204 */
[----:B------:R-:W-:Y:S02]  /*8580*/  USEL UR10, UR10, URZ, !UP1 ;  /* 0x0000003f0a0a7287 */ /* 0x000fe4000c800000 */
[----:B------:R-:W-:-:S04]  /*8590*/  USEL UR8, UR8, URZ, !UP1 ;  /* 0x0000003f08087287 */ /* 0x000fc8000c800000 */
[----:B------:R-:W-:Y:S01]  /*85a0*/  IMAD.U32 R17, RZ, RZ, UR10 ;  /* 0x0000000aff117e24 */ /* 0x000fe2000f8e00ff */
[----:B-1----:R-:W-:-:S04]  /*85b0*/  SHF.R.S32.HI R4, RZ, 0x1f, R2 ;  /* 0x0000001fff047819 */ /* 0x002fc80000011402 */
[----:B------:R-:W-:-:S04]  /*85c0*/  LEA.HI R4, R4, R2, RZ, 0x2 ;  /* 0x0000000204047211 */ /* 0x000fc800078f10ff */
[----:B------:R-:W-:-:S05]  /*85d0*/  LOP3.LUT R0, R4, 0x1ffffffc, RZ, 0xc0, !PT ;  /* 0x1ffffffc04007812 */ /* 0x000fca00078ec0ff */
[----:B------:R-:W-:Y:S02]  /*85e0*/  IMAD.IADD R0, R2, 0x1, -R0 ;  /* 0x0000000102007824 */ /* 0x000fe400078e0a00 */
[----:B------:R-:W-:Y:S02]  /*85f0*/  IMAD.U32 R2, RZ, RZ, UR11 ;  /* 0x0000000bff027e24 */ /* 0x000fe4000f8e00ff */
[----:B------:R-:W-:Y:S01]  /*8600*/  IMAD.SHL.U32 R12, R0, 0x8, RZ ;  /* 0x00000008000c7824 */ /* 0x000fe200078e00ff */
[----:B------:R-:W-:-:S04]  /*8610*/  SHF.R.S32.HI R0, RZ, 0x2, R4 ;  /* 0x00000002ff007819 */ /* 0x000fc80000011404 */
[--C-:B------:R-:W-:Y:S02]  /*8620*/  SHF.R.S32.HI R13, RZ, 0x1f, R12.reuse ;  /* 0x0000001fff0d7819 */ /* 0x100fe4000001140c */
[C---:B------:R-:W-:Y:S02]  /*8630*/  ISETP.GE.AND P4, PT, R0.reuse, R14, PT ;  /* 0x0000000e0000720c */ /* 0x040fe40003f86270 */
[----:B------:R-:W-:Y:S01]  /*8640*/  IADD3 R4, P0, R0, UR14, RZ ;  /* 0x0000000e00047c10 */ /* 0x000fe2000ff1e0ff */
[----:B------:R-:W-:Y:S01]  /*8650*/  IMAD.WIDE.U32 R2, R2, c[0x0][0x308], R12 ;  /* 0x0000c20002027a25 */ /* 0x000fe200078e000c */
[----:B------:R-:W-:Y:S02]  /*8660*/  IADD3 R15, R12, 0x20, RZ ;  /* 0x000000200c0f7810 */ /* 0x000fe40007ffe0ff */
[----:B------:R-:W-:Y:S02]  /*8670*/  LEA.HI.X.SX32 R5, R0, UR15, 0x1, P0 ;  /* 0x0000000f00057c11 */ /* 0x000fe400080f0eff */
[----:B------:R-:W-:Y:S01]  /*8680*/  IADD3 R3, R3, UR5, RZ ;  /* 0x0000000503037c10 */ /* 0x000fe2000fffe0ff */
[----:B------:R-:W-:Y:S01]  /*8690*/  ULDC.64 UR4, c[0x0][0x310] ;  /* 0x0000c40000047ab9 */ /* 0x000fe20000000a00 */
[----:B------:R-:W-:Y:S01]  /*86a0*/  IADD3 R16, R12, 0x40, RZ ;  /* 0x000000400c107810 */ /* 0x000fe20007ffe0ff */
[----:B------:R-:W-:Y:S01]  /*86b0*/  UIMAD UR4, UR8, UR4, URZ ;  /* 0x00000004080472a4 */ /* 0x000fe2000f8e023f */
[----:B------:R-:W-:-:S03]  /*86c0*/  IMAD.WIDE R6, R6, 0x80, R4 ;  /* 0x0000008006067825 */ /* 0x000fc600078e0204 */
[----:B------:R-:W-:Y:S01]  /*86d0*/  UIMAD UR4, UR10, UR5, UR4 ;  /* 0x000000050a0472a4 */ /* 0x000fe2000f8e0204 */
        /* <DEDUP_REMOVED lines=16> */
.L_x_561:
[----:B------:R-:W-:Y:S05]  /*87e0*/  BSYNC B0 ;  /* 0x0000000000007941 */ /* 0x000fea0003800000 */
.L_x_560:
        /* <DEDUP_REMOVED lines=19> */
.L_x_563:
[----:B------:R-:W-:Y:S05]  /*8920*/  BSYNC B0 ;  /* 0x0000000000007941 */ /* 0x000fea0003800000 */
.L_x_562:
        /* <DEDUP_REMOVED lines=26> */
.L_x_565:
[----:B------:R-:W-:Y:S05]  /*8ad0*/  BSYNC B0 ;  /* 0x0000000000007941 */ /* 0x000fea0003800000 */
.L_x_564:
        /* <DEDUP_REMOVED lines=18> */
.L_x_566:
        /* <DEDUP_REMOVED lines=16> */
.L_x_1406:


//--------------------- .text._ZN7cutlass13device_kernelIN5flash19enable_sm80_to_sm89INS1_16FlashAttnBwdSm80INS1_25CollectiveMainloopBwdSm80ILi2ELi1EN4cute5tupleIJNS5_1CILi64EEENS7_ILi128EEENS7_ILi96EEEEEENS_10bfloat16_tEfNS_4arch4Sm80ELb1ELb0ELb1ELb1ELb1ELb0ELb0ELb0ELi2ELi2ELi4ELi2ELb1EEENS1_21CollectiveEpilogueBwdISB_SC_SE_Li256ELb1ELb0ELi2EEENS1_25SingleTileBwdLPTSchedulerILb1ELi128ELb1EEEEEEEEEvNT_6ParamsE --------------------------
	.section	.text._ZN7cutlass13device_kernelIN5flash19enable_sm80_to_sm89INS1_16FlashAttnBwdSm80INS1_25CollectiveMainloopBwdSm80ILi2ELi1EN4cute5tupleIJNS5_1CILi64EEENS7_ILi128EEENS7_ILi96EEEEEENS_10bfloat16_tEfNS_4arch4Sm80ELb1ELb0ELb1ELb1ELb1ELb0ELb0ELb0ELi2ELi2ELi4ELi2ELb1EEENS1_21CollectiveEpilogueBwdISB_SC_SE_Li256ELb1ELb0ELi2EEENS1_25SingleTileBwdLPTSchedulerILb1ELi128ELb1EEEEEEEEEvNT_6ParamsE,"ax",@progbits
	.sectioninfo	@"SHI_REGISTERS=255"
	.align	128
.text._ZN7cutlass13device_kernelIN5flash19enable_sm80_to_sm89INS1_16FlashAttnBwdSm80INS1_25CollectiveMainloopBwdSm80ILi2ELi1EN4cute5tupleIJNS5_1CILi64EEENS7_ILi128EEENS7_ILi96EEEEEENS_10bfloat16_tEfNS_4arch4Sm80ELb1ELb0ELb1ELb1ELb1ELb0ELb0ELb0ELi2ELi2ELi4ELi2ELb1EEENS1_21CollectiveEpilogueBwdISB_SC_SE_Li256ELb1ELb0ELi2EEENS1_25SingleTileBwdLPTSchedulerILb1ELi128ELb1EEEEEEEEEvNT_6ParamsE:
        .type           _ZN7cutlass13device_kernelIN5flash19enable_sm80_to_sm89INS1_16FlashAttnBwdSm80INS1_25CollectiveMainloopBwdSm80ILi2ELi1EN4cute5tupleIJNS5_1CILi64EEENS7_ILi128EEENS7_ILi96EEEEEENS_10bfloat16_tEfNS_4arch4Sm80ELb1ELb0ELb1ELb1ELb1ELb0ELb0ELb0ELi2ELi2ELi4ELi2ELb1EEENS1_21CollectiveEpilogueBwdISB_SC_SE_Li256ELb1ELb0ELi2EEENS1_25SingleTileBwdLPTSchedulerILb1ELi128ELb1EEEEEEEEEvNT_6ParamsE,@function
        .size           _ZN7cutlass13device_kernelIN5flash19enable_sm80_to_sm89INS1_16FlashAttnBwdSm80INS1_25CollectiveMainloopBwdSm80ILi2ELi1EN4cute5tupleIJNS5_1CILi64EEENS7_ILi128EEENS7_ILi96EEEEEENS_10bfloat16_tEfNS_4arch4Sm80ELb1ELb0ELb1ELb1ELb1ELb0ELb0ELb0ELi2ELi2ELi4ELi2ELb1EEENS1_21CollectiveEpilogueBwdISB_SC_SE_Li256ELb1ELb0ELi2EEENS1_25SingleTileBwdLPTSchedulerILb1ELi128ELb1EEEEEEEEEvNT_6ParamsE,(.L_x_1407 - _ZN7cutlass13device_kernelIN5flash19enable_sm80_to_sm89INS1_16FlashAttnBwdSm80INS1_25CollectiveMainloopBwdSm80ILi2ELi1EN4cute5tupleIJNS5_1CILi64EEENS7_ILi128EEENS7_ILi96EEEEEENS_10bfloat16_tEfNS_4arch4Sm80ELb1ELb0ELb1ELb1ELb1ELb0ELb0ELb0ELi2ELi2ELi4ELi2ELb1EEENS1_21CollectiveEpilogueBwdISB_SC_SE_Li256ELb1ELb0ELi2EEENS1_25SingleTileBwdLPTSchedulerILb1ELi128ELb1EEEEEEEEEvNT_6ParamsE)
        .other          _ZN7cutlass13device_kernelIN5flash19enable_sm80_to_sm89INS1_16FlashAttnBwdSm80INS1_25CollectiveMainloopBwdSm80ILi2ELi1EN4cute5tupleIJNS5_1CILi64EEENS7_ILi128EEENS7_ILi96EEEEEENS_10bfloat16_tEfNS_4arch4Sm80ELb1ELb0ELb1ELb1ELb1ELb0ELb0ELb0ELi2ELi2ELi4ELi2ELb1EEENS1_21CollectiveEpilogueBwdISB_SC_SE_Li256ELb1ELb0ELi2EEENS1_25SingleTileBwdLPTSchedulerILb1ELi128ELb1EEEEEEEEEvNT_6ParamsE,@"STO_CUDA_ENTRY STV_DEFAULT"
_ZN7cutlass13device_kernelIN5flash19enable_sm80_to_sm89INS1_16FlashAttnBwdSm80INS1_25CollectiveMainloopBwdSm80ILi2ELi1EN4cute5tupleIJNS5_1CILi64EEENS7_ILi128EEENS7_ILi96EEEEEENS_10bfloat16_tEfNS_4arch4Sm80ELb1ELb0ELb1ELb1ELb1ELb0ELb0ELb0ELi2ELi2ELi4ELi2ELb1EEENS1_21CollectiveEpilogueBwdISB_SC_SE_Li256ELb1ELb0ELi2EEENS1_25SingleTileBwdLPTSchedulerILb1ELi128ELb1EEEEEEEEEvNT_6ParamsE:
        /* <DEDUP_REMOVED lines=30> */
.L_x_568:
[----:B------:R-:W-:Y:S02]  /*01e0*/  ULDC UR7, c[0x0][0x3ac] ;  /* 0x0000eb0000077ab9 */ /* 0x000fe40000000800 */
[----:B------:R-:W-:Y:S02]  /*01f0*/  UISETP.NE.AND UP0, UPT, UR7, 0x1, UPT ;  /* 0x000000010700788c */ /* 0x000fe4000bf05270 */
[----:B------:R-:W-:Y:S02]  /*0200*/  ULDC.64 UR4, c[0x0][0x3b0] ;  /* 0x0000ec0000047ab9 */ /* 0x000fe40000000a00 */
[----:B------:R-:W-:Y:S02]  /*0210*/  UIMAD.WIDE.U32 UR10, UR6, UR4, URZ ;  /* 0x00000004060a72a5 */ /* 0x000fe4000f8e003f */
[----:B------:R-:W-:-:S05]  /*0220*/  UMOV UR9, UR6 ;  /* 0x0000000600097c82 */ /* 0x000fca0008000000 */
[----:B------:R-:W-:-:S04]  /*0230*/  @UP0 USHF.R.U32.HI UR9, URZ, UR5, UR11 ;  /* 0x000000053f090299 */ /* 0x000fc8000801160b */
[----:B------:R-:W-:-:S04]  /*0240*/  UIMAD UR7, UR9, UR7, URZ ;  /* 0x00000007090772a4 */ /* 0x000fc8000f8e023f */
.L_x_569:
        /* <DEDUP_REMOVED lines=12> */
[----:B------:R-:W-:-:S06]  /*0310*/  UIMAD UR4, UR4, UR6, UR5 ;  /* 0x00000006040472a4 */ /* 0x000fcc000f8e0205 */
[----:B------:R-:W-:-:S05]  /*0320*/  IMAD.U32 R0, RZ, RZ, UR4 ;  /* 0x00000004ff007e24 */ /* 0x000fca000f8e00ff */
[----:B------:R1:W-:Y:S01]  /*0330*/  STL [R1+0x20], R0 ;  /* 0x0000200001007387 */ /* 0x0003e20000100800 */
[----:B------:R-:W-:Y:S05]  /*0340*/  @!P0 BRA `(.L_x_570) ;  /* 0x0000008000008947 */ /* 0x000fea0003800000 */
[----:B------:R-:W-:Y:S02]  /*0350*/  UMOV UR4, 0x4 ;  /* 0x0000000400047882 */ /* 0x000fe40000000000 */
[----:B------:R-:W-:Y:S02]  /*0360*/  ULDC.64 UR6, c[0x0][0x3e0] ;  /* 0x0000f80000067ab9 */ /* 0x000fe40000000a00 */
[----:B------:R-:W-:-:S06]  /*0370*/  UIMAD.WIDE UR4, UR13, UR4, UR6 ;  /* 0x000000040d0472a5 */ /* 0x000fcc000f8e0206 */
[----:B------:R-:W-:Y:S02]  /*0380*/  MOV R2, UR4 ;  /* 0x0000000400027c02 */ /* 0x000fe40008000f00 */
[----:B------:R-:W-:-:S05]  /*0390*/  MOV R3, UR5 ;  /* 0x0000000500037c02 */ /* 0x000fca0008000f00 */
[----:B-1----:R-:W2:Y:S02]  /*03a0*/  LDG.E R0, [R2.64] ;  /* 0x0000001202007981 */ /* 0x002ea4000c1e1900 */
[----:B--2---:R1:W2:Y:S02]  /*03b0*/  R2UR UR5, R0 ;  /* 0x00000000000573c2 */ /* 0x0042a400000e0000 */
[----:B-12---:R-:W-:Y:S05]  /*03c0*/  BRA `(.L_x_571) ;  /* 0x000000f000007947 */ /* 0x006fea0003800000 */
.L_x_570:
        /* <DEDUP_REMOVED lines=9> */
[----:B-1----:R-:W3:Y:S01]  /*0460*/  LDG.E R0, [R2.64+0x4] ;  /* 0x0000041202007981 */ /* 0x002ee2000c1e1900 */
[----:B--2---:R-:W1:Y:S08]  /*0470*/  R2UR UR5, R4 ;  /* 0x00000000040573c2 */ /* 0x004e7000000e0000 */
[----:B---3--:R-:W1:Y:S02]  /*0480*/  R2UR UR4, R0 ;  /* 0x00000000000473c2 */ /* 0x008e6400000e0000 */
[----:B-1----:R-:W-:Y:S01]  /*0490*/  UIADD3 UR5, -UR5, UR4, URZ ;  /* 0x0000000405057290 */ /* 0x002fe2000fffe13f */
[----:B------:R-:W-:Y:S05]  /*04a0*/  BRA `(.L_x_571) ;  /* 0x0000001000007947 */ /* 0x000fea0003800000 */
.L_x_572:
[----:B------:R-:W-:Y:S02]  /*04b0*/  ULDC UR5, c[0x0][0x3d4] ;  /* 0x0000f50000057ab9 */ /* 0x000fe40000000800 */
.L_x_571:
[----:B------:R-:W-:Y:S02]  /*04c0*/  UIADD3 UR5, UR5, 0x7f, URZ ;  /* 0x0000007f05057890 */ /* 0x000fe4000fffe03f */
[----:B------:R-:W-:-:S02]  /*04d0*/  ULOP3.LUT UR14, URZ, UR9, URZ, 0x33, !UPT ;  /* 0x000000093f0e7292 */ /* 0x000fc4000f8e333f */
[----:B------:R-:W-:-:S04]  /*04e0*/  USHF.R.S32.HI UR4, URZ, 0x1f, UR5 ;  /* 0x0000001f3f047899 */ /* 0x000fc80008011405 */
[----:B------:R-:W-:-:S04]  /*04f0*/  ULEA.HI UR4, UR4, UR5, URZ, 0x7 ;  /* 0x0000000504047291 */ /* 0x000fc8000f8f383f */
[----:B------:R-:W-:-:S04]  /*0500*/  USHF.R.S32.HI UR4, URZ, 0x7, UR4 ;  /* 0x000000073f047899 */ /* 0x000fc80008011404 */
[----:B------:R-:W-:Y:S02]  /*0510*/  UISETP.GT.AND UP0, UPT, UR4, UR9, UPT ;  /* 0x000000090400728c */ /* 0x000fe4000bf04270 */
[----:B------:R-:W-:Y:S02]  /*0520*/  UIADD3 UR14, UR4, UR14, URZ ;  /* 0x0000000e040e7290 */ /* 0x000fe4000fffe03f */
[----:B------:R-:W-:Y:S01]  /*0530*/  USEL UR13, UR13, 0xffffffff, UP0 ;  /* 0xffffffff0d0d7887 */ /* 0x000fe20008000000 */
[----:B------:R-:W-:Y:S05]  /*0540*/  BRA `(.L_x_573) ;  /* 0x000004b000007947 */ /* 0x000fea0003800000 */
.L_x_567:
[----:B------:R-:W-:Y:S02]  /*0550*/  ULDC.64 UR6, c[0x0][0x3b8] ;  /* 0x0000ee0000067ab9 */ /* 0x000fe40000000a00 */
[----:B------:R-:W-:Y:S02]  /*0560*/  UISETP.NE.AND UP0, UPT, UR6, 0x1, UPT ;  /* 0x000000010600788c */ /* 0x000fe4000bf05270 */
[----:B------:R-:W-:Y:S02]  /*0570*/  UIMAD.WIDE.U32 UR10, UR4, UR7, URZ ;  /* 0x00000007040a72a5 */ /* 0x000fe4000f8e003f */
[----:B------:R-:W-:-:S02]  /*0580*/  ULDC UR5, c[0x0][0x3c0] ;  /* 0x0000f00000057ab9 */ /* 0x000fc40000000800 */
        /* <DEDUP_REMOVED lines=17> */
.L_x_574:
[----:B------:R-:W-:Y:S02]  /*06a0*/  ULDC UR7, c[0x0][0x3ac] ;  /* 0x0000eb0000077ab9 */ /* 0x000fe40000000800 */
[----:B------:R-:W-:Y:S02]  /*06b0*/  UISETP.NE.AND UP0, UPT, UR7, 0x1, UPT ;  /* 0x000000010700788c */ /* 0x000fe4000bf05270 */
[----:B------:R-:W-:Y:S02]  /*06c0*/  ULDC.64 UR4, c[0x0][0x3b0] ;  /* 0x0000ec0000047ab9 */ /* 0x000fe40000000a00 */
[----:B------:R-:W-:Y:S02]  /*06d0*/  UIMAD.WIDE.U32 UR10, UR6, UR4, URZ ;  /* 0x00000004060a72a5 */ /* 0x000fe4000f8e003f */
[----:B------:R-:W-:-:S05]  /*06e0*/  UMOV UR9, UR6 ;  /* 0x0000000600097c82 */ /* 0x000fca0008000000 */
[----:B------:R-:W-:-:S04]  /*06f0*/  @UP0 USHF.R.U32.HI UR9, URZ, UR5, UR11 ;  /* 0x000000053f090299 */ /* 0x000fc8000801160b */
[----:B------:R-:W-:-:S04]  /*0700*/  UIMAD UR7, UR9, UR7, URZ ;  /* 0x00000007090772a4 */ /* 0x000fc8000f8e023f */
.L_x_575:
        /* <DEDUP_REMOVED lines=24> */
.L_x_576:
        /* <DEDUP_REMOVED lines=14> */
.L_x_578:
[----:B------:R-:W-:Y:S02]  /*0970*/  ULDC UR5, c[0x0][0x3d4] ;  /* 0x0000f50000057ab9 */ /* 0x000fe40000000800 */
.L_x_577:
[----:B------:R-:W-:Y:S02]  /*0980*/  UIADD3 UR5, UR5, 0x7f, URZ ;  /* 0x0000007f05057890 */ /* 0x000fe4000fffe03f */
[----:B------:R-:W-:-:S02]  /*0990*/  ULOP3.LUT UR14, URZ, UR9, URZ, 0x33, !UPT ;  /* 0x000000093f0e7292 */ /* 0x000fc4000f8e333f */
[----:B------:R-:W-:-:S04]  /*09a0*/  USHF.R.S32.HI UR4, URZ, 0x1f, UR5 ;  /* 0x0000001f3f047899 */ /* 0x000fc80008011405 */
[----:B------:R-:W-:-:S04]  /*09b0*/  ULEA.HI UR4, UR4, UR5, URZ, 0x7 ;  /* 0x0000000504047291 */ /* 0x000fc8000f8f383f */
[----:B------:R-:W-:-:S04]  /*09c0*/  USHF.R.S32.HI UR4, URZ, 0x7, UR4 ;  /* 0x000000073f047899 */ /* 0x000fc80008011404 */
[----:B------:R-:W-:Y:S02]  /*09d0*/  UISETP.GT.AND UP0, UPT, UR4, UR9, UPT ;  /* 0x000000090400728c */ /* 0x000fe4000bf04270 */
[----:B------:R-:W-:Y:S02]  /*09e0*/  UIADD3 UR14, UR4, UR14, URZ ;  /* 0x0000000e040e7290 */ /* 0x000fe4000fffe03f */
[----:B------:R-:W-:-:S06]  /*09f0*/  USEL UR13, UR13, 0xffffffff, UP0 ;  /* 0xffffffff0d0d7887 */ /* 0x000fcc0008000000 */
.L_x_573:
        /* <DEDUP_REMOVED lines=22> */
[----:B------:R-:W-:Y:S01]  /*0b60*/  MOV R15, RZ ;  /* 0x000000ff000f7202 */ /* 0x000fe20000000f00 */
[----:B-1----:R1:W3:Y:S01]  /*0b70*/  @P0 LDG.E R0, [R2.64] ;  /* 0x0000001202000981 */ /* 0x0022e2000c1e1900 */
[----:B------:R-:W-:Y:S01]  /*0b80*/  IMAD.MOV.U32 R11, RZ, RZ, RZ ;  /* 0x000000ffff0b7224 */ /* 0x000fe200078e00ff */
        /* <DEDUP_REMOVED lines=24> */
.L_x_579:
        /* <DEDUP_REMOVED lines=10> */
.L_x_580:
[----:B------:R-:W-:Y:S05]  /*0db0*/  @!P1 BRA `(.L_x_581) ;  /* 0x0000005000009947 */ /* 0x000fea0003800000 */
[----:B------:R1:W2:Y:S04]  /*0dc0*/  LDG.E R0, [R2.64] ;  /* 0x0000001202007981 */ /* 0x0002a8000c1e1900 */
[----:B-1----:R-:W3:Y:S01]  /*0dd0*/  LDG.E R2, [R2.64+0x4] ;  /* 0x0000041202027981 */ /* 0x002ee2000c1e1900 */
[----:B--2---:R-:W1:Y:S08]  /*0de0*/  R2UR UR11, R0 ;  /* 0x00000000000b73c2 */ /* 0x004e7000000e0000 */
[----:B---3--:R-:W1:Y:S02]  /*0df0*/  R2UR UR4, R2 ;  /* 0x00000000020473c2 */ /* 0x008e6400000e0000 */
[----:B-1----:R-:W-:-:S06]  /*0e00*/  UIADD3 UR11, -UR11, UR4, URZ ;  /* 0x000000040b0b7290 */ /* 0x002fcc000fffe13f */
.L_x_581:
        /* <DEDUP_REMOVED lines=13> */
[----:B------:R-:W-:Y:S01]  /*0ee0*/  IMAD.MOV.U32 R120, RZ, RZ, RZ ;  /* 0x000000ffff787224 */ /* 0x000fe200078e00ff */
[----:B------:R-:W-:Y:S01]  /*0ef0*/  MOV R10, RZ ;  /* 0x000000ff000a7202 */ /* 0x000fe20000000f00 */
[----:B------:R-:W-:Y:S01]  /*0f00*/  IMAD.MOV.U32 R118, RZ, RZ, RZ ;  /* 0x000000ffff767224 */ /* 0x000fe200078e00ff */
[----:B------:R-:W-:Y:S01]  /*0f10*/  ULEA.HI UR10, UR10, UR4, URZ, 0x6 ;  /* 0x000000040a0a7291 */ /* 0x000fe2000f8f303f */
[----:B------:R-:W-:Y:S01]  /*0f20*/  IMAD.MOV.U32 R116, RZ, RZ, RZ ;  /* 0x000000ffff747224 */ /* 0x000fe200078e00ff */
[----:B------:R-:W-:Y:S01]  /*0f30*/  USHF.R.S32.HI UR4, URZ, 0x1f, UR5 ;  /* 0x0000001f3f047899 */ /* 0x000fe20008011405 */
[----:B------:R-:W-:Y:S01]  /*0f40*/  CS2R R110, SRZ ;  /* 0x00000000006e7805 */ /* 0x000fe2000001ff00 */
[----:B------:R-:W-:Y:S01]  /*0f50*/  USHF.R.S32.HI UR10, URZ, 0x6, UR10 ;  /* 0x000000063f0a7899 */ /* 0x000fe2000801140a */
[----:B------:R-:W-:Y:S01]  /*0f60*/  CS2R R12, SRZ ;  /* 0x00000000000c7805 */ /* 0x000fe2000001ff00 */
[----:B------:R-:W-:Y:S01]  /*0f70*/  ULEA.HI UR4, UR4, UR5, URZ, 0x6 ;  /* 0x0000000504047291 */ /* 0x000fe2000f8f303f */
[----:B------:R-:W-:Y:S01]  /*0f80*/  MOV R108, RZ ;  /* 0x000000ff006c7202 */ /* 0x000fe20000000f00 */
[----:B------:R-:W-:Y:S01]  /*0f90*/  UISETP.LT.AND UP0, UPT, URZ, UR10, UPT ;  /* 0x0000000a3f00728c */ /* 0x000fe2000bf01270 */
[----:B------:R-:W-:Y:S01]  /*0fa0*/  IMAD.MOV.U32 R114, RZ, RZ, RZ ;  /* 0x000000ffff727224 */ /* 0x000fe200078e00ff */
[----:B------:R-:W-:Y:S01]  /*0fb0*/  USHF.R.S32.HI UR9, URZ, 0x6, UR4 ;  /* 0x000000063f097899 */ /* 0x000fe20008011404 */
[----:B------:R-:W-:Y:S01]  /*0fc0*/  MOV R14, RZ ;  /* 0x000000ff000e7202 */ /* 0x000fe20000000f00 */
[----:B------:R-:W-:Y:S01]  /*0fd0*/  USEL UR10, URZ, UR10, !UP0 ;  /* 0x0000000a3f0a7287 */ /* 0x000fe2000c000000 */
[----:B------:R-:W-:Y:S01]  /*0fe0*/  IMAD.MOV.U32 R112, RZ, RZ, RZ ;  /* 0x000000ffff707224 */ /* 0x000fe200078e00ff */
[----:B------:R-:W-:Y:S01]  /*0ff0*/  CS2R R106, SRZ ;  /* 0x00000000006a7805 */ /* 0x000fe2000001ff00 */
        /* <DEDUP_REMOVED lines=44> */
[----:B------:R-:W2:Y:S01]  /*12c0*/  LDL R30, [R1+0x20] ;  /* 0x00002000011e7983 */ /* 0x000ea20000100800 */
[----:B------:R-:W-:Y:S01]  /*12d0*/  IMAD.MOV.U32 R0, RZ, RZ, c[0x0][0x248] ;  /* 0x00009200ff007624 */ /* 0x000fe200078e00ff */
[--C-:B------:R-:W-:Y:S01]  /*12e0*/  SHF.R.S32.HI R32, RZ, 0x1f, R85.reuse ;  /* 0x0000001fff207819 */ /* 0x100fe20000011455 */
[----:B------:R-:W-:Y:S01]  /*12f0*/  USHF.R.S32.HI UR15, URZ, 0x1f, UR13 ;  /* 0x0000001f3f0f7899 */ /* 0x000fe2000801140d */
[----:B------:R-:W-:Y:S01]  /*1300*/  SHF.R.S32.HI R19, RZ, 0x1f, R85 ;  /* 0x0000001fff137819 */ /* 0x000fe20000011455 */
[----:B------:R-:W-:Y:S01]  /*1310*/  USEL UR16, UR13, URZ, !UP1 ;  /* 0x0000003f0d107287 */ /* 0x000fe2000c800000 */
[----:B------:R-:W-:Y:S01]  /*1320*/  ISETP.NE.AND P0, PT, R0, 0x1, PT ;  /* 0x000000010000780c */ /* 0x000fe20003f05270 */
[----:B------:R-:W-:Y:S01]  /*1330*/  USEL UR7, UR15, URZ, !UP1 ;  /* 0x0000003f0f077287 */ /* 0x000fe2000c800000 */
[CC--:B------:R-:W-:Y:S01]  /*1340*/  LEA.HI R17, R32.reuse, R85.reuse, RZ, 0x2 ;  /* 0x0000005520117211 */ /* 0x0c0fe200078f10ff */
[----:B------:R-:W-:Y:S01]  /*1350*/  ULDC.64 UR4, c[0x0][0x1e8] ;  /* 0x00007a0000047ab9 */ /* 0x000fe20000000a00 */
[CC--:B------:R-:W-:Y:S01]  /*1360*/  LEA.HI R35, R32.reuse, R85.reuse, RZ, 0x3 ;  /* 0x0000005520237211 */ /* 0x0c0fe200078f18ff */
[----:B------:R-:W-:Y:S01]  /*1370*/  UIMAD UR4, UR7, UR4, URZ ;  /* 0x00000004070472a4 */ /* 0x000fe2000f8e023f */
[----:B------:R-:W-:Y:S01]  /*1380*/  LOP3.LUT R3, R17, 0xfffffffc, RZ, 0xc0, !PT ;  /* 0xfffffffc11037812 */ /* 0x000fe200078ec0ff */
[----:B------:R-:W-:Y:S01]  /*1390*/  UIADD3 UR8, -UR8, UR11, URZ ;  /* 0x0000000b08087290 */ /* 0x000fe2000fffe13f */
[----:B------:R-:W-:Y:S01]  /*13a0*/  SHF.R.S32.HI R40, RZ, 0x2, R17 ;  /* 0x00000002ff287819 */ /* 0x000fe20000011411 */
[----:B------:R-:W-:Y:S01]  /*13b0*/  UIMAD UR17, UR16, UR5, UR4 ;  /* 0x00000005101172a4 */ /* 0x000fe2000f8e0204 */
[-C--:B------:R-:W-:Y:S01]  /*13c0*/  LEA.HI R29, R32, R85.reuse, RZ, 0x5 ;  /* 0x00000055201d7211 */ /* 0x080fe200078f28ff */
[----:B------:R-:W-:Y:S01]  /*13d0*/  IMAD.IADD R18, R85, 0x1, -R3 ;  /* 0x0000000155127824 */ /* 0x000fe200078e0a03 */
[----:B------:R-:W-:Y:S01]  /*13e0*/  SHF.R.S32.HI R23, RZ, 0x1f, R40 ;  /* 0x0000001fff177819 */ /* 0x000fe20000011428 */
[----:B------:R-:W-:Y:S01]  /*13f0*/  ULDC.64 UR4, c[0x0][0x1b8] ;  /* 0x00006e0000047ab9 */ /* 0x000fe20000000a00 */
[----:B------:R-:W-:Y:S01]  /*1400*/  SHF.R.S32.HI R28, RZ, 0x5, R29 ;  /* 0x00000005ff1c7819 */ /* 0x000fe2000001141d */
[----:B------:R-:W-:Y:S01]  /*1410*/  IMAD.SHL.U32 R8, R18, 0x8, RZ ;  /* 0x0000000812087824 */ /* 0x000fe200078e00ff */
[----:B------:R-:W-:Y:S01]  /*1420*/  UIMAD UR4, UR7, UR4, URZ ;  /* 0x00000004070472a4 */ /* 0x000fe2000f8e023f */
[----:B------:R-:W-:Y:S01]  /*1430*/  LEA.HI R25, R32, R85, RZ, 0x4 ;  /* 0x0000005520197211 */ /* 0x000fe200078f20ff */
[----:B------:R-:W-:Y:S01]  /*1440*/  USEL UR15, UR15, URZ, !UP2 ;  /* 0x0000003f0f0f7287 */ /* 0x000fe2000d000000 */
[----:B------:R-:W-:Y:S01]  /*1450*/  IMAD.MOV.U32 R222, RZ, RZ, 0x20 ;  /* 0x00000020ffde7424 */ /* 0x000fe200078e00ff */
[----:B------:R-:W-:Y:S01]  /*1460*/  SHF.R.S32.HI R9, RZ, 0x1f, R8 ;  /* 0x0000001fff097819 */ /* 0x000fe20000011408 */
[----:B------:R-:W-:Y:S01]  /*1470*/  UIMAD UR4, UR16, UR5, UR4 ;  /* 0x00000005100472a4 */ /* 0x000fe2000f8e0204 */
[C---:B------:R-:W-:Y:S01]  /*1480*/  IADD3 R22, R8.reuse, 0x20, RZ ;  /* 0x0000002008167810 */ /* 0x040fe20007ffe0ff */
[----:B------:R-:W-:Y:S01]  /*1490*/  USHF.R.S32.HI UR21, URZ, 0x1f, UR10 ;  /* 0x0000001f3f157899 */ /* 0x000fe2000801140a */
[C---:B------:R-:W-:Y:S01]  /*14a0*/  IADD3 R37, R8.reuse, 0x40, RZ ;  /* 0x0000004008257810 */ /* 0x040fe20007ffe0ff */
[----:B------:R-:W-:Y:S01]  /*14b0*/  IMAD.MOV.U32 R225, RZ, RZ, 0x10 ;  /* 0x00000010ffe17424 */ /* 0x000fe200078e00ff */
[----:B------:R-:W-:Y:S01]  /*14c0*/  ISETP.GE.AND P3, PT, R8, c[0x0][0x1cc], PT ;  /* 0x0000730008007a0c */ /* 0x000fe20003f66270 */
[----:B------:R-:W-:Y:S01]  /*14d0*/  CS2R R130, SRZ ;  /* 0x0000000000827805 */ /* 0x000fe2000001ff00 */
[----:B------:R-:W-:Y:S01]  /*14e0*/  ISETP.GE.AND P2, PT, R22, c[0x0][0x1cc], PT ;  /* 0x0000730016007a0c */ /* 0x000fe20003f46270 */
[----:B------:R-:W-:Y:S01]  /*14f0*/  STL [R1+0x1c], R37 ;  /* 0x00001c2501007387 */ /* 0x000fe20000100800 */
[----:B------:R-:W-:Y:S01]  /*1500*/  SHF.R.S32.HI R16, RZ, 0x4, R25 ;  /* 0x00000004ff107819 */ /* 0x000fe20000011419 */
        /* <DEDUP_REMOVED lines=42> */
[----:B--2---:R-:W-:Y:S01]  /*17b0*/  @P0 IMAD.HI.U32 R2, R30, c[0x0][0x24c], RZ ;  /* 0x000093001e020a27 */ /* 0x004fe200078e00ff */
[----:B------:R-:W-:-:S03]  /*17c0*/  SHF.R.S32.HI R24, RZ, 0x1f, R30 ;  /* 0x0000001fff187819 */ /* 0x000fc6000001141e */
[----:B------:R-:W-:Y:S01]  /*17d0*/  IMAD.MOV.U32 R0, RZ, RZ, R30 ;  /* 0x000000ffff007224 */ /* 0x000fe200078e001e */
[----:B------:R-:W-:Y:S02]  /*17e0*/  @P0 SHF.R.U32.HI R0, RZ, c[0x0][0x250], R2 ;  /* 0x00009400ff000a19 */ /* 0x000fe40000011602 */
[----:B-----5:R-:W-:Y:S02]  /*17f0*/  IADD3 R10, P0, R40, R11, RZ ;  /* 0x0000000b280a7210 */ /* 0x020fe40007f1e0ff */
[----:B------:R-:W-:Y:S01]  /*1800*/  SHF.R.S32.HI R2, RZ, 0x1f, R0 ;  /* 0x0000001fff027819 */ /* 0x000fe20000011400 */
[----:B------:R-:W-:Y:S01]  /*1810*/  IMAD.WIDE.U32 R4, R0, c[0x0][0x1e0], R8 ;  /* 0x0000780000047a25 */ /* 0x000fe200078e0008 */
[----:B------:R-:W-:Y:S02]  /*1820*/  LEA.HI.X.SX32 R11, R11, R23, 0x1, P0 ;  /* 0x000000170b0b7211 */ /* 0x000fe400000f0eff */
[----:B------:R-:W-:Y:S01]  /*1830*/  IADD3 R20, P0, R40, R15, RZ ;  /* 0x0000000f28147210 */ /* 0x000fe20007f1e0ff */
[----:B------:R-:W-:-:S02]  /*1840*/  IMAD R3, R2, c[0x0][0x1e0], RZ ;  /* 0x0000780002037a24 */ /* 0x000fc400078e02ff */
[----:B------:R-:W-:Y:S01]  /*1850*/  IMAD R2, R2, c[0x0][0x1b0], RZ ;  /* 0x00006c0002027a24 */ /* 0x000fe200078e02ff */
[----:B------:R-:W-:Y:S01]  /*1860*/  LEA.HI.X.SX32 R23, R15, R23, 0x1, P0 ;  /* 0x000000170f177211 */ /* 0x000fe200000f0eff */
[C---:B------:R-:W-:Y:S01]  /*1870*/  IMAD R6, R0.reuse, c[0x0][0x1e4], R3 ;  /* 0x0000790000067a24 */ /* 0x040fe200078e0203 */
[----:B------:R-:W-:Y:S01]  /*1880*/  LEA.HI R15, R25, R16, RZ, 0x1 ;  /* 0x00000010190f7211 */ /* 0x000fe200078f08ff */
[C---:B------:R-:W-:Y:S02]  /*1890*/  IMAD R7, R0.reuse, c[0x0][0x1b4], R2 ;  /* 0x00006d0000077a24 */ /* 0x040fe400078e0202 */
[----:B------:R-:W-:Y:S01]  /*18a0*/  IMAD.WIDE.U32 R2, R0, c[0x0][0x1b0], R8 ;  /* 0x00006c0000027a25 */ /* 0x000fe200078e0008 */
[----:B------:R-:W-:-:S03]  /*18b0*/  LOP3.LUT R15, R15, 0xfffffffe, RZ, 0xc0, !PT ;  /* 0xfffffffe0f0f7812 */ /* 0x000fc600078ec0ff */
[----:B------:R-:W-:Y:S02]  /*18c0*/  IMAD.IADD R5, R5, 0x1, R6 ;  /* 0x0000000105057824 */ /* 0x000fe400078e0206 */
[----:B------:R-:W-:Y:S01]  /*18d0*/  IMAD.U32 R0, RZ, RZ, UR16 ;  /* 0x00000010ff007e24 */ /* 0x000fe2000f8e00ff */
[----:B------:R-:W-:Y:S01]  /*18e0*/  USEL UR16, UR13, URZ, !UP2 ;  /* 0x0000003f0d107287 */ /* 0x000fe2000d000000 */
[----:B------:R-:W-:Y:S02]  /*18f0*/  IMAD.IADD R3, R3, 0x1, R7 ;  /* 0x0000000103037824 */ /* 0x000fe400078e0207 */
[----:B------:R-:W-:-:S04]  /*1900*/  IMAD.WIDE.U32 R6, R0, c[0x0][0x1e8], R4 ;  /* 0x00007a0000067a25 */ /* 0x000fc800078e0004 */
[----:B------:R-:W-:Y:S01]  /*1910*/  IMAD.WIDE.U32 R4, R0, c[0x0][0x1b8], R2 ;  /* 0x00006e0000047a25 */ /* 0x000fe200078e0002 */
[----:B------:R-:W-:Y:S01]  /*1920*/  IADD3 R7, R7, UR17, RZ ;  /* 0x0000001107077c10 */ /* 0x000fe2000fffe0ff */
[----:B------:R-:W-:Y:S02]  /*1930*/  USHF.L.U32 UR17, UR10, 0x6, URZ ;  /* 0x000000060a117899 */ /* 0x000fe4000800063f */
[----:B------:R-:W-:Y:S01]  /*1940*/  IMAD.U32 R2, RZ, RZ, UR14 ;  /* 0x0000000eff027e24 */ /* 0x000fe2000f8e00ff */
[----:B------:R-:W-:Y:S01]  /*1950*/  IADD3 R5, R5, UR4, RZ ;  /* 0x0000000405057c10 */ /* 0x000fe2000fffe0ff */
[----:B------:R-:W-:Y:S01]  /*1960*/  IMAD.SHL.U32 R0, R35, 0x8, RZ ;  /* 0x0000000823007824 */ /* 0x000fe200078e00ff */
[----:B------:R-:W-:Y:S01]  /*1970*/  UIMAD UR4, UR6, 0x60, URZ ;  /* 0x00000060060478a4 */ /* 0x000fe2000f8e023f */
[----:B------:R-:W-:Y:S01]  /*1980*/  IMAD.WIDE R2, R2, 0x80, R10 ;  /* 0x0000008002027825 */ /* 0x000fe200078e020a */
[----:B------:R-:W-:Y:S02]  /*1990*/  UIADD3 UR20, -UR17, UR12, URZ ;  /* 0x0000000c11147290 */ /* 0x000fe4000fffe13f */
[----:B------:R-:W-:Y:S01]  /*19a0*/  LOP3.LUT R0, R0, 0xc0, RZ, 0xc0, !PT ;  /* 0x000000c000007812 */ /* 0x000fe200078ec0ff */
[----:B------:R-:W-:-:S02]  /*19b0*/  IMAD R10, R3, c[0x0][0x1d8], RZ ;  /* 0x00007600030a7a24 */ /* 0x000fc400078e02ff */
[----:B------:R-:W-:Y:S01]  /*19c0*/  IMAD R3, R3, c[0x0][0x1a8], RZ ;  /* 0x00006a0003037a24 */ /* 0x000fe200078e02ff */
[----:B------:R-:W-:Y:S01]  /*19d0*/  SHF.R.U32.HI R14, RZ, 0x3, R0 ;  /* 0x00000003ff0e7819 */ /* 0x000fe20000011600 */
[----:B------:R-:W-:Y:S01]  /*19e0*/  IMAD R12, R2, c[0x0][0x1dc], R10 ;  /* 0x00007700020c7a24 */ /* 0x000fe200078e020a */
[----:B------:R-:W-:Y:S01]  /*19f0*/  LOP3.LUT R13, R0, 0x18, R8, 0xf8, !PT ;  /* 0x00000018000d7812 */ /* 0x000fe200078ef808 */
[----:B------:R-:W-:-:S03]  /*1a00*/  IMAD.WIDE.U32 R10, R2, c[0x0][0x1d8], R6 ;  /* 0x00007600020a7a25 */ /* 0x000fc600078e0006 */
[----:B------:R-:W-:Y:S01]  /*1a10*/  LOP3.LUT R14, R13, R14, RZ, 0x3c, !PT ;  /* 0x0000000e0d0e7212 */ /* 0x000fe200078e3cff */
[C---:B------:R-:W-:Y:S02]  /*1a20*/  IMAD R0, R2.reuse, c[0x0][0x1ac], R3 ;  /* 0x00006b0002007a24 */ /* 0x040fe400078e0203 */
[----:B------:R-:W-:Y:S01]  /*1a30*/  IMAD.WIDE.U32 R6, R2, c[0x0][0x1a8], R4 ;  /* 0x00006a0002067a25 */ /* 0x000fe200078e0004 */
[----:B------:R-:W-:Y:S02]  /*1a40*/  LEA.HI R5, R17, R40, RZ, 0x1 ;  /* 0x0000002811057211 */ /* 0x000fe400078f08ff */
[----:B------:R-:W-:Y:S01]  /*1a50*/  LEA R4, P1, R10, c[0x0][0x1c0], 0x1 ;  /* 0x000070000a047a11 */ /* 0x000fe200078208ff */
[----:B------:R-:W-:Y:S01]  /*1a60*/  IMAD.IADD R3, R11, 0x1, R12 ;  /* 0x000000010b037824 */ /* 0x000fe200078e020c */
[----:B------:R-:W-:Y:S01]  /*1a70*/  LEA R2, P0, R6, c[0x0][0x190], 0x1 ;  /* 0x0000640006027a11 */ /* 0x000fe200078008ff */
[----:B------:R-:W-:Y:S01]  /*1a80*/  IMAD.IADD R0, R7, 0x1, R0 ;  /* 0x0000000107007824 */ /* 0x000fe200078e0200 */
[----:B------:R-:W-:Y:S01]  /*1a90*/  LOP3.LUT R7, R5, 0x7fffffe, RZ, 0xc0, !PT ;  /* 0x07fffffe05077812 */ /* 0x000fe200078ec0ff */
[----:B------:R-:W-:Y:S01]  /*1aa0*/  IMAD.MOV.U32 R13, RZ, RZ, c[0x0][0x1dc] ;  /* 0x00007700ff0d7624 */ /* 0x000fe200078e00ff */
[----:B------:R-:W-:Y:S01]  /*1ab0*/  LEA.HI.X R5, R10, c[0x0][0x1c4], R3, 0x1, P1 ;  /* 0x000071000a057a11 */ /* 0x000fe200008f0c03 */
[----:B------:R-:W-:Y:S01]  /*1ac0*/  IMAD.MOV.U32 R11, RZ, RZ, c[0x0][0x1a8] ;  /* 0x00006a00ff0b7624 */ /* 0x000fe200078e00ff */
[----:B------:R-:W-:Y:S01]  /*1ad0*/  LEA.HI.X R3, R6, c[0x0][0x194], R0, 0x1, P0 ;  /* 0x0000650006037a11 */ /* 0x000fe200000f0c00 */
[----:B------:R-:W-:-:S02]  /*1ae0*/  IMAD.IADD R0, R40, 0x1, -R7 ;  /* 0x0000000128007824 */ /* 0x000fc400078e0a07 */
[----:B------:R-:W-:Y:S01]  /*1af0*/  IMAD.MOV.U32 R7, RZ, RZ, c[0x0][0x1d8] ;  /* 0x00007600ff077624 */ /* 0x000fe200078e00ff */
[----:B------:R-:W-:Y:S01]  /*1b00*/  LEA R10, P0, R11, R2, 0x7 ;  /* 0x000000020b0a7211 */ /* 0x000fe200078038ff */
[----:B------:R-:W-:Y:S02]  /*1b10*/  IMAD R0, R28, 0x8, R0 ;  /* 0x000000081c007824 */ /* 0x000fe400078e0200 */
[----:B------:R-:W-:Y:S01]  /*1b20*/  IMAD.MOV.U32 R12, RZ, RZ, c[0x0][0x1ac] ;  /* 0x00006b00ff0c7624 */ /* 0x000fe200078e00ff */
[C---:B------:R-:W-:Y:S01]  /*1b30*/  LEA R6, P1, R7.reuse, R4, 0x7 ;  /* 0x0000000407067211 */ /* 0x040fe200078238ff */
[----:B------:R-:W-:Y:S01]  /*1b40*/  IMAD.U32 R14, R0, 0x20, R14 ;  /* 0x00000020000e7824 */ /* 0x000fe200078e000e */
[----:B------:R-:W-:Y:S01]  /*1b50*/  IADD3 R0, -R40, UR8, RZ ;  /* 0x0000000828007c10 */ /* 0x000fe2000fffe1ff */
[----:B------:R-:W-:Y:S01]  /*1b60*/  IMAD.IADD R26, R16, 0x1, -R15 ;  /* 0x00000001101a7824 */ /* 0x000fe200078e0a0f */
[----:B------:R-:W-:Y:S01]  /*1b70*/  LEA.HI.X R7, R7, R5, R13, 0x7, P1 ;  /* 0x0000000507077211 */ /* 0x000fe200008f3c0d */
[----:B------:R-:W-:Y:S01]  /*1b80*/  IMAD.SHL.U32 R36, R14, 0x2, RZ ;  /* 0x000000020e247824 */ /* 0x000fe200078e00ff */
[----:B------:R-:W-:Y:S01]  /*1b90*/  ISETP.GE.AND P1, PT, R37, c[0x0][0x1cc], PT ;  /* 0x0000730025007a0c */ /* 0x000fe20003f26270 */
[----:B------:R-:W-:Y:S01]  /*1ba0*/  IMAD.U32 R13, RZ, RZ, UR4 ;  /* 0x00000004ff0d7e24 */ /* 0x000fe2000f8e00ff */
[----:B------:R-:W-:-:S02]  /*1bb0*/  ISETP.LT.OR P6, PT, R0, 0x1, P3 ;  /* 0x000000010000780c */ /* 0x000fc40001fc1670 */
[C---:B------:R-:W-:Y:S01]  /*1bc0*/  ISETP.LT.OR P5, PT, R0.reuse, 0x1, P2 ;  /* 0x000000010000780c */ /* 0x040fe200017a1670 */
[----:B------:R-:W-:Y:S01]  /*1bd0*/  STL [R1+0xc], R36 ;  /* 0x00000c2401007387 */ /* 0x000fe20000100800 */
[C---:B------:R-:W-:Y:S02]  /*1be0*/  ISETP.LT.OR P4, PT, R0.reuse, 0x1, P1 ;  /* 0x000000010000780c */ /* 0x040fe40000f81670 */
[C---:B------:R-:W-:Y:S02]  /*1bf0*/  ISETP.LT.OR P3, PT, R0.reuse, 0x41, P3 ;  /* 0x000000410000780c */ /* 0x040fe40001f61670 */
[----:B------:R-:W-:Y:S02]  /*1c00*/  SHF.R.S32.HI R14, RZ, 0x1f, R17 ;  /* 0x0000001fff0e7819 */ /* 0x000fe40000011411 */
[C---:B------:R-:W-:Y:S02]  /*1c10*/  ISETP.LT.OR P2, PT, R0.reuse, 0x41, P2 ;  /* 0x000000410000780c */ /* 0x040fe40001741670 */
[----:B------:R-:W-:Y:S01]  /*1c20*/  ISETP.LT.OR P1, PT, R0, 0x41, P1 ;  /* 0x000000410000780c */ /* 0x000fe20000f21670 */
[----:B------:R-:W-:Y:S01]  /*1c30*/  @!PT LDS RZ, [RZ] ;  /* 0x00000000fffff984 */ /* 0x000fe20000000800 */
[----:B------:R-:W-:Y:S01]  /*1c40*/  @!PT LDS RZ, [RZ] ;  /* 0x00000000fffff984 */ /* 0x000fe20000000800 */
[----:B------:R-:W-:Y:S01]  /*1c50*/  @!PT LDS RZ, [RZ] ;  /* 0x00000000fffff984 */ /* 0x000fe20000000800 */
[----:B------:R1:W-:Y:S01]  /*1c60*/  LDGSTS.E.BYPASS.LTC128B.128 [R36+0x6080], [R4.64], !P6 ;  /* 0x0608000004247fae */ /* 0x0003e2000f101d52 */
[----:B------:R-:W-:-:S02]  /*1c70*/  LEA.HI.X R11, R11, R3, R12, 0x7, P0 ;  /* 0x000000030b0b7211 */ /* 0x000fc400000f3c0c */
[----:B------:R-:W-:Y:S01]  /*1c80*/  IADD3 R12, P0, R85, UR4, RZ ;  /* 0x00000004550c7c10 */ /* 0x000fe2000ff1e0ff */
[----:B------:R1:W-:Y:S01]  /*1c90*/  LDGSTS.E.BYPASS.LTC128B.128 [R36+0x8080], [R4.64+0x40], !P5 ;  /* 0x0808004004247fae */ /* 0x0003e2000e901d52 */
[----:B------:R-:W-:Y:S01]  /*1ca0*/  ISETP.GE.AND P6, PT, R22, c[0x0][0x19c], PT ;  /* 0x0000670016007a0c */ /* 0x000fe20003fc6270 */
[----:B------:R-:W-:Y:S01]  /*1cb0*/  USHF.R.S32.HI UR4, URZ, 0x1f, UR6 ;  /* 0x0000001f3f047899 */ /* 0x000fe20008011406 */
[----:B------:R-:W-:Y:S01]  /*1cc0*/  LEA.HI.X.SX32 R13, R13, R19, 0x1, P0 ;  /* 0x000000130d0d7211 */ /* 0x000fe200000f0eff */
[----:B------:R1:W-:Y:S01]  /*1cd0*/  LDGSTS.E.BYPASS.LTC128B.128 [R36+0xa080], [R4.64+0x80], !P4 ;  /* 0x0a08008004247fae */ /* 0x0003e2000e101d52 */
[----:B------:R-:W-:Y:S02]  /*1ce0*/  ISETP.GE.AND P0, PT, R8, c[0x0][0x19c], PT ;  /* 0x0000670008007a0c */ /* 0x000fe40003f06270 */
[----:B------:R-:W-:Y:S01]  /*1cf0*/  ISETP.GE.AND P4, PT, R37, c[0x0][0x19c], PT ;  /* 0x0000670025007a0c */ /* 0x000fe20003f86270 */
[----:B------:R2:W-:Y:S01]  /*1d00*/  LDGSTS.E.BYPASS.LTC128B.128 [R36+0x7080], [R6.64], !P3 ;  /* 0x0708000006247fae */ /* 0x0005e2000d901d52 */
[----:B------:R-:W-:-:S02]  /*1d10*/  ISETP.LT.OR P3, PT, R0, 0x1, P6 ;  /* 0x000000010000780c */ /* 0x000fc40003761670 */
[C---:B------:R-:W-:Y:S01]  /*1d20*/  ISETP.LT.OR P6, PT, R0.reuse, 0x41, P6 ;  /* 0x000000410000780c */ /* 0x040fe200037c1670 */
[----:B------:R2:W-:Y:S01]  /*1d30*/  LDGSTS.E.BYPASS.LTC128B.128 [R36+0x9080], [R6.64+0x40], !P2 ;  /* 0x0908004006247fae */ /* 0x0005e2000d101d52 */
[C---:B------:R-:W-:Y:S02]  /*1d40*/  ISETP.LT.OR P2, PT, R0.reuse, 0x1, P0 ;  /* 0x000000010000780c */ /* 0x040fe40000741670 */
[C---:B------:R-:W-:Y:S01]  /*1d50*/  ISETP.LT.OR P0, PT, R0.reuse, 0x41, P0 ;  /* 0x000000410000780c */ /* 0x040fe20000701670 */
[----:B------:R2:W-:Y:S01]  /*1d60*/  LDGSTS.E.BYPASS.LTC128B.128 [R36+0xb080], [R6.64+0x80], !P1 ;  /* 0x0b08008006247fae */ /* 0x0005e2000c901d52 */
[C---:B------:R-:W-:Y:S02]  /*1d70*/  ISETP.LT.OR P1, PT, R0.reuse, 0x1, P4 ;  /* 0x000000010000780c */ /* 0x040fe40002721670 */
[----:B------:R-:W-:Y:S01]  /*1d80*/  ISETP.LT.OR P4, PT, R0, 0x41, P4 ;  /* 0x000000410000780c */ /* 0x000fe20002781670 */
[----:B------:R-:W0:Y:S01]  /*1d90*/  LDGDEPBAR ;  /* 0x00000000000079af */ /* 0x000e220000000000 */
[----:B------:R-:W-:Y:S01]  /*1da0*/  IMAD R0, R24, c[0x0][0x288], RZ ;  /* 0x0000a20018007a24 */ /* 0x000fe200078e02ff */
[----:B------:R-:W-:-:S03]  /*1db0*/  ISETP.GE.AND P5, PT, R8, c[0x0][0x1fc], PT ;  /* 0x00007f0008007a0c */ /* 0x000fc60003fa6270 */
[----:B------:R-:W-:Y:S01]  /*1dc0*/  IMAD R15, R30, c[0x0][0x28c], R0 ;  /* 0x0000a3001e0f7a24 */ /* 0x000fe200078e0200 */
[----:B------:R3:W-:Y:S04]  /*1dd0*/  LDGSTS.E.BYPASS.LTC128B.128 [R36+0x80], [R2.64], !P2 ;  /* 0x0008000002247fae */ /* 0x0007e8000d101d52 */
[----:B------:R3:W-:Y:S01]  /*1de0*/  LDGSTS.E.BYPASS.LTC128B.128 [R36+0x2080], [R2.64+0x40], !P3 ;  /* 0x0208004002247fae */ /* 0x0007e2000d901d52 */
[----:B-1----:R-:W-:Y:S02]  /*1df0*/  LEA.HI R4, R32, R85, RZ, 0x6 ;  /* 0x0000005520047211 */ /* 0x002fe400078f30ff */
[----:B------:R-:W-:Y:S01]  /*1e00*/  LEA.HI R5, R14, R40, RZ, 0x3 ;  /* 0x000000280e057211 */ /* 0x000fe200078f18ff */
[----:B------:R3:W-:Y:S01]  /*1e10*/  LDGSTS.E.BYPASS.LTC128B.128 [R36+0x4080], [R2.64+0x80], !P1 ;  /* 0x0408008002247fae */ /* 0x0007e2000c901d52 */
[----:B------:R-:W-:-:S02]  /*1e20*/  SHF.R.S32.HI R14, RZ, 0x6, R4 ;  /* 0x00000006ff0e7819 */ /* 0x000fc40000011404 */
[----:B------:R-:W-:Y:S01]  /*1e30*/  LOP3.LUT R5, R5, 0xfffffff8, RZ, 0xc0, !PT ;  /* 0xfffffff805057812 */ /* 0x000fe200078ec0ff */
[----:B------:R1:W-:Y:S01]  /*1e40*/  LDGSTS.E.BYPASS.LTC128B.128 [R36+0x1080], [R10.64], !P0 ;  /* 0x010800000a247fae */ /* 0x0003e2000c101d52 */
[----:B------:R-:W-:Y:S01]  /*1e50*/  ISETP.GE.AND P3, PT, R8, c[0x0][0x16c], PT ;  /* 0x00005b0008007a0c */ /* 0x000fe20003f66270 */
[----:B------:R-:W-:Y:S02]  /*1e60*/  IMAD.SHL.U32 R4, R14, 0x8, RZ ;  /* 0x000000080e047824 */ /* 0x000fe400078e00ff */
[----:B------:R-:W-:Y:S01]  /*1e70*/  IMAD.IADD R5, R40, 0x1, -R5 ;  /* 0x0000000128057824 */ /* 0x000fe200078e0a05 */
[----:B--2---:R-:W-:Y:S01]  /*1e80*/  LEA.HI R6, R29, R28, RZ, 0x1 ;  /* 0x0000001c1d067211 */ /* 0x004fe200078f08ff */
[----:B------:R1:W-:Y:S01]  /*1e90*/  LDGSTS.E.BYPASS.LTC128B.128 [R36+0x3080], [R10.64+0x40], !P6 ;  /* 0x030800400a247fae */ /* 0x0003e2000f101d52 */
[----:B------:R-:W-:Y:S01]  /*1ea0*/  LOP3.LUT R212, R4, 0x18, RZ, 0xc0, !PT ;  /* 0x0000001804d47812 */ /* 0x000fe200078ec0ff */
[C---:B------:R-:W-:Y:S01]  /*1eb0*/  IMAD.SHL.U32 R4, R5.reuse, 0x40, RZ ;  /* 0x0000004005047824 */ /* 0x040fe200078e00ff */
[----:B------:R-:W-:Y:S01]  /*1ec0*/  LOP3.LUT R6, R6, 0xfffffffe, RZ, 0xc0, !PT ;  /* 0xfffffffe06067812 */ /* 0x000fe200078ec0ff */
[----:B------:R1:W-:Y:S01]  /*1ed0*/  LDGSTS.E.BYPASS.LTC128B.128 [R36+0x5080], [R10.64+0x80], !P4 ;  /* 0x050800800a247fae */ /* 0x0003e2000e101d52 */
[----:B------:R-:W-:-:S02]  /*1ee0*/  LOP3.LUT P2, RZ, R5, 0x4, RZ, 0xc0, !PT ;  /* 0x0000000405ff7812 */ /* 0x000fc4000784c0ff */
[----:B------:R-:W-:Y:S01]  /*1ef0*/  LOP3.LUT R4, R4, 0x1c0, RZ, 0xc0, !PT ;  /* 0x000001c004047812 */ /* 0x000fe200078ec0ff */
[----:B------:R-:W-:Y:S01]  /*1f00*/  IMAD.IADD R27, R28, 0x1, -R6 ;  /* 0x000000011c1b7824 */ /* 0x000fe200078e0a06 */
[----:B------:R-:W-:Y:S01]  /*1f10*/  ISETP.GE.AND P4, PT, R22, c[0x0][0x16c], PT ;  /* 0x00005b0016007a0c */ /* 0x000fe20003f86270 */
[----:B------:R-:W0:Y:S01]  /*1f20*/  LDGDEPBAR ;  /* 0x00000000000079af */ /* 0x000e220000000000 */
[----:B------:R-:W-:Y:S01]  /*1f30*/  SHF.R.U32.HI R6, RZ, 0x3, R4 ;  /* 0x00000003ff067819 */ /* 0x000fe20000011604 */
[----:B------:R-:W-:Y:S01]  /*1f40*/  IMAD.SHL.U32 R21, R27, 0x400, RZ ;  /* 0x000004001b157824 */ /* 0x000fe200078e00ff */
[----:B------:R-:W-:Y:S02]  /*1f50*/  SEL R34, RZ, 0x1, P3 ;  /* 0x00000001ff227807 */ /* 0x000fe40001800000 */
[----:B------:R-:W-:Y:S01]  /*1f60*/  LOP3.LUT R4, R6, R4, R212, 0x1e, !PT ;  /* 0x0000000406047212 */ /* 0x000fe200078e1ed4 */
[----:B------:R-:W-:Y:S01]  /*1f70*/  IMAD.SHL.U32 R6, R85, 0x4, RZ ;  /* 0x0000000455067824 */ /* 0x000fe200078e00ff */
[----:B------:R-:W-:Y:S01]  /*1f80*/  ISETP.GE.AND P3, PT, R37, c[0x0][0x16c], PT ;  /* 0x00005b0025007a0c */ /* 0x000fe20003f66270 */
[----:B------:R-:W-:-:S03]  /*1f90*/  IMAD R5, R18, 0x2, R21 ;  /* 0x0000000212057824 */ /* 0x000fc600078e0215 */
[----:B---3--:R-:W-:Y:S01]  /*1fa0*/  IADD3 R2, P1, R6, UR6, RZ ;  /* 0x0000000606027c10 */ /* 0x008fe2000ff3e0ff */
[----:B------:R-:W-:Y:S01]  /*1fb0*/  IMAD.IADD R227, R5, 0x1, R4 ;  /* 0x0000000105e37824 */ /* 0x000fe200078e0204 */
[----:B------:R-:W-:Y:S01]  /*1fc0*/  ULDC.64 UR6, c[0x0][0x218] ;  /* 0x0000860000067ab9 */ /* 0x000fe20000000a00 */
[----:B------:R-:W-:Y:S01]  /*1fd0*/  IMAD R4, R24, c[0x0][0x270], RZ ;  /* 0x00009c0018047a24 */ /* 0x000fe200078e02ff */
[----:B------:R-:W-:Y:S01]  /*1fe0*/  LEA.HI.X.SX32 R3, R6, UR4, 0x1, P1 ;  /* 0x0000000406037c11 */ /* 0x000fe200088f0eff */
[----:B------:R-:W-:Y:S01]  /*1ff0*/  IMAD R5, R24, c[0x0][0x238], RZ ;  /* 0x00008e0018057a24 */ /* 0x000fe200078e02ff */
[----:B------:R-:W-:Y:S01]  /*2000*/  ISETP.LT.AND P1, PT, R40, UR20, PT ;  /* 0x0000001428007c0c */ /* 0x000fe2000bf21270 */
[C---:B------:R-:W-:Y:S01]  /*2010*/  IMAD R16, R30.reuse, c[0x0][0x274], R4 ;  /* 0x00009d001e107a24 */ /* 0x040fe200078e0204 */
[----:B------:R-:W-:Y:S01]  /*2020*/  ULDC.64 UR4, c[0x0][0x188] ;  /* 0x0000620000047ab9 */ /* 0x000fe20000000a00 */
[--C-:B------:R-:W-:Y:S01]  /*2030*/  IMAD.WIDE.U32 R6, R30, c[0x0][0x270], R2.reuse ;  /* 0x00009c001e067a25 */ /* 0x100fe200078e0002 */
[----:B------:R-:W-:Y:S01]  /*2040*/  ISETP.GE.OR P6, PT, R22, c[0x0][0x1fc], !P1 ;  /* 0x00007f0016007a0c */ /* 0x000fe20004fc6670 */
[----:B------:R-:W-:Y:S01]  /*2050*/  UIMAD UR4, UR15, UR4, URZ ;  /* 0x000000040f0472a4 */ /* 0x000fe2000f8e023f */
[----:B------:R-:W-:Y:S01]  /*2060*/  ISETP.GE.OR P0, PT, R8, c[0x0][0x1fc], !P1 ;  /* 0x00007f0008007a0c */ /* 0x000fe20004f06670 */
[----:B------:R-:W-:Y:S01]  /*2070*/  IMAD.WIDE.U32 R2, R30, c[0x0][0x288], R2 ;  /* 0x0000a2001e027a25 */ /* 0x000fe200078e0002 */
[----:B------:R-:W-:Y:S01]  /*2080*/  UIMAD UR6, UR15, UR6, URZ ;  /* 0x000000060f0672a4 */ /* 0x000fe2000f8e023f */
[----:B------:R-:W-:-:S04]  /*2090*/  DEPBAR.LE SB0, 0x1 ;  /* 0x000080400000791a */ /* 0x000fc80000000000 */
[C---:B------:R-:W-:Y:S01]  /*20a0*/  IMAD R0, R30.reuse, c[0x0][0x23c], R5 ;  /* 0x00008f001e007a24 */ /* 0x040fe200078e0205 */
[----:B------:R-:W-:Y:S01]  /*20b0*/  UIMAD UR22, UR16, UR5, UR4 ;  /* 0x00000005101672a4 */ /* 0x000fe2000f8e0204 */
[----:B------:R-:W-:Y:S01]  /*20c0*/  IMAD.WIDE.U32 R4, R30, c[0x0][0x238], R12 ;  /* 0x00008e001e047a25 */ /* 0x000fe200078e000c */
[----:B------:R-:W-:Y:S01]  /*20d0*/  UIMAD UR23, UR16, UR7, UR6 ;  /* 0x00000007101772a4 */ /* 0x000fe2000f8e0206 */
[----:B------:R-:W-:Y:S01]  /*20e0*/  ISETP.GE.OR P1, PT, R37, c[0x0][0x1fc], !P1 ;  /* 0x00007f0025007a0c */ /* 0x000fe20004f26670 */
[----:B------:R-:W-:Y:S01]  /*20f0*/  ULDC.64 UR4, c[0x0][0x178] ;  /* 0x00005e0000047ab9 */ /* 0x000fe20000000a00 */
[----:B------:R-:W-:Y:S01]  /*2100*/  IMAD.SHL.U32 R227, R227, 0x2, RZ ;  /* 0x00000002e3e37824 */ /* 0x000fe200078e00ff */
[----:B------:R-:W-:Y:S01]  /*2110*/  UIMAD.WIDE.U32 UR24, UR10, UR4, URZ ;  /* 0x000000040a1872a5 */ /* 0x000fe2000f8e003f */
[----:B------:R-:W-:Y:S01]  /*2120*/  IMAD.MOV.U32 R12, RZ, RZ, R2 ;  /* 0x000000ffff0c7224 */ /* 0x000fe200078e0002 */
[----:B------:R-:W-:Y:S01]  /*2130*/  LOP3.LUT R2, R35, 0xfffffff8, RZ, 0xc0, !PT ;  /* 0xfffffff823027812 */ /* 0x000fe200078ec0ff */
[----:B------:R-:W-:Y:S01]  /*2140*/  IMAD.IADD R19, R5, 0x1, R0 ;  /* 0x0000000105137824 */ /* 0x000fe200078e0200 */
[----:B------:R-:W-:Y:S01]  /*2150*/  IADD3 R0, R227, 0xf480, RZ ;  /* 0x0000f480e3007810 */ /* 0x000fe20007ffe0ff */
[----:B------:R-:W-:Y:S01]  /*2160*/  IMAD.IADD R13, R3, 0x1, R15 ;  /* 0x00000001030d7824 */ /* 0x000fe200078e020f */
[----:B------:R-:W-:Y:S01]  /*2170*/  IADD3 R228, R227, 0xf4c0, RZ ;  /* 0x0000f4c0e3e47810 */ /* 0x000fe20007ffe0ff */
[----:B------:R-:W-:Y:S01]  /*2180*/  IMAD.IADD R17, R7, 0x1, R16 ;  /* 0x0000000107117824 */ /* 0x000fe200078e0210 */
[----:B------:R-:W-:Y:S01]  /*2190*/  @P2 IADD3 R228, R0, -0x40, RZ ;  /* 0xffffffc000e42810 */ /* 0x000fe20007ffe0ff */
[----:B------:R-:W-:Y:S01]  /*21a0*/  IMAD.IADD R15, R85, 0x1, -R2 ;  /* 0x00000001550f7824 */ /* 0x000fe200078e0a02 */
[----:B------:R-:W-:Y:S01]  /*21b0*/  LOP3.LUT R0, R25, 0xfffffff0, RZ, 0xc0, !PT ;  /* 0xfffffff019007812 */ /* 0x000fe200078ec0ff */
[----:B------:R-:W-:Y:S01]  /*21c0*/  IMAD.MOV.U32 R16, RZ, RZ, R6 ;  /* 0x000000ffff107224 */ /* 0x000fe200078e0006 */
[----:B------:R-:W-:Y:S01]  /*21d0*/  SHF.R.S32.HI R6, RZ, 0x1f, R14 ;  /* 0x0000001fff067819 */ /* 0x000fe2000001140e */
[C---:B------:R-:W-:Y:S01]  /*21e0*/  IMAD R3, R23.reuse, c[0x0][0x178], RZ ;  /* 0x00005e0017037a24 */ /* 0x040fe200078e02ff */
[----:B------:R-:W-:Y:S01]  /*21f0*/  ISETP.GE.AND P2, PT, R22, c[0x0][0x1fc], PT ;  /* 0x00007f0016007a0c */ /* 0x000fe20003f46270 */
[----:B------:R-:W-:Y:S01]  /*2200*/  IMAD R2, R23, c[0x0][0x208], RZ ;  /* 0x0000820017027a24 */ /* 0x000fe200078e02ff */
[----:B------:R-:W-:Y:S01]  /*2210*/  LEA.HI R22, R15, R15, RZ, 0x1 ;  /* 0x0000000f0f167211 */ /* 0x000fe200078f08ff */
[----:B------:R-:W-:Y:S01]  /*2220*/  IMAD.IADD R0, R85, 0x1, -R0 ;  /* 0x0000000155007824 */ /* 0x000fe200078e0a00 */
[----:B------:R-:W-:Y:S01]  /*2230*/  LEA.HI R6, R6, R14, RZ, 0x2 ;  /* 0x0000000e06067211 */ /* 0x000fe200078f10ff */
[----:B------:R-:W-:Y:S01]  /*2240*/  IMAD.MOV.U32 R18, RZ, RZ, R4 ;  /* 0x000000ffff127224 */ /* 0x000fe200078e0004 */
[----:B------:R-:W-:Y:S01]  /*2250*/  LOP3.LUT R7, R22, 0x7fffffe, RZ, 0xc0, !PT ;  /* 0x07fffffe16077812 */ /* 0x000fe200078ec0ff */
[----:B-1----:R-:W-:Y:S01]  /*2260*/  IMAD R10, R20, c[0x0][0x17c], R3 ;  /* 0x00005f00140a7a24 */ /* 0x002fe200078e0203 */
[----:B------:R-:W-:Y:S01]  /*2270*/  LOP3.LUT R6, R6, 0x1ffffffc, RZ, 0xc0, !PT ;  /* 0x1ffffffc06067812 */ /* 0x000fe200078ec0ff */
[C---:B------:R-:W-:Y:S01]  /*2280*/  IMAD R11, R20.reuse, c[0x0][0x20c], R2 ;  /* 0x00008300140b7a24 */ /* 0x040fe200078e0202 */
[----:B------:R-:W-:Y:S01]  /*2290*/  UIMAD UR4, UR21, UR4, URZ ;  /* 0x00000004150472a4 */ /* 0x000fe2000f8e023f */
[----:B------:R-:W-:Y:S01]  /*22a0*/  IMAD.WIDE.U32 R4, R20, c[0x0][0x178], R8 ;  /* 0x00005e0014047a25 */ /* 0x000fe200078e0008 */
[----:B------:R-:W-:-:S02]  /*22b0*/  ULDC.64 UR6, c[0x0][0x208] ;  /* 0x0000820000067ab9 */ /* 0x000fc40000000a00 */
[----:B------:R-:W-:Y:S01]  /*22c0*/  UIMAD UR4, UR10, UR5, UR4 ;  /* 0x000000050a0472a4 */ /* 0x000fe2000f8e0204 */
[----:B------:R-:W-:Y:S01]  /*22d0*/  IMAD.WIDE.U32 R2, R20, c[0x0][0x208], R8 ;  /* 0x0000820014027a25 */ /* 0x000fe200078e0008 */
[----:B------:R-:W-:Y:S02]  /*22e0*/  SHF.R.S32.HI R8, RZ, 0x1f, R0 ;  /* 0x0000001fff087819 */ /* 0x000fe40000011400 */
[-C--:B------:R-:W-:Y:S01]  /*22f0*/  LEA.HI R20, R0, R0.reuse, RZ, 0x1 ;  /* 0x0000000000147211 */ /* 0x080fe200078f08ff */
[----:B------:R-:W-:Y:S01]  /*2300*/  IMAD.IADD R9, R15, 0x1, -R7 ;  /* 0x000000010f097824 */ /* 0x000fe200078e0a07 */
[----:B------:R-:W-:Y:S01]  /*2310*/  UIADD3 UR4, UR25, UR4, URZ ;  /* 0x0000000419047290 */ /* 0x000fe2000fffe03f */
[----:B------:R-:W-:Y:S01]  /*2320*/  IMAD.IADD R31, R14, 0x1, -R6 ;  /* 0x000000010e1f7824 */ /* 0x000fe200078e0a06 */
[----:B------:R-:W-:Y:S01]  /*2330*/  LEA.HI R6, R8, R0, RZ, 0x3 ;  /* 0x0000000008067211 */ /* 0x000fe200078f18ff */
[----:B------:R-:W-:Y:S01]  /*2340*/  IMAD R7, R26, 0x4, R14 ;  /* 0x000000041a077824 */ /* 0x000fe200078e020e */
[----:B------:R-:W-:Y:S01]  /*2350*/  LOP3.LUT R8, R20, 0x7fffffe, RZ, 0xc0, !PT ;  /* 0x07fffffe14087812 */ /* 0x000fe200078ec0ff */
[----:B------:R-:W-:Y:S01]  /*2360*/  IMAD.IADD R5, R5, 0x1, R10 ;  /* 0x0000000105057824 */ /* 0x000fe200078e020a */
[----:B------:R-:W-:Y:S01]  /*2370*/  SEL R14, RZ, 0x2, P4 ;  /* 0x00000002ff0e7807 */ /* 0x000fe20002000000 */
[----:B------:R-:W-:Y:S01]  /*2380*/  IMAD R25, R7, 0x8, R9 ;  /* 0x0000000807197824 */ /* 0x000fe200078e0209 */
[----:B------:R-:W-:Y:S01]  /*2390*/  LOP3.LUT R9, R6, 0xfffffff8, RZ, 0xc0, !PT ;  /* 0xfffffff806097812 */ /* 0x000fe200078ec0ff */
[----:B------:R-:W-:Y:S01]  /*23a0*/  IMAD.IADD R7, R0, 0x1, -R8 ;  /* 0x0000000100077824 */ /* 0x000fe200078e0a08 */
[----:B------:R-:W-:Y:S01]  /*23b0*/  SHF.R.S32.HI R6, RZ, 0x3, R6 ;  /* 0x00000003ff067819 */ /* 0x000fe20000011406 */
[----:B------:R-:W-:-:S02]  /*23c0*/  IMAD R8, R24, c[0x0][0x210], RZ ;  /* 0x0000840018087a24 */ /* 0x000fc400078e02ff */
[----:B------:R-:W-:Y:S01]  /*23d0*/  IMAD.IADD R23, R0, 0x1, -R9 ;  /* 0x0000000100177824 */ /* 0x000fe200078e0a09 */
[----:B------:R-:W-:Y:S01]  /*23e0*/  LOP3.LUT R0, R29, 0xffffffe0, RZ, 0xc0, !PT ;  /* 0xffffffe01d007812 */ /* 0x000fe200078ec0ff */
[C---:B------:R-:W-:Y:S01]  /*23f0*/  IMAD R33, R6.reuse, 0x8, R7 ;  /* 0x0000000806217824 */ /* 0x040fe200078e0207 */
[----:B------:R-:W-:Y:S01]  /*2400*/  SEL R9, RZ, 0x4, P3 ;  /* 0x00000004ff097807 */ /* 0x000fe20001800000 */
[----:B------:R-:W-:Y:S02]  /*2410*/  IMAD R218, R6, 0x200, R21 ;  /* 0x0000020006da7824 */ /* 0x000fe400078e0215 */
[----:B------:R-:W-:Y:S02]  /*2420*/  IMAD.IADD R0, R85, 0x1, -R0 ;  /* 0x0000000155007824 */ /* 0x000fe400078e0a00 */
[----:B------:R-:W-:Y:S02]  /*2430*/  IMAD R6, R24, c[0x0][0x180], RZ ;  /* 0x0000600018067a24 */ /* 0x000fe400078e02ff */
[----:B------:R-:W-:Y:S01]  /*2440*/  IMAD.WIDE.U32 R4, R30, c[0x0][0x180], R4 ;  /* 0x000060001e047a25 */ /* 0x000fe200078e0004 */
[----:B------:R-:W-:-:S03]  /*2450*/  SHF.R.S32.HI R7, RZ, 0x1f, R0 ;  /* 0x0000001fff077819 */ /* 0x000fc60000011400 */
[----:B------:R-:W-:Y:S01]  /*2460*/  IMAD.IADD R3, R3, 0x1, R11 ;  /* 0x0000000103037824 */ /* 0x000fe200078e020b */
[----:B------:R-:W-:Y:S01]  /*2470*/  LEA.HI R24, R7, R0, RZ, 0x2 ;  /* 0x0000000007187211 */ /* 0x000fe200078f10ff */
[C---:B------:R-:W-:Y:S02]  /*2480*/  IMAD R7, R30.reuse, c[0x0][0x184], R6 ;  /* 0x000061001e077a24 */ /* 0x040fe400078e0206 */
[----:B------:R-:W-:Y:S01]  /*2490*/  IMAD R6, R30, c[0x0][0x214], R8 ;  /* 0x000085001e067a24 */ /* 0x000fe200078e0208 */
[----:B------:R-:W-:Y:S01]  /*24a0*/  LOP3.LUT R8, R24, 0x7ffffffc, RZ, 0xc0, !PT ;  /* 0x7ffffffc18087812 */ /* 0x000fe200078ec0ff */
[----:B------:R-:W-:Y:S02]  /*24b0*/  IMAD.IADD R5, R5, 0x1, R7 ;  /* 0x0000000105057824 */ /* 0x000fe400078e0207 */
[----:B------:R-:W-:Y:S02]  /*24c0*/  IMAD.U32 R7, RZ, RZ, UR16 ;  /* 0x00000010ff077e24 */ /* 0x000fe4000f8e00ff */
[----:B------:R-:W-:-:S02]  /*24d0*/  IMAD.IADD R29, R0, 0x1, -R8 ;  /* 0x00000001001d7824 */ /* 0x000fc400078e0a08 */
[----:B------:R-:W-:-:S04]  /*24e0*/  IMAD.WIDE.U32 R42, R7, c[0x0][0x188], R4 ;  /* 0x00006200072a7a25 */ /* 0x000fc800078e0004 */
[----:B------:R-:W-:Y:S01]  /*24f0*/  IMAD.U32 R4, RZ, RZ, UR24 ;  /* 0x00000018ff047e24 */ /* 0x000fe2000f8e00ff */
[----:B------:R-:W-:Y:S01]  /*2500*/  IADD3 R10, R43, UR22, RZ ;  /* 0x000000162b0a7c10 */ /* 0x000fe2000fffe0ff */
[----:B------:R-:W-:Y:S01]  /*2510*/  IMAD.U32 R5, RZ, RZ, UR25 ;  /* 0x00000019ff057e24 */ /* 0x000fe2000f8e00ff */
[----:B------:R1:W-:Y:S01]  /*2520*/  STL.64 [R1+0x48], R42 ;  /* 0x0000482a01007387 */ /* 0x0003e20000100a00 */
[----:B------:R-:W-:Y:S01]  /*2530*/  IMAD.U32 R0, RZ, RZ, UR4 ;  /* 0x00000004ff007e24 */ /* 0x000fe2000f8e00ff */
[----:B------:R-:W-:Y:S01]  /*2540*/  LEA R5, P3, R4, R42, 0x6 ;  /* 0x0000002a04057211 */ /* 0x000fe200078630ff */
[----:B------:R-:W-:Y:S01]  /*2550*/  IMAD.WIDE.U32 R2, R30, c[0x0][0x210], R2 ;  /* 0x000084001e027a25 */ /* 0x000fe200078e0002 */
[----:B------:R2:W-:Y:S01]  /*2560*/  STL [R1+0x64], R10 ;  /* 0x0000640a01007387 */ /* 0x0005e20000100800 */
[----:B------:R-:W-:Y:S01]  /*2570*/  UMOV UR22, 0x6 ;  /* 0x0000000600167882 */ /* 0x000fe20000000000 */
[----:B------:R-:W-:Y:S01]  /*2580*/  LEA.HI.X R0, R4, R10, R0, 0x6, P3 ;  /* 0x0000000a04007211 */ /* 0x000fe200018f3400 */
[----:B------:R-:W-:Y:S01]  /*2590*/  IMAD.IADD R3, R3, 0x1, R6 ;  /* 0x0000000103037824 */ /* 0x000fe200078e0206 */
[----:B------:R-:W-:Y:S01]  /*25a0*/  USHF.L.U32 UR24, UR6, 0x6, URZ ;  /* 0x0000000606187899 */ /* 0x000fe2000800063f */
[----:B------:R-:W-:Y:S01]  /*25b0*/  IMAD.SHL.U32 R4, R15, 0x40, RZ ;  /* 0x000000400f047824 */ /* 0x000fe200078e00ff */
[----:B------:R-:W-:Y:S01]  /*25c0*/  USHF.L.U64.HI UR7, UR6, UR22, UR7 ;  /* 0x0000001606077299 */ /* 0x000fe20008010207 */
[----:B------:R-:W-:Y:S01]  /*25d0*/  SEL R30, RZ, 0xffffffff, P4 ;  /* 0xffffffffff1e7807 */ /* 0x000fe20002000000 */
[C---:B------:R-:W-:Y:S01]  /*25e0*/  IMAD.WIDE.U32 R16, R7.reuse, c[0x0][0x278], R16 ;  /* 0x00009e0007107a25 */ /* 0x040fe200078e0010 */
[----:B------:R-:W-:Y:S01]  /*25f0*/  ULDC.64 UR4, c[0x0][0x278] ;  /* 0x00009e0000047ab9 */ /* 0x000fe20000000a00 */
[----:B------:R-:W-:Y:S01]  /*2600*/  LOP3.LUT R15, R4, 0x1c0, RZ, 0xc0, !PT ;  /* 0x000001c0040f7812 */ /* 0x000fe200078ec0ff */
[----:B------:R-:W-:Y:S01]  /*2610*/  UIMAD UR7, UR7, UR10, URZ ;  /* 0x0000000a070772a4 */ /* 0x000fe2000f8e023f */
[----:B------:R-:W-:Y:S01]  /*2620*/  IMAD.WIDE.U32 R18, R7, c[0x0][0x240], R18 ;  /* 0x0000900007127a25 */ /* 0x000fe200078e0012 */
[----:B------:R-:W-:-:S02]  /*2630*/  UIMAD UR4, UR15, UR4, URZ ;  /* 0x000000040f0472a4 */ /* 0x000fc4000f8e023f */
[----:B------:R-:W-:Y:S01]  /*2640*/  UIMAD UR7, UR21, UR24, UR7 ;  /* 0x00000018150772a4 */ /* 0x000fe2000f8e0207 */
[----:B------:R-:W-:Y:S01]  /*2650*/  IMAD R29, R31, 0x4, R29 ;  /* 0x000000041f1d7824 */ /* 0x000fe200078e021d */
[----:B------:R-:W-:Y:S02]  /*2660*/  UIMAD UR4, UR16, UR5, UR4 ;  /* 0x00000005100472a4 */ /* 0x000fe4000f8e0204 */
[----:B------:R-:W-:Y:S01]  /*2670*/  USHF.R.S32.HI UR6, URZ, 0x1f, UR17 ;  /* 0x0000001f3f067899 */ /* 0x000fe20008011411 */
[----:B-1----:R-:W-:-:S03]  /*2680*/  IMAD.WIDE.U32 R42, R7, c[0x0][0x218], R2 ;  /* 0x00008600072a7a25 */ /* 0x002fc600078e0002 */
[----:B------:R-:W-:Y:S01]  /*2690*/  IADD3 R41, R17, UR4, RZ ;  /* 0x0000000411297c10 */ /* 0x000fe2000fffe0ff */
[----:B------:R-:W-:Y:S01]  /*26a0*/  ULDC.64 UR4, c[0x0][0x290] ;  /* 0x0000a40000047ab9 */ /* 0x000fe20000000a00 */
[----:B------:R-:W-:Y:S01]  /*26b0*/  BAR.SYNC.DEFER_BLOCKING 0x0 ;  /* 0x0000000000007b1d */ /* 0x000fe20000010000 */
[----:B--2---:R-:W-:Y:S01]  /*26c0*/  LEA R10, P3, R5, c[0x0][0x160], 0x1 ;  /* 0x00005800050a7a11 */ /* 0x004fe200078608ff */
[----:B------:R-:W-:Y:S01]  /*26d0*/  IMAD.U32 R2, RZ, RZ, UR24 ;  /* 0x00000018ff027e24 */ /* 0x000fe2000f8e00ff */
[----:B------:R-:W-:Y:S01]  /*26e0*/  IADD3 R39, R43, UR23, RZ ;  /* 0x000000172b277c10 */ /* 0x000fe2000fffe0ff */
[----:B------:R-:W-:Y:S01]  /*26f0*/  IMAD.MOV.U32 R38, RZ, RZ, R42 ;  /* 0x000000ffff267224 */ /* 0x000fe200078e002a */
[----:B------:R-:W-:Y:S01]  /*2700*/  LEA.HI.X R11, R5, c[0x0][0x164], R0, 0x1, P3 ;  /* 0x00005900050b7a11 */ /* 0x000fe200018f0c00 */
[----:B------:R-:W-:Y:S01]  /*2710*/  IMAD.SHL.U32 R5, R28, 0x10, RZ ;  /* 0x000000101c057824 */ /* 0x000fe200078e00ff */
[----:B------:R-:W-:Y:S01]  /*2720*/  SHF.R.S32.HI R0, RZ, 0x1, R22 ;  /* 0x00000001ff007819 */ /* 0x000fe20000011416 */
[----:B------:R-:W-:Y:S01]  /*2730*/  IMAD.WIDE.U32 R2, R2, UR10, R38 ;  /* 0x0000000a02027c25 */ /* 0x000fe2000f8e0026 */
[----:B------:R1:W-:Y:S01]  /*2740*/  STL.64 [R1+0x40], R42 ;  /* 0x0000402a01007387 */ /* 0x0003e20000100a00 */
[----:B------:R-:W-:Y:S01]  /*2750*/  ISETP.GT.AND P3, PT, R85, 0xf, PT ;  /* 0x0000000f5500780c */ /* 0x000fe20003f64270 */
[----:B------:R-:W-:Y:S01]  /*2760*/  UIMAD UR4, UR15, UR4, URZ ;  /* 0x000000040f0472a4 */ /* 0x000fe2000f8e023f */
[C---:B------:R-:W-:Y:S01]  /*2770*/  IMAD.SHL.U32 R4, R0.reuse, 0x40, RZ ;  /* 0x0000004000047824 */ /* 0x040fe200078e00ff */
[----:B------:R-:W-:Y:S01]  /*2780*/  LOP3.LUT P4, RZ, R0, 0x2, RZ, 0xc0, !PT ;  /* 0x0000000200ff7812 */ /* 0x000fe2000788c0ff */
[----:B------:R2:W-:Y:S01]  /*2790*/  STL.64 [R1+0x28], R38 ;  /* 0x0000282601007387 */ /* 0x0005e20000100a00 */
[----:B------:R-:W-:Y:S01]  /*27a0*/  LOP3.LUT R0, R15, 0x30, R5, 0xf8, !PT ;  /* 0x000000300f007812 */ /* 0x000fe200078ef805 */
[----:B------:R-:W-:Y:S01]  /*27b0*/  UIMAD UR4, UR16, UR5, UR4 ;  /* 0x00000005100472a4 */ /* 0x000fe2000f8e0204 */
[----:B------:R-:W-:Y:S01]  /*27c0*/  LOP3.LUT R4, R4, 0xc0, RZ, 0xc0, !PT ;  /* 0x000000c004047812 */ /* 0x000fe200078ec0ff */
[----:B------:R-:W-:Y:S01]  /*27d0*/  STL.64 [R1+0x38], R16 ;  /* 0x0000381001007387 */ /* 0x000fe20000100a00 */
[----:B------:R-:W-:-:S02]  /*27e0*/  LOP3.LUT R21, R0, 0x8, R35, 0xf8, !PT ;  /* 0x0000000800157812 */ /* 0x000fc400078ef823 */
[----:B------:R-:W-:Y:S02]  /*27f0*/  LOP3.LUT R6, R4, 0x8, R35, 0xf8, !PT ;  /* 0x0000000804067812 */ /* 0x000fe400078ef823 */
[----:B------:R-:W-:Y:S02]  /*2800*/  SHF.R.U32.HI R4, RZ, 0x3, R4 ;  /* 0x00000003ff047819 */ /* 0x000fe40000011604 */
[----:B------:R-:W-:Y:S02]  /*2810*/  SEL R0, R222, 0xffffffe0, !P4 ;  /* 0xffffffe0de007807 */ /* 0x000fe40006000000 */
[----:B------:R-:W-:Y:S02]  /*2820*/  IADD3 R5, R3, UR7, RZ ;  /* 0x0000000703057c10 */ /* 0x000fe4000fffe0ff */
[----:B------:R-:W-:Y:S02]  /*2830*/  LEA R8, P4, R2, c[0x0][0x1f0], 0x1 ;  /* 0x00007c0002087a11 */ /* 0x000fe400078808ff */
[----:B------:R-:W-:-:S02]  /*2840*/  LOP3.LUT R3, R6, R4, RZ, 0x3c, !PT ;  /* 0x0000000406037212 */ /* 0x000fc400078e3cff */
[----:B------:R-:W-:Y:S02]  /*2850*/  SHF.R.S32.HI R4, RZ, 0x1f, R20 ;  /* 0x0000001fff047819 */ /* 0x000fe40000011414 */
[----:B------:R-:W-:Y:S01]  /*2860*/  SHF.R.U32.HI R15, RZ, 0x3, R15 ;  /* 0x00000003ff0f7819 */ /* 0x000fe2000001160f */
[----:B-1----:R-:W-:-:S03]  /*2870*/  CS2R R42, SRZ ;  /* 0x00000000002a7805 */ /* 0x002fc6000001ff00 */
[----:B------:R-:W-:Y:S01]  /*2880*/  LOP3.LUT R15, R21, R15, RZ, 0x3c, !PT ;  /* 0x0000000f150f7212 */ /* 0x000fe200078e3cff */
[----:B--2---:R-:W-:Y:S01]  /*2890*/  IMAD.WIDE.U32 R38, R7, c[0x0][0x290], R12 ;  /* 0x0000a40007267a25 */ /* 0x004fe200078e000c */
[----:B------:R-:W-:Y:S02]  /*28a0*/  IADD3 R7, R9, R14, R34 ;  /* 0x0000000e09077210 */ /* 0x000fe40007ffe022 */
[----:B------:R-:W-:Y:S01]  /*28b0*/  LEA.HI.X R9, R2, c[0x0][0x1f4], R5, 0x1, P4 ;  /* 0x00007d0002097a11 */ /* 0x000fe200020f0c05 */
[----:B------:R-:W-:Y:S01]  /*28c0*/  IMAD.U32 R2, R25, 0x20, R3 ;  /* 0x0000002019027824 */ /* 0x000fe200078e0003 */
[----:B------:R-:W-:Y:S01]  /*28d0*/  @!P3 IADD3 R5, P4, R16, UR17, RZ ;  /* 0x000000111005bc10 */ /* 0x000fe2000ff9e0ff */
[----:B------:R-:W-:Y:S01]  /*28e0*/  STL.64 [R1+0x30], R38 ;  /* 0x0000302601007387 */ /* 0x000fe20000100a00 */
[----:B------:R-:W-:Y:S01]  /*28f0*/  SHF.R.S32.HI R3, RZ, 0x1, R20 ;  /* 0x00000001ff037819 */ /* 0x000fe20000011414 */
[----:B------:R-:W-:Y:S01]  /*2900*/  IMAD.SHL.U32 R214, R2, 0x2, RZ ;  /* 0x0000000202d67824 */ /* 0x000fe200078e00ff */
[----:B------:R-:W-:Y:S01]  /*2910*/  @!P3 IADD3.X R6, R41, UR6, RZ, P4, !PT ;  /* 0x000000062906bc10 */ /* 0x000fe2000a7fe4ff */
[----:B------:R-:W-:Y:S01]  /*2920*/  STL.64 [R1+0x58], R18 ;  /* 0x0000581201007387 */ /* 0x000fe20000100a00 */
[C---:B------:R-:W-:Y:S01]  /*2930*/  LOP3.LUT P4, RZ, R7.reuse, 0x1, RZ, 0xc0, !PT ;  /* 0x0000000107ff7812 */ /* 0x040fe2000788c0ff */
[----:B------:R-:W-:Y:S01]  /*2940*/  IMAD.IADD R215, R214, 0x1, R0 ;  /* 0x00000001d6d77824 */ /* 0x000fe200078e0200 */
[----:B------:R-:W-:Y:S01]  /*2950*/  LEA.HI R4, R4, R3, RZ, 0x2 ;  /* 0x0000000304047211 */ /* 0x000fe200078f10ff */
[----:B------:R-:W1:Y:S01]  /*2960*/  LDSM.16.M88.4 R164, [R214+0x6080] ;  /* 0x00608000d6a4783b */ /* 0x000e620000000200 */
[----:B------:R-:W-:Y:S01]  /*2970*/  ISETP.GE.OR P4, PT, R40, UR20, !P4 ;  /* 0x0000001428007c0c */ /* 0x000fe2000e786670 */
[----:B------:R-:W-:Y:S01]  /*2980*/  IMAD.SHL.U32 R0, R26, 0x10, RZ ;  /* 0x000000101a007824 */ /* 0x000fe200078e00ff */
[----:B------:R-:W-:Y:S01]  /*2990*/  SEL R13, RZ, 0x1, P5 ;  /* 0x00000001ff0d7807 */ /* 0x000fe20002800000 */
[----:B------:R-:W2:Y:S01]  /*29a0*/  LDSM.16.M88.4 R168, [R214+0x7080] ;  /* 0x00708000d6a8783b */ /* 0x000ea20000000200 */
[----:B------:R-:W-:Y:S01]  /*29b0*/  LEA.HI R12, R32, R85, RZ, 0x7 ;  /* 0x00000055200c7211 */ /* 0x000fe200078f38ff */
[----:B------:R-:W-:Y:S01]  /*29c0*/  IMAD R213, R26, 0x200, R15 ;  /* 0x000002001ad57824 */ /* 0x000fe200078e020f */
[----:B------:R-:W-:Y:S01]  /*29d0*/  LOP3.LUT P5, RZ, R7, 0x2, RZ, 0xc0, !PT ;  /* 0x0000000207ff7812 */ /* 0x000fe200078ac0ff */
[----:B------:R-:W3:Y:S01]  /*29e0*/  LDSM.16.M88.4 R172, [R215+0x6080] ;  /* 0x00608000d7ac783b */ /* 0x000ee20000000200 */
[----:B------:R-:W-:Y:S01]  /*29f0*/  LOP3.LUT R4, R4, 0xfffffffc, RZ, 0xc0, !PT ;  /* 0xfffffffc04047812 */ /* 0x000fe200078ec0ff */
[----:B------:R-:W-:Y:S01]  /*2a00*/  IMAD.SHL.U32 R213, R213, 0x2, RZ ;  /* 0x00000002d5d57824 */ /* 0x000fe200078e00ff */
[----:B------:R-:W-:Y:S01]  /*2a10*/  SHF.R.U32.HI R2, RZ, 0x4, R12 ;  /* 0x00000004ff027819 */ /* 0x000fe2000001160c */
[----:B------:R-:W4:Y:S01]  /*2a20*/  LDSM.16.M88.4 R176, [R215+0x7080] ;  /* 0x00708000d7b0783b */ /* 0x000f220000000200 */
[----:B------:R-:W-:Y:S01]  /*2a30*/  LOP3.LUT R0, R0, 0x10, RZ, 0xc0, !PT ;  /* 0x0000001000007812 */ /* 0x000fe200078ec0ff */
[----:B------:R-:W-:Y:S01]  /*2a40*/  IMAD.IADD R4, R3, 0x1, -R4 ;  /* 0x0000000103047824 */ /* 0x000fe200078e0a04 */
[----:B------:R-:W-:Y:S01]  /*2a50*/  ISETP.GE.OR P5, PT, R40, UR20, !P5 ;  /* 0x0000001428007c0c */ /* 0x000fe2000efa6670 */
[----:B------:R-:W1:Y:S01]  /*2a60*/  LDSM.16.M88.4 R180, [R214+0x8080] ;  /* 0x00808000d6b4783b */ /* 0x000e620000000200 */
[----:B------:R-:W-:Y:S01]  /*2a70*/  IMAD.SHL.U32 R3, R30, 0x2, RZ ;  /* 0x000000021e037824 */ /* 0x000fe200078e00ff */
[----:B------:R-:W-:-:S02]  /*2a80*/  LOP3.LUT R12, R0, 0x8, R2, 0xf8, !PT ;  /* 0x00000008000c7812 */ /* 0x000fc400078ef802 */
        /* <DEDUP_REMOVED lines=14> */
[----:B------:R-:W-:Y:S01]  /*2b70*/  SEL R7, RZ, 0xffffffff, P2 ;  /* 0xffffffffff077807 */ /* 0x000fe20001000000 */
[----:B------:R1:W-:Y:S01]  /*2b80*/  LDGSTS.E.BYPASS.LTC128B.128 [R36+0x7080], [R10.64+0x40], !P5 ;  /* 0x070800400a247fae */ /* 0x0003e2000e901d52 */
[----:B------:R-:W-:Y:S02]  /*2b90*/  ISETP.GE.OR P4, PT, R40, UR20, !P4 ;  /* 0x0000001428007c0c */ /* 0x000fe4000e786670 */
[----:B------:R-:W-:Y:S01]  /*2ba0*/  @!P3 LEA R2, P2, R5, c[0x0][0x258], 0x2 ;  /* 0x000096000502ba11 */ /* 0x000fe200078410ff */
[----:B------:R-:W-:Y:S01]  /*2bb0*/  IMAD.SHL.U32 R0, R7, 0x2, RZ ;  /* 0x0000000207007824 */ /* 0x000fe200078e00ff */
[----:B------:R-:W-:Y:S01]  /*2bc0*/  LOP3.LUT R7, R3, 0x2, R34, 0xe2, !PT ;  /* 0x0000000203077812 */ /* 0x000fe200078ee222 */
[----:B--2---:R-:W-:Y:S01]  /*2bd0*/  CS2R R40, SRZ ;  /* 0x0000000000287805 */ /* 0x004fe2000001ff00 */
[----:B------:R-:W-:Y:S01]  /*2be0*/  @!P3 LEA.HI.X R3, R5, c[0x0][0x25c], R6, 0x2, P2 ;  /* 0x000097000503ba11 */ /* 0x000fe200010f1406 */
[----:B------:R-:W-:Y:S01]  /*2bf0*/  @!P3 IMAD.SHL.U32 R5, R85, 0x10, RZ ;  /* 0x000000105505b824 */ /* 0x000fe200078e00ff */
[----:B------:R-:W-:Y:S01]  /*2c00*/  LOP3.LUT R13, R0, 0x2, R13, 0xe2, !PT ;  /* 0x00000002000d7812 */ /* 0x000fe200078ee20d */
[----:B------:R-:W-:Y:S01]  /*2c10*/  IMAD.SHL.U32 R0, R26, 0x8, RZ ;  /* 0x000000081a007824 */ /* 0x000fe200078e00ff */
[----:B------:R-:W-:Y:S01]  /*2c20*/  ISETP.GE.AND P2, PT, R37, c[0x0][0x1fc], PT ;  /* 0x00007f0025007a0c */ /* 0x000fe20003f46270 */
[----:B------:R2:W-:Y:S01]  /*2c30*/  STL [R1+0x18], R7 ;  /* 0x0000180701007387 */ /* 0x0005e20000100800 */
[----:B------:R-:W-:-:S03]  /*2c40*/  LOP3.LUT P5, RZ, R23, 0x4, RZ, 0xc0, !PT ;  /* 0x0000000417ff7812 */ /* 0x000fc600078ac0ff */
[----:B------:R1:W-:Y:S01]  /*2c50*/  LDGSTS.E.BYPASS.LTC128B.128 [R36+0x8080], [R10.64+0x80], !P4 ;  /* 0x080800800a247fae */ /* 0x0003e2000e101d52 */
[----:B------:R-:W-:Y:S02]  /*2c60*/  LOP3.LUT P4, RZ, R23, 0x2, RZ, 0xc0, !PT ;  /* 0x0000000217ff7812 */ /* 0x000fe4000788c0ff */
[----:B------:R-:W-:Y:S01]  /*2c70*/  SEL R222, R222, 0xffffffe0, !P5 ;  /* 0xffffffe0dede7807 */ /* 0x000fe20006800000 */
[----:B------:R3:W-:Y:S01]  /*2c80*/  @!P3 LDGSTS.E.BYPASS.LTC128B.128 [R5+0xf080], [R2.64] ;  /* 0x0f0800000205bfae */ /* 0x0007e2000b901d52 */
[----:B------:R-:W-:-:S03]  /*2c90*/  SEL R223, R225, 0xfffffff0, !P4 ;  /* 0xfffffff0e1df7807 */ /* 0x000fc60006000000 */
[----:B------:R-:W0:Y:S04]  /*2ca0*/  LDGDEPBAR ;  /* 0x00000000000079af */ /* 0x000e280000000000 */
[----:B------:R4:W-:Y:S01]  /*2cb0*/  LDGSTS.E.BYPASS.LTC128B.128 [R36+0xc080], [R8.64], !P0 ;  /* 0x0c08000008247fae */ /* 0x0009e2000c101d52 */
[----:B------:R-:W-:-:S03]  /*2cc0*/  LOP3.LUT P0, RZ, R4, 0x2, RZ, 0xc0, !PT ;  /* 0x0000000204ff7812 */ /* 0x000fc6000780c0ff */
[----:B------:R4:W-:Y:S01]  /*2cd0*/  LDGSTS.E.BYPASS.LTC128B.128 [R36+0xd080], [R8.64+0x40], !P6 ;  /* 0x0d08004008247fae */ /* 0x0009e2000f101d52 */
[----:B------:R-:W-:-:S03]  /*2ce0*/  SEL R225, R225, 0xfffffff0, !P0 ;  /* 0xfffffff0e1e17807 */ /* 0x000fc60004000000 */
[----:B------:R4:W-:Y:S01]  /*2cf0*/  LDGSTS.E.BYPASS.LTC128B.128 [R36+0xe080], [R8.64+0x80], !P1 ;  /* 0x0e08008008247fae */ /* 0x0009e2000c901d52 */
[----:B--2---:R-:W-:Y:S01]  /*2d00*/  IADD3 R7, R39, UR4, RZ ;  /* 0x0000000427077c10 */ /* 0x004fe2000fffe0ff */
[----:B------:R-:W-:Y:S02]  /*2d10*/  ULDC.64 UR4, c[0x0][0x240] ;  /* 0x0000900000047ab9 */ /* 0x000fe40000000a00 */
[----:B------:R-:W-:Y:S02]  /*2d20*/  UIMAD UR4, UR15, UR4, URZ ;  /* 0x000000040f0472a4 */ /* 0x000fe4000f8e023f */
[----:B------:R2:W-:Y:S01]  /*2d30*/  STL [R1+0x54], R7 ;  /* 0x0000540701007387 */ /* 0x0005e20000100800 */
[----:B-1----:R-:W-:Y:S01]  /*2d40*/  SEL R11, RZ, 0x4, P2 ;  /* 0x00000004ff0b7807 */ /* 0x002fe20001000000 */
[----:B------:R-:W-:Y:S01]  /*2d50*/  UIMAD UR5, UR16, UR5, UR4 ;  /* 0x00000005100572a4 */ /* 0x000fe2000f8e0204 */
[----:B---3--:R-:W-:Y:S01]  /*2d60*/  IMAD.SHL.U32 R2, R23, 0x40, RZ ;  /* 0x0000004017027824 */ /* 0x008fe200078e00ff */
[----:B------:R-:W-:Y:S01]  /*2d70*/  LOP3.LUT R3, R0, 0x8, RZ, 0xc0, !PT ;  /* 0x0000000800037812 */ /* 0x000fe200078ec0ff */
[----:B------:R-:W-:Y:S01]  /*2d80*/  IMAD.SHL.U32 R5, R4, 0x40, RZ ;  /* 0x0000004004057824 */ /* 0x000fe200078e00ff */
[----:B------:R-:W-:Y:S01]  /*2d90*/  IADD3 R0, P2, R38, UR17, RZ ;  /* 0x0000001126007c10 */ /* 0x000fe2000ff5e0ff */
[----:B------:R-:W-:Y:S01]  /*2da0*/  UMOV UR4, URZ ;  /* 0x0000003f00047c82 */ /* 0x000fe20008000000 */
[----:B------:R-:W-:Y:S01]  /*2db0*/  LOP3.LUT R2, R2, 0x1c0, RZ, 0xc0, !PT ;  /* 0x000001c002027812 */ /* 0x000fe200078ec0ff */
[----:B------:R-:W-:Y:S01]  /*2dc0*/  CS2R R38, SRZ ;  /* 0x0000000000267805 */ /* 0x000fe2000001ff00 */
[----:B------:R-:W-:-:S02]  /*2dd0*/  IADD3.X R6, R7, UR6, RZ, P2, !PT ;  /* 0x0000000607067c10 */ /* 0x000fc400097fe4ff */
[C---:B------:R-:W-:Y:S02]  /*2de0*/  LEA R10, P2, R0.reuse, c[0x0][0x280], 0x2 ;  /* 0x0000a000000a7a11 */ /* 0x040fe400078410ff */
[----:B------:R-:W-:Y:S02]  /*2df0*/  LOP3.LUT R5, R5, 0xc0, RZ, 0xc0, !PT ;  /* 0x000000c005057812 */ /* 0x000fe400078ec0ff */
[----:B------:R-:W-:Y:S02]  /*2e00*/  LOP3.LUT R4, R13, R11, RZ, 0xfc, !PT ;  /* 0x0000000b0d047212 */ /* 0x000fe400078efcff */
[----:B------:R-:W-:Y:S01]  /*2e10*/  LEA.HI.X R11, R0, c[0x0][0x284], R6, 0x2, P2 ;  /* 0x0000a100000b7a11 */ /* 0x000fe200010f1406 */
[----:B------:R-:W-:Y:S01]  /*2e20*/  IMAD.SHL.U32 R0, R33, 0x20, RZ ;  /* 0x0000002021007824 */ /* 0x000fe200078e00ff */
[----:B------:R-:W-:Y:S01]  /*2e30*/  SHF.R.U32.HI R6, RZ, 0x3, R5 ;  /* 0x00000003ff067819 */ /* 0x000fe20000011605 */
[----:B------:R1:W-:Y:S01]  /*2e40*/  STL [R1+0x14], R4 ;  /* 0x0000140401007387 */ /* 0x0003e20000100800 */
[----:B------:R-:W-:Y:S01]  /*2e50*/  ISETP.GE.AND P2, PT, R85, 0x10, PT ;  /* 0x000000105500780c */ /* 0x000fe20003f46270 */
[----:B----4-:R-:W-:Y:S01]  /*2e60*/  CS2R R36, SRZ ;  /* 0x0000000000247805 */ /* 0x010fe2000001ff00 */
[----:B--2---:R-:W-:-:S02]  /*2e70*/  SHF.R.U32.HI R7, RZ, 0x3, R2 ;  /* 0x00000003ff077819 */ /* 0x004fc40000011602 */
[-C--:B------:R-:W-:Y:S02]  /*2e80*/  LOP3.LUT R212, R6, R5.reuse, R212, 0x1e, !PT ;  /* 0x0000000506d47212 */ /* 0x080fe400078e1ed4 */
[--C-:B------:R-:W-:Y:S02]  /*2e90*/  LOP3.LUT R7, R7, R2, R3.reuse, 0x1e, !PT ;  /* 0x0000000207077212 */ /* 0x100fe400078e1e03 */
[----:B------:R-:W-:Y:S01]  /*2ea0*/  SHF.R.S32.HI R2, RZ, 0x2, R24 ;  /* 0x00000002ff027819 */ /* 0x000fe20000011418 */
[----:B------:R-:W-:Y:S01]  /*2eb0*/  IMAD.IADD R212, R0, 0x1, R212 ;  /* 0x0000000100d47824 */ /* 0x000fe200078e02d4 */
[----:B------:R-:W-:Y:S01]  /*2ec0*/  LOP3.LUT R3, R6, R5, R3, 0x1e, !PT ;  /* 0x0000000506037212 */ /* 0x000fe200078e1e03 */
[----:B------:R-:W-:Y:S02]  /*2ed0*/  IMAD.IADD R218, R218, 0x1, R7 ;  /* 0x00000001dada7824 */ /* 0x000fe400078e0207 */
[----:B------:R-:W-:Y:S01]  /*2ee0*/  IMAD R2, R27, 0x10, R2 ;  /* 0x000000101b027824 */ /* 0x000fe200078e0202 */
[----:B------:R-:W-:-:S02]  /*2ef0*/  LEA R212, R212, 0x80, 0x1 ;  /* 0x00000080d4d47811 */ /* 0x000fc400078e08ff */
[----:B------:R-:W-:Y:S02]  /*2f00*/  LEA R218, R218, 0x13480, 0x1 ;  /* 0x00013480dada7811 */ /* 0x000fe400078e08ff */
[----:B------:R2:W-:Y:S03]  /*2f10*/  STL [R1+0x8], R2 ;  /* 0x0000080201007387 */ /* 0x0005e60000100800 */
[--C-:B------:R-:W-:Y:S02]  /*2f20*/  IMAD R219, R222, 0x2, R218.reuse ;  /* 0x00000002dedb7824 */ /* 0x100fe400078e02da */
[----:B------:R-:W-:Y:S02]  /*2f30*/  IMAD R220, R223, 0x2, R218 ;  /* 0x00000002dfdc7824 */ /* 0x000fe400078e02da */
[----:B-1----:R-:W-:Y:S02]  /*2f40*/  IMAD R4, R27, 0x200, R0 ;  /* 0x000002001b047824 */ /* 0x002fe400078e0200 */
[----:B------:R-:W-:-:S02]  /*2f50*/  IMAD R223, R223, 0x2, R219 ;  /* 0x00000002dfdf7824 */ /* 0x000fc400078e02db */
[----:B------:R-:W-:Y:S02]  /*2f60*/  IMAD.IADD R221, R4, 0x1, R3 ;  /* 0x0000000104dd7824 */ /* 0x000fe400078e0203 */
[----:B------:R-:W-:Y:S02]  /*2f70*/  @!P2 IMAD.SHL.U32 R3, R85, 0x10, RZ ;  /* 0x000000105503a824 */ /* 0x000fe400078e00ff */
[C---:B------:R-:W-:Y:S01]  /*2f80*/  IMAD.SHL.U32 R216, R221.reuse, 0x2, RZ ;  /* 0x00000002ddd87824 */ /* 0x040fe200078e00ff */
[----:B------:R-:W-:Y:S01]  /*2f90*/  CS2R R84, SRZ ;  /* 0x0000000000547805 */ /* 0x000fe2000001ff00 */
[----:B------:R-:W-:Y:S01]  /*2fa0*/  IMAD R222, R222, 0x2, R220 ;  /* 0x00000002dede7824 */ /* 0x000fe200078e02dc */
[----:B------:R1:W-:Y:S01]  /*2fb0*/  @!P2 LDGSTS.E.BYPASS.LTC128B.128 [R3+0xf280], [R10.64] ;  /* 0x0f2800000a03afae */ /* 0x0003e2000b901d52 */
[----:B------:R-:W-:Y:S01]  /*2fc0*/  IMAD.IADD R226, R221, 0x1, R225 ;  /* 0x00000001dde27824 */ /* 0x000fe200078e02e1 */
[----:B------:R-:W-:Y:S02]  /*2fd0*/  IADD3 R217, R216, 0xc080, RZ ;  /* 0x0000c080d8d97810 */ /* 0x000fe40007ffe0ff */
[----:B------:R-:W0:Y:S01]  /*2fe0*/  LDGDEPBAR ;  /* 0x00000000000079af */ /* 0x000e220000000000 */
[----:B--2---:R-:W-:-:S03]  /*2ff0*/  LOP3.LUT R2, R6, R12, R5, 0x1e, !PT ;  /* 0x0000000c06027212 */ /* 0x004fc600078e1e05 */
[----:B------:R-:W0:Y:S01]  /*3000*/  LDGDEPBAR ;  /* 0x00000000000079af */ /* 0x000e220000000000 */
[----:B------:R-:W-:Y:S02]  /*3010*/  IMAD R217, R225, 0x2, R217 ;  /* 0x00000002e1d97824 */ /* 0x000fe400078e02d9 */
[----:B------:R-:W-:Y:S01]  /*3020*/  IMAD.IADD R224, R0, 0x1, R2 ;  /* 0x0000000100e07824 */ /* 0x000fe200078e0202 */
[----:B------:R-:W-:Y:S01]  /*3030*/  IADD3 R2, R19, UR5, RZ ;  /* 0x0000000513027c10 */ /* 0x000fe2000fffe0ff */
[----:B------:R-:W-:Y:S01]  /*3040*/  IMAD.SHL.U32 R0, R29, 0x2, RZ ;  /* 0x000000021d007824 */ /* 0x000fe200078e00ff */
[----:B------:R-:W-:-:S03]  /*3050*/  UMOV UR5, 0x1 ;  /* 0x0000000100057882 */ /* 0x000fc60000000000 */
[----:B------:R-:W-:Y:S04]  /*3060*/  STL [R1+0x68], R2 ;  /* 0x0000680201007387 */ /* 0x000fe80000100800 */
[----:B------:R2:W-:Y:S02]  /*3070*/  STL [R1+0x50], R0 ;  /* 0x0000500001007387 */ /* 0x0005e40000100800 */
[----:B--2---:R-:W-:-:S05]  /*3080*/  IADD3 R0, -R0, UR8, RZ ;  /* 0x0000000800007c10 */ /* 0x004fca000fffe1ff */
[----:B------:R1:W-:Y:S02]  /*3090*/  STL [R1+0x10], R0 ;  /* 0x0000100001007387 */ /* 0x0003e40000100800 */
.L_x_585:
        /* <DEDUP_REMOVED lines=31> */
[----:B------:R-:W-:Y:S01]  /*3290*/  LDSM.16.M88.4 R160, [R215+0x4080] ;  /* 0x00408000d7a0783b */ /* 0x000fe20000000200 */
        /* <DEDUP_REMOVED lines=15> */
[-C--:B-----5:R-:W-:Y:S01]  /*3390*/  HMMA.16816.F32.BF16 R4, R152, R156.reuse, R4 ;  /* 0x0000009c9804723c */ /* 0x0a0fe20000041804 */
[----:B------:R-:W4:Y:S07]  /*33a0*/  LDSM.16.M88.4 R148, [R2+0x7880] ;  /* 0x007880000294783b */ /* 0x000f2e0000000200 */
[C---:B---3--:R-:W-:Y:S08]  /*33b0*/  HMMA.16816.F32.BF16 R8, R132.reuse, R156, R8 ;  /* 0x0000009c8408723c */ /* 0x048ff00000041808 */
        /* <DEDUP_REMOVED lines=9> */
[-C--:B--2---:R-:W-:Y:S01]  /*3450*/  HMMA.16816.F32.BF16 R4, R136, R144.reuse, R4 ;  /* 0x000000908804723c */ /* 0x084fe20000041804 */
[----:B------:R-:W-:Y:S07]  /*3460*/  LDSM.16.M88.4 R152, [R214+0x5080] ;  /* 0x00508000d698783b */ /* 0x000fee0000000200 */
[C---:B----4-:R-:W-:Y:S08]  /*3470*/  HMMA.16816.F32.BF16 R8, R148.reuse, R144, R8 ;  /* 0x000000909408723c */ /* 0x050ff00000041808 */
[-C--:B------:R-:W-:Y:S08]  /*3480*/  HMMA.16816.F32.BF16 R12, R148, R146.reuse, R12 ;  /* 0x00000092940c723c */ /* 0x080ff0000004180c */
[C---:B------:R-:W-:Y:S01]  /*3490*/  HMMA.16816.F32.BF16 R16, R136.reuse, R146, R16 ;  /* 0x000000928810723c */ /* 0x040fe20000041810 */
[----:B------:R-:W2:Y:S07]  /*34a0*/  LDSM.16.M88.4 R144, [R0+0x8880] ;  /* 0x008880000090783b */ /* 0x000eae0000000200 */
[-C--:B---3--:R-:W-:Y:S08]  /*34b0*/  HMMA.16816.F32.BF16 R20, R136, R156.reuse, R20 ;  /* 0x0000009c8814723c */ /* 0x088ff00000041814 */
[C---:B------:R-:W-:Y:S08]  /*34c0*/  HMMA.16816.F32.BF16 R24, R148.reuse, R156, R24 ;  /* 0x0000009c9418723c */ /* 0x040ff00000041818 */
[-C--:B------:R-:W-:Y:S01]  /*34d0*/  HMMA.16816.F32.BF16 R28, R148, R158.reuse, R28 ;  /* 0x0000009e941c723c */ /* 0x080fe2000004181c */
[----:B------:R-:W3:Y:S07]  /*34e0*/  LDSM.16.M88.4 R148, [R3+0x8080] ;  /* 0x008080000394783b */ /* 0x000eee0000000200 */
[----:B------:R-:W-:Y:S01]  /*34f0*/  HMMA.16816.F32.BF16 R32, R136, R158, R32 ;  /* 0x0000009e8820723c */ /* 0x000fe20000041820 */
[----:B------:R-:W4:Y:S07]  /*3500*/  LDSM.16.M88.4 R136, [R2+0x8880] ;  /* 0x008880000288783b */ /* 0x000f2e0000000200 */
[-C--:B-1----:R-:W-:Y:S08]  /*3510*/  HMMA.16816.F32.BF16 R4, R132, R140.reuse, R4 ;  /* 0x0000008c8404723c */ /* 0x082ff00000041804 */
[C---:B--2---:R-:W-:Y:S08]  /*3520*/  HMMA.16816.F32.BF16 R8, R144.reuse, R140, R8 ;  /* 0x0000008c9008723c */ /* 0x044ff00000041808 */
[-C--:B------:R-:W-:Y:S08]  /*3530*/  HMMA.16816.F32.BF16 R12, R144, R142.reuse, R12 ;  /* 0x0000008e900c723c */ /* 0x080ff0000004180c */
[C---:B------:R-:W-:Y:S08]  /*3540*/  HMMA.16816.F32.BF16 R16, R132.reuse, R142, R16 ;  /* 0x0000008e8410723c */ /* 0x040ff00000041810 */
[-C--:B------:R-:W-:Y:S08]  /*3550*/  HMMA.16816.F32.BF16 R20, R132, R152.reuse, R20 ;  /* 0x000000988414723c */ /* 0x080ff00000041814 */
[C---:B------:R-:W-:Y:S08]  /*3560*/  HMMA.16816.F32.BF16 R24, R144.reuse, R152, R24 ;  /* 0x000000989018723c */ /* 0x040ff00000041818 */
[-C--:B------:R-:W-:Y:S08]  /*3570*/  HMMA.16816.F32.BF16 R28, R144, R154.reuse, R28 ;  /* 0x0000009a901c723c */ /* 0x080ff0000004181c */
[----:B------:R-:W-:Y:S08]  /*3580*/  HMMA.16816.F32.BF16 R32, R132, R154, R32 ;  /* 0x0000009a8420723c */ /* 0x000ff00000041820 */
[-C--:B---3--:R-:W-:Y:S08]  /*3590*/  HMMA.16816.F32.BF16 R4, R148, R160.reuse, R4 ;  /* 0x000000a09404723c */ /* 0x088ff00000041804 */
        /* <DEDUP_REMOVED lines=139> */
.L_x_583:
        /* <DEDUP_REMOVED lines=518> */
[----:B------:R-:W5:Y:S01]  /*5eb0*/  LDL R152, [R1+0x54] ;  /* 0x0000540001987983 */ /* 0x000f620000100800 */
[----:B------:R-:W-:Y:S02]  /*5ec0*/  UIADD3 UR7, -UR6, UR12, URZ ;  /* 0x0000000c06077290 */ /* 0x000fe4000fffe13f */
[----:B------:R-:W-:Y:S01]  /*5ed0*/  IMAD.U32 R7, RZ, RZ, UR6 ;  /* 0x00000006ff077e24 */ /* 0x000fe2000f8e00ff */
[----:B------:R-:W5:Y:S01]  /*5ee0*/  LDL R243, [R1+0xc] ;  /* 0x00000c0001f37983 */ /* 0x000f620000100800 */
[----:B------:R-:W-:Y:S03]  /*5ef0*/  UIADD3 UR15, UR17, UR15, URZ ;  /* 0x0000000f110f7290 */ /* 0x000fe6000fffe03f */
[----:B------:R-:W1:Y:S03]  /*5f00*/  S2R R239, SR_TID.X ;  /* 0x0000000000ef7919 */ /* 0x000e660000002100 */
        /* <DEDUP_REMOVED lines=27> */
.L_x_584:
        /* <DEDUP_REMOVED lines=80> */
[-C--:B------:R-:W-:Y:S04]  /*65c0*/  HMMA.16816.F32.BF16 R12, R148, R152.reuse, R12 ;  /* 0x00000098940c723c */ /* 0x080fe8000004180c */
        /* <DEDUP_REMOVED lines=159> */
.L_x_582:
        /* <DEDUP_REMOVED lines=165> */
.L_x_587:
[----:B-1----:R-:W2:Y:S01]  /*7a10*/  LDL R31, [R1+0x20] ;  /* 0x00002000011f7983 */ /* 0x002ea20000100800 */
[----:B------:R-:W-:Y:S01]  /*7a20*/  LEA.HI R0, R30, R32, RZ, 0x3 ;  /* 0x000000201e007211 */ /* 0x000fe200078f18ff */
[----:B------:R-:W-:Y:S01]  /*7a30*/  IMAD.SHL.U32 R12, R29, 0x8, RZ ;  /* 0x000000081d0c7824 */ /* 0x000fe200078e00ff */
[----:B------:R-:W-:Y:S01]  /*7a40*/  LEA.HI R2, R28, R28, RZ, 0x1 ;  /* 0x0000001c1c027211 */ /* 0x000fe200078f08ff */
[----:B------:R-:W-:Y:S01]  /*7a50*/  USHF.R.S32.HI UR7, URZ, 0x1f, UR13 ;  /* 0x0000001f3f077899 */ /* 0x000fe2000801140d */
[----:B-----5:R-:W-:Y:S01]  /*7a60*/  IADD3 R5, R5, -UR6, RZ ;  /* 0x8000000605057c10 */ /* 0x020fe2000fffe0ff */
[----:B------:R-:W-:Y:S01]  /*7a70*/  IMAD.SHL.U32 R0, R0, 0x8, RZ ;  /* 0x0000000800007824 */ /* 0x000fe200078e00ff */
[----:B------:R-:W-:Y:S01]  /*7a80*/  LOP3.LUT R2, R2, 0x3fffffe, RZ, 0xc0, !PT ;  /* 0x03fffffe02027812 */ /* 0x000fe200078ec0ff */
[----:B------:R-:W-:Y:S01]  /*7a90*/  USEL UR13, UR13, URZ, !UP1 ;  /* 0x0000003f0d0d7287 */ /* 0x000fe2000c800000 */
[----:B------:R-:W-:Y:S01]  /*7aa0*/  SHF.R.S32.HI R13, RZ, 0x1f, R12 ;  /* 0x0000001fff0d7819 */ /* 0x000fe2000001140c */
[----:B------:R-:W-:Y:S01]  /*7ab0*/  USEL UR7, UR7, URZ, !UP1 ;  /* 0x0000003f07077287 */ /* 0x000fe2000c800000 */
[----:B------:R-:W-:Y:S01]  /*7ac0*/  LOP3.LUT R0, R0, 0xc0, RZ, 0xc0, !PT ;  /* 0x000000c000007812 */ /* 0x000fe200078ec0ff */
[----:B------:R-:W-:Y:S01]  /*7ad0*/  IMAD.IADD R2, R28, 0x1, -R2 ;  /* 0x000000011c027824 */ /* 0x000fe200078e0a02 */
[----:B------:R-:W-:Y:S01]  /*7ae0*/  IMNMX R14, R5, 0x80, PT ;  /* 0x00000080050e7817 */ /* 0x000fe20003800200 */
[----:B------:R-:W-:Y:S01]  /*7af0*/  ULDC.64 UR4, c[0x0][0x340] ;  /* 0x0000d00000047ab9 */ /* 0x000fe20000000a00 */
[----:B------:R-:W-:Y:S01]  /*7b00*/  LOP3.LUT R3, R0, 0x18, R12, 0xf8, !PT ;  /* 0x0000001800037812 */ /* 0x000fe200078ef80c */
[----:B------:R-:W-:Y:S01]  /*7b10*/  IMAD R2, R24, 0x8, R2 ;  /* 0x0000000818027824 */ /* 0x000fe200078e0202 */
[----:B------:R-:W-:Y:S01]  /*7b20*/  SHF.R.U32.HI R0, RZ, 0x3, R0 ;  /* 0x00000003ff007819 */ /* 0x000fe20000011600 */
[----:B------:R-:W-:Y:S01]  /*7b30*/  UIMAD UR4, UR7, UR4, URZ ;  /* 0x00000004070472a4 */ /* 0x000fe2000f8e023f */
[----:B------:R-:W-:Y:S01]  /*7b40*/  ISETP.GE.AND P4, PT, R28, R14, PT ;  /* 0x0000000e1c00720c */ /* 0x000fe20003f86270 */
[----:B------:R-:W-:Y:S01]  /*7b50*/  IMAD.U32 R30, RZ, RZ, UR13 ;  /* 0x0000000dff1e7e24 */ /* 0x000fe2000f8e00ff */
[----:B------:R-:W-:Y:S01]  /*7b60*/  LOP3.LUT R0, R3, R0, RZ, 0x3c, !PT ;  /* 0x0000000003007212 */ /* 0x000fe200078e3cff */
[----:B------:R-:W-:Y:S01]  /*7b70*/  UIMAD UR4, UR13, UR5, UR4 ;  /* 0x000000050d0472a4 */ /* 0x000fe2000f8e0204 */
[----:B------:R-:W-:Y:S01]  /*7b80*/  IMAD.U32 R6, RZ, RZ, UR14 ;  /* 0x0000000eff067e24 */ /* 0x000fe2000f8e00ff */
[----:B------:R-:W-:Y:S01]  /*7b90*/  BSSY B0, `(.L_x_588) ;  /* 0x0000029000007945 */ /* 0x000fe20003800000 */
[----:B------:R-:W-:Y:S01]  /*7ba0*/  IADD3 R15, R12, 0x20, RZ ;  /* 0x000000200c0f7810 */ /* 0x000fe20007ffe0ff */
[----:B------:R-:W-:-:S04]  /*7bb0*/  IMAD.U32 R0, R2, 0x20, R0 ;  /* 0x0000002002007824 */ /* 0x000fc800078e0000 */
[----:B------:R-:W-:-:S05]  /*7bc0*/  IMAD.SHL.U32 R0, R0, 0x2, RZ ;  /* 0x0000000200007824 */ /* 0x000fca00078e00ff */
[----:B------:R1:W3:Y:S04]  /*7bd0*/  LDS.128 R40, [R0+0x7080] ;  /* 0x0070800000287984 */ /* 0x0002e80000000c00 */
[----:B------:R1:W4:Y:S04]  /*7be0*/  LDS.128 R36, [R0+0x9080] ;  /* 0x0090800000247984 */ /* 0x0003280000000c00 */
[----:B------:R1:W1:Y:S04]  /*7bf0*/  LDS.128 R32, [R0+0xb080] ;  /* 0x00b0800000207984 */ /* 0x0002680000000c00 */
[----:B------:R1:W1:Y:S04]  /*7c00*/  LDS.128 R52, [R0+0x80] ;  /* 0x0000800000347984 */ /* 0x0002680000000c00 */
[----:B------:R1:W1:Y:S04]  /*7c10*/  LDS.128 R48, [R0+0x2080] ;  /* 0x0020800000307984 */ /* 0x0002680000000c00 */
[----:B------:R1:W1:Y:S04]  /*7c20*/  LDS.128 R44, [R0+0x4080] ;  /* 0x00408000002c7984 */ /* 0x0002680000000c00 */
[----:B------:R1:W1:Y:S04]  /*7c30*/  LDS.128 R60, [R0+0x1080] ;  /* 0x00108000003c7984 */ /* 0x0002680000000c00 */
[----:B------:R1:W1:Y:S04]  /*7c40*/  LDS.128 R56, [R0+0x3080] ;  /* 0x0030800000387984 */ /* 0x0002680000000c00 */
[----:B------:R1:W1:Y:S01]  /*7c50*/  LDS.128 R64, [R0+0x5080] ;  /* 0x0050800000407984 */ /* 0x0002620000000c00 */
[----:B--2---:R-:W-:-:S05]  /*7c60*/  SHF.R.S32.HI R29, RZ, 0x1f, R31 ;  /* 0x0000001fff1d7819 */ /* 0x004fca000001141f */
[----:B------:R-:W-:-:S04]  /*7c70*/  IMAD R2, R29, c[0x0][0x338], RZ ;  /* 0x0000ce001d027a24 */ /* 0x000fc800078e02ff */
[C---:B------:R-:W-:Y:S02]  /*7c80*/  IMAD R4, R31.reuse, c[0x0][0x33c], R2 ;  /* 0x0000cf001f047a24 */ /* 0x040fe400078e0202 */
[----:B------:R-:W-:-:S04]  /*7c90*/  IMAD.WIDE.U32 R2, R31, c[0x0][0x338], R12 ;  /* 0x0000ce001f027a25 */ /* 0x000fc800078e000c */
[----:B------:R-:W-:Y:S01]  /*7ca0*/  IMAD.IADD R3, R3, 0x1, R4 ;  /* 0x0000000103037824 */ /* 0x000fe200078e0204 */
[----:B------:R-:W-:-:S03]  /*7cb0*/  IADD3 R4, P0, R28, UR8, RZ ;  /* 0x000000081c047c10 */ /* 0x000fc6000ff1e0ff */
[----:B------:R-:W-:Y:S01]  /*7cc0*/  IMAD.WIDE.U32 R10, R30, c[0x0][0x340], R2 ;  /* 0x0000d0001e0a7a25 */ /* 0x000fe200078e0002 */
[----:B------:R-:W-:-:S04]  /*7cd0*/  LEA.HI.X.SX32 R5, R28, UR9, 0x1, P0 ;  /* 0x000000091c057c11 */ /* 0x000fc800080f0eff */
[----:B------:R-:W-:Y:S01]  /*7ce0*/  IADD3 R7, R11, UR4, RZ ;  /* 0x000000040b077c10 */ /* 0x000fe2000fffe0ff */
[----:B------:R-:W-:Y:S01]  /*7cf0*/  IMAD.WIDE R8, R6, 0x80, R4 ;  /* 0x0000008006087825 */ /* 0x000fe200078e0204 */
[----:B------:R-:W-:Y:S05]  /*7d00*/  @P4 BRA `(.L_x_589) ;  /* 0x0000011000004947 */ /* 0x000fea0003800000 */
[C---:B-1-34-:R-:W-:Y:S01]  /*7d10*/  ISETP.GE.AND P3, PT, R12.reuse, c[0x0][0x324], PT ;  /* 0x0000c9000c007a0c */ /* 0x05afe20003f66270 */
[----:B------:R-:W1:Y:S01]  /*7d20*/  LDS.128 R24, [R0+0x8080] ;  /* 0x0080800000187984 */ /* 0x000e620000000c00 */
[----:B------:R-:W-:Y:S01]  /*7d30*/  IMAD.MOV.U32 R6, RZ, RZ, R10 ;  /* 0x000000ffff067224 */ /* 0x000fe200078e000a */
[----:B------:R-:W-:Y:S02]  /*7d40*/  IADD3 R2, R12, 0x40, RZ ;  /* 0x000000400c027810 */ /* 0x000fe40007ffe0ff */
[----:B------:R-:W-:Y:S01]  /*7d50*/  LDS.128 R16, [R0+0xa080] ;  /* 0x00a0800000107984 */ /* 0x000fe20000000c00 */
[----:B------:R-:W-:Y:S01]  /*7d60*/  IMAD.WIDE.U32 R4, R8, c[0x0][0x330], R6 ;  /* 0x0000cc0008047a25 */ /* 0x000fe200078e0006 */
[----:B------:R-:W-:Y:S02]  /*7d70*/  ISETP.GE.AND P2, PT, R15, c[0x0][0x324], PT ;  /* 0x0000c9000f007a0c */ /* 0x000fe40003f46270 */
[----:B------:R-:W-:-:S02]  /*7d80*/  ISETP.GE.AND P1, PT, R2, c[0x0][0x324], PT ;  /* 0x0000c90002007a0c */ /* 0x000fc40003f26270 */
[----:B------:R-:W-:Y:S02]  /*7d90*/  LEA R2, P0, R4, c[0x0][0x318], 0x1 ;  /* 0x0000c60004027a11 */ /* 0x000fe400078008ff */
[----:B------:R2:W3:Y:S02]  /*7da0*/  @!P3 LDS.128 R20, [R0+0x6080] ;  /* 0x006080000014b984 */ /* 0x0004e40000000c00 */
[----:B--2---:R-:W-:-:S04]  /*7db0*/  IMAD R0, R9, c[0x0][0x330], RZ ;  /* 0x0000cc0009007a24 */ /* 0x004fc800078e02ff */
[----:B------:R-:W-:-:S04]  /*7dc0*/  IMAD R0, R8, c[0x0][0x334], R0 ;  /* 0x0000cd0008007a24 */ /* 0x000fc800078e0200 */
[----:B------:R-:W-:-:S05]  /*7dd0*/  IMAD.IADD R0, R5, 0x1, R0 ;  /* 0x0000000105007824 */ /* 0x000fca00078e0200 */
[----:B------:R-:W-:-:S05]  /*7de0*/  LEA.HI.X R3, R4, c[0x0][0x31c], R0, 0x1, P0 ;  /* 0x0000c70004037a11 */ /* 0x000fca00000f0c00 */
[----:B-1----:R1:W-:Y:S04]  /*7df0*/  @!P2 STG.E.128 [R2.64+0x40], R24 ;  /* 0x000040180200a986 */ /* 0x0023e8000c101d12 */
[----:B---3--:R1:W-:Y:S04]  /*7e00*/  @!P3 STG.E.128 [R2.64], R20 ;  /* 0x000000140200b986 */ /* 0x0083e8000c101d12 */
[----:B------:R1:W-:Y:S02]  /*7e10*/  @!P1 STG.E.128 [R2.64+0x80], R16 ;  /* 0x0000801002009986 */ /* 0x0003e4000c101d12 */
.L_x_589:
[----:B-1-34-:R-:W-:Y:S05]  /*7e20*/  BSYNC B0 ;  /* 0x0000000000007941 */ /* 0x01afea0003800000 */
.L_x_588:
[----:B------:R-:W-:Y:S01]  /*7e30*/  IADD3 R28, R28, 0x40, RZ ;  /* 0x000000401c1c7810 */ /* 0x000fe20007ffe0ff */
[----:B------:R-:W-:Y:S03]  /*7e40*/  BSSY B0, `(.L_x_590) ;  /* 0x0000014000007945 */ /* 0x000fe60003800000 */
[----:B------:R-:W-:-:S13]  /*7e50*/  ISETP.GE.AND P3, PT, R28, R14, PT ;  /* 0x0000000e1c00720c */ /* 0x000fda0003f66270 */
        /* <DEDUP_REMOVED lines=15> */
[----:B------:R1:W-:Y:S04]  /*7f50*/  @!P2 STG.E.128 [R2.64], R40 ;  /* 0x000000280200a986 */ /* 0x0003e8000c101d12 */
[----:B------:R1:W-:Y:S04]  /*7f60*/  @!P1 STG.E.128 [R2.64+0x40], R36 ;  /* 0x0000402402009986 */ /* 0x0003e8000c101d12 */
[----:B------:R1:W-:Y:S02]  /*7f70*/  @!P0 STG.E.128 [R2.64+0x80], R32 ;  /* 0x0000802002008986 */ /* 0x0003e4000c101d12 */
.L_x_591:
[----:B------:R-:W-:Y:S05]  /*7f80*/  BSYNC B0 ;  /* 0x0000000000007941 */ /* 0x000fea0003800000 */
.L_x_590:
[----:B------:R-:W-:Y:S01]  /*7f90*/  IMAD R0, R29, c[0x0][0x308], RZ ;  /* 0x0000c2001d007a24 */ /* 0x000fe200078e02ff */
[----:B------:R-:W-:Y:S01]  /*7fa0*/  ULDC.64 UR4, c[0x0][0x310] ;  /* 0x0000c40000047ab9 */ /* 0x000fe20000000a00 */
[C---:B-1----:R-:W-:Y:S01]  /*7fb0*/  IMAD.WIDE.U32 R2, R31.reuse, c[0x0][0x308], R12 ;  /* 0x0000c2001f027a25 */ /* 0x042fe200078e000c */
[----:B------:R-:W-:Y:S01]  /*7fc0*/  UIMAD UR4, UR7, UR4, URZ ;  /* 0x00000004070472a4 */ /* 0x000fe2000f8e023f */
[----:B------:R-:W-:Y:S02]  /*7fd0*/  BSSY B0, `(.L_x_592) ;  /* 0x0000015000007945 */ /* 0x000fe40003800000 */
[----:B------:R-:W-:Y:S01]  /*7fe0*/  IMAD R0, R31, c[0x0][0x30c], R0 ;  /* 0x0000c3001f007a24 */ /* 0x000fe200078e0200 */
[----:B------:R-:W-:-:S04]  /*7ff0*/  UIMAD UR4, UR13, UR5, UR4 ;  /* 0x000000050d0472a4 */ /* 0x000fc8000f8e0204 */
[----:B------:R-:W-:-:S05]  /*8000*/  IADD3 R3, R3, R0, RZ ;  /* 0x0000000003037210 */ /* 0x000fca0007ffe0ff */
        /* <DEDUP_REMOVED lines=17> */
.L_x_593:
[----:B------:R-:W-:Y:S05]  /*8120*/  BSYNC B0 ;  /* 0x0000000000007941 */ /* 0x000fea0003800000 */
.L_x_592:
        /* <DEDUP_REMOVED lines=19> */
.L_x_586:
        /* <DEDUP_REMOVED lines=31> */
.L_x_594:
[----:B-1----:R-:W2:Y:S01]  /*8450*/  LDL R0, [R1+0x20] ;  /* 0x0000200001007983 */ /* 0x002ea20000100800 */
[----:B------:R-:W-:Y:S01]  /*8460*/  USHF.R.S32.HI UR7, URZ, 0x1f, UR13 ;  /* 0x0000001f3f077899 */ /* 0x000fe2000801140d */
[----:B-----5:R-:W-:Y:S01]  /*8470*/  IADD3 R14, R6, -UR6, RZ ;  /* 0x80000006060e7c10 */ /* 0x020fe2000fffe0ff */
[----:B------:R-:W-:Y:S01]  /*8480*/  USEL UR13, UR13, URZ, !UP1 ;  /* 0x0000003f0d0d7287 */ /* 0x000fe2000c800000 */
[----:B------:R-:W1:Y:S01]  /*8490*/  S2R R2, SR_TID.X ;  /* 0x0000000000027919 */ /* 0x000e620000002100 */
[----:B------:R-:W-:Y:S01]  /*84a0*/  USEL UR7, UR7, URZ, !UP1 ;  /* 0x0000003f07077287 */ /* 0x000fe2000c800000 */
[----:B------:R-:W-:Y:S01]  /*84b0*/  IMAD.U32 R6, RZ, RZ, UR14 ;  /* 0x0000000eff067e24 */ /* 0x000fe2000f8e00ff */
[----:B------:R-:W-:Y:S01]  /*84c0*/  ULDC.64 UR4, c[0x0][0x310] ;  /* 0x0000c40000047ab9 */ /* 0x000fe20000000a00 */
[----:B------:R-:W-:Y:S01]  /*84d0*/  BSSY B0, `(.L_x_595) ;  /* 0x0000027000007945 */ /* 0x000fe20003800000 */
[----:B------:R-:W-:Y:S01]  /*84e0*/  UIMAD UR4, UR7, UR4, URZ ;  /* 0x00000004070472a4 */ /* 0x000fe2000f8e023f */
[----:B------:R-:W-:-:S03]  /*84f0*/  IMAD.U32 R17, RZ, RZ, UR13 ;  /* 0x0000000dff117e24 */ /* 0x000fc6000f8e00ff */
[----:B------:R-:W-:Y:S01]  /*8500*/  UIMAD UR4, UR13, UR5, UR4 ;  /* 0x000000050d0472a4 */ /* 0x000fe2000f8e0204 */
[----:B-1----:R-:W-:-:S04]  /*8510*/  SHF.R.S32.HI R4, RZ, 0x1f, R2 ;  /* 0x0000001fff047819 */ /* 0x002fc80000011402 */
[----:B------:R-:W-:Y:S01]  /*8520*/  LEA.HI R4, R4, R2, RZ, 0x2 ;  /* 0x0000000204047211 */ /* 0x000fe200078f10ff */
[----:B--2---:R-:W-:-:S03]  /*8530*/  IMAD.MOV.U32 R19, RZ, RZ, R0 ;  /* 0x000000ffff137224 */ /* 0x004fc600078e0000 */
[----:B------:R-:W-:Y:S02]  /*8540*/  LOP3.LUT R0, R4, 0x1ffffffc, RZ, 0xc0, !PT ;  /* 0x1ffffffc04007812 */ /* 0x000fe400078ec0ff */
[----:B------:R-:W-:-:S03]  /*8550*/  SHF.R.S32.HI R18, RZ, 0x1f, R19 ;  /* 0x0000001fff127819 */ /* 0x000fc60000011413 */
[----:B------:R-:W-:-:S04]  /*8560*/  IMAD.IADD R0, R2, 0x1, -R0 ;  /* 0x0000000102007824 */ /* 0x000fc800078e0a00 */
[----:B------:R-:W-:Y:S02]  /*8570*/  IMAD.SHL.U32 R12, R0, 0x8, RZ ;  /* 0x00000008000c7824 */ /* 0x000fe400078e00ff */
[----:B------:R-:W-:-:S03]  /*8580*/  IMAD R0, R18, c[0x0][0x308], RZ ;  /* 0x0000c20012007a24 */ /* 0x000fc600078e02ff */
[----:B------:R-:W-:Y:S01]  /*8590*/  SHF.R.S32.HI R13, RZ, 0x1f, R12 ;  /* 0x0000001fff0d7819 */ /* 0x000fe2000001140c */
[C---:B------:R-:W-:Y:S01]  /*85a0*/  IMAD R0, R19.reuse, c[0x0][0x30c], R0 ;  /* 0x0000c30013007a24 */ /* 0x040fe200078e0200 */
[C---:B------:R-:W-:Y:S02]  /*85b0*/  IADD3 R15, R12.reuse, 0x20, RZ ;  /* 0x000000200c0f7810 */ /* 0x040fe40007ffe0ff */
[----:B------:R-:W-:Y:S01]  /*85c0*/  IADD3 R16, R12, 0x40, RZ ;  /* 0x000000400c107810 */ /* 0x000fe20007ffe0ff */
[----:B------:R-:W-:-:S04]  /*85d0*/  IMAD.WIDE.U32 R2, R19, c[0x0][0x308], R12 ;  /* 0x0000c20013027a25 */ /* 0x000fc800078e000c */
[----:B------:R-:W-:Y:S01]  /*85e0*/  IMAD.IADD R3, R3, 0x1, R0 ;  /* 0x0000000103037824 */ /* 0x000fe200078e0200 */
[----:B------:R-:W-:-:S03]  /*85f0*/  SHF.R.S32.HI R0, RZ, 0x2, R4 ;  /* 0x00000002ff007819 */ /* 0x000fc60000011404 */
[----:B------:R-:W-:Y:S01]  /*8600*/  IMAD.WIDE.U32 R10, R17, c[0x0][0x310], R2 ;  /* 0x0000c400110a7a25 */ /* 0x000fe200078e0002 */
[C---:B------:R-:W-:Y:S02]  /*8610*/  ISETP.GE.AND P4, PT, R0.reuse, R14, PT ;  /* 0x0000000e0000720c */ /* 0x040fe40003f86270 */
[C---:B------:R-:W-:Y:S02]  /*8620*/  IADD3 R4, P0, R0.reuse, UR8, RZ ;  /* 0x0000000800047c10 */ /* 0x040fe4000ff1e0ff */
[----:B------:R-:W-:Y:S02]  /*8630*/  IADD3 R3, R11, UR4, RZ ;  /* 0x000000040b037c10 */ /* 0x000fe4000fffe0ff */
[----:B------:R-:W-:-:S05]  /*8640*/  LEA.HI.X.SX32 R5, R0, UR9, 0x1, P0 ;  /* 0x0000000900057c11 */ /* 0x000fca00080f0eff */
[----:B------:R-:W-:Y:S02]  /*8650*/  IMAD.WIDE R6, R6, 0x80, R4 ;  /* 0x0000008006067825 */ /* 0x000fe400078e0204 */
        /* <DEDUP_REMOVED lines=14> */
.L_x_596:
[----:B------:R-:W-:Y:S05]  /*8740*/  BSYNC B0 ;  /* 0x0000000000007941 */ /* 0x000fea0003800000 */
.L_x_595:
        /* <DEDUP_REMOVED lines=19> */
.L_x_598:
[----:B------:R-:W-:Y:S05]  /*8880*/  BSYNC B0 ;  /* 0x0000000000007941 */ /* 0x000fea0003800000 */
.L_x_597:
        /* <DEDUP_REMOVED lines=24> */
.L_x_600:
[----:B------:R-:W-:Y:S05]  /*8a10*/  BSYNC B0 ;  /* 0x0000000000007941 */ /* 0x000fea0003800000 */
.L_x_599:
        /* <DEDUP_REMOVED lines=18> */
.L_x_601:
        /* <DEDUP_REMOVED lines=12> */
.L_x_1407:


//--------------------- .text._ZN7cutlass13device_kernelIN5flash19enable_sm80_to_sm89INS1_16FlashAttnBwdSm80INS1_25CollectiveMainloopBwdSm80ILi2ELi1EN4cute5tupleIJNS5_1CILi64EEENS7_ILi128EEENS7_ILi96EEEEEENS_10bfloat16_tEfNS_4arch4Sm80ELb1ELb0ELb1ELb1ELb0ELb0ELb0ELb0ELi2ELi2ELi4ELi2ELb1EEENS1_24CollectiveEpilogueBwdGQAISB_fSE_Li256ELb1ELb0EEENS1_25SingleTileBwdLPTSchedulerILb1ELi128ELb0EEEEEEEEEvNT_6ParamsE --------------------------
	.section	.text._ZN7cutlass13device_kernelIN5flash19enable_sm80_to_sm89INS1_16FlashAttnBwdSm80INS1_25CollectiveMainloopBwdSm80ILi2ELi1EN4cute5tupleIJNS5_1CILi64EEENS7_ILi128EEENS7_ILi96EEEEEENS_10bfloat16_tEfNS_4arch4Sm80ELb1ELb0ELb1ELb1ELb0ELb0ELb0ELb0ELi2ELi2ELi4ELi2ELb1EEENS1_24CollectiveEpilogueBwdGQAISB_fSE_Li256ELb1ELb0EEENS1_25SingleTileBwdLPTSchedulerILb1ELi128ELb0EEEEEEEEEvNT_6ParamsE,"ax",@progbits
	.sectioninfo	@"SHI_REGISTERS=255"
	.align	128
.text._ZN7cutlass13device_kernelIN5flash19enable_sm80_to_sm89INS1_16FlashAttnBwdSm80INS1_25CollectiveMainloopBwdSm80ILi2ELi1EN4cute5tupleIJNS5_1CILi64EEENS7_ILi128EEENS7_ILi96EEEEEENS_10bfloat16_tEfNS_4arch4Sm80ELb1ELb0ELb1ELb1ELb0ELb0ELb0ELb0ELi2ELi2ELi4ELi2ELb1EEENS1_24CollectiveEpilogueBwdGQAISB_fSE_Li256ELb1ELb0EEENS1_25SingleTileBwdLPTSchedulerILb1ELi128ELb0EEEEEEEEEvNT_6ParamsE:
        .type           _ZN7cutlass13device_kernelIN5flash19enable_sm80_to_sm89INS1_16FlashAttnBwdSm80INS1_25CollectiveMainloopBwdSm80ILi2ELi1EN4cute5tupleIJNS5_1CILi64EEENS7_ILi128EEENS7_ILi96EEEEEENS_10bfloat16_tEfNS_4arch4Sm80ELb1ELb0ELb1ELb1ELb0ELb0ELb0ELb0ELi2ELi2ELi4ELi2ELb1EEENS1_24CollectiveEpilogueBwdGQAISB_fSE_Li256ELb1ELb0EEENS1_25SingleTileBwdLPTSchedulerILb1ELi128ELb0EEEEEEEEEvNT_6ParamsE,@function
        .size           _ZN7cutlass13device_kernelIN5flash19enable_sm80_to_sm89INS1_16FlashAttnBwdSm80INS1_25CollectiveMainloopBwdSm80ILi2ELi1EN4cute5tupleIJNS5_1CILi64EEENS7_ILi128EEENS7_ILi96EEEEEENS_10bfloat16_tEfNS_4arch4Sm80ELb1ELb0ELb1ELb1ELb0ELb0ELb0ELb0ELi2ELi2ELi4ELi2ELb1EEENS1_24CollectiveEpilogueBwdGQAISB_fSE_Li256ELb1ELb0EEENS1_25SingleTileBwdLPTSchedulerILb1ELi128ELb0EEEEEEEEEvNT_6ParamsE,(.L_x_1408 - _ZN7cutlass13device_kernelIN5flash19enable_sm80_to_sm89INS1_16FlashAttnBwdSm80INS1_25CollectiveMainloopBwdSm80ILi2ELi1EN4cute5tupleIJNS5_1CILi64EEENS7_ILi128EEENS7_ILi96EEEEEENS_10bfloat16_tEfNS_4arch4Sm80ELb1ELb0ELb1ELb1ELb0ELb0ELb0ELb0ELi2ELi2ELi4ELi2ELb1EEENS1_24CollectiveEpilogueBwdGQAISB_fSE_Li256ELb1ELb0EEENS1_25SingleTileBwdLPTSchedulerILb1ELi128ELb0EEEEEEEEEvNT_6ParamsE)
        .other          _ZN7cutlass13device_kernelIN5flash19enable_sm80_to_sm89INS1_16FlashAttnBwdSm80INS1_25CollectiveMainloopBwdSm80ILi2ELi1EN4cute5tupleIJNS5_1CILi64EEENS7_ILi128EEENS7_ILi96EEEEEENS_10bfloat16_tEfNS_4arch4Sm80ELb1ELb0ELb1ELb1ELb0ELb0ELb0ELb0ELi2ELi2ELi4ELi2ELb1EEENS1_24CollectiveEpilogueBwdGQAISB_fSE_Li256ELb1ELb0EEENS1_25SingleTileBwdLPTSchedulerILb1ELi128ELb0EEEEEEEEEvNT_6ParamsE,@"STO_CUDA_ENTRY STV_DEFAULT"
_ZN7cutlass13device_kernelIN5flash19enable_sm80_to_sm89INS1_16FlashAttnBwdSm80INS1_25CollectiveMainloopBwdSm80ILi2ELi1EN4cute5tupleIJNS5_1CILi64EEENS7_ILi128EEENS7_ILi96EEEEEENS_10bfloat16_tEfNS_4arch4Sm80ELb1ELb0ELb1ELb1ELb0ELb0ELb0ELb0ELi2ELi2ELi4ELi2ELb1EEENS1_24CollectiveEpilogueBwdGQAISB_fSE_Li256ELb1ELb0EEENS1_25SingleTileBwdLPTSchedulerILb1ELi128ELb0EEEEEEEEEvNT_6ParamsE:
        /* <DEDUP_REMOVED lines=31> */
.L_x_603:
        /* <DEDUP_REMOVED lines=8> */
.L_x_604:
        /* <DEDUP_REMOVED lines=8> */
[----:B------:R-:W-:Y:S02]  /*02f0*/  UMOV UR7, UR5 ;  /* 0x0000000500077c82 */ /* 0x000fe40008000000 */
        /* <DEDUP_REMOVED lines=12> */
.L_x_605:
        /* <DEDUP_REMOVED lines=14> */
.L_x_607:
[----:B------:R-:W-:Y:S02]  /*04a0*/  ULDC UR5, c[0x0][0x3dc] ;  /* 0x0000f70000057ab9 */ /* 0x000fe40000000800 */
.L_x_606:
[----:B------:R-:W-:-:S04]  /*04b0*/  UIADD3 UR5, UR5, 0x7f, URZ ;  /* 0x0000007f05057890 */ /* 0x000fc8000fffe03f */
[----:B------:R-:W-:-:S04]  /*04c0*/  USHF.R.S32.HI UR4, URZ, 0x1f, UR5 ;  /* 0x0000001f3f047899 */ /* 0x000fc80008011405 */
[----:B------:R-:W-:-:S04]  /*04d0*/  ULEA.HI UR4, UR4, UR5, URZ, 0x7 ;  /* 0x0000000504047291 */ /* 0x000fc8000f8f383f */
[----:B------:R-:W-:-:S04]  /*04e0*/  USHF.R.S32.HI UR4, URZ, 0x7, UR4 ;  /* 0x000000073f047899 */ /* 0x000fc80008011404 */
[----:B------:R-:W-:-:S04]  /*04f0*/  UISETP.GE.AND UP0, UPT, UR14, UR4, UPT ;  /* 0x000000040e00728c */ /* 0x000fc8000bf06270 */
[----:B------:R-:W-:-:S06]  /*0500*/  USEL UR7, UR7, 0xffffffff, !UP0 ;  /* 0xffffffff07077887 */ /* 0x000fcc000c000000 */
[----:B------:R-:W-:-:S05]  /*0510*/  MOV R0, UR7 ;  /* 0x0000000700007c02 */ /* 0x000fca0008000f00 */
[----:B------:R1:W-:Y:S01]  /*0520*/  STL [R1+0x68], R0 ;  /* 0x0000680001007387 */ /* 0x0003e20000100800 */
[----:B------:R-:W-:Y:S05]  /*0530*/  BRA `(.L_x_608) ;  /* 0x000004a000007947 */ /* 0x000fea0003800000 */
.L_x_602:
        /* <DEDUP_REMOVED lines=22> */
.L_x_609:
        /* <DEDUP_REMOVED lines=8> */
.L_x_610:
        /* <DEDUP_REMOVED lines=21> */
.L_x_611:
        /* <DEDUP_REMOVED lines=14> */
.L_x_613:
[----:B------:R-:W-:Y:S02]  /*0950*/  ULDC UR5, c[0x0][0x3dc] ;  /* 0x0000f70000057ab9 */ /* 0x000fe40000000800 */
.L_x_612:
[----:B------:R-:W-:-:S04]  /*0960*/  UIADD3 UR5, UR5, 0x7f, URZ ;  /* 0x0000007f05057890 */ /* 0x000fc8000fffe03f */
[----:B------:R-:W-:-:S04]  /*0970*/  USHF.R.S32.HI UR4, URZ, 0x1f, UR5 ;  /* 0x0000001f3f047899 */ /* 0x000fc80008011405 */
[----:B------:R-:W-:-:S04]  /*0980*/  ULEA.HI UR4, UR4, UR5, URZ, 0x7 ;  /* 0x0000000504047291 */ /* 0x000fc8000f8f383f */
[----:B------:R-:W-:-:S04]  /*0990*/  USHF.R.S32.HI UR4, URZ, 0x7, UR4 ;  /* 0x000000073f047899 */ /* 0x000fc80008011404 */
[----:B------:R-:W-:-:S04]  /*09a0*/  UISETP.GE.AND UP0, UPT, UR14, UR4, UPT ;  /* 0x000000040e00728c */ /* 0x000fc8000bf06270 */
[----:B------:R-:W-:-:S06]  /*09b0*/  USEL UR7, UR7, 0xffffffff, !UP0 ;  /* 0xffffffff07077887 */ /* 0x000fcc000c000000 */
[----:B------:R-:W-:-:S05]  /*09c0*/  MOV R0, UR7 ;  /* 0x0000000700007c02 */ /* 0x000fca0008000f00 */
[----:B------:R1:W-:Y:S02]  /*09d0*/  STL [R1+0x68], R0 ;  /* 0x0000680001007387 */ /* 0x0003e40000100800 */
.L_x_608:
[----:B------:R-:W2:Y:S02]  /*09e0*/  LDL R23, [R1+0x68] ;  /* 0x0000680001177983 */ /* 0x000ea40000100800 */
[----:B--2---:R-:W-:-:S13]  /*09f0*/  ISETP.GE.AND P0, PT, R23, RZ, PT ;  /* 0x000000ff1700720c */ /* 0x004fda0003f06270 */
[----:B------:R-:W-:Y:S05]  /*0a00*/  @!P0 EXIT ;  /* 0x000000000000894d */ /* 0x000fea0003800000 */
[----:B------:R-:W-:Y:S01]  /*0a10*/  ISETP.NE.U32.AND P1, PT, RZ, c[0x0][0x2d8], PT ;  /* 0x0000b600ff007a0c */ /* 0x000fe20003f25070 */
[----:B------:R-:W-:Y:S01]  /*0a20*/  IMAD.MOV.U32 R9, RZ, RZ, 0x4 ;  /* 0x00000004ff097424 */ /* 0x000fe200078e00ff */
[----:B------:R-:W-:Y:S02]  /*0a30*/  ISETP.NE.U32.AND P0, PT, RZ, c[0x0][0x2c8], PT ;  /* 0x0000b200ff007a0c */ /* 0x000fe40003f05070 */
[----:B------:R-:W-:Y:S01]  /*0a40*/  ISETP.NE.AND.EX P1, PT, RZ, c[0x0][0x2dc], PT, P1 ;  /* 0x0000b700ff007a0c */ /* 0x000fe20003f25310 */
[----:B------:R-:W-:Y:S01]  /*0a50*/  IMAD.WIDE R4, R23, R9, c[0x0][0x2c8] ;  /* 0x0000b20017047625 */ /* 0x000fe200078e0209 */
        /* <DEDUP_REMOVED lines=11> */
[----:B------:R-:W-:Y:S01]  /*0b10*/  ULDC UR11, c[0x0][0x198] ;  /* 0x00006600000b7ab9 */ /* 0x000fe20000000800 */
[----:B------:R-:W-:Y:S01]  /*0b20*/  CS2R R10, SRZ ;  /* 0x00000000000a7805 */ /* 0x000fe2000001ff00 */
[----:B------:R-:W-:Y:S02]  /*0b30*/  IMAD.MOV.U32 R18, RZ, RZ, RZ ;  /* 0x000000ffff127224 */ /* 0x000fe400078e00ff */
[----:B--2---:R-:W-:Y:S01]  /*0b40*/  @P0 IMAD R0, R23, 0x40, R0 ;  /* 0x0000004017000824 */ /* 0x004fe200078e0200 */
[----:B---3--:R1:W2:Y:S01]  /*0b50*/  @P1 R2UR UR12, R8 ;  /* 0x00000000080c13c2 */ /* 0x0082a200000e0000 */
[--C-:B----4-:R-:W-:Y:S01]  /*0b60*/  @P0 SHF.R.S32.HI R17, RZ, 0x1f, R7.reuse ;  /* 0x0000001fff110819 */ /* 0x110fe20000011407 */
[----:B------:R-:W-:-:S02]  /*0b70*/  @P0 IMAD.MOV.U32 R16, RZ, RZ, R7 ;  /* 0x000000ffff100224 */ /* 0x000fc400078e0007 */
[----:B-1----:R-:W-:-:S04]  /*0b80*/  @P0 SHF.R.S32.HI R8, RZ, 0x1f, R0 ;  /* 0x0000001fff080819 */ /* 0x002fc80000011400 */
[----:B------:R-:W-:Y:S02]  /*0b90*/  @P0 LEA.HI R0, R8, R0, RZ, 0x6 ;  /* 0x0000000008000211 */ /* 0x000fe400078f30ff */
[--C-:B-----5:R-:W-:Y:S01]  /*0ba0*/  @P2 SHF.R.S32.HI R11, RZ, 0x1f, R6.reuse ;  /* 0x0000001fff0b2819 */ /* 0x120fe20000011406 */
        /* <DEDUP_REMOVED lines=9> */
.L_x_614:
[----:B------:R-:W-:-:S04]  /*0c40*/  ISETP.NE.U32.AND P1, PT, RZ, c[0x0][0x2e0], PT ;  /* 0x0000b800ff007a0c */ /* 0x000fc80003f25070 */
[----:B------:R-:W-:-:S13]  /*0c50*/  ISETP.NE.AND.EX P1, PT, RZ, c[0x0][0x2e4], PT, P1 ;  /* 0x0000b900ff007a0c */ /* 0x000fda0003f25310 */
[----:B------:R-:W-:Y:S05]  /*0c60*/  @!P1 BRA `(.L_x_615) ;  /* 0x0000004000009947 */ /* 0x000fea0003800000 */
[----:B------:R-:W-:-:S05]  /*0c70*/  IMAD.WIDE R2, R23, R9, c[0x0][0x2e0] ;  /* 0x0000b80017027625 */ /* 0x000fca00078e0209 */
[----:B------:R-:W2:Y:S02]  /*0c80*/  LDG.E R0, [R2.64] ;  /* 0x0000001002007981 */ /* 0x000ea4000c1e1900 */
[----:B--2---:R1:W2:Y:S02]  /*0c90*/  R2UR UR11, R0 ;  /* 0x00000000000b73c2 */ /* 0x0042a400000e0000 */
[----:B-12---:R-:W-:Y:S05]  /*0ca0*/  BRA `(.L_x_616) ;  /* 0x0000006000007947 */ /* 0x006fea0003800000 */
.L_x_615:
[----:B------:R-:W-:Y:S05]  /*0cb0*/  @!P2 BRA `(.L_x_616) ;  /* 0x000000500000a947 */ /* 0x000fea0003800000 */
[----:B------:R1:W2:Y:S04]  /*0cc0*/  LDG.E R0, [R2.64] ;  /* 0x0000001002007981 */ /* 0x0002a8000c1e1900 */
[----:B-1----:R-:W3:Y:S01]  /*0cd0*/  LDG.E R2, [R2.64+0x4] ;  /* 0x0000041002027981 */ /* 0x002ee2000c1e1900 */
[----:B--2---:R-:W1:Y:S08]  /*0ce0*/  R2UR UR11, R0 ;  /* 0x00000000000b73c2 */ /* 0x004e7000000e0000 */
[----:B---3--:R-:W1:Y:S02]  /*0cf0*/  R2UR UR4, R2 ;  /* 0x00000000020473c2 */ /* 0x008e6400000e0000 */
[----:B-1----:R-:W-:-:S06]  /*0d00*/  UIADD3 UR11, -UR11, UR4, URZ ;  /* 0x000000040b0b7290 */ /* 0x002fcc000fffe13f */
.L_x_616:
        /* <DEDUP_REMOVED lines=65> */
[----:B------:R-:W-:Y:S01]  /*1120*/  ULDC.64 UR4, c[0x0][0x248] ;  /* 0x0000920000047ab9 */ /* 0x000fe20000000a00 */
[----:B------:R-:W-:Y:S01]  /*1130*/  SHF.R.S32.HI R38, RZ, 0x1f, R132 ;  /* 0x0000001fff267819 */ /* 0x000fe20000011484 */
[----:B------:R-:W-:Y:S01]  /*1140*/  UISETP.NE.AND UP0, UPT, UR4, 0x1, UPT ;  /* 0x000000010400788c */ /* 0x000fe2000bf05270 */
[----:B------:R-:W-:Y:S01]  /*1150*/  SHF.R.S32.HI R20, RZ, 0x1f, R23 ;  /* 0x0000001fff147819 */ /* 0x000fe20000011417 */
[----:B------:R-:W-:Y:S01]  /*1160*/  UIMAD.WIDE.U32 UR6, UR13, UR5, URZ ;  /* 0x000000050d0672a5 */ /* 0x000fe2000f8e003f */
[-C--:B------:R-:W-:Y:S01]  /*1170*/  LEA.HI R21, R38, R132.reuse, RZ, 0x2 ;  /* 0x0000008426157211 */ /* 0x080fe200078f10ff */
[----:B------:R-:W-:Y:S01]  /*1180*/  ULDC UR4, c[0x0][0x250] ;  /* 0x0000940000047ab9 */ /* 0x000fe20000000800 */
[----:B------:R-:W-:Y:S01]  /*1190*/  SEL R12, R20, RZ, !P2 ;  /* 0x000000ff140c7207 */ /* 0x000fe20005000000 */
[----:B------:R-:W-:Y:S01]  /*11a0*/  UMOV UR18, UR13 ;  /* 0x0000000d00127c82 */ /* 0x000fe20008000000 */
[----:B------:R-:W-:Y:S01]  /*11b0*/  LOP3.LUT R0, R21, 0xfffffffc, RZ, 0xc0, !PT ;  /* 0xfffffffc15007812 */ /* 0x000fe200078ec0ff */
[----:B------:R-:W-:Y:S01]  /*11c0*/  IMAD.U32 R14, RZ, RZ, UR14 ;  /* 0x0000000eff0e7e24 */ /* 0x000fe2000f8e00ff */
[----:B------:R-:W-:Y:S01]  /*11d0*/  SHF.R.S32.HI R43, RZ, 0x2, R21 ;  /* 0x00000002ff2b7819 */ /* 0x000fe20000011415 */
[----:B------:R-:W-:Y:S01]  /*11e0*/  UIADD3 UR8, -UR8, UR11, URZ ;  /* 0x0000000b08087290 */ /* 0x000fe2000fffe13f */
[----:B------:R-:W-:Y:S01]  /*11f0*/  LEA.HI R40, R38, R132, RZ, 0x3 ;  /* 0x0000008426287211 */ /* 0x000fe200078f18ff */
[----:B------:R-:W-:Y:S01]  /*1200*/  @UP0 UMOV UR5, UR7 ;  /* 0x0000000700050c82 */ /* 0x000fe20008000000 */
[----:B------:R-:W-:Y:S01]  /*1210*/  IMAD.IADD R27, R132, 0x1, -R0 ;  /* 0x00000001841b7824 */ /* 0x000fe200078e0a00 */
[----:B------:R-:W-:Y:S01]  /*1220*/  @UP0 USHF.R.U32.HI UR18, URZ, UR4, UR5 ;  /* 0x000000043f120299 */ /* 0x000fe20008011605 */
[----:B------:R-:W-:Y:S01]  /*1230*/  SHF.R.S32.HI R24, RZ, 0x1f, R43 ;  /* 0x0000001fff187819 */ /* 0x000fe2000001142b */
[----:B------:R-:W-:Y:S01]  /*1240*/  ULDC.64 UR6, c[0x0][0x1e0] ;  /* 0x0000780000067ab9 */ /* 0x000fe20000000a00 */
[----:B------:R-:W-:Y:S01]  /*1250*/  IMAD.SHL.U32 R8, R27, 0x8, RZ ;  /* 0x000000081b087824 */ /* 0x000fe200078e00ff */
[----:B------:R-:W-:Y:S01]  /*1260*/  USHF.R.S32.HI UR15, URZ, 0x1f, UR18 ;  /* 0x0000001f3f0f7899 */ /* 0x000fe20008011412 */
[----:B------:R-:W-:Y:S01]  /*1270*/  IADD3 R10, P1, R43, R10, RZ ;  /* 0x0000000a2b0a7210 */ /* 0x000fe20007f3e0ff */
[----:B------:R-:W-:Y:S01]  /*1280*/  ULDC.64 UR4, c[0x0][0x1b0] ;  /* 0x00006c0000047ab9 */ /* 0x000fe20000000a00 */
[----:B------:R-:W-:Y:S01]  /*1290*/  IMAD.U32 R6, RZ, RZ, UR18 ;  /* 0x00000012ff067e24 */ /* 0x000fe2000f8e00ff */
[----:B------:R-:W-:Y:S01]  /*12a0*/  UIMAD UR6, UR15, UR6, URZ ;  /* 0x000000060f0672a4 */ /* 0x000fe2000f8e023f */
[--C-:B------:R-:W-:Y:S01]  /*12b0*/  SHF.R.S32.HI R9, RZ, 0x1f, R8.reuse ;  /* 0x0000001fff097819 */ /* 0x100fe20000011408 */
[----:B------:R-:W-:Y:S01]  /*12c0*/  UIMAD UR4, UR15, UR4, URZ ;  /* 0x000000040f0472a4 */ /* 0x000fe2000f8e023f */
[----:B------:R-:W-:Y:S01]  /*12d0*/  SEL R0, R23, RZ, !P2 ;  /* 0x000000ff17007207 */ /* 0x000fe20005000000 */
[----:B------:R-:W-:Y:S01]  /*12e0*/  UIMAD UR6, UR18, UR7, UR6 ;  /* 0x00000007120672a4 */ /* 0x000fe2000f8e0206 */
[----:B------:R-:W-:Y:S01]  /*12f0*/  IMAD.X R11, R24, 0x1, R11, P1 ;  /* 0x00000001180b7824 */ /* 0x000fe200008e060b */
[----:B------:R-:W-:Y:S01]  /*1300*/  UIMAD UR4, UR18, UR5, UR4 ;  /* 0x00000005120472a4 */ /* 0x000fe2000f8e0204 */
[--C-:B------:R-:W-:Y:S01]  /*1310*/  IMAD.WIDE.U32 R2, R6, c[0x0][0x1e0], R8.reuse ;  /* 0x0000780006027a25 */ /* 0x100fe200078e0008 */
[----:B------:R-:W-:Y:S01]  /*1320*/  IADD3 R22, P1, R43, R16, RZ ;  /* 0x000000102b167210 */ /* 0x000fe20007f3e0ff */
[----:B------:R-:W-:Y:S01]  /*1330*/  USHF.R.S32.HI UR19, URZ, 0x1f, UR13 ;  /* 0x0000001f3f137899 */ /* 0x000fe2000801140d */
[-C--:B------:R-:W-:Y:S01]  /*1340*/  LEA.HI R30, R38, R132.reuse, RZ, 0x5 ;  /* 0x00000084261e7211 */ /* 0x080fe200078f28ff */
[----:B------:R-:W-:Y:S01]  /*1350*/  IMAD.WIDE.U32 R6, R6, c[0x0][0x1b0], R8 ;  /* 0x00006c0006067a25 */ /* 0x000fe200078e0008 */
[----:B------:R-:W-:Y:S01]  /*1360*/  IADD3 R5, R3, UR6, RZ ;  /* 0x0000000603057c10 */ /* 0x000fe2000fffe0ff */
[----:B------:R-:W-:Y:S01]  /*1370*/  ULDC.64 UR6, c[0x0][0x180] ;  /* 0x0000600000067ab9 */ /* 0x000fe20000000a00 */
[----:B------:R-:W-:Y:S01]  /*1380*/  SHF.R.S32.HI R33, RZ, 0x5, R30 ;  /* 0x00000005ff217819 */ /* 0x000fe2000001141e */
[----:B------:R-:W-:Y:S01]  /*1390*/  IMAD.MOV.U32 R4, RZ, RZ, R2 ;  /* 0x000000ffff047224 */ /* 0x000fe200078e0002 */
[----:B------:R-:W-:Y:S01]  /*13a0*/  IADD3 R3, R7, UR4, RZ ;  /* 0x0000000407037c10 */ /* 0x000fe2000fffe0ff */
[----:B------:R-:W-:Y:S01]  /*13b0*/  IMAD R7, R12, c[0x0][0x1e8], RZ ;  /* 0x00007a000c077a24 */ /* 0x000fe200078e02ff */
[C---:B------:R-:W-:Y:S01]  /*13c0*/  IADD3 R25, R8.reuse, 0x20, RZ ;  /* 0x0000002008197810 */ /* 0x040fe20007ffe0ff */
[----:B------:R-:W-:Y:S01]  /*13d0*/  IMAD.MOV.U32 R2, RZ, RZ, R6 ;  /* 0x000000ffff027224 */ /* 0x000fe200078e0006 */
[----:B------:R-:W-:Y:S01]  /*13e0*/  IADD3 R42, R8, 0x40, RZ ;  /* 0x00000040082a7810 */ /* 0x000fe20007ffe0ff */
[----:B------:R-:W-:Y:S01]  /*13f0*/  IMAD R13, R0, c[0x0][0x1ec], R7 ;  /* 0x00007b00000d7a24 */ /* 0x000fe200078e0207 */
[----:B------:R-:W-:Y:S01]  /*1400*/  ISETP.GE.AND P4, PT, R8, c[0x0][0x1cc], PT ;  /* 0x0000730008007a0c */ /* 0x000fe20003f86270 */
[----:B------:R-:W-:Y:S01]  /*1410*/  IMAD R12, R12, c[0x0][0x1b8], RZ ;  /* 0x00006e000c0c7a24 */ /* 0x000fe200078e02ff */
[----:B------:R-:W-:Y:S01]  /*1420*/  LEA.HI R29, R38, R132, RZ, 0x4 ;  /* 0x00000084261d7211 */ /* 0x000fe200078f20ff */
[C---:B------:R-:W-:Y:S01]  /*1430*/  IMAD.WIDE.U32 R6, R0.reuse, c[0x0][0x1e8], R4 ;  /* 0x00007a0000067a25 */ /* 0x040fe200078e0004 */
[----:B------:R-:W-:Y:S01]  /*1440*/  ULDC.64 UR4, c[0x0][0x270] ;  /* 0x00009c0000047ab9 */ /* 0x000fe20000000a00 */
[----:B------:R-:W-:Y:S01]  /*1450*/  SEL R26, R23, RZ, !P0 ;  /* 0x000000ff171a7207 */ /* 0x000fe20004000000 */
[----:B------:R-:W-:Y:S01]  /*1460*/  UIMAD UR4, UR19, UR4, URZ ;  /* 0x00000004130472a4 */ /* 0x000fe2000f8e023f */
[----:B------:R-:W-:Y:S01]  /*1470*/  IMAD.WIDE.U32 R4, R0, c[0x0][0x1b8], R2 ;  /* 0x00006e0000047a25 */ /* 0x000fe200078e0002 */
[----:B------:R-:W-:Y:S01]  /*1480*/  UIMAD UR20, UR19, UR6, URZ ;  /* 0x00000006131472a4 */ /* 0x000fe2000f8e023f */
[----:B------:R-:W-:Y:S01]  /*1490*/  STL [R1+0x1c], R42 ;  /* 0x00001c2a01007387 */ /* 0x000fe20000100800 */
[----:B------:R-:W-:Y:S01]  /*14a0*/  UIMAD UR5, UR13, UR5, UR4 ;  /* 0x000000050d0572a4 */ /* 0x000fe2000f8e0204 */
[----:B------:R-:W-:Y:S01]  /*14b0*/  IMAD.WIDE R2, R14, 0x80, R10 ;  /* 0x000000800e027825 */ /* 0x000fe200078e020a */
[----:B------:R-:W-:Y:S01]  /*14c0*/  USHF.L.U32 UR15, UR10, 0x6, URZ ;  /* 0x000000060a0f7899 */ /* 0x000fe2000800063f */
[----:B------:R-:W-:Y:S01]  /*14d0*/  CS2R R130, SRZ ;  /* 0x0000000000827805 */ /* 0x000fe2000001ff00 */
[----:B------:R-:W-:Y:S01]  /*14e0*/  CS2R R128, SRZ ;  /* 0x0000000000807805 */ /* 0x000fe2000001ff00 */
[----:B------:R-:W-:Y:S01]  /*14f0*/  IMAD R12, R0, c[0x0][0x1bc], R12 ;  /* 0x00006f00000c7a24 */ /* 0x000fe200078e020c */
[----:B------:R-:W-:Y:S01]  /*1500*/  UIADD3 UR18, -UR15, UR12, URZ ;  /* 0x0000000c0f127290 */ /* 0x000fe2000fffe13f */
[----:B------:R-:W-:Y:S01]  /*1510*/  IMAD.SHL.U32 R0, R40, 0x8, RZ ;  /* 0x0000000828007824 */ /* 0x000fe200078e00ff */
[----:B------:R-:W-:Y:S01]  /*1520*/  CS2R R126, SRZ ;  /* 0x00000000007e7805 */ /* 0x000fe2000001ff00 */
[----:B------:R-:W-:Y:S01]  /*1530*/  IMAD R10, R3, c[0x0][0x1d8], RZ ;  /* 0x00007600030a7a24 */ /* 0x000fe200078e02ff */
[----:B------:R-:W-:Y:S01]  /*1540*/  CS2R R124, SRZ ;  /* 0x00000000007c7805 */ /* 0x000fe2000001ff00 */
[----:B------:R-:W-:Y:S01]  /*1550*/  IMAD.IADD R7, R7, 0x1, R13 ;  /* 0x0000000107077824 */ /* 0x000fe200078e020d */
[----:B------:R-:W-:Y:S01]  /*1560*/  LOP3.LUT R0, R0, 0xc0, RZ, 0xc0, !PT ;  /* 0x000000c000007812 */ /* 0x000fe200078ec0ff */
[----:B------:R-:W-:Y:S01]  /*1570*/  IMAD.IADD R5, R5, 0x1, R12 ;  /* 0x0000000105057824 */ /* 0x000fe200078e020c */
[----:B------:R-:W-:Y:S01]  /*1580*/  CS2R R122, SRZ ;  /* 0x00000000007a7805 */ /* 0x000fe2000001ff00 */
[C---:B------:R-:W-:Y:S01]  /*1590*/  IMAD R13, R2.reuse, c[0x0][0x1dc], R10 ;  /* 0x00007700020d7a24 */ /* 0x040fe200078e020a */
[----:B------:R-:W-:Y:S01]  /*15a0*/  SHF.R.U32.HI R12, RZ, 0x3, R0 ;  /* 0x00000003ff0c7819 */ /* 0x000fe20000011600 */
[C---:B------:R-:W-:Y:S01]  /*15b0*/  IMAD.WIDE.U32 R10, R2.reuse, c[0x0][0x1d8], R6 ;  /* 0x00007600020a7a25 */ /* 0x040fe200078e0006 */
[----:B------:R-:W-:Y:S01]  /*15c0*/  CS2R R120, SRZ ;  /* 0x0000000000787805 */ /* 0x000fe2000001ff00 */
[----:B------:R-:W-:Y:S01]  /*15d0*/  CS2R R118, SRZ ;  /* 0x0000000000767805 */ /* 0x000fe2000001ff00 */
[----:B------:R-:W-:Y:S01]  /*15e0*/  CS2R R116, SRZ ;  /* 0x0000000000747805 */ /* 0x000fe2000001ff00 */
[----:B------:R-:W-:Y:S01]  /*15f0*/  IMAD.WIDE.U32 R6, R2, c[0x0][0x1a8], R4 ;  /* 0x00006a0002067a25 */ /* 0x000fe200078e0004 */
[----:B------:R-:W-:Y:S01]  /*1600*/  LOP3.LUT R5, R0, 0x18, R8, 0xf8, !PT ;  /* 0x0000001800057812 */ /* 0x000fe200078ef808 */
[----:B------:R-:W-:Y:S01]  /*1610*/  CS2R R114, SRZ ;  /* 0x0000000000727805 */ /* 0x000fe2000001ff00 */
[----:B------:R-:W-:Y:S01]  /*1620*/  LEA R4, P2, R10, c[0x0][0x1c0], 0x1 ;  /* 0x000070000a047a11 */ /* 0x000fe200078408ff */
[----:B------:R-:W-:Y:S01]  /*1630*/  IMAD.IADD R0, R11, 0x1, R13 ;  /* 0x000000010b007824 */ /* 0x000fe200078e020d */
[----:B------:R-:W-:Y:S01]  /*1640*/  LOP3.LUT R12, R5, R12, RZ, 0x3c, !PT ;  /* 0x0000000c050c7212 */ /* 0x000fe200078e3cff */
[----:B------:R-:W-:Y:S01]  /*1650*/  IMAD R3, R3, c[0x0][0x1a8], RZ ;  /* 0x00006a0003037a24 */ /* 0x000fe200078e02ff */
[----:B------:R-:W-:Y:S01]  /*1660*/  CS2R R112, SRZ ;  /* 0x0000000000707805 */ /* 0x000fe2000001ff00 */
[----:B------:R-:W-:Y:S01]  /*1670*/  IMAD.X R24, R24, 0x1, R17, P1 ;  /* 0x0000000118187824 */ /* 0x000fe200008e0611 */
[----:B------:R-:W-:Y:S01]  /*1680*/  LEA.HI.X R5, R10, c[0x0][0x1c4], R0, 0x1, P2 ;  /* 0x000071000a057a11 */ /* 0x000fe200010f0c00 */
[----:B------:R-:W-:Y:S01]  /*1690*/  IMAD R3, R2, c[0x0][0x1ac], R3 ;  /* 0x00006b0002037a24 */ /* 0x000fe200078e0203 */
[----:B------:R-:W-:Y:S01]  /*16a0*/  LEA.HI R0, R21, R43, RZ, 0x1 ;  /* 0x0000002b15007211 */ /* 0x000fe200078f08ff */
[----:B------:R-:W-:Y:S01]  /*16b0*/  IMAD.MOV.U32 R13, RZ, RZ, c[0x0][0x1d8] ;  /* 0x00007600ff0d7624 */ /* 0x000fe200078e00ff */
[----:B------:R-:W-:Y:S01]  /*16c0*/  LEA R2, P1, R6, c[0x0][0x190], 0x1 ;  /* 0x0000640006027a11 */ /* 0x000fe200078208ff */
[----:B------:R-:W-:Y:S01]  /*16d0*/  IMAD.IADD R3, R7, 0x1, R3 ;  /* 0x0000000107037824 */ /* 0x000fe200078e0203 */
[----:B------:R-:W-:Y:S01]  /*16e0*/  LOP3.LUT R0, R0, 0x7fffffe, RZ, 0xc0, !PT ;  /* 0x07fffffe00007812 */ /* 0x000fe200078ec0ff */
[----:B------:R-:W-:Y:S01]  /*16f0*/  IMAD.MOV.U32 R11, RZ, RZ, c[0x0][0x1a8] ;  /* 0x00006a00ff0b7624 */ /* 0x000fe200078e00ff */
[----:B------:R-:W-:Y:S01]  /*1700*/  CS2R R110, SRZ ;  /* 0x00000000006e7805 */ /* 0x000fe2000001ff00 */
[----:B------:R-:W-:Y:S01]  /*1710*/  IMAD.MOV.U32 R16, RZ, RZ, c[0x0][0x1dc] ;  /* 0x00007700ff107624 */ /* 0x000fe200078e00ff */
[----:B------:R-:W-:Y:S01]  /*1720*/  LEA.HI.X R3, R6, c[0x0][0x194], R3, 0x1, P1 ;  /* 0x0000650006037a11 */ /* 0x000fe200008f0c03 */
[----:B------:R-:W-:Y:S01]  /*1730*/  IMAD.IADD R6, R43, 0x1, -R0 ;  /* 0x000000012b067824 */ /* 0x000fe200078e0a00 */
[----:B------:R-:W-:Y:S01]  /*1740*/  LEA R14, P2, R11, R2, 0x7 ;  /* 0x000000020b0e7211 */ /* 0x000fe200078438ff */
[----:B------:R-:W-:Y:S01]  /*1750*/  IMAD.MOV.U32 R15, RZ, RZ, c[0x0][0x1ac] ;  /* 0x00006b00ff0f7624 */ /* 0x000fe200078e00ff */
[----:B------:R-:W-:Y:S01]  /*1760*/  IADD3 R0, -R43, UR8, RZ ;  /* 0x000000082b007c10 */ /* 0x000fe2000fffe1ff */
[----:B------:R-:W-:Y:S01]  /*1770*/  IMAD R7, R33, 0x8, R6 ;  /* 0x0000000821077824 */ /* 0x000fe200078e0206 */
[----:B------:R-:W-:Y:S01]  /*1780*/  LEA R6, P3, R13, R4, 0x7 ;  /* 0x000000040d067211 */ /* 0x000fe200078638ff */
[----:B------:R-:W-:Y:S01]  /*1790*/  IMAD.MOV.U32 R222, RZ, RZ, 0x20 ;  /* 0x00000020ffde7424 */ /* 0x000fe200078e00ff */
[----:B------:R-:W-:Y:S01]  /*17a0*/  LEA.HI.X R15, R11, R3, R15, 0x7, P2 ;  /* 0x000000030b0f7211 */ /* 0x000fe200010f3c0f */
[----:B------:R-:W-:Y:S01]  /*17b0*/  IMAD.U32 R10, R7, 0x20, R12 ;  /* 0x00000020070a7824 */ /* 0x000fe200078e000c */
[----:B------:R-:W-:Y:S01]  /*17c0*/  LEA.HI.X R7, R13, R5, R16, 0x7, P3 ;  /* 0x000000050d077211 */ /* 0x000fe200018f3c10 */
[----:B------:R-:W-:Y:S01]  /*17d0*/  IMAD.SHL.U32 R12, R132, 0x4, RZ ;  /* 0x00000004840c7824 */ /* 0x000fe200078e00ff */
[----:B------:R-:W-:Y:S01]  /*17e0*/  ISETP.GE.AND P3, PT, R25, c[0x0][0x1cc], PT ;  /* 0x0000730019007a0c */ /* 0x000fe20003f66270 */
[----:B------:R-:W-:Y:S01]  /*17f0*/  IMAD.SHL.U32 R41, R10, 0x2, RZ ;  /* 0x000000020a297824 */ /* 0x000fe200078e00ff */
[----:B------:R-:W-:Y:S01]  /*1800*/  ISETP.GE.AND P2, PT, R42, c[0x0][0x1cc], PT ;  /* 0x000073002a007a0c */ /* 0x000fe20003f46270 */
[----:B------:R-:W-:Y:S01]  /*1810*/  IMAD R13, R18, 0x60, RZ ;  /* 0x00000060120d7824 */ /* 0x000fe200078e02ff */
[C---:B------:R-:W-:Y:S01]  /*1820*/  ISETP.LT.OR P1, PT, R0.reuse, 0x1, P4 ;  /* 0x000000010000780c */ /* 0x040fe20002721670 */
[----:B------:R-:W-:Y:S01]  /*1830*/  IMAD.MOV.U32 R225, RZ, RZ, 0x10 ;  /* 0x00000010ffe17424 */ /* 0x000fe200078e00ff */
[C---:B------:R-:W-:Y:S01]  /*1840*/  ISETP.LT.OR P6, PT, R0.reuse, 0x1, P3 ;  /* 0x000000010000780c */ /* 0x040fe20001fc1670 */
[----:B------:R-:W-:Y:S01]  /*1850*/  STL [R1+0xc], R41 ;  /* 0x00000c2901007387 */ /* 0x000fe20000100800 */
[C---:B------:R-:W-:Y:S01]  /*1860*/  ISETP.LT.OR P5, PT, R0.reuse, 0x1, P2 ;  /* 0x000000010000780c */ /* 0x040fe200017a1670 */
[----:B------:R-:W-:Y:S01]  /*1870*/  CS2R R108, SRZ ;  /* 0x00000000006c7805 */ /* 0x000fe2000001ff00 */
[C---:B------:R-:W-:Y:S01]  /*1880*/  ISETP.LT.OR P4, PT, R0.reuse, 0x41, P4 ;  /* 0x000000410000780c */ /* 0x040fe20002781670 */
[----:B------:R-:W-:Y:S01]  /*1890*/  CS2R R106, SRZ ;  /* 0x00000000006a7805 */ /* 0x000fe2000001ff00 */
[C---:B------:R-:W-:Y:S01]  /*18a0*/  ISETP.LT.OR P3, PT, R0.reuse, 0x41, P3 ;  /* 0x000000410000780c */ /* 0x040fe20001f61670 */
[----:B------:R-:W-:Y:S01]  /*18b0*/  CS2R R104, SRZ ;  /* 0x0000000000687805 */ /* 0x000fe2000001ff00 */
[----:B------:R-:W-:Y:S01]  /*18c0*/  ISETP.LT.OR P2, PT, R0, 0x41, P2 ;  /* 0x000000410000780c */ /* 0x000fe20001741670 */
[----:B------:R-:W-:Y:S01]  /*18d0*/  CS2R R102, SRZ ;  /* 0x0000000000667805 */ /* 0x000fe2000001ff00 */
[----:B------:R-:W-:Y:S01]  /*18e0*/  SHF.R.S32.HI R11, RZ, 0x1f, R18 ;  /* 0x0000001fff0b7819 */ /* 0x000fe20000011412 */
[----:B------:R-:W-:Y:S01]  /*18f0*/  @!PT LDS RZ, [RZ] ;  /* 0x00000000fffff984 */ /* 0x000fe20000000800 */
[----:B------:R-:W-:Y:S01]  /*1900*/  @!PT LDS RZ, [RZ] ;  /* 0x00000000fffff984 */ /* 0x000fe20000000800 */
[----:B------:R-:W-:Y:S01]  /*1910*/  @!PT LDS RZ, [RZ] ;  /* 0x00000000fffff984 */ /* 0x000fe20000000800 */
[----:B------:R1:W-:Y:S01]  /*1920*/  LDGSTS.E.BYPASS.LTC128B.128 [R41+0x6080], [R4.64], !P1 ;  /* 0x0608000004297fae */ /* 0x0003e2000c901d50 */
[C---:B------:R-:W-:Y:S01]  /*1930*/  IADD3 R10, P1, R12.reuse, R18, RZ ;  /* 0x000000120c0a7210 */ /* 0x040fe20007f3e0ff */
[----:B------:R-:W-:Y:S01]  /*1940*/  CS2R R100, SRZ ;  /* 0x0000000000647805 */ /* 0x000fe2000001ff00 */
[----:B------:R-:W-:Y:S01]  /*1950*/  SHF.R.S32.HI R16, RZ, 0x1f, R132 ;  /* 0x0000001fff107819 */ /* 0x000fe20000011484 */
[----:B------:R1:W-:Y:S01]  /*1960*/  LDGSTS.E.BYPASS.LTC128B.128 [R41+0x8080], [R4.64+0x40], !P6 ;  /* 0x0808004004297fae */ /* 0x0003e2000f101d50 */
[----:B------:R-:W-:Y:S01]  /*1970*/  LEA.HI.X.SX32 R11, R12, R11, 0x1, P1 ;  /* 0x0000000b0c0b7211 */ /* 0x000fe200008f0eff */
[----:B------:R-:W-:Y:S01]  /*1980*/  CS2R R98, SRZ ;  /* 0x0000000000627805 */ /* 0x000fe2000001ff00 */
[----:B------:R-:W-:Y:S01]  /*1990*/  IADD3 R12, P1, R13, R132, RZ ;  /* 0x000000840d0c7210 */ /* 0x000fe20007f3e0ff */
[----:B------:R1:W-:Y:S01]  /*19a0*/  LDGSTS.E.BYPASS.LTC128B.128 [R41+0xa080], [R4.64+0x80], !P5 ;  /* 0x0a08008004297fae */ /* 0x0003e2000e901d50 */
[----:B------:R-:W-:Y:S01]  /*19b0*/  ISETP.GE.AND P5, PT, R25, c[0x0][0x19c], PT ;  /* 0x0000670019007a0c */ /* 0x000fe20003fa6270 */
[----:B------:R-:W-:Y:S01]  /*19c0*/  CS2R R96, SRZ ;  /* 0x0000000000607805 */ /* 0x000fe2000001ff00 */
[----:B------:R-:W-:Y:S01]  /*19d0*/  LEA.HI.X.SX32 R13, R13, R16, 0x1, P1 ;  /* 0x000000100d0d7211 */ /* 0x000fe200008f0eff */
[----:B------:R2:W-:Y:S01]  /*19e0*/  LDGSTS.E.BYPASS.LTC128B.128 [R41+0x7080], [R6.64], !P4 ;  /* 0x0708000006297fae */ /* 0x0005e2000e101d50 */
[----:B------:R-:W-:Y:S01]  /*19f0*/  ISETP.LT.OR P4, PT, R0, 0x1, P5 ;  /* 0x000000010000780c */ /* 0x000fe20002f81670 */
[----:B------:R-:W-:Y:S01]  /*1a00*/  CS2R R94, SRZ ;  /* 0x00000000005e7805 */ /* 0x000fe2000001ff00 */
[----:B------:R-:W-:Y:S01]  /*1a10*/  SHF.R.S32.HI R18, RZ, 0x4, R29 ;  /* 0x00000004ff127819 */ /* 0x000fe2000001141d */
[----:B------:R2:W-:Y:S01]  /*1a20*/  LDGSTS.E.BYPASS.LTC128B.128 [R41+0x9080], [R6.64+0x40], !P3 ;  /* 0x0908004006297fae */ /* 0x0005e2000d901d50 */
[----:B------:R-:W-:Y:S01]  /*1a30*/  ISETP.GE.AND P3, PT, R42, c[0x0][0x19c], PT ;  /* 0x000067002a007a0c */ /* 0x000fe20003f66270 */
[----:B------:R-:W-:Y:S01]  /*1a40*/  CS2R R92, SRZ ;  /* 0x00000000005c7805 */ /* 0x000fe2000001ff00 */
[----:B------:R-:W-:Y:S01]  /*1a50*/  LEA.HI R19, R29, R18, RZ, 0x1 ;  /* 0x000000121d137211 */ /* 0x000fe200078f08ff */
[----:B------:R2:W-:Y:S01]  /*1a60*/  LDGSTS.E.BYPASS.LTC128B.128 [R41+0xb080], [R6.64+0x80], !P2 ;  /* 0x0b08008006297fae */ /* 0x0005e2000d101d50 */
[----:B------:R-:W-:Y:S01]  /*1a70*/  ISETP.GE.AND P2, PT, R8, c[0x0][0x19c], PT ;  /* 0x0000670008007a0c */ /* 0x000fe20003f46270 */
[----:B------:R-:W-:Y:S01]  /*1a80*/  CS2R R90, SRZ ;  /* 0x00000000005a7805 */ /* 0x000fe2000001ff00 */
[C---:B------:R-:W-:Y:S01]  /*1a90*/  ISETP.LT.OR P1, PT, R0.reuse, 0x1, P3 ;  /* 0x000000010000780c */ /* 0x040fe20001f21670 */
[----:B------:R-:W0:Y:S01]  /*1aa0*/  LDGDEPBAR ;  /* 0x00000000000079af */ /* 0x000e220000000000 */
        /* <DEDUP_REMOVED lines=10> */
[----:B-1----:R-:W-:Y:S01]  /*1b50*/  IMAD.U32 R4, RZ, RZ, UR13 ;  /* 0x0000000dff047e24 */ /* 0x002fe2000f8e00ff */
[----:B------:R-:W-:Y:S01]  /*1b60*/  CS2R R76, SRZ ;  /* 0x00000000004c7805 */ /* 0x000fe2000001ff00 */
[----:B------:R-:W-:Y:S01]  /*1b70*/  CS2R R74, SRZ ;  /* 0x00000000004a7805 */ /* 0x000fe2000001ff00 */
[----:B------:R1:W-:Y:S01]  /*1b80*/  LDGSTS.E.BYPASS.LTC128B.128 [R41+0x80], [R2.64], !P6 ;  /* 0x0008000002297fae */ /* 0x0003e2000f101d50 */
[----:B------:R-:W-:Y:S01]  /*1b90*/  IMAD.WIDE.U32 R4, R4, c[0x0][0x270], R10 ;  /* 0x00009c0004047a25 */ /* 0x000fe200078e000a */
[C---:B------:R-:W-:Y:S01]  /*1ba0*/  ISETP.GE.AND P6, PT, R8.reuse, c[0x0][0x1fc], PT ;  /* 0x00007f0008007a0c */ /* 0x040fe20003fc6270 */
[----:B------:R-:W-:Y:S01]  /*1bb0*/  CS2R R72, SRZ ;  /* 0x0000000000487805 */ /* 0x000fe2000001ff00 */
[----:B------:R1:W-:Y:S01]  /*1bc0*/  LDGSTS.E.BYPASS.LTC128B.128 [R41+0x2080], [R2.64+0x40], !P4 ;  /* 0x0208004002297fae */ /* 0x0003e2000e101d50 */
[----:B------:R-:W-:Y:S01]  /*1bd0*/  CS2R R70, SRZ ;  /* 0x0000000000467805 */ /* 0x000fe2000001ff00 */
[----:B------:R-:W-:Y:S01]  /*1be0*/  CS2R R68, SRZ ;  /* 0x0000000000447805 */ /* 0x000fe2000001ff00 */
[----:B------:R-:W-:Y:S01]  /*1bf0*/  CS2R R66, SRZ ;  /* 0x0000000000427805 */ /* 0x000fe2000001ff00 */
[----:B------:R1:W-:Y:S01]  /*1c00*/  LDGSTS.E.BYPASS.LTC128B.128 [R41+0x4080], [R2.64+0x80], !P1 ;  /* 0x0408008002297fae */ /* 0x0003e2000c901d50 */
[----:B--2---:R-:W-:Y:S01]  /*1c10*/  IMAD.U32 R7, RZ, RZ, UR13 ;  /* 0x0000000dff077e24 */ /* 0x004fe2000f8e00ff */
[----:B------:R-:W-:Y:S01]  /*1c20*/  ISETP.LT.AND P1, PT, R43, UR18, PT ;  /* 0x000000122b007c0c */ /* 0x000fe2000bf21270 */
[----:B------:R-:W-:Y:S01]  /*1c30*/  IMAD.U32 R6, RZ, RZ, UR13 ;  /* 0x0000000dff067e24 */ /* 0x000fe2000f8e00ff */
[----:B------:R2:W-:Y:S01]  /*1c40*/  LDGSTS.E.BYPASS.LTC128B.128 [R41+0x1080], [R14.64], !P2 ;  /* 0x010800000e297fae */ /* 0x0005e2000d101d50 */
[----:B------:R-:W-:Y:S01]  /*1c50*/  IMAD.WIDE.U32 R12, R7, c[0x0][0x238], R12 ;  /* 0x00008e00070c7a25 */ /* 0x000fe200078e000c */
[----:B------:R-:W-:Y:S01]  /*1c60*/  ISETP.GE.OR P4, PT, R8, c[0x0][0x1fc], !P1 ;  /* 0x00007f0008007a0c */ /* 0x000fe20004f86670 */
[----:B------:R-:W-:Y:S01]  /*1c70*/  CS2R R64, SRZ ;  /* 0x0000000000407805 */ /* 0x000fe2000001ff00 */
[----:B------:R2:W-:Y:S01]  /*1c80*/  LDGSTS.E.BYPASS.LTC128B.128 [R41+0x3080], [R14.64+0x40], !P5 ;  /* 0x030800400e297fae */ /* 0x0005e2000e901d50 */
[----:B------:R-:W-:Y:S01]  /*1c90*/  IMAD.WIDE.U32 R16, R6, c[0x0][0x288], R10 ;  /* 0x0000a20006107a25 */ /* 0x000fe200078e000a */
[----:B------:R-:W-:Y:S01]  /*1ca0*/  LOP3.LUT R6, R19, 0xfffffffe, RZ, 0xc0, !PT ;  /* 0xfffffffe13067812 */ /* 0x000fe200078ec0ff */
[----:B------:R-:W-:Y:S01]  /*1cb0*/  CS2R R62, SRZ ;  /* 0x00000000003e7805 */ /* 0x000fe2000001ff00 */
[----:B------:R-:W-:Y:S01]  /*1cc0*/  LEA.HI R10, R38, R132, RZ, 0x6 ;  /* 0x00000084260a7211 */ /* 0x000fe200078f30ff */
[----:B------:R2:W-:Y:S01]  /*1cd0*/  LDGSTS.E.BYPASS.LTC128B.128 [R41+0x5080], [R14.64+0x80], !P3 ;  /* 0x050800800e297fae */ /* 0x0005e2000d901d50 */
[C---:B------:R-:W-:Y:S01]  /*1ce0*/  ISETP.GE.AND P5, PT, R25.reuse, c[0x0][0x1fc], PT ;  /* 0x00007f0019007a0c */ /* 0x040fe20003fa6270 */
[----:B------:R-:W-:Y:S01]  /*1cf0*/  IMAD.IADD R28, R18, 0x1, -R6 ;  /* 0x00000001121c7824 */ /* 0x000fe200078e0a06 */
[----:B------:R-:W-:Y:S01]  /*1d00*/  SEL R18, R20, RZ, !P0 ;  /* 0x000000ff14127207 */ /* 0x000fe20004000000 */
[----:B------:R-:W-:Y:S01]  /*1d10*/  IMAD.MOV.U32 R20, RZ, RZ, R4 ;  /* 0x000000ffff147224 */ /* 0x000fe200078e0004 */
[----:B------:R-:W-:Y:S01]  /*1d20*/  SHF.R.S32.HI R10, RZ, 0x6, R10 ;  /* 0x00000006ff0a7819 */ /* 0x000fe2000001140a */
[----:B------:R-:W0:Y:S01]  /*1d30*/  LDGDEPBAR ;  /* 0x00000000000079af */ /* 0x000e220000000000 */
[----:B------:R-:W-:Y:S01]  /*1d40*/  ISETP.GE.AND P0, PT, R8, c[0x0][0x16c], PT ;  /* 0x00005b0008007a0c */ /* 0x000fe20003f06270 */
[----:B------:R-:W-:Y:S01]  /*1d50*/  IMAD R0, R18, c[0x0][0x188], RZ ;  /* 0x0000620012007a24 */ /* 0x000fe200078e02ff */
[----:B------:R-:W-:Y:S01]  /*1d60*/  ISETP.GE.OR P3, PT, R25, c[0x0][0x1fc], !P1 ;  /* 0x00007f0019007a0c */ /* 0x000fe20004f66670 */
[----:B------:R-:W-:Y:S01]  /*1d70*/  CS2R R60, SRZ ;  /* 0x00000000003c7805 */ /* 0x000fe2000001ff00 */
[----:B------:R-:W-:Y:S01]  /*1d80*/  SEL R39, RZ, 0x1, P0 ;  /* 0x00000001ff277807 */ /* 0x000fe20000000000 */
[----:B------:R-:W-:Y:S01]  /*1d90*/  CS2R R58, SRZ ;  /* 0x00000000003a7805 */ /* 0x000fe2000001ff00 */
[----:B------:R-:W-:Y:S01]  /*1da0*/  ISETP.GE.AND P0, PT, R42, c[0x0][0x16c], PT ;  /* 0x00005b002a007a0c */ /* 0x000fe20003f06270 */
[----:B-1----:R-:W-:Y:S01]  /*1db0*/  IMAD R2, R24, c[0x0][0x178], RZ ;  /* 0x00005e0018027a24 */ /* 0x002fe200078e02ff */
[----:B------:R-:W-:Y:S01]  /*1dc0*/  SHF.R.S32.HI R3, RZ, 0x1f, R21 ;  /* 0x0000001fff037819 */ /* 0x000fe20000011415 */
[----:B------:R-:W-:Y:S01]  /*1dd0*/  CS2R R56, SRZ ;  /* 0x0000000000387805 */ /* 0x000fe2000001ff00 */
[----:B------:R-:W-:Y:S01]  /*1de0*/  IADD3 R21, R5, UR5, RZ ;  /* 0x0000000505157c10 */ /* 0x000fe2000fffe0ff */
[C---:B------:R-:W-:Y:S01]  /*1df0*/  IMAD R6, R22.reuse, c[0x0][0x17c], R2 ;  /* 0x00005f0016067a24 */ /* 0x040fe200078e0202 */
[----:B------:R-:W-:Y:S01]  /*1e00*/  LEA.HI R7, R3, R43, RZ, 0x3 ;  /* 0x0000002b03077211 */ /* 0x000fe200078f18ff */
[----:B------:R-:W-:Y:S01]  /*1e10*/  IMAD.WIDE.U32 R2, R22, c[0x0][0x178], R8 ;  /* 0x00005e0016027a25 */ /* 0x000fe200078e0008 */
[----:B------:R-:W-:Y:S01]  /*1e20*/  ULDC.64 UR4, c[0x0][0x288] ;  /* 0x0000a20000047ab9 */ /* 0x000fe20000000a00 */
[----:B------:R-:W-:Y:S01]  /*1e30*/  ISETP.GE.OR P1, PT, R42, c[0x0][0x1fc], !P1 ;  /* 0x00007f002a007a0c */ /* 0x000fe20004f26670 */
[----:B------:R-:W-:Y:S01]  /*1e40*/  UIMAD UR6, UR19, UR4, URZ ;  /* 0x00000004130672a4 */ /* 0x000fe2000f8e023f */
[----:B------:R-:W-:Y:S01]  /*1e50*/  LOP3.LUT R5, R7, 0xfffffff8, RZ, 0xc0, !PT ;  /* 0xfffffff807057812 */ /* 0x000fe200078ec0ff */
[----:B------:R-:W-:Y:S01]  /*1e60*/  IMAD.SHL.U32 R7, R10, 0x8, RZ ;  /* 0x000000080a077824 */ /* 0x000fe200078e00ff */
[----:B------:R-:W-:Y:S01]  /*1e70*/  UIMAD UR4, UR13, UR7, UR20 ;  /* 0x000000070d0472a4 */ /* 0x000fe2000f8e0214 */
[----:B------:R-:W-:Y:S01]  /*1e80*/  IMAD.IADD R3, R3, 0x1, R6 ;  /* 0x0000000103037824 */ /* 0x000fe200078e0206 */
[----:B------:R-:W-:Y:S01]  /*1e90*/  UIMAD UR7, UR13, UR5, UR6 ;  /* 0x000000050d0772a4 */ /* 0x000fe2000f8e0206 */
[----:B------:R-:W-:Y:S01]  /*1ea0*/  IMAD.IADD R4, R43, 0x1, -R5 ;  /* 0x000000012b047824 */ /* 0x000fe200078e0a05 */
[----:B------:R-:W-:Y:S01]  /*1eb0*/  LEA.HI R5, R30, R33, RZ, 0x1 ;  /* 0x000000211e057211 */ /* 0x000fe200078f08ff */
[----:B------:R-:W-:Y:S01]  /*1ec0*/  IMAD.U32 R6, RZ, RZ, UR13 ;  /* 0x0000000dff067e24 */ /* 0x000fe2000f8e00ff */
[----:B------:R-:W-:Y:S01]  /*1ed0*/  LOP3.LUT R212, R7, 0x18, RZ, 0xc0, !PT ;  /* 0x0000001807d47812 */ /* 0x000fe200078ec0ff */
[----:B------:R-:W-:Y:S01]  /*1ee0*/  USHF.R.S32.HI UR6, URZ, 0x1f, UR10 ;  /* 0x0000001f3f067899 */ /* 0x000fe2000801140a */
[C---:B------:R-:W-:Y:S01]  /*1ef0*/  LOP3.LUT P2, RZ, R4.reuse, 0x4, RZ, 0xc0, !PT ;  /* 0x0000000404ff7812 */ /* 0x040fe2000784c0ff */
[----:B------:R-:W-:Y:S01]  /*1f00*/  IMAD.SHL.U32 R4, R4, 0x40, RZ ;  /* 0x0000004004047824 */ /* 0x000fe200078e00ff */
[----:B------:R-:W-:Y:S01]  /*1f10*/  LOP3.LUT R5, R5, 0xfffffffe, RZ, 0xc0, !PT ;  /* 0xfffffffe05057812 */ /* 0x000fe200078ec0ff */
[----:B------:R-:W-:Y:S01]  /*1f20*/  IMAD.WIDE.U32 R2, R6, c[0x0][0x180], R2 ;  /* 0x0000600006027a25 */ /* 0x000fe200078e0002 */
[----:B--2---:R-:W-:Y:S01]  /*1f30*/  IADD3 R15, R17, UR7, RZ ;  /* 0x00000007110f7c10 */ /* 0x004fe2000fffe0ff */
[----:B------:R-:W-:Y:S01]  /*1f40*/  UMOV UR7, 0x6 ;  /* 0x0000000600077882 */ /* 0x000fe20000000000 */
[----:B------:R-:W-:Y:S01]  /*1f50*/  LOP3.LUT R4, R4, 0x1c0, RZ, 0xc0, !PT ;  /* 0x000001c004047812 */ /* 0x000fe200078ec0ff */
[----:B------:R-:W-:Y:S01]  /*1f60*/  IMAD.IADD R31, R33, 0x1, -R5 ;  /* 0x00000001211f7824 */ /* 0x000fe200078e0a05 */
[----:B------:R-:W-:Y:S01]  /*1f70*/  IADD3 R3, R3, UR4, RZ ;  /* 0x0000000403037c10 */ /* 0x000fe2000fffe0ff */
[----:B------:R-:W-:Y:S01]  /*1f80*/  ULDC.64 UR4, c[0x0][0x178] ;  /* 0x00005e0000047ab9 */ /* 0x000fe20000000a00 */
[----:B------:R-:W-:Y:S01]  /*1f90*/  SHF.R.U32.HI R5, RZ, 0x3, R4 ;  /* 0x00000003ff057819 */ /* 0x000fe20000011604 */
[----:B------:R-:W-:Y:S01]  /*1fa0*/  IMAD.SHL.U32 R23, R31, 0x400, RZ ;  /* 0x000004001f177824 */ /* 0x000fe200078e00ff */
[----:B------:R-:W-:Y:S01]  /*1fb0*/  UIMAD UR20, UR6, UR4, URZ ;  /* 0x00000004061472a4 */ /* 0x000fe2000f8e023f */
[----:B------:R-:W-:Y:S01]  /*1fc0*/  IMAD.WIDE.U32 R34, R26, c[0x0][0x188], R2 ;  /* 0x000062001a227a25 */ /* 0x000fe200078e0002 */
[----:B------:R-:W-:Y:S01]  /*1fd0*/  LOP3.LUT R4, R5, R4, R212, 0x1e, !PT ;  /* 0x0000000405047212 */ /* 0x000fe200078e1ed4 */
[----:B------:R-:W-:Y:S01]  /*1fe0*/  UIMAD.WIDE.U32 UR22, UR10, UR4, URZ ;  /* 0x000000040a1672a5 */ /* 0x000fe2000f8e003f */
[----:B------:R-:W-:-:S04]  /*1ff0*/  DEPBAR.LE SB0, 0x1 ;  /* 0x000080400000791a */ /* 0x000fc80000000000 */
[----:B------:R-:W-:Y:S01]  /*2000*/  IMAD R5, R27, 0x2, R23 ;  /* 0x000000021b057824 */ /* 0x000fe200078e0217 */
[----:B------:R-:W-:Y:S01]  /*2010*/  UIMAD UR20, UR10, UR5, UR20 ;  /* 0x000000050a1472a4 */ /* 0x000fe2000f8e0214 */
[----:B------:R-:W-:Y:S01]  /*2020*/  IMAD.U32 R2, RZ, RZ, UR22 ;  /* 0x00000016ff027e24 */ /* 0x000fe2000f8e00ff */
[----:B------:R-:W-:Y:S01]  /*2030*/  STL.64 [R1+0x48], R34 ;  /* 0x0000482201007387 */ /* 0x000fe20000100a00 */
[----:B------:R-:W-:Y:S01]  /*2040*/  IMAD.IADD R4, R5, 0x1, R4 ;  /* 0x0000000105047824 */ /* 0x000fe200078e0204 */
[----:B------:R-:W-:Y:S01]  /*2050*/  UIADD3 UR20, UR23, UR20, URZ ;  /* 0x0000001417147290 */ /* 0x000fe2000fffe03f */
[----:B------:R-:W-:Y:S01]  /*2060*/  IMAD.U32 R3, RZ, RZ, UR23 ;  /* 0x00000017ff037e24 */ /* 0x000fe2000f8e00ff */
[----:B------:R-:W-:Y:S01]  /*2070*/  ULDC.64 UR4, c[0x0][0x238] ;  /* 0x00008e0000047ab9 */ /* 0x000fe20000000a00 */
[----:B------:R-:W-:Y:S01]  /*2080*/  IMAD.SHL.U32 R227, R4, 0x2, RZ ;  /* 0x0000000204e37824 */ /* 0x000fe200078e00ff */
[----:B------:R-:W-:Y:S01]  /*2090*/  UIMAD UR4, UR19, UR4, URZ ;  /* 0x00000004130472a4 */ /* 0x000fe2000f8e023f */
[----:B------:R-:W-:Y:S01]  /*20a0*/  IMAD.MOV.U32 R14, RZ, RZ, R16 ;  /* 0x000000ffff0e7224 */ /* 0x000fe200078e0010 */
[----:B------:R-:W-:Y:S01]  /*20b0*/  CS2R R54, SRZ ;  /* 0x0000000000367805 */ /* 0x000fe2000001ff00 */
[----:B------:R-:W-:Y:S01]  /*20c0*/  IMAD.U32 R3, RZ, RZ, UR20 ;  /* 0x00000014ff037e24 */ /* 0x000fe2000f8e00ff */
[C---:B------:R-:W-:Y:S01]  /*20d0*/  IADD3 R4, R227.reuse, 0xf480, RZ ;  /* 0x0000f480e3047810 */ /* 0x040fe20007ffe0ff */
[----:B------:R-:W-:Y:S01]  /*20e0*/  UIMAD UR4, UR13, UR5, UR4 ;  /* 0x000000050d0472a4 */ /* 0x000fe2000f8e0204 */
[----:B------:R-:W-:Y:S01]  /*20f0*/  IADD3 R228, R227, 0xf4c0, RZ ;  /* 0x0000f4c0e3e47810 */ /* 0x000fe20007ffe0ff */
[----:B------:R-:W-:Y:S01]  /*2100*/  IMAD.WIDE.U32 R20, R26, c[0x0][0x278], R20 ;  /* 0x00009e001a147a25 */ /* 0x000fe200078e0014 */
[----:B------:R-:W-:Y:S01]  /*2110*/  @P2 IADD3 R228, R4, -0x40, RZ ;  /* 0xffffffc004e42810 */ /* 0x000fe20007ffe0ff */
[----:B------:R-:W-:Y:S01]  /*2120*/  CS2R R52, SRZ ;  /* 0x0000000000347805 */ /* 0x000fe2000001ff00 */
[----:B------:R-:W-:Y:S01]  /*2130*/  BAR.SYNC.DEFER_BLOCKING 0x0 ;  /* 0x0000000000007b1d */ /* 0x000fe20000010000 */
[----:B------:R-:W-:Y:S01]  /*2140*/  IMAD R4, R26, c[0x0][0x18c], R0 ;  /* 0x000063001a047a24 */ /* 0x000fe200078e0200 */
[----:B------:R-:W-:Y:S01]  /*2150*/  LEA R19, P2, R2, R34, 0x6 ;  /* 0x0000002202137211 */ /* 0x000fe200078430ff */
[----:B------:R-:W-:Y:S01]  /*2160*/  IMAD R0, R24, c[0x0][0x208], RZ ;  /* 0x0000820018007a24 */ /* 0x000fe200078e02ff */
[----:B------:R-:W-:Y:S01]  /*2170*/  IADD3 R13, R13, UR4, RZ ;  /* 0x000000040d0d7c10 */ /* 0x000fe2000fffe0ff */
[----:B------:R-:W-:Y:S01]  /*2180*/  IMAD.IADD R11, R35, 0x1, R4 ;  /* 0x00000001230b7824 */ /* 0x000fe200078e0204 */
[----:B------:R-:W-:Y:S01]  /*2190*/  ULDC.64 UR4, c[0x0][0x210] ;  /* 0x0000840000047ab9 */ /* 0x000fe20000000a00 */
[C---:B------:R-:W-:Y:S01]  /*21a0*/  IMAD R0, R22.reuse, c[0x0][0x20c], R0 ;  /* 0x0000830016007a24 */ /* 0x040fe200078e0200 */
[----:B------:R-:W-:Y:S01]  /*21b0*/  UIMAD UR4, UR19, UR4, URZ ;  /* 0x00000004130472a4 */ /* 0x000fe2000f8e023f */
[----:B------:R-:W-:Y:S01]  /*21c0*/  IMAD.WIDE.U32 R4, R22, c[0x0][0x208], R8 ;  /* 0x0000820016047a25 */ /* 0x000fe200078e0008 */
[----:B------:R-:W-:Y:S01]  /*21d0*/  LEA.HI.X R24, R2, R11, R3, 0x6, P2 ;  /* 0x0000000b02187211 */ /* 0x000fe200010f3403 */
[----:B------:R1:W-:Y:S01]  /*21e0*/  STL [R1+0x64], R11 ;  /* 0x0000640b01007387 */ /* 0x0003e20000100800 */
[----:B------:R-:W-:Y:S01]  /*21f0*/  LOP3.LUT R9, R40, 0xfffffff8, RZ, 0xc0, !PT ;  /* 0xfffffff828097812 */ /* 0x000fe200078ec0ff */
[----:B------:R-:W-:Y:S01]  /*2200*/  IMAD.IADD R3, R5, 0x1, R0 ;  /* 0x0000000105037824 */ /* 0x000fe200078e0200 */
[----:B------:R-:W-:Y:S01]  /*2210*/  UIMAD UR4, UR13, UR5, UR4 ;  /* 0x000000050d0472a4 */ /* 0x000fe2000f8e0204 */
[----:B------:R-:W-:Y:S01]  /*2220*/  IMAD.U32 R0, RZ, RZ, UR13 ;  /* 0x0000000dff007e24 */ /* 0x000fe2000f8e00ff */
[----:B------:R-:W-:Y:S01]  /*2230*/  ISETP.GE.AND P2, PT, R25, c[0x0][0x16c], PT ;  /* 0x00005b0019007a0c */ /* 0x000fe20003f46270 */
[----:B------:R-:W-:Y:S01]  /*2240*/  IMAD.MOV.U32 R2, RZ, RZ, R4 ;  /* 0x000000ffff027224 */ /* 0x000fe200078e0004 */
[----:B------:R-:W-:Y:S01]  /*2250*/  CS2R R50, SRZ ;  /* 0x0000000000327805 */ /* 0x000fe2000001ff00 */
[----:B------:R-:W-:Y:S01]  /*2260*/  IMAD.IADD R9, R132, 0x1, -R9 ;  /* 0x0000000184097824 */ /* 0x000fe200078e0a09 */
[----:B------:R-:W-:Y:S01]  /*2270*/  SEL R37, RZ, 0xffffffff, P2 ;  /* 0xffffffffff257807 */ /* 0x000fe20001000000 */
[----:B------:R-:W-:Y:S01]  /*2280*/  IMAD.WIDE.U32 R4, R0, c[0x0][0x210], R2 ;  /* 0x0000840000047a25 */ /* 0x000fe200078e0002 */
[----:B------:R-:W-:Y:S01]  /*2290*/  LOP3.LUT R0, R29, 0xfffffff0, RZ, 0xc0, !PT ;  /* 0xfffffff01d007812 */ /* 0x000fe200078ec0ff */
[----:B------:R-:W-:Y:S01]  /*22a0*/  CS2R R48, SRZ ;  /* 0x0000000000307805 */ /* 0x000fe2000001ff00 */
[----:B------:R-:W-:Y:S01]  /*22b0*/  SHF.R.S32.HI R2, RZ, 0x1f, R10 ;  /* 0x0000001fff027819 */ /* 0x000fe2000001140a */
[----:B------:R-:W-:Y:S01]  /*22c0*/  IMAD.WIDE.U32 R14, R26, c[0x0][0x290], R14 ;  /* 0x0000a4001a0e7a25 */ /* 0x000fe200078e000e */
[----:B------:R-:W-:-:S02]  /*22d0*/  LEA.HI R16, R9, R9, RZ, 0x1 ;  /* 0x0000000909107211 */ /* 0x000fc400078f08ff */
[----:B------:R-:W-:Y:S01]  /*22e0*/  LEA.HI R2, R2, R10, RZ, 0x2 ;  /* 0x0000000a02027211 */ /* 0x000fe200078f10ff */
[----:B------:R-:W-:Y:S01]  /*22f0*/  IMAD.IADD R0, R132, 0x1, -R0 ;  /* 0x0000000184007824 */ /* 0x000fe200078e0a00 */
[----:B------:R-:W-:Y:S01]  /*2300*/  LOP3.LUT R6, R16, 0x7fffffe, RZ, 0xc0, !PT ;  /* 0x07fffffe10067812 */ /* 0x000fe200078ec0ff */
[----:B------:R-:W-:Y:S01]  /*2310*/  IMAD.WIDE.U32 R12, R26, c[0x0][0x240], R12 ;  /* 0x000090001a0c7a25 */ /* 0x000fe200078e000c */
[----:B------:R-:W-:Y:S02]  /*2320*/  LOP3.LUT R3, R2, 0x1ffffffc, RZ, 0xc0, !PT ;  /* 0x1ffffffc02037812 */ /* 0x000fe400078ec0ff */
[----:B------:R-:W-:Y:S02]  /*2330*/  SHF.R.S32.HI R7, RZ, 0x1f, R0 ;  /* 0x0000001fff077819 */ /* 0x000fe40000011400 */
[-C--:B-1----:R-:W-:Y:S01]  /*2340*/  LEA.HI R11, R0, R0.reuse, RZ, 0x1 ;  /* 0x00000000000b7211 */ /* 0x082fe200078f08ff */
[----:B------:R-:W-:Y:S01]  /*2350*/  IMAD.IADD R34, R10, 0x1, -R3 ;  /* 0x000000010a227824 */ /* 0x000fe200078e0a03 */
[----:B------:R-:W-:Y:S01]  /*2360*/  LEA.HI R2, R7, R0, RZ, 0x3 ;  /* 0x0000000007027211 */ /* 0x000fe200078f18ff */
[----:B------:R-:W-:Y:S01]  /*2370*/  IMAD.IADD R7, R9, 0x1, -R6 ;  /* 0x0000000109077824 */ /* 0x000fe200078e0a06 */
[----:B------:R-:W-:Y:S01]  /*2380*/  LOP3.LUT R6, R11, 0x7fffffe, RZ, 0xc0, !PT ;  /* 0x07fffffe0b067812 */ /* 0x000fe200078ec0ff */
[----:B------:R-:W-:Y:S01]  /*2390*/  IMAD R3, R28, 0x4, R10 ;  /* 0x000000041c037824 */ /* 0x000fe200078e020a */
[----:B------:R-:W-:-:S02]  /*23a0*/  LOP3.LUT R8, R2, 0xfffffff8, RZ, 0xc0, !PT ;  /* 0xfffffff802087812 */ /* 0x000fc400078ec0ff */
[----:B------:R-:W-:Y:S01]  /*23b0*/  SHF.R.S32.HI R2, RZ, 0x3, R2 ;  /* 0x00000003ff027819 */ /* 0x000fe20000011402 */
[C---:B------:R-:W-:Y:S01]  /*23c0*/  IMAD.IADD R6, R0.reuse, 0x1, -R6 ;  /* 0x0000000100067824 */ /* 0x040fe200078e0a06 */
[----:B------:R-:W-:Y:S01]  /*23d0*/  SEL R10, RZ, 0x4, P0 ;  /* 0x00000004ff0a7807 */ /* 0x000fe20000000000 */
[----:B------:R-:W-:Y:S01]  /*23e0*/  IMAD R27, R3, 0x8, R7 ;  /* 0x00000008031b7824 */ /* 0x000fe200078e0207 */
[----:B------:R-:W-:Y:S01]  /*23f0*/  IADD3 R3, R5, UR4, RZ ;  /* 0x0000000405037c10 */ /* 0x000fe2000fffe0ff */
[----:B------:R-:W-:Y:S01]  /*2400*/  IMAD.IADD R17, R0, 0x1, -R8 ;  /* 0x0000000100117824 */ /* 0x000fe200078e0a08 */
[----:B------:R-:W-:Y:S01]  /*2410*/  LOP3.LUT R5, R30, 0xffffffe0, RZ, 0xc0, !PT ;  /* 0xffffffe01e057812 */ /* 0x000fe200078ec0ff */
[C---:B------:R-:W-:Y:S01]  /*2420*/  IMAD R35, R2.reuse, 0x8, R6 ;  /* 0x0000000802237824 */ /* 0x040fe200078e0206 */
[----:B------:R-:W-:Y:S01]  /*2430*/  ULDC.64 UR4, c[0x0][0x208] ;  /* 0x0000820000047ab9 */ /* 0x000fe20000000a00 */
[----:B------:R-:W-:Y:S01]  /*2440*/  IMAD R36, R2, 0x200, R23 ;  /* 0x0000020002247824 */ /* 0x000fe200078e0217 */
[----:B------:R-:W-:Y:S01]  /*2450*/  USHF.L.U32 UR19, UR4, 0x6, URZ ;  /* 0x0000000604137899 */ /* 0x000fe2000800063f */
[----:B------:R-:W-:Y:S01]  /*2460*/  IMAD R0, R18, c[0x0][0x218], RZ ;  /* 0x0000860012007a24 */ /* 0x000fe200078e02ff */
[----:B------:R-:W-:Y:S01]  /*2470*/  USHF.L.U64.HI UR4, UR4, UR7, UR5 ;  /* 0x0000000704047299 */ /* 0x000fe20008010205 */
[----:B------:R-:W-:Y:S01]  /*2480*/  IMAD.MOV.U32 R2, RZ, RZ, R4 ;  /* 0x000000ffff027224 */ /* 0x000fe200078e0004 */
[----:B------:R-:W-:Y:S01]  /*2490*/  SEL R30, RZ, 0x2, P2 ;  /* 0x00000002ff1e7807 */ /* 0x000fe20001000000 */
[C---:B------:R-:W-:Y:S01]  /*24a0*/  IMAD R4, R26.reuse, c[0x0][0x21c], R0 ;  /* 0x000087001a047a24 */ /* 0x040fe200078e0200 */
[----:B------:R-:W-:Y:S01]  /*24b0*/  UIMAD UR4, UR4, UR10, URZ ;  /* 0x0000000a040472a4 */ /* 0x000fe2000f8e023f */
[----:B------:R-:W-:Y:S01]  /*24c0*/  IMAD.WIDE.U32 R46, R26, c[0x0][0x218], R2 ;  /* 0x000086001a2e7a25 */ /* 0x000fe200078e0002 */
[C---:B------:R-:W-:Y:S01]  /*24d0*/  ISETP.GT.AND P2, PT, R132.reuse, 0xf, PT ;  /* 0x0000000f8400780c */ /* 0x040fe20003f44270 */
[----:B------:R-:W-:Y:S01]  /*24e0*/  UMOV UR5, 0x1 ;  /* 0x0000000100057882 */ /* 0x000fe20000000000 */
[----:B------:R-:W-:Y:S01]  /*24f0*/  LEA R22, P0, R19, c[0x0][0x160], 0x1 ;  /* 0x0000580013167a11 */ /* 0x000fe200078008ff */
[----:B------:R-:W-:Y:S01]  /*2500*/  IMAD.IADD R0, R132, 0x1, -R5 ;  /* 0x0000000184007824 */ /* 0x000fe200078e0a05 */
[----:B------:R-:W-:Y:S01]  /*2510*/  UIMAD UR4, UR6, UR19, UR4 ;  /* 0x00000013060472a4 */ /* 0x000fe2000f8e0204 */
[----:B------:R-:W-:Y:S01]  /*2520*/  IMAD.IADD R45, R47, 0x1, R4 ;  /* 0x000000012f2d7824 */ /* 0x000fe200078e0204 */
[----:B------:R-:W-:Y:S01]  /*2530*/  LEA.HI.X R23, R19, c[0x0][0x164], R24, 0x1, P0 ;  /* 0x0000590013177a11 */ /* 0x000fe200000f0c18 */
[----:B------:R-:W-:Y:S01]  /*2540*/  IMAD.U32 R2, RZ, RZ, UR19 ;  /* 0x00000013ff027e24 */ /* 0x000fe2000f8e00ff */
[----:B------:R-:W-:Y:S01]  /*2550*/  SHF.R.S32.HI R4, RZ, 0x1f, R0 ;  /* 0x0000001fff047819 */ /* 0x000fe20000011400 */
[----:B------:R-:W-:Y:S01]  /*2560*/  IMAD.MOV.U32 R44, RZ, RZ, R46 ;  /* 0x000000ffff2c7224 */ /* 0x000fe200078e002e */
[----:B------:R1:W-:Y:S01]  /*2570*/  STL.64 [R1+0x40], R46 ;  /* 0x0000402e01007387 */ /* 0x0003e20000100a00 */
[----:B------:R-:W-:-:S02]  /*2580*/  SHF.R.S32.HI R7, RZ, 0x1, R11 ;  /* 0x00000001ff077819 */ /* 0x000fc4000001140b */
[----:B------:R-:W-:Y:S01]  /*2590*/  LEA.HI R29, R4, R0, RZ, 0x2 ;  /* 0x00000000041d7211 */ /* 0x000fe200078f10ff */
[----:B------:R-:W-:Y:S01]  /*25a0*/  IMAD.WIDE.U32 R2, R2, UR10, R44 ;  /* 0x0000000a02027c25 */ /* 0x000fe2000f8e002c */
[----:B------:R2:W-:Y:S02]  /*25b0*/  STL.64 [R1+0x28], R44 ;  /* 0x0000282c01007387 */ /* 0x0005e40000100a00 */
[----:B------:R-:W-:Y:S01]  /*25c0*/  LOP3.LUT R5, R29, 0x7ffffffc, RZ, 0xc0, !PT ;  /* 0x7ffffffc1d057812 */ /* 0x000fe200078ec0ff */
[----:B------:R-:W-:Y:S01]  /*25d0*/  IMAD R4, R18, c[0x0][0x278], RZ ;  /* 0x00009e0012047a24 */ /* 0x000fe200078e02ff */
[----:B------:R-:W-:Y:S01]  /*25e0*/  IADD3 R3, R3, UR4, RZ ;  /* 0x0000000403037c10 */ /* 0x000fe2000fffe0ff */
[----:B------:R-:W-:Y:S01]  /*25f0*/  USHF.R.S32.HI UR4, URZ, 0x1f, UR15 ;  /* 0x0000001f3f047899 */ /* 0x000fe2000801140f */
[----:B------:R-:W-:Y:S01]  /*2600*/  LEA R24, P0, R2, c[0x0][0x1f0], 0x1 ;  /* 0x00007c0002187a11 */ /* 0x000fe200078008ff */
[----:B------:R-:W-:Y:S01]  /*2610*/  IMAD R4, R26, c[0x0][0x27c], R4 ;  /* 0x00009f001a047a24 */ /* 0x000fe200078e0204 */
[----:B------:R3:W-:Y:S01]  /*2620*/  STL.64 [R1+0x38], R20 ;  /* 0x0000381401007387 */ /* 0x0007e20000100a00 */
[----:B------:R-:W-:Y:S01]  /*2630*/  IMAD.IADD R32, R0, 0x1, -R5 ;  /* 0x0000000100207824 */ /* 0x000fe200078e0a05 */
[----:B------:R-:W-:Y:S01]  /*2640*/  LEA.HI.X R25, R2, c[0x0][0x1f4], R3, 0x1, P0 ;  /* 0x00007d0002197a11 */ /* 0x000fe200000f0c03 */
[----:B------:R-:W-:Y:S01]  /*2650*/  IMAD R0, R18, c[0x0][0x240], RZ ;  /* 0x0000900012007a24 */ /* 0x000fe200078e02ff */
[----:B------:R-:W-:Y:S01]  /*2660*/  @!P2 IADD3 R2, P0, R20, UR15, RZ ;  /* 0x0000000f1402ac10 */ /* 0x000fe2000ff1e0ff */
[----:B------:R-:W-:Y:S01]  /*2670*/  IMAD.IADD R6, R21, 0x1, R4 ;  /* 0x0000000115067824 */ /* 0x000fe200078e0204 */
[----:B------:R-:W-:Y:S01]  /*2680*/  LEA.HI R5, R38, R132, RZ, 0x7 ;  /* 0x0000008426057211 */ /* 0x000fe200078f38ff */
[----:B------:R-:W-:-:S02]  /*2690*/  IMAD R3, R18, c[0x0][0x290], RZ ;  /* 0x0000a40012037a24 */ /* 0x000fc400078e02ff */
[----:B------:R-:W-:Y:S01]  /*26a0*/  IMAD.SHL.U32 R4, R9, 0x40, RZ ;  /* 0x0000004009047824 */ /* 0x000fe200078e00ff */
[----:B------:R-:W-:Y:S01]  /*26b0*/  SHF.R.U32.HI R9, RZ, 0x4, R5 ;  /* 0x00000004ff097819 */ /* 0x000fe20000011605 */
[----:B------:R4:W-:Y:S01]  /*26c0*/  STL [R1+0x54], R6 ;  /* 0x0000540601007387 */ /* 0x0009e20000100800 */
[----:B------:R-:W-:Y:S01]  /*26d0*/  IMAD R32, R34, 0x4, R32 ;  /* 0x0000000422207824 */ /* 0x000fe200078e0220 */
[----:B-1----:R-:W-:Y:S02]  /*26e0*/  CS2R R46, SRZ ;  /* 0x00000000002e7805 */ /* 0x002fe4000001ff00 */
[----:B------:R-:W-:Y:S04]  /*26f0*/  STL.64 [R1+0x30], R14 ;  /* 0x0000300e01007387 */ /* 0x000fe80000100a00 */
[----:B------:R-:W-:Y:S01]  /*2700*/  STL.64 [R1+0x58], R12 ;  /* 0x0000580c01007387 */ /* 0x000fe20000100a00 */
[----:B--2---:R-:W-:Y:S01]  /*2710*/  CS2R R44, SRZ ;  /* 0x00000000002c7805 */ /* 0x004fe2000001ff00 */
[----:B---3--:R-:W-:Y:S01]  /*2720*/  IMAD R21, R26, c[0x0][0x244], R0 ;  /* 0x000091001a157a24 */ /* 0x008fe200078e0200 */
[----:B------:R-:W-:Y:S01]  /*2730*/  @!P2 IADD3.X R0, R6, UR4, RZ, P0, !PT ;  /* 0x000000040600ac10 */ /* 0x000fe200087fe4ff */
[----:B------:R-:W-:Y:S01]  /*2740*/  IMAD R20, R26, c[0x0][0x294], R3 ;  /* 0x0000a5001a147a24 */ /* 0x000fe200078e0203 */
[----:B------:R-:W-:Y:S01]  /*2750*/  @!P2 LEA R18, P0, R2, c[0x0][0x258], 0x2 ;  /* 0x000096000212aa11 */ /* 0x000fe200078010ff */
[----:B------:R-:W-:-:S03]  /*2760*/  IMAD.SHL.U32 R3, R33, 0x10, RZ ;  /* 0x0000001021037824 */ /* 0x000fc600078e00ff */
[----:B------:R-:W-:Y:S02]  /*2770*/  @!P2 LEA.HI.X R19, R2, c[0x0][0x25c], R0, 0x2, P0 ;  /* 0x000097000213aa11 */ /* 0x000fe400000f1400 */
[----:B------:R-:W-:Y:S01]  /*2780*/  SHF.R.S32.HI R2, RZ, 0x1, R16 ;  /* 0x00000001ff027819 */ /* 0x000fe20000011410 */
[----:B----4-:R-:W-:Y:S01]  /*2790*/  IMAD.SHL.U32 R6, R28, 0x10, RZ ;  /* 0x000000101c067824 */ /* 0x010fe200078e00ff */
[----:B------:R-:W-:Y:S02]  /*27a0*/  LOP3.LUT R0, R4, 0x1c0, RZ, 0xc0, !PT ;  /* 0x000001c004007812 */ /* 0x000fe400078ec0ff */
[C---:B------:R-:W-:Y:S01]  /*27b0*/  LOP3.LUT P0, RZ, R2.reuse, 0x2, RZ, 0xc0, !PT ;  /* 0x0000000202ff7812 */ /* 0x040fe2000780c0ff */
[----:B------:R-:W-:Y:S01]  /*27c0*/  IMAD.SHL.U32 R2, R2, 0x40, RZ ;  /* 0x0000004002027824 */ /* 0x000fe200078e00ff */
[----:B------:R-:W-:Y:S02]  /*27d0*/  SHF.R.S32.HI R4, RZ, 0x1f, R11 ;  /* 0x0000001fff047819 */ /* 0x000fe4000001140b */
[----:B------:R-:W-:-:S02]  /*27e0*/  LOP3.LUT R5, R0, 0x30, R3, 0xf8, !PT ;  /* 0x0000003000057812 */ /* 0x000fc400078ef803 */
[----:B------:R-:W-:Y:S02]  /*27f0*/  SHF.R.U32.HI R8, RZ, 0x3, R0 ;  /* 0x00000003ff087819 */ /* 0x000fe40000011600 */
[----:B------:R-:W-:Y:S02]  /*2800*/  LEA.HI R3, R4, R7, RZ, 0x2 ;  /* 0x0000000704037211 */ /* 0x000fe400078f10ff */
[----:B------:R-:W-:Y:S02]  /*2810*/  LOP3.LUT R0, R2, 0xc0, RZ, 0xc0, !PT ;  /* 0x000000c002007812 */ /* 0x000fe400078ec0ff */
[----:B------:R-:W-:Y:S02]  /*2820*/  LOP3.LUT R4, R3, 0xfffffffc, RZ, 0xc0, !PT ;  /* 0xfffffffc03047812 */ /* 0x000fe400078ec0ff */
[----:B------:R-:W-:Y:S02]  /*2830*/  LOP3.LUT R3, R0, 0x8, R40, 0xf8, !PT ;  /* 0x0000000800037812 */ /* 0x000fe400078ef828 */
[----:B------:R-:W-:Y:S01]  /*2840*/  SHF.R.U32.HI R2, RZ, 0x3, R0 ;  /* 0x00000003ff027819 */ /* 0x000fe20000011600 */
[----:B------:R-:W-:Y:S01]  /*2850*/  IMAD.IADD R4, R7, 0x1, -R4 ;  /* 0x0000000107047824 */ /* 0x000fe200078e0a04 */
[----:B------:R-:W-:Y:S01]  /*2860*/  LOP3.LUT R0, R6, 0x10, RZ, 0xc0, !PT ;  /* 0x0000001006007812 */ /* 0x000fe200078ec0ff */
[----:B------:R-:W-:Y:S01]  /*2870*/  IMAD.SHL.U32 R7, R37, 0x2, RZ ;  /* 0x0000000225077824 */ /* 0x000fe200078e00ff */
[----:B------:R-:W-:-:S02]  /*2880*/  LOP3.LUT R2, R3, R2, RZ, 0x3c, !PT ;  /* 0x0000000203027212 */ /* 0x000fc400078e3cff */
[----:B------:R-:W-:Y:S02]  /*2890*/  LOP3.LUT R11, R0, 0x8, R9, 0xf8, !PT ;  /* 0x00000008000b7812 */ /* 0x000fe400078ef809 */
[----:B------:R-:W-:Y:S01]  /*28a0*/  SEL R0, R222, 0xffffffe0, !P0 ;  /* 0xffffffe0de007807 */ /* 0x000fe20004000000 */
[----:B------:R-:W-:Y:S01]  /*28b0*/  IMAD.U32 R2, R27, 0x20, R2 ;  /* 0x000000201b027824 */ /* 0x000fe200078e0002 */
[----:B------:R-:W-:Y:S02]  /*28c0*/  LOP3.LUT R5, R5, 0x8, R40, 0xf8, !PT ;  /* 0x0000000805057812 */ /* 0x000fe400078ef828 */
[----:B------:R-:W-:Y:S01]  /*28d0*/  IADD3 R3, R10, R30, R39 ;  /* 0x0000001e0a037210 */ /* 0x000fe20007ffe027 */
[----:B------:R-:W-:Y:S01]  /*28e0*/  IMAD.SHL.U32 R214, R2, 0x2, RZ ;  /* 0x0000000202d67824 */ /* 0x000fe200078e00ff */
[----:B------:R-:W-:Y:S01]  /*28f0*/  LOP3.LUT R5, R5, R8, RZ, 0x3c, !PT ;  /* 0x0000000805057212 */ /* 0x000fe200078e3cff */
[----:B------:R-:W-:Y:S01]  /*2900*/  IMAD.IADD R2, R15, 0x1, R20 ;  /* 0x000000010f027824 */ /* 0x000fe200078e0214 */
[----:B------:R-:W-:Y:S01]  /*2910*/  SEL R8, RZ, 0x1, P6 ;  /* 0x00000001ff087807 */ /* 0x000fe20003000000 */
[----:B------:R-:W-:Y:S01]  /*2920*/  IMAD.IADD R215, R214, 0x1, R0 ;  /* 0x00000001d6d77824 */ /* 0x000fe200078e0200 */
[----:B------:R-:W1:Y:S01]  /*2930*/  LDSM.16.M88.4 R164, [R214+0x6080] ;  /* 0x00608000d6a4783b */ /* 0x000e620000000200 */
[----:B------:R-:W-:Y:S01]  /*2940*/  LOP3.LUT P6, RZ, R3, 0x1, RZ, 0xc0, !PT ;  /* 0x0000000103ff7812 */ /* 0x000fe200078cc0ff */
[----:B------:R-:W-:Y:S01]  /*2950*/  IMAD R213, R28, 0x200, R5 ;  /* 0x000002001cd57824 */ /* 0x000fe200078e0205 */
[----:B------:R-:W-:Y:S01]  /*2960*/  SEL R6, RZ, 0xffffffff, P5 ;  /* 0xffffffffff067807 */ /* 0x000fe20002800000 */
[----:B------:R-:W2:Y:S01]  /*2970*/  LDSM.16.M88.4 R168, [R214+0x7080] ;  /* 0x00708000d6a8783b */ /* 0x000ea20000000200 */
[----:B------:R-:W-:Y:S01]  /*2980*/  ISETP.GE.OR P6, PT, R43, UR18, !P6 ;  /* 0x000000122b007c0c */ /* 0x000fe2000f7c6670 */
[----:B------:R-:W-:Y:S01]  /*2990*/  IMAD.SHL.U32 R5, R4, 0x40, RZ ;  /* 0x0000004004057824 */ /* 0x000fe200078e00ff */
[----:B------:R-:W-:Y:S01]  /*29a0*/  ISETP.GE.AND P0, PT, R42, c[0x0][0x1fc], PT ;  /* 0x00007f002a007a0c */ /* 0x000fe20003f06270 */
[----:B------:R-:W3:Y:S01]  /*29b0*/  LDSM.16.M88.4 R172, [R215+0x6080] ;  /* 0x00608000d7ac783b */ /* 0x000ee20000000200 */
[----:B------:R-:W-:Y:S01]  /*29c0*/  LOP3.LUT P5, RZ, R3, 0x4, RZ, 0xc0, !PT ;  /* 0x0000000403ff7812 */ /* 0x000fe200078ac0ff */
[----:B------:R-:W-:Y:S01]  /*29d0*/  IMAD.SHL.U32 R6, R6, 0x2, RZ ;  /* 0x0000000206067824 */ /* 0x000fe200078e00ff */
[----:B------:R-:W-:Y:S01]  /*29e0*/  LOP3.LUT R7, R7, 0x2, R39, 0xe2, !PT ;  /* 0x0000000207077812 */ /* 0x000fe200078ee227 */
[----:B------:R-:W4:Y:S01]  /*29f0*/  LDSM.16.M88.4 R176, [R215+0x7080] ;  /* 0x00708000d7b0783b */ /* 0x000f220000000200 */
[----:B------:R-:W-:Y:S01]  /*2a00*/  ISETP.GE.OR P5, PT, R43, UR18, !P5 ;  /* 0x000000122b007c0c */ /* 0x000fe2000efa6670 */
[----:B------:R-:W-:Y:S01]  /*2a10*/  CS2R R38, SRZ ;  /* 0x0000000000267805 */ /* 0x000fe2000001ff00 */
[----:B------:R-:W-:Y:S01]  /*2a20*/  LOP3.LUT R6, R6, 0x2, R8, 0xe2, !PT ;  /* 0x0000000206067812 */ /* 0x000fe200078ee208 */
[----:B------:R-:W1:Y:S01]  /*2a30*/  LDSM.16.M88.4 R180, [R214+0x8080] ;  /* 0x00808000d6b4783b */ /* 0x000e620000000200 */
[----:B------:R-:W-:Y:S01]  /*2a40*/  LOP3.LUT R5, R5, 0xc0, RZ, 0xc0, !PT ;  /* 0x000000c005057812 */ /* 0x000fe200078ec0ff */
[----:B------:R-:W-:-:S02]  /*2a50*/  IMAD.SHL.U32 R213, R213, 0x2, RZ ;  /* 0x00000002d5d57824 */ /* 0x000fc400078e00ff */
        /* <DEDUP_REMOVED lines=14> */
[----:B------:R-:W-:-:S02]  /*2b40*/  LOP3.LUT P6, RZ, R3, 0x2, RZ, 0xc0, !PT ;  /* 0x0000000203ff7812 */ /* 0x000fc400078cc0ff */
[----:B------:R-:W-:Y:S02]  /*2b50*/  SEL R3, RZ, 0x4, P0 ;  /* 0x00000004ff037807 */ /* 0x000fe40000000000 */
[----:B------:R-:W-:Y:S02]  /*2b60*/  ISETP.GE.OR P6, PT, R43, UR18, !P6 ;  /* 0x000000122b007c0c */ /* 0x000fe4000f7c6670 */
[----:B------:R-:W-:Y:S01]  /*2b70*/  IADD3 R0, P0, R14, UR15, RZ ;  /* 0x0000000f0e007c10 */ /* 0x000fe2000ff1e0ff */
[----:B------:R-:W-:Y:S01]  /*2b80*/  CS2R R42, SRZ ;  /* 0x00000000002a7805 */ /* 0x000fe2000001ff00 */
[----:B------:R-:W-:Y:S01]  /*2b90*/  LOP3.LUT R6, R6, R3, RZ, 0xfc, !PT ;  /* 0x0000000306067212 */ /* 0x000fe200078efcff */
[----:B------:R-:W-:Y:S01]  /*2ba0*/  @!P2 IMAD.SHL.U32 R3, R132, 0x10, RZ ;  /* 0x000000108403a824 */ /* 0x000fe200078e00ff */
[----:B-----5:R-:W-:Y:S01]  /*2bb0*/  IADD3.X R2, R2, UR4, RZ, P0, !PT ;  /* 0x0000000402027c10 */ /* 0x020fe200087fe4ff */
[----:B------:R-:W-:Y:S01]  /*2bc0*/  UMOV UR4, URZ ;  /* 0x0000003f00047c82 */ /* 0x000fe20008000000 */
[----:B------:R-:W-:Y:S01]  /*2bd0*/  LEA R8, P0, R0, c[0x0][0x280], 0x2 ;  /* 0x0000a00000087a11 */ /* 0x000fe200078010ff */
[----:B------:R5:W-:Y:S01]  /*2be0*/  STL [R1+0x14], R6 ;  /* 0x0000140601007387 */ /* 0x000be20000100800 */
[----:B-1----:R-:W-:-:S02]  /*2bf0*/  SHF.R.S32.HI R7, RZ, 0x2, R29 ;  /* 0x00000002ff077819 */ /* 0x002fc4000001141d */
[----:B------:R-:W-:Y:S01]  /*2c00*/  LEA.HI.X R9, R0, c[0x0][0x284], R2, 0x2, P0 ;  /* 0x0000a10000097a11 */ /* 0x000fe200000f1402 */
[----:B------:R-:W-:Y:S01]  /*2c10*/  IMAD.SHL.U32 R2, R17, 0x40, RZ ;  /* 0x0000004011027824 */ /* 0x000fe200078e00ff */
[----:B------:R2:W-:Y:S01]  /*2c20*/  LDGSTS.E.BYPASS.LTC128B.128 [R41+0x7080], [R22.64+0x40], !P6 ;  /* 0x0708004016297fae */ /* 0x0005e2000f101d50 */
[----:B------:R-:W-:Y:S01]  /*2c30*/  LOP3.LUT P0, RZ, R4, 0x2, RZ, 0xc0, !PT ;  /* 0x0000000204ff7812 */ /* 0x000fe2000780c0ff */
[----:B------:R-:W-:Y:S01]  /*2c40*/  IMAD.SHL.U32 R0, R35, 0x20, RZ ;  /* 0x0000002023007824 */ /* 0x000fe200078e00ff */
[----:B------:R-:W-:Y:S01]  /*2c50*/  LOP3.LUT P6, RZ, R17, 0x4, RZ, 0xc0, !PT ;  /* 0x0000000411ff7812 */ /* 0x000fe200078cc0ff */
[----:B------:R2:W-:Y:S01]  /*2c60*/  LDGSTS.E.BYPASS.LTC128B.128 [R41+0x8080], [R22.64+0x80], !P5 ;  /* 0x0808008016297fae */ /* 0x0005e2000e901d50 */
[----:B------:R-:W-:Y:S02]  /*2c70*/  LOP3.LUT R2, R2, 0x1c0, RZ, 0xc0, !PT ;  /* 0x000001c002027812 */ /* 0x000fe400078ec0ff */
[----:B------:R-:W-:Y:S01]  /*2c80*/  ISETP.GE.AND P5, PT, R132, 0x10, PT ;  /* 0x000000108400780c */ /* 0x000fe20003fa6270 */
[----:B------:R1:W-:Y:S01]  /*2c90*/  @!P2 LDGSTS.E.BYPASS.LTC128B.128 [R3+0xf080], [R18.64] ;  /* 0x0f0800001203afae */ /* 0x0003e2000b901d50 */
[----:B------:R-:W-:-:S02]  /*2ca0*/  SHF.R.U32.HI R4, RZ, 0x3, R2 ;  /* 0x00000003ff047819 */ /* 0x000fc40000011602 */
[----:B------:R-:W-:Y:S01]  /*2cb0*/  SEL R222, R222, 0xffffffe0, !P6 ;  /* 0xffffffe0dede7807 */ /* 0x000fe20007000000 */
[----:B------:R-:W0:Y:S04]  /*2cc0*/  LDGDEPBAR ;  /* 0x00000000000079af */ /* 0x000e280000000000 */
[----:B------:R2:W-:Y:S01]  /*2cd0*/  LDGSTS.E.BYPASS.LTC128B.128 [R41+0xc080], [R24.64], !P4 ;  /* 0x0c08000018297fae */ /* 0x0005e2000e101d50 */
[----:B------:R-:W-:Y:S02]  /*2ce0*/  LOP3.LUT P4, RZ, R17, 0x2, RZ, 0xc0, !PT ;  /* 0x0000000211ff7812 */ /* 0x000fe4000788c0ff */
[----:B-----5:R-:W-:Y:S01]  /*2cf0*/  SHF.R.U32.HI R6, RZ, 0x3, R5 ;  /* 0x00000003ff067819 */ /* 0x020fe20000011605 */
[----:B------:R2:W-:Y:S01]  /*2d00*/  LDGSTS.E.BYPASS.LTC128B.128 [R41+0xd080], [R24.64+0x40], !P3 ;  /* 0x0d08004018297fae */ /* 0x0005e2000d901d50 */
[----:B------:R-:W-:-:S02]  /*2d10*/  SEL R223, R225, 0xfffffff0, !P4 ;  /* 0xfffffff0e1df7807 */ /* 0x000fc40006000000 */
[----:B------:R-:W-:Y:S01]  /*2d20*/  LOP3.LUT R212, R6, R5, R212, 0x1e, !PT ;  /* 0x0000000506d47212 */ /* 0x000fe200078e1ed4 */
[----:B------:R2:W-:Y:S01]  /*2d30*/  LDGSTS.E.BYPASS.LTC128B.128 [R41+0xe080], [R24.64+0x80], !P1 ;  /* 0x0e08008018297fae */ /* 0x0005e2000c901d50 */
[----:B------:R-:W-:-:S03]  /*2d40*/  SEL R225, R225, 0xfffffff0, !P0 ;  /* 0xfffffff0e1e17807 */ /* 0x000fc60004000000 */
[----:B------:R-:W-:-:S05]  /*2d50*/  IMAD.IADD R212, R0, 0x1, R212 ;  /* 0x0000000100d47824 */ /* 0x000fca00078e02d4 */
[----:B------:R-:W-:Y:S01]  /*2d60*/  LEA R212, R212, 0x80, 0x1 ;  /* 0x00000080d4d47811 */ /* 0x000fe200078e08ff */
[----:B-1----:R-:W-:-:S05]  /*2d70*/  IMAD.SHL.U32 R3, R28, 0x8, RZ ;  /* 0x000000081c037824 */ /* 0x002fca00078e00ff */
[----:B------:R-:W-:-:S04]  /*2d80*/  LOP3.LUT R3, R3, 0x8, RZ, 0xc0, !PT ;  /* 0x0000000803037812 */ /* 0x000fc800078ec0ff */
[----:B------:R-:W-:Y:S01]  /*2d90*/  LOP3.LUT R218, R4, R2, R3, 0x1e, !PT ;  /* 0x0000000204da7212 */ /* 0x000fe200078e1e03 */
[C---:B------:R-:W-:Y:S01]  /*2da0*/  IMAD R2, R31.reuse, 0x10, R7 ;  /* 0x000000101f027824 */ /* 0x040fe200078e0207 */
[----:B------:R-:W-:Y:S01]  /*2db0*/  LOP3.LUT R3, R6, R5, R3, 0x1e, !PT ;  /* 0x0000000506037212 */ /* 0x000fe200078e1e03 */
[----:B------:R-:W-:Y:S02]  /*2dc0*/  IMAD R4, R31, 0x200, R0 ;  /* 0x000002001f047824 */ /* 0x000fe400078e0200 */
[----:B------:R-:W-:Y:S01]  /*2dd0*/  IMAD.IADD R218, R36, 0x1, R218 ;  /* 0x0000000124da7824 */ /* 0x000fe200078e02da */
[----:B------:R1:W-:Y:S01]  /*2de0*/  STL [R1+0x8], R2 ;  /* 0x0000080201007387 */ /* 0x0003e20000100800 */
[----:B------:R-:W-:Y:S01]  /*2df0*/  IMAD.IADD R221, R4, 0x1, R3 ;  /* 0x0000000104dd7824 */ /* 0x000fe200078e0203 */
[----:B--2---:R-:W-:Y:S01]  /*2e00*/  CS2R R40, SRZ ;  /* 0x0000000000287805 */ /* 0x004fe2000001ff00 */
[----:B------:R-:W-:Y:S01]  /*2e10*/  @!P5 IMAD.SHL.U32 R3, R132, 0x10, RZ ;  /* 0x000000108403d824 */ /* 0x000fe200078e00ff */
[----:B------:R-:W-:Y:S01]  /*2e20*/  LEA R218, R218, 0x13480, 0x1 ;  /* 0x00013480dada7811 */ /* 0x000fe200078e08ff */
[C---:B------:R-:W-:Y:S01]  /*2e30*/  IMAD.SHL.U32 R216, R221.reuse, 0x2, RZ ;  /* 0x00000002ddd87824 */ /* 0x040fe200078e00ff */
[----:B------:R-:W-:Y:S01]  /*2e40*/  CS2R R36, SRZ ;  /* 0x0000000000247805 */ /* 0x000fe2000001ff00 */
[----:B------:R-:W-:Y:S01]  /*2e50*/  IMAD.IADD R226, R221, 0x1, R225 ;  /* 0x00000001dde27824 */ /* 0x000fe200078e02e1 */
[----:B------:R2:W-:Y:S01]  /*2e60*/  @!P5 LDGSTS.E.BYPASS.LTC128B.128 [R3+0xf280], [R8.64] ;  /* 0x0f2800000803dfae */ /* 0x0005e2000b901d50 */
[--C-:B------:R-:W-:Y:S01]  /*2e70*/  IMAD R219, R222, 0x2, R218.reuse ;  /* 0x00000002dedb7824 */ /* 0x100fe200078e02da */
[----:B------:R-:W-:Y:S01]  /*2e80*/  IADD3 R217, R216, 0xc080, RZ ;  /* 0x0000c080d8d97810 */ /* 0x000fe20007ffe0ff */
[C---:B------:R-:W-:Y:S01]  /*2e90*/  IMAD R220, R223.reuse, 0x2, R218 ;  /* 0x00000002dfdc7824 */ /* 0x040fe200078e02da */
[----:B------:R-:W0:Y:S01]  /*2ea0*/  LDGDEPBAR ;  /* 0x00000000000079af */ /* 0x000e220000000000 */
[----:B------:R-:W-:-:S02]  /*2eb0*/  IMAD R223, R223, 0x2, R219 ;  /* 0x00000002dfdf7824 */ /* 0x000fc400078e02db */
[----:B------:R-:W-:Y:S01]  /*2ec0*/  IMAD R222, R222, 0x2, R220 ;  /* 0x00000002dede7824 */ /* 0x000fe200078e02dc */
[----:B------:R-:W0:Y:S01]  /*2ed0*/  LDGDEPBAR ;  /* 0x00000000000079af */ /* 0x000e220000000000 */
[----:B------:R-:W-:Y:S01]  /*2ee0*/  IMAD R217, R225, 0x2, R217 ;  /* 0x00000002e1d97824 */ /* 0x000fe200078e02d9 */
[----:B-1----:R-:W-:-:S05]  /*2ef0*/  LOP3.LUT R2, R6, R11, R5, 0x1e, !PT ;  /* 0x0000000b06027212 */ /* 0x002fca00078e1e05 */
[----:B------:R-:W-:Y:S02]  /*2f00*/  IMAD.IADD R224, R0, 0x1, R2 ;  /* 0x0000000100e07824 */ /* 0x000fe400078e0202 */
[----:B------:R-:W-:Y:S02]  /*2f10*/  IMAD.IADD R2, R13, 0x1, R21 ;  /* 0x000000010d027824 */ /* 0x000fe400078e0215 */
[----:B------:R-:W-:-:S03]  /*2f20*/  IMAD.SHL.U32 R0, R32, 0x2, RZ ;  /* 0x0000000220007824 */ /* 0x000fc600078e00ff */
[----:B------:R-:W-:Y:S04]  /*2f30*/  STL [R1+0x60], R2 ;  /* 0x0000600201007387 */ /* 0x000fe80000100800 */
[----:B------:R1:W-:Y:S02]  /*2f40*/  STL [R1+0x20], R0 ;  /* 0x0000200001007387 */ /* 0x0003e40000100800 */
[----:B-1----:R-:W-:-:S05]  /*2f50*/  IADD3 R0, -R0, UR8, RZ ;  /* 0x0000000800007c10 */ /* 0x002fca000fffe1ff */
[----:B---34-:R2:W-:Y:S02]  /*2f60*/  STL [R1+0x10], R0 ;  /* 0x0000100001007387 */ /* 0x0185e40000100800 */
.L_x_620:
[----:B------:R-:W-:Y:S04]  /*2f70*/  DEPBAR.LE SB0, 0x1 ;  /* 0x000080400000791a */ /* 0x000fe80000000000 */
[----:B------:R-:W-:Y:S01]  /*2f80*/  BAR.SYNC.DEFER_BLOCKING 0x0 ;  /* 0x0000000000007b1d */ /* 0x000fe20000010000 */
[----:B--2---:R-:W-:Y:S01]  /*2f90*/  MOV R0, UR4 ;  /* 0x0000000400007c02 */ /* 0x004fe20008000f00 */
        /* <DEDUP_REMOVED lines=216> */
.L_x_618:
        /* <DEDUP_REMOVED lines=551> */
.L_x_619:
        /* <DEDUP_REMOVED lines=240> */
.L_x_617:
[----:B------:R-:W-:Y:S05]  /*6e90*/  @P3 EXIT ;  /* 0x000000000000394d */ /* 0x000fea0003800000 */
[----:B------:R-:W2:Y:S01]  /*6ea0*/  LDL.LU R7, [R1+0x68] ;  /* 0x0000680001077983 */ /* 0x000ea20000300800 */
[----:B------:R-:W-:Y:S01]  /*6eb0*/  ISETP.NE.U32.AND P2, PT, RZ, c[0x0][0x360], PT ;  /* 0x0000d800ff007a0c */ /* 0x000fe20003f45070 */
[----:B------:R-:W-:Y:S02]  /*6ec0*/  UMOV UR6, 0x1 ;  /* 0x0000000100067882 */ /* 0x000fe40000000000 */
[----:B------:R-:W-:Y:S01]  /*6ed0*/  ULDC.64 UR4, c[0x0][0x338] ;  /* 0x0000ce0000047ab9 */ /* 0x000fe20000000a00 */
[----:B------:R-:W-:-:S13]  /*6ee0*/  ISETP.NE.AND.EX P2, PT, RZ, c[0x0][0x364], PT, P2 ;  /* 0x0000d900ff007a0c */ /* 0x000fda0003f45320 */
[----:B------:R-:W-:-:S04]  /*6ef0*/  @P2 IMAD.MOV.U32 R2, RZ, RZ, 0x4 ;  /* 0x00000004ff022424 */ /* 0x000fc800078e00ff */
[----:B--2---:R-:W-:-:S05]  /*6f00*/  @P2 IMAD.WIDE R2, R7, R2, c[0x0][0x360] ;  /* 0x0000d80007022625 */ /* 0x004fca00078e0202 */
[----:B------:R-:W2:Y:S01]  /*6f10*/  @P2 LDG.E R0, [R2.64] ;  /* 0x0000001002002981 */ /* 0x000ea2000c1e1900 */
[----:B------:R-:W-:Y:S01]  /*6f20*/  UISETP.NE.AND UP0, UPT, UR6, UR4, UPT ;  /* 0x000000040600728c */ /* 0x000fe2000bf05270 */
[----:B------:R-:W-:Y:S01]  /*6f30*/  SHF.R.S32.HI R6, RZ, 0x1f, R7 ;  /* 0x0000001fff067819 */ /* 0x000fe20000011407 */
[----:B------:R-:W-:Y:S01]  /*6f40*/  UIMAD.WIDE.U32 UR6, UR13, UR5, URZ ;  /* 0x000000050d0672a5 */ /* 0x000fe2000f8e003f */
[----:B------:R-:W1:Y:S01]  /*6f50*/  S2R R4, SR_TID.X ;  /* 0x0000000000047919 */ /* 0x000e620000002100 */
[----:B------:R-:W-:Y:S02]  /*6f60*/  ULDC UR4, c[0x0][0x340] ;  /* 0x0000d00000047ab9 */ /* 0x000fe40000000800 */
[----:B------:R-:W-:-:S04]  /*6f70*/  UIMAD UR14, UR14, 0x3000, URZ ;  /* 0x000030000e0e78a4 */ /* 0x000fc8000f8e023f */
[----:B------:R-:W-:Y:S02]  /*6f80*/  USHF.R.S32.HI UR6, URZ, 0x1f, UR14 ;  /* 0x0000001f3f067899 */ /* 0x000fe4000801140e */
[----:B------:R-:W-:Y:S02]  /*6f90*/  @UP0 UMOV UR5, UR7 ;  /* 0x0000000700050c82 */ /* 0x000fe40008000000 */
[----:B------:R-:W-:-:S03]  /*6fa0*/  @UP0 USHF.R.U32.HI UR13, URZ, UR4, UR5 ;  /* 0x000000043f0d0299 */ /* 0x000fc60008011605 */
[----:B------:R-:W-:Y:S02]  /*6fb0*/  ULDC.64 UR4, c[0x0][0x328] ;  /* 0x0000ca0000047ab9 */ /* 0x000fe40000000a00 */
[----:B------:R-:W-:-:S04]  /*6fc0*/  USHF.R.S32.HI UR7, URZ, 0x1f, UR13 ;  /* 0x0000001f3f077899 */ /* 0x000fc8000801140d */
[----:B------:R-:W-:-:S04]  /*6fd0*/  UIMAD UR4, UR7, UR4, URZ ;  /* 0x00000004070472a4 */ /* 0x000fc8000f8e023f */
[----:B------:R-:W-:-:S03]  /*6fe0*/  UIMAD UR8, UR13, UR5, UR4 ;  /* 0x000000050d0872a4 */ /* 0x000fc6000f8e0204 */
[----:B------:R-:W-:Y:S02]  /*6ff0*/  ULDC.64 UR4, c[0x0][0x300] ;  /* 0x0000c00000047ab9 */ /* 0x000fe40000000a00 */
[----:B------:R-:W-:-:S04]  /*7000*/  UIMAD UR4, UR7, UR4, URZ ;  /* 0x00000004070472a4 */ /* 0x000fc8000f8e023f */
[----:B------:R-:W-:Y:S01]  /*7010*/  UIMAD UR4, UR13, UR5, UR4 ;  /* 0x000000050d0472a4 */ /* 0x000fe2000f8e0204 */
[----:B------:R-:W-:Y:S01]  /*7020*/  BAR.SYNC.DEFER_BLOCKING 0x1, 0x100 ;  /* 0x0044000000007b1d */ /* 0x000fe20000010000 */
[----:B--2---:R-:W-:-:S05]  /*7030*/  @P2 IMAD R0, R7, 0x80, R0 ;  /* 0x0000008007002824 */ /* 0x004fca00078e0200 */
[----:B------:R-:W-:-:S04]  /*7040*/  @P2 SHF.R.S32.HI R2, RZ, 0x1f, R0 ;  /* 0x0000001fff022819 */ /* 0x000fc80000011400 */
[----:B------:R-:W-:Y:S02]  /*7050*/  @P2 LEA.HI R2, R2, R0, RZ, 0x7 ;  /* 0x0000000002022211 */ /* 0x000fe400078f38ff */
[----:B-1----:R-:W-:Y:S02]  /*7060*/  SHF.R.S32.HI R0, RZ, 0x1f, R4 ;  /* 0x0000001fff007819 */ /* 0x002fe40000011404 */
[----:B------:R-:W-:-:S05]  /*7070*/  @P2 SHF.R.S32.HI R2, RZ, 0x7, R2 ;  /* 0x00000007ff022819 */ /* 0x000fca0000011402 */
[----:B------:R-:W-:-:S05]  /*7080*/  @P2 IMAD R2, R2, 0x3000, RZ ;  /* 0x0000300002022824 */ /* 0x000fca00078e02ff */
[----:B------:R-:W-:Y:S02]  /*7090*/  @P2 SHF.R.S32.HI R3, RZ, 0x1f, R2 ;  /* 0x0000001fff032819 */ /* 0x000fe40000011402 */
[----:B------:R-:W-:-:S06]  /*70a0*/  @!P2 CS2R R2, SRZ ;  /* 0x000000000002a805 */ /* 0x000fcc000001ff00 */
[----:B------:R-:W-:Y:S01]  /*70b0*/  IADD3 R2, P1, P0, R2, UR14, R4 ;  /* 0x0000000e02027c10 */ /* 0x000fe2000f83e004 */
[----:B------:R-:W-:-:S03]  /*70c0*/  IMAD.U32 R4, RZ, RZ, UR13 ;  /* 0x0000000dff047e24 */ /* 0x000fc6000f8e00ff */
[----:B------:R-:W-:Y:S01]  /*70d0*/  IADD3.X R3, R3, UR6, R0, P1, P0 ;  /* 0x0000000603037c10 */ /* 0x000fe20008fe0400 */
[----:B------:R-:W-:-:S04]  /*70e0*/  IMAD.U32 R0, RZ, RZ, UR13 ;  /* 0x0000000dff007e24 */ /* 0x000fc8000f8e00ff */
[----:B------:R-:W-:-:S04]  /*70f0*/  IMAD.WIDE.U32 R4, R4, c[0x0][0x328], R2 ;  /* 0x0000ca0004047a25 */ /* 0x000fc800078e0002 */
[----:B------:R-:W-:Y:S01]  /*7100*/  IMAD.WIDE.U32 R2, R0, c[0x0][0x300], R2 ;  /* 0x0000c00000027a25 */ /* 0x000fe200078e0002 */
[----:B------:R-:W-:Y:S02]  /*7110*/  SEL R0, R6, RZ, !P2 ;  /* 0x000000ff06007207 */ /* 0x000fe40005000000 */
[----:B------:R-:W-:Y:S02]  /*7120*/  IADD3 R5, R5, UR8, RZ ;  /* 0x0000000805057c10 */ /* 0x000fe4000fffe0ff */
[----:B------:R-:W-:Y:S01]  /*7130*/  SEL R6, R7, RZ, !P2 ;  /* 0x000000ff07067207 */ /* 0x000fe20005000000 */
[C---:B------:R-:W-:Y:S01]  /*7140*/  IMAD R10, R0.reuse, c[0x0][0x330], RZ ;  /* 0x0000cc00000a7a24 */ /* 0x040fe200078e02ff */
[----:B------:R-:W-:Y:S01]  /*7150*/  IADD3 R3, R3, UR4, RZ ;  /* 0x0000000403037c10 */ /* 0x000fe2000fffe0ff */
[----:B------:R-:W-:Y:S02]  /*7160*/  IMAD R0, R0, c[0x0][0x308], RZ ;  /* 0x0000c20000007a24 */ /* 0x000fe400078e02ff */
[----:B------:R-:W-:-:S02]  /*7170*/  IMAD R10, R6, c[0x0][0x334], R10 ;  /* 0x0000cd00060a7a24 */ /* 0x000fc400078e020a */
[----:B------:R-:W-:-:S04]  /*7180*/  IMAD.WIDE.U32 R8, R6, c[0x0][0x330], R4 ;  /* 0x0000cc0006087a25 */ /* 0x000fc800078e0004 */
[----:B------:R-:W-:Y:S01]  /*7190*/  IMAD R0, R6, c[0x0][0x30c], R0 ;  /* 0x0000c30006007a24 */ /* 0x000fe200078e0200 */
[----:B------:R-:W-:Y:S01]  /*71a0*/  LEA R4, P1, R8, c[0x0][0x310], 0x2 ;  /* 0x0000c40008047a11 */ /* 0x000fe200078210ff */
[----:B------:R-:W-:-:S04]  /*71b0*/  IMAD.WIDE.U32 R6, R6, c[0x0][0x308], R2 ;  /* 0x0000c20006067a25 */ /* 0x000fc800078e0002 */
[----:B------:R-:W-:Y:S01]  /*71c0*/  IMAD.IADD R3, R9, 0x1, R10 ;  /* 0x0000000109037824 */ /* 0x000fe200078e020a */
[----:B------:R-:W-:Y:S01]  /*71d0*/  LEA R2, P0, R6, c[0x0][0x2e8], 0x2 ;  /* 0x0000ba0006027a11 */ /* 0x000fe200078010ff */
[----:B------:R-:W-:-:S03]  /*71e0*/  IMAD.IADD R0, R7, 0x1, R0 ;  /* 0x0000000107007824 */ /* 0x000fc600078e0200 */
        /* <DEDUP_REMOVED lines=99> */
.L_x_621:
        /* <DEDUP_REMOVED lines=14> */
.L_x_1408:


//--------------------- .text._ZN7cutlass13device_kernelIN5flash19enable_sm80_to_sm89INS1_16FlashAttnBwdSm80INS1_25CollectiveMainloopBwdSm80ILi2ELi1EN4cute5tupleIJNS5_1CILi64EEENS7_ILi128EEENS7_ILi96EEEEEENS_10bfloat16_tEfNS_4arch4Sm80ELb1ELb0ELb1ELb1ELb1ELb0ELb0ELb0ELi2ELi2ELi4ELi2ELb1EEENS1_24CollectiveEpilogueBwdGQAISB_fSE_Li256ELb1ELb1EEENS1_25SingleTileBwdLPTSchedulerILb1ELi128ELb1EEEEEEEEEvNT_6ParamsE --------------------------
	.section	.text._ZN7cutlass13device_kernelIN5flash19enable_sm80_to_sm89INS1_16FlashAttnBwdSm80INS1_25CollectiveMainloopBwdSm80ILi2ELi1EN4cute5tupleIJNS5_1CILi64EEENS7_ILi128EEENS7_ILi96EEEEEENS_10bfloat16_tEfNS_4arch4Sm80ELb1ELb0ELb1ELb1ELb1ELb0ELb0ELb0ELi2ELi2ELi4ELi2ELb1EEENS1_24CollectiveEpilogueBwdGQAISB_fSE_Li256ELb1ELb1EEENS1_25SingleTileBwdLPTSchedulerILb1ELi128ELb1EEEEEEEEEvNT_6ParamsE,"ax",@progbits
	.sectioninfo	@"SHI_REGISTERS=255"
	.align	128
.text._ZN7cutlass13device_kernelIN5flash19enable_sm80_to_sm89INS1_16FlashAttnBwdSm80INS1_25CollectiveMainloopBwdSm80ILi2ELi1EN4cute5tupleIJNS5_1CILi64EEENS7_ILi128EEENS7_ILi96EEEEEENS_10bfloat16_tEfNS_4arch4Sm80ELb1ELb0ELb1ELb1ELb1ELb0ELb0ELb0ELi2ELi2ELi4ELi2ELb1EEENS1_24CollectiveEpilogueBwdGQAISB_fSE_Li256ELb1ELb1EEENS1_25SingleTileBwdLPTSchedulerILb1ELi128ELb1EEEEEEEEEvNT_6ParamsE:
        .type           _ZN7cutlass13device_kernelIN5flash19enable_sm80_to_sm89INS1_16FlashAttnBwdSm80INS1_25CollectiveMainloopBwdSm80ILi2ELi1EN4cute5tupleIJNS5_1CILi64EEENS7_ILi128EEENS7_ILi96EEEEEENS_10bfloat16_tEfNS_4arch4Sm80ELb1ELb0ELb1ELb1ELb1ELb0ELb0ELb0ELi2ELi2ELi4ELi2ELb1EEENS1_24CollectiveEpilogueBwdGQAISB_fSE_Li256ELb1ELb1EEENS1_25SingleTileBwdLPTSchedulerILb1ELi128ELb1EEEEEEEEEvNT_6ParamsE,@function
        .size           _ZN7cutlass13device_kernelIN5flash19enable_sm80_to_sm89INS1_16FlashAttnBwdSm80INS1_25CollectiveMainloopBwdSm80ILi2ELi1EN4cute5tupleIJNS5_1CILi64EEENS7_ILi128EEENS7_ILi96EEEEEENS_10bfloat16_tEfNS_4arch4Sm80ELb1ELb0ELb1ELb1ELb1ELb0ELb0ELb0ELi2ELi2ELi4ELi2ELb1EEENS1_24CollectiveEpilogueBwdGQAISB_fSE_Li256ELb1ELb1EEENS1_25SingleTileBwdLPTSchedulerILb1ELi128ELb1EEEEEEEEEvNT_6ParamsE,(.L_x_1409 - _ZN7cutlass13device_kernelIN5flash19enable_sm80_to_sm89INS1_16FlashAttnBwdSm80INS1_25CollectiveMainloopBwdSm80ILi2ELi1EN4cute5tupleIJNS5_1CILi64EEENS7_ILi128EEENS7_ILi96EEEEEENS_10bfloat16_tEfNS_4arch4Sm80ELb1ELb0ELb1ELb1ELb1ELb0ELb0ELb0ELi2ELi2ELi4ELi2ELb1EEENS1_24CollectiveEpilogueBwdGQAISB_fSE_Li256ELb1ELb1EEENS1_25SingleTileBwdLPTSchedulerILb1ELi128ELb1EEEEEEEEEvNT_6ParamsE)
        .other          _ZN7cutlass13device_kernelIN5flash19enable_sm80_to_sm89INS1_16FlashAttnBwdSm80INS1_25CollectiveMainloopBwdSm80ILi2ELi1EN4cute5tupleIJNS5_1CILi64EEENS7_ILi128EEENS7_ILi96EEEEEENS_10bfloat16_tEfNS_4arch4Sm80ELb1ELb0ELb1ELb1ELb1ELb0ELb0ELb0ELi2ELi2ELi4ELi2ELb1EEENS1_24CollectiveEpilogueBwdGQAISB_fSE_Li256ELb1ELb1EEENS1_25SingleTileBwdLPTSchedulerILb1ELi128ELb1EEEEEEEEEvNT_6ParamsE,@"STO_CUDA_ENTRY STV_DEFAULT"
_ZN7cutlass13device_kernelIN5flash19enable_sm80_to_sm89INS1_16FlashAttnBwdSm80INS1_25CollectiveMainloopBwdSm80ILi2ELi1EN4cute5tupleIJNS5_1CILi64EEENS7_ILi128EEENS7_ILi96EEEEEENS_10bfloat16_tEfNS_4arch4Sm80ELb1ELb0ELb1ELb1ELb1ELb0ELb0ELb0ELi2ELi2ELi4ELi2ELb1EEENS1_24CollectiveEpilogueBwdGQAISB_fSE_Li256ELb1ELb1EEENS1_25SingleTileBwdLPTSchedulerILb1ELi128ELb1EEEEEEEEEvNT_6ParamsE:
        /* <DEDUP_REMOVED lines=30> */
.L_x_623:
[----:B------:R-:W-:Y:S02]  /*01e0*/  ULDC UR9, c[0x0][0x3b4] ;  /* 0x0000ed0000097ab9 */ /* 0x000fe40000000800 */
[----:B------:R-:W-:Y:S02]  /*01f0*/  UISETP.NE.AND UP0, UPT, UR9, 0x1, UPT ;  /* 0x000000010900788c */ /* 0x000fe4000bf05270 */
[----:B------:R-:W-:Y:S02]  /*0200*/  ULDC.64 UR4, c[0x0][0x3b8] ;  /* 0x0000ee0000047ab9 */ /* 0x000fe40000000a00 */
[----:B------:R-:W-:Y:S02]  /*0210*/  UIMAD.WIDE.U32 UR10, UR8, UR4, URZ ;  /* 0x00000004080a72a5 */ /* 0x000fe4000f8e003f */
[----:B------:R-:W-:-:S05]  /*0220*/  UMOV UR6, UR8 ;  /* 0x0000000800067c82 */ /* 0x000fca0008000000 */
[----:B------:R-:W-:-:S04]  /*0230*/  @UP0 USHF.R.U32.HI UR6, URZ, UR5, UR11 ;  /* 0x000000053f060299 */ /* 0x000fc8000801160b */
[----:B------:R-:W-:-:S04]  /*0240*/  UIMAD UR9, UR6, UR9, URZ ;  /* 0x00000009060972a4 */ /* 0x000fc8000f8e023f */
.L_x_624:
        /* <DEDUP_REMOVED lines=22> */
.L_x_625:
        /* <DEDUP_REMOVED lines=14> */
.L_x_627:
[----:B------:R-:W-:Y:S02]  /*0490*/  ULDC UR5, c[0x0][0x3dc] ;  /* 0x0000f70000057ab9 */ /* 0x000fe40000000800 */
.L_x_626:
        /* <DEDUP_REMOVED lines=9> */
.L_x_622:
        /* <DEDUP_REMOVED lines=21> */
.L_x_629:
[----:B------:R-:W-:Y:S02]  /*0680*/  ULDC UR9, c[0x0][0x3b4] ;  /* 0x0000ed0000097ab9 */ /* 0x000fe40000000800 */
[----:B------:R-:W-:Y:S02]  /*0690*/  UISETP.NE.AND UP0, UPT, UR9, 0x1, UPT ;  /* 0x000000010900788c */ /* 0x000fe4000bf05270 */
[----:B------:R-:W-:Y:S02]  /*06a0*/  ULDC.64 UR4, c[0x0][0x3b8] ;  /* 0x0000ee0000047ab9 */ /* 0x000fe40000000a00 */
[----:B------:R-:W-:Y:S02]  /*06b0*/  UIMAD.WIDE.U32 UR10, UR8, UR4, URZ ;  /* 0x00000004080a72a5 */ /* 0x000fe4000f8e003f */
[----:B------:R-:W-:-:S05]  /*06c0*/  UMOV UR6, UR8 ;  /* 0x0000000800067c82 */ /* 0x000fca0008000000 */
[----:B------:R-:W-:-:S04]  /*06d0*/  @UP0 USHF.R.U32.HI UR6, URZ, UR5, UR11 ;  /* 0x000000053f060299 */ /* 0x000fc8000801160b */
[----:B------:R-:W-:-:S04]  /*06e0*/  UIMAD UR9, UR6, UR9, URZ ;  /* 0x00000009060972a4 */ /* 0x000fc8000f8e023f */
.L_x_630:
        /* <DEDUP_REMOVED lines=22> */
.L_x_631:
        /* <DEDUP_REMOVED lines=14> */
.L_x_633:
[----:B------:R-:W-:Y:S02]  /*0930*/  ULDC UR5, c[0x0][0x3dc] ;  /* 0x0000f70000057ab9 */ /* 0x000fe40000000800 */
.L_x_632:
        /* <DEDUP_REMOVED lines=8> */
.L_x_628:
[----:B------:R-:W-:-:S13]  /*09c0*/  ISETP.LE.AND P0, PT, RZ, UR10, PT ;  /* 0x0000000aff007c0c */ /* 0x000fda000bf03270 */
[----:B------:R-:W-:Y:S05]  /*09d0*/  @!P0 EXIT ;  /* 0x000000000000894d */ /* 0x000fea0003800000 */
[----:B------:R-:W-:Y:S02]  /*09e0*/  ULDC.64 UR4, c[0x0][0x2c8] ;  /* 0x0000b20000047ab9 */ /* 0x000fe40000000a00 */
[----:B------:R-:W-:Y:S02]  /*09f0*/  UISETP.NE.U32.AND UP2, UPT, URZ, UR4, UPT ;  /* 0x000000043f00728c */ /* 0x000fe4000bf45070 */
[----:B------:R-:W-:Y:S02]  /*0a00*/  ULDC.64 UR6, c[0x0][0x2d0] ;  /* 0x0000b40000067ab9 */ /* 0x000fe40000000a00 */
[----:B------:R-:W-:Y:S02]  /*0a10*/  UISETP.NE.AND.EX UP2, UPT, URZ, UR5, UPT, UP2 ;  /* 0x000000053f00728c */ /* 0x000fe4000bf45320 */
[----:B------:R-:W-:Y:S02]  /*0a20*/  UISETP.NE.U32.AND UP1, UPT, URZ, UR6, UPT ;  /* 0x000000063f00728c */ /* 0x000fe4000bf25070 */
[----:B------:R-:W-:-:S02]  /*0a30*/  UMOV UR4, 0x4 ;  /* 0x0000000400047882 */ /* 0x000fc40000000000 */
[----:B------:R-:W-:Y:S01]  /*0a40*/  ULDC.64 UR8, c[0x0][0x2c8] ;  /* 0x0000b20000087ab9 */ /* 0x000fe20000000a00 */
[----:B------:R-:W-:Y:S01]  /*0a50*/  PLOP3.LUT P2, PT, PT, PT, UP2, 0x80, 0x0 ;  /* 0x000000000000781c */ /* 0x000fe20003f4f028 */
[----:B------:R-:W-:Y:S02]  /*0a60*/  UIMAD.WIDE UR8, UR10, UR4, UR8 ;  /* 0x000000040a0872a5 */ /* 0x000fe4000f8e0208 */
[----:B------:R-:W-:Y:S02]  /*0a70*/  UISETP.NE.AND.EX UP1, UPT, URZ, UR7, UPT, UP1 ;  /* 0x000000073f00728c */ /* 0x000fe4000bf25310 */
[----:B------:R-:W-:Y:S02]  /*0a80*/  ULDC.64 UR14, c[0x0][0x2d0] ;  /* 0x0000b400000e7ab9 */ /* 0x000fe40000000a00 */
[----:B------:R-:W-:Y:S01]  /*0a90*/  IMAD.U32 R8, RZ, RZ, UR8 ;  /* 0x00000008ff087e24 */ /* 0x000fe2000f8e00ff */
[----:B------:R-:W-:Y:S01]  /*0aa0*/  UIMAD.WIDE UR14, UR10, UR4, UR14 ;  /* 0x000000040a0e72a5 */ /* 0x000fe2000f8e020e */
[----:B------:R-:W-:Y:S01]  /*0ab0*/  IMAD.U32 R9, RZ, RZ, UR9 ;  /* 0x00000009ff097e24 */ /* 0x000fe2000f8e00ff */
[----:B------:R-:W-:Y:S01]  /*0ac0*/  PLOP3.LUT P1, PT, PT, PT, UP1, 0x80, 0x0 ;  /* 0x000000000000781c */ /* 0x000fe20003f2f018 */
[----:B------:R-:W-:-:S02]  /*0ad0*/  ULDC.64 UR6, c[0x0][0x2d8] ;  /* 0x0000b60000067ab9 */ /* 0x000fc40000000a00 */
[----:B------:R-:W-:Y:S01]  /*0ae0*/  UISETP.NE.U32.AND UP0, UPT, URZ, UR6, UPT ;  /* 0x000000063f00728c */ /* 0x000fe2000bf05070 */
[----:B------:R-:W2:Y:S01]  /*0af0*/  @P2 LDG.E R0, [R8.64] ;  /* 0x0000001208002981 */ /* 0x000ea2000c1e1900 */
[----:B------:R-:W-:Y:S01]  /*0b00*/  MOV R2, UR14 ;  /* 0x0000000e00027c02 */ /* 0x000fe20008000f00 */
[----:B------:R-:W-:Y:S01]  /*0b10*/  IMAD.U32 R3, RZ, RZ, UR15 ;  /* 0x0000000fff037e24 */ /* 0x000fe2000f8e00ff */
[----:B------:R-:W-:Y:S01]  /*0b20*/  UISETP.NE.AND.EX UP0, UPT, URZ, UR7, UPT, UP0 ;  /* 0x000000073f00728c */ /* 0x000fe2000bf05300 */
[----:B------:R-:W3:Y:S02]  /*0b30*/  @P2 LDG.E R5, [R8.64] ;  /* 0x0000001208052981 */ /* 0x000ee4000c1e1900 */
[----:B------:R-:W-:-:S03]  /*0b40*/  ULDC.64 UR6, c[0x0][0x2d8] ;  /* 0x0000b60000067ab9 */ /* 0x000fc60000000a00 */
[----:B------:R-:W4:Y:S01]  /*0b50*/  @P1 LDG.E R4, [R2.64] ;  /* 0x0000001202041981 */ /* 0x000f22000c1e1900 */
[----:B------:R-:W-:-:S04]  /*0b60*/  PLOP3.LUT P0, PT, PT, PT, UP0, 0x80, 0x0 ;  /* 0x000000000000781c */ /* 0x000fc80003f0f008 */
[----:B------:R-:W-:-:S06]  /*0b70*/  @UP0 UIMAD.WIDE UR6, UR10, UR4, UR6 ;  /* 0x000000040a0602a5 */ /* 0x000fcc000f8e0206 */
[----:B------:R-:W-:Y:S01]  /*0b80*/  MOV R6, UR6 ;  /* 0x0000000600067c02 */ /* 0x000fe20008000f00 */
[----:B------:R-:W-:-:S05]  /*0b90*/  IMAD.U32 R7, RZ, RZ, UR7 ;  /* 0x00000007ff077e24 */ /* 0x000fca000f8e00ff */
[----:B------:R-:W5:Y:S01]  /*0ba0*/  @P0 LDG.E R6, [R6.64] ;  /* 0x0000001206060981 */ /* 0x000f62000c1e1900 */
[----:B------:R-:W-:Y:S02]  /*0bb0*/  ULDC UR9, c[0x0][0x168] ;  /* 0x00005a0000097ab9 */ /* 0x000fe40000000800 */
[----:B------:R-:W-:Y:S02]  /*0bc0*/  UMOV UR16, URZ ;  /* 0x0000003f00107c82 */ /* 0x000fe40008000000 */
[----:B------:R-:W-:Y:S02]  /*0bd0*/  UMOV UR24, URZ ;  /* 0x0000003f00187c82 */ /* 0x000fe40008000000 */
[----:B------:R-:W-:Y:S02]  /*0be0*/  UMOV UR25, URZ ;  /* 0x0000003f00197c82 */ /* 0x000fe40008000000 */
[----:B------:R-:W-:Y:S02]  /*0bf0*/  UMOV UR20, URZ ;  /* 0x0000003f00147c82 */ /* 0x000fe40008000000 */
[----:B------:R-:W-:Y:S01]  /*0c00*/  UMOV UR21, URZ ;  /* 0x0000003f00157c82 */ /* 0x000fe20008000000 */
[----:B--2---:R-:W1:Y:S08]  /*0c10*/  @P2 R2UR UR5, R0 ;  /* 0x00000000000523c2 */ /* 0x004e7000000e0000 */
[----:B---3--:R-:W2:Y:S08]  /*0c20*/  @P2 R2UR UR13, R5 ;  /* 0x00000000050d23c2 */ /* 0x008eb000000e0000 */
[----:B----4-:R-:W3:Y:S01]  /*0c30*/  @P1 R2UR UR7, R4 ;  /* 0x00000000040713c2 */ /* 0x010ee200000e0000 */
[----:B-1----:R-:W-:-:S04]  /*0c40*/  @UP2 ULEA UR5, UR10, UR5, 0x6 ;  /* 0x000000050a052291 */ /* 0x002fc8000f8e303f */
[----:B------:R-:W-:-:S04]  /*0c50*/  @UP2 USHF.R.S32.HI UR8, URZ, 0x1f, UR5 ;  /* 0x0000001f3f082899 */ /* 0x000fc80008011405 */
[----:B------:R-:W-:Y:S02]  /*0c60*/  @UP2 ULEA.HI UR8, UR8, UR5, URZ, 0x6 ;  /* 0x0000000508082291 */ /* 0x000fe4000f8f303f */
[----:B--2---:R-:W-:Y:S02]  /*0c70*/  @UP2 USHF.R.S32.HI UR6, URZ, 0x1f, UR13 ;  /* 0x0000001f3f062899 */ /* 0x004fe4000801140d */
[----:B---3--:R-:W-:Y:S01]  /*0c80*/  @UP1 USHF.R.S32.HI UR5, URZ, 0x1f, UR7 ;  /* 0x0000001f3f051899 */ /* 0x008fe20008011407 */
[----:B-----5:R1:W2:Y:S01]  /*0c90*/  @P0 R2UR UR9, R6 ;  /* 0x00000000060903c2 */ /* 0x0202a200000e0000 */
[----:B------:R-:W-:Y:S02]  /*0ca0*/  @UP2 ULOP3.LUT UR16, UR8, 0xffffffc0, URZ, 0xc0, !UPT ;  /* 0xffffffc008102892 */ /* 0x000fe4000f8ec03f */
[----:B------:R-:W-:Y:S02]  /*0cb0*/  @UP2 UMOV UR20, UR13 ;  /* 0x0000000d00142c82 */ /* 0x000fe40008000000 */
[----:B------:R-:W-:-:S02]  /*0cc0*/  ULDC UR8, c[0x0][0x198] ;  /* 0x0000660000087ab9 */ /* 0x000fc40000000800 */
[----:B------:R-:W-:Y:S02]  /*0cd0*/  @UP2 UMOV UR21, UR6 ;  /* 0x0000000600152c82 */ /* 0x000fe40008000000 */
[----:B------:R-:W-:Y:S02]  /*0ce0*/  @UP1 UMOV UR24, UR7 ;  /* 0x0000000700181c82 */ /* 0x000fe40008000000 */
[----:B------:R-:W-:Y:S01]  /*0cf0*/  @UP1 UMOV UR25, UR5 ;  /* 0x0000000500191c82 */ /* 0x000fe20008000000 */
[----:B-12---:R-:W-:Y:S05]  /*0d00*/  @P0 BRA `(.L_x_634) ;  /* 0x0000006000000947 */ /* 0x006fea0003800000 */
[----:B------:R-:W-:Y:S05]  /*0d10*/  @!P2 BRA `(.L_x_634) ;  /* 0x000000500000a947 */ /* 0x000fea0003800000 */
[----:B------:R-:W2:Y:S04]  /*0d20*/  LDG.E R4, [R8.64] ;  /* 0x0000001208047981 */ /* 0x000ea8000c1e1900 */
[----:B------:R-:W3:Y:S01]  /*0d30*/  LDG.E R0, [R8.64+0x4] ;  /* 0x0000041208007981 */ /* 0x000ee2000c1e1900 */
[----:B--2---:R-:W1:Y:S08]  /*0d40*/  R2UR UR9, R4 ;  /* 0x00000000040973c2 */ /* 0x004e7000000e0000 */
[----:B---3--:R-:W1:Y:S02]  /*0d50*/  R2UR UR5, R0 ;  /* 0x00000000000573c2 */ /* 0x008e6400000e0000 */
[----:B-1----:R-:W-:-:S06]  /*0d60*/  UIADD3 UR9, -UR9, UR5, URZ ;  /* 0x0000000509097290 */ /* 0x002fcc000fffe13f */
.L_x_634:
        /* <DEDUP_REMOVED lines=10> */
.L_x_635:
[----:B------:R-:W-:Y:S05]  /*0e10*/  @!P1 BRA `(.L_x_636) ;  /* 0x0000005000009947 */ /* 0x000fea0003800000 */
[----:B------:R1:W2:Y:S04]  /*0e20*/  LDG.E R0, [R2.64] ;  /* 0x0000001202007981 */ /* 0x0002a8000c1e1900 */
[----:B-1----:R-:W3:Y:S01]  /*0e30*/  LDG.E R2, [R2.64+0x4] ;  /* 0x0000041202027981 */ /* 0x002ee2000c1e1900 */
[----:B--2---:R-:W1:Y:S08]  /*0e40*/  R2UR UR8, R0 ;  /* 0x00000000000873c2 */ /* 0x004e7000000e0000 */
[----:B---3--:R-:W1:Y:S02]  /*0e50*/  R2UR UR4, R2 ;  /* 0x00000000020473c2 */ /* 0x008e6400000e0000 */
[----:B-1----:R-:W-:-:S06]  /*0e60*/  UIADD3 UR8, -UR8, UR4, URZ ;  /* 0x0000000408087290 */ /* 0x002fcc000fffe13f */
.L_x_636:
        /* <DEDUP_REMOVED lines=66> */
[--C-:B------:R-:W-:Y:S01]  /*1290*/  SHF.R.S32.HI R2, RZ, 0x1f, R132.reuse ;  /* 0x0000001fff027819 */ /* 0x100fe20000011484 */
[----:B------:R-:W-:Y:S01]  /*12a0*/  ULDC.64 UR4, c[0x0][0x248] ;  /* 0x0000920000047ab9 */ /* 0x000fe20000000a00 */
[C---:B------:R-:W-:Y:S01]  /*12b0*/  IMAD.SHL.U32 R3, R132.reuse, 0x4, RZ ;  /* 0x0000000484037824 */ /* 0x040fe200078e00ff */
[----:B------:R-:W-:Y:S01]  /*12c0*/  UISETP.NE.AND UP0, UPT, UR4, 0x1, UPT ;  /* 0x000000010400788c */ /* 0x000fe2000bf05270 */
[----:B------:R-:W-:Y:S01]  /*12d0*/  SHF.R.S32.HI R31, RZ, 0x1f, R132 ;  /* 0x0000001fff1f7819 */ /* 0x000fe20000011484 */
[----:B------:R-:W-:Y:S01]  /*12e0*/  IMAD.U32 R0, RZ, RZ, UR13 ;  /* 0x0000000dff007e24 */ /* 0x000fe2000f8e00ff */
[----:B------:R-:W-:Y:S01]  /*12f0*/  IADD3 R6, P0, R132, UR13, RZ ;  /* 0x0000000d84067c10 */ /* 0x000fe2000ff1e0ff */
[----:B------:R-:W-:Y:S01]  /*1300*/  UIMAD.WIDE.U32 UR22, UR12, UR5, URZ ;  /* 0x000000050c1672a5 */ /* 0x000fe2000f8e003f */
[----:B------:R-:W-:Y:S01]  /*1310*/  IMAD.U32 R4, RZ, RZ, UR12 ;  /* 0x0000000cff047e24 */ /* 0x000fe2000f8e00ff */
[----:B------:R-:W-:Y:S01]  /*1320*/  USHF.R.S32.HI UR22, URZ, 0x1f, UR16 ;  /* 0x0000001f3f167899 */ /* 0x000fe20008011410 */
[----:B------:R-:W-:Y:S01]  /*1330*/  LEA.HI.X.SX32 R7, R0, R2, 0x1, P0 ;  /* 0x0000000200077211 */ /* 0x000fe200000f0eff */
[----:B------:R-:W-:Y:S01]  /*1340*/  IMAD.U32 R0, RZ, RZ, UR12 ;  /* 0x0000000cff007e24 */ /* 0x000fe2000f8e00ff */
[----:B------:R-:W-:Y:S01]  /*1350*/  IADD3 R2, P0, R3, UR16, RZ ;  /* 0x0000001003027c10 */ /* 0x000fe2000ff1e0ff */
[----:B------:R-:W-:Y:S01]  /*1360*/  ULDC UR4, c[0x0][0x250] ;  /* 0x0000940000047ab9 */ /* 0x000fe20000000800 */
[-C--:B------:R-:W-:Y:S01]  /*1370*/  LEA.HI R15, R31, R132.reuse, RZ, 0x2 ;  /* 0x000000841f0f7211 */ /* 0x080fe200078f10ff */
[----:B------:R-:W-:Y:S01]  /*1380*/  @UP0 UMOV UR5, UR23 ;  /* 0x0000001700050c82 */ /* 0x000fe20008000000 */
[----:B------:R-:W-:Y:S01]  /*1390*/  LEA.HI.X.SX32 R3, R3, UR22, 0x1, P0 ;  /* 0x0000001603037c11 */ /* 0x000fe200080f0eff */
[----:B------:R-:W-:Y:S01]  /*13a0*/  UMOV UR15, UR12 ;  /* 0x0000000c000f7c82 */ /* 0x000fe20008000000 */
[----:B------:R-:W-:Y:S01]  /*13b0*/  SHF.R.S32.HI R37, RZ, 0x2, R15 ;  /* 0x00000002ff257819 */ /* 0x000fe2000001140f */
[----:B------:R-:W-:Y:S01]  /*13c0*/  @UP0 USHF.R.U32.HI UR15, URZ, UR4, UR5 ;  /* 0x000000043f0f0299 */ /* 0x000fe20008011605 */
[-C--:B------:R-:W-:Y:S01]  /*13d0*/  LEA.HI R32, R31, R132.reuse, RZ, 0x3 ;  /* 0x000000841f207211 */ /* 0x080fe200078f18ff */
[----:B------:R-:W-:Y:S01]  /*13e0*/  IMAD.WIDE.U32 R24, R4, c[0x0][0x270], R2 ;  /* 0x00009c0004187a25 */ /* 0x000fe200078e0002 */
[----:B------:R-:W-:Y:S01]  /*13f0*/  ULDC.64 UR4, c[0x0][0x1e0] ;  /* 0x0000780000047ab9 */ /* 0x000fe20000000a00 */
[----:B------:R-:W-:Y:S01]  /*1400*/  SHF.R.S32.HI R17, RZ, 0x1f, R37 ;  /* 0x0000001fff117819 */ /* 0x000fe20000011425 */
[----:B------:R-:W-:Y:S01]  /*1410*/  USHF.R.S32.HI UR14, URZ, 0x1f, UR15 ;  /* 0x0000001f3f0e7899 */ /* 0x000fe2000801140f */
[C---:B------:R-:W-:Y:S01]  /*1420*/  IMAD.WIDE.U32 R22, R0.reuse, c[0x0][0x288], R2 ;  /* 0x0000a20000167a25 */ /* 0x040fe200078e0002 */
[----:B------:R-:W-:Y:S01]  /*1430*/  LOP3.LUT R2, R15, 0xfffffffc, RZ, 0xc0, !PT ;  /* 0xfffffffc0f027812 */ /* 0x000fe200078ec0ff */
[----:B------:R-:W-:Y:S01]  /*1440*/  USHF.R.S32.HI UR22, URZ, 0x1f, UR10 ;  /* 0x0000001f3f167899 */ /* 0x000fe2000801140a */
[----:B------:R-:W-:Y:S01]  /*1450*/  IADD3 R4, P0, R37, UR24, RZ ;  /* 0x0000001825047c10 */ /* 0x000fe2000ff1e0ff */
[----:B------:R-:W-:Y:S01]  /*1460*/  UIMAD UR4, UR14, UR4, URZ ;  /* 0x000000040e0472a4 */ /* 0x000fe2000f8e023f */
[----:B------:R-:W-:Y:S01]  /*1470*/  IMAD.WIDE.U32 R20, R0, c[0x0][0x238], R6 ;  /* 0x00008e0000147a25 */ /* 0x000fe200078e0006 */
[----:B------:R-:W-:Y:S01]  /*1480*/  LEA.HI R30, R31, R132, RZ, 0x5 ;  /* 0x000000841f1e7211 */ /* 0x000fe200078f28ff */
[----:B------:R-:W-:Y:S01]  /*1490*/  UIADD3 UR6, -UR6, UR8, URZ ;  /* 0x0000000806067290 */ /* 0x000fe2000fffe13f */
[----:B------:R-:W-:Y:S01]  /*14a0*/  IADD3.X R5, R17, UR25, RZ, P0, !PT ;  /* 0x0000001911057c10 */ /* 0x000fe200087fe4ff */
[----:B------:R-:W-:Y:S01]  /*14b0*/  IMAD.IADD R16, R132, 0x1, -R2 ;  /* 0x0000000184107824 */ /* 0x000fe200078e0a02 */
[----:B------:R-:W-:Y:S01]  /*14c0*/  UIMAD UR13, UR15, UR5, UR4 ;  /* 0x000000050f0d72a4 */ /* 0x000fe2000f8e0204 */
[----:B------:R-:W-:Y:S01]  /*14d0*/  IMAD.SHL.U32 R0, R32, 0x8, RZ ;  /* 0x0000000820007824 */ /* 0x000fe200078e00ff */
[----:B------:R-:W-:Y:S01]  /*14e0*/  SHF.R.S32.HI R29, RZ, 0x5, R30 ;  /* 0x00000005ff1d7819 */ /* 0x000fe2000001141e */
[----:B------:R-:W-:Y:S01]  /*14f0*/  IMAD.SHL.U32 R2, R16, 0x8, RZ ;  /* 0x0000000810027824 */ /* 0x000fe200078e00ff */
[----:B------:R-:W-:Y:S01]  /*1500*/  ULDC.64 UR4, c[0x0][0x1b0] ;  /* 0x00006c0000047ab9 */ /* 0x000fe20000000a00 */
[----:B------:R-:W-:Y:S01]  /*1510*/  IMAD.U32 R10, RZ, RZ, UR11 ;  /* 0x0000000bff0a7e24 */ /* 0x000fe2000f8e00ff */
[----:B------:R-:W-:Y:S01]  /*1520*/  UIMAD UR4, UR14, UR4, URZ ;  /* 0x000000040e0472a4 */ /* 0x000fe2000f8e023f */
[----:B------:R-:W-:Y:S01]  /*1530*/  IMAD.U32 R6, RZ, RZ, UR15 ;  /* 0x0000000fff067e24 */ /* 0x000fe2000f8e00ff */
[----:B------:R-:W-:Y:S01]  /*1540*/  SHF.R.S32.HI R3, RZ, 0x1f, R2 ;  /* 0x0000001fff037819 */ /* 0x000fe20000011402 */
[----:B------:R-:W-:Y:S01]  /*1550*/  IMAD.WIDE R10, R10, 0x80, R4 ;  /* 0x000000800a0a7825 */ /* 0x000fe200078e0204 */
[----:B------:R-:W-:Y:S01]  /*1560*/  LOP3.LUT R0, R0, 0xc0, RZ, 0xc0, !PT ;  /* 0x000000c000007812 */ /* 0x000fe200078ec0ff */
[----:B------:R-:W-:Y:S01]  /*1570*/  UIMAD UR16, UR15, UR5, UR4 ;  /* 0x000000050f1072a4 */ /* 0x000fe2000f8e0204 */
[----:B------:R-:W-:Y:S01]  /*1580*/  IADD3 R26, R2, 0x20, RZ ;  /* 0x00000020021a7810 */ /* 0x000fe20007ffe0ff */
[----:B------:R-:W-:Y:S01]  /*1590*/  USEL UR14, UR10, URZ, !UP1 ;  /* 0x0000003f0a0e7287 */ /* 0x000fe2000c800000 */
[C---:B------:R-:W-:Y:S01]  /*15a0*/  IMAD.WIDE.U32 R4, R6.reuse, c[0x0][0x1e0], R2 ;  /* 0x0000780006047a25 */ /* 0x040fe200078e0002 */
[----:B------:R-:W-:Y:S01]  /*15b0*/  USEL UR15, UR22, URZ, !UP1 ;  /* 0x0000003f160f7287 */ /* 0x000fe2000c800000 */
[----:B------:R-:W-:Y:S01]  /*15c0*/  SHF.R.U32.HI R8, RZ, 0x3, R0 ;  /* 0x00000003ff087819 */ /* 0x000fe20000011600 */
[----:B------:R-:W-:Y:S01]  /*15d0*/  ULDC.64 UR4, c[0x0][0x1e8] ;  /* 0x00007a0000047ab9 */ /* 0x000fe20000000a00 */
[----:B------:R-:W-:Y:S01]  /*15e0*/  IMAD.WIDE.U32 R6, R6, c[0x0][0x1b0], R2 ;  /* 0x00006c0006067a25 */ /* 0x000fe200078e0002 */
[----:B------:R-:W-:Y:S01]  /*15f0*/  LOP3.LUT R0, R0, 0x18, R2, 0xf8, !PT ;  /* 0x0000001800007812 */ /* 0x000fe200078ef802 */
[----:B------:R-:W-:Y:S01]  /*1600*/  UIMAD UR4, UR15, UR4, URZ ;  /* 0x000000040f0472a4 */ /* 0x000fe2000f8e023f */
[----:B------:R-:W-:Y:S01]  /*1610*/  IADD3 R5, R5, UR13, RZ ;  /* 0x0000000d05057c10 */ /* 0x000fe2000fffe0ff */
[----:B------:R-:W-:Y:S01]  /*1620*/  IMAD.U32 R12, RZ, RZ, UR14 ;  /* 0x0000000eff0c7e24 */ /* 0x000fe2000f8e00ff */
[----:B------:R-:W-:Y:S01]  /*1630*/  IADD3 R7, R7, UR16, RZ ;  /* 0x0000001007077c10 */ /* 0x000fe2000fffe0ff */
[----:B------:R-:W-:Y:S01]  /*1640*/  UIMAD UR13, UR14, UR5, UR4 ;  /* 0x000000050e0d72a4 */ /* 0x000fe2000f8e0204 */
[----:B------:R-:W-:Y:S01]  /*1650*/  LOP3.LUT R14, R0, R8, RZ, 0x3c, !PT ;  /* 0x00000008000e7212 */ /* 0x000fe200078e3cff */
[----:B------:R-:W-:Y:S01]  /*1660*/  IMAD.WIDE.U32 R4, R12, c[0x0][0x1e8], R4 ;  /* 0x00007a000c047a25 */ /* 0x000fe200078e0004 */
[----:B------:R-:W-:Y:S01]  /*1670*/  LEA.HI R0, R15, R37, RZ, 0x1 ;  /* 0x000000250f007211 */ /* 0x000fe200078f08ff */
[----:B------:R-:W-:Y:S01]  /*1680*/  ULDC.64 UR4, c[0x0][0x1b8] ;  /* 0x00006e0000047ab9 */ /* 0x000fe20000000a00 */
[----:B------:R-:W-:Y:S01]  /*1690*/  IADD3 R36, R2, 0x40, RZ ;  /* 0x0000004002247810 */ /* 0x000fe20007ffe0ff */
[----:B------:R-:W-:Y:S01]  /*16a0*/  IMAD.WIDE.U32 R12, R12, c[0x0][0x1b8], R6 ;  /* 0x00006e000c0c7a25 */ /* 0x000fe200078e0006 */
[----:B------:R-:W-:Y:S01]  /*16b0*/  LOP3.LUT R6, R0, 0x7fffffe, RZ, 0xc0, !PT ;  /* 0x07fffffe00067812 */ /* 0x000fe200078ec0ff */
[----:B------:R-:W-:Y:S01]  /*16c0*/  UIMAD UR4, UR15, UR4, URZ ;  /* 0x000000040f0472a4 */ /* 0x000fe2000f8e023f */
[----:B------:R-:W-:Y:S01]  /*16d0*/  IADD3 R5, R5, UR13, RZ ;  /* 0x0000000d05057c10 */ /* 0x000fe2000fffe0ff */
[----:B------:R-:W-:Y:S01]  /*16e0*/  IMAD R0, R11, c[0x0][0x1d8], RZ ;  /* 0x000076000b007a24 */ /* 0x000fe200078e02ff */
[----:B------:R-:W-:Y:S01]  /*16f0*/  ISETP.GE.AND P3, PT, R2, c[0x0][0x1cc], PT ;  /* 0x0000730002007a0c */ /* 0x000fe20003f66270 */
[----:B------:R-:W-:Y:S01]  /*1700*/  IMAD.IADD R6, R37, 0x1, -R6 ;  /* 0x0000000125067824 */ /* 0x000fe200078e0a06 */
[----:B------:R-:W-:Y:S01]  /*1710*/  UIMAD UR16, UR14, UR5, UR4 ;  /* 0x000000050e1072a4 */ /* 0x000fe2000f8e0204 */
[----:B------:R-:W-:Y:S01]  /*1720*/  IMAD R0, R10, c[0x0][0x1dc], R0 ;  /* 0x000077000a007a24 */ /* 0x000fe200078e0200 */
[----:B------:R-:W-:Y:S01]  /*1730*/  ISETP.GE.AND P2, PT, R26, c[0x0][0x1cc], PT ;  /* 0x000073001a007a0c */ /* 0x000fe20003f46270 */
[----:B------:R-:W-:Y:S01]  /*1740*/  IMAD R6, R29, 0x8, R6 ;  /* 0x000000081d067824 */ /* 0x000fe200078e0206 */
[----:B------:R-:W-:Y:S01]  /*1750*/  ISETP.GE.AND P1, PT, R36, c[0x0][0x1cc], PT ;  /* 0x0000730024007a0c */ /* 0x000fe20003f26270 */
[----:B------:R-:W-:Y:S01]  /*1760*/  IMAD.WIDE.U32 R8, R10, c[0x0][0x1d8], R4 ;  /* 0x000076000a087a25 */ /* 0x000fe200078e0004 */
[----:B------:R-:W-:Y:S01]  /*1770*/  IADD3 R5, R13, UR16, RZ ;  /* 0x000000100d057c10 */ /* 0x000fe2000fffe0ff */
[----:B------:R-:W-:Y:S01]  /*1780*/  USHF.R.S32.HI UR23, URZ, 0x1f, UR12 ;  /* 0x0000001f3f177899 */ /* 0x000fe2000801140c */
[----:B------:R-:W-:Y:S01]  /*1790*/  LEA.HI R28, R31, R132, RZ, 0x4 ;  /* 0x000000841f1c7211 */ /* 0x000fe200078f20ff */
[----:B------:R-:W-:Y:S01]  /*17a0*/  IMAD.U32 R14, R6, 0x20, R14 ;  /* 0x00000020060e7824 */ /* 0x000fe200078e000e */
[C---:B------:R-:W-:Y:S01]  /*17b0*/  LEA R6, P0, R8.reuse, c[0x0][0x1c0], 0x1 ;  /* 0x0000700008067a11 */ /* 0x040fe200078008ff */
[----:B------:R-:W-:Y:S01]  /*17c0*/  IMAD.IADD R0, R9, 0x1, R0 ;  /* 0x0000000109007824 */ /* 0x000fe200078e0200 */
[----:B------:R-:W-:Y:S01]  /*17d0*/  ULDC.64 UR4, c[0x0][0x270] ;  /* 0x00009c0000047ab9 */ /* 0x000fe20000000a00 */
[----:B------:R-:W-:Y:S01]  /*17e0*/  IMAD.MOV.U32 R13, RZ, RZ, c[0x0][0x1d8] ;  /* 0x00007600ff0d7624 */ /* 0x000fe200078e00ff */
[----:B------:R-:W-:Y:S01]  /*17f0*/  UIMAD UR4, UR23, UR4, URZ ;  /* 0x00000004170472a4 */ /* 0x000fe2000f8e023f */
[----:B------:R-:W-:Y:S01]  /*1800*/  IMAD.MOV.U32 R4, RZ, RZ, R12 ;  /* 0x000000ffff047224 */ /* 0x000fe200078e000c */
[----:B------:R-:W-:Y:S01]  /*1810*/  LEA.HI.X R7, R8, c[0x0][0x1c4], R0, 0x1, P0 ;  /* 0x0000710008077a11 */ /* 0x000fe200000f0c00 */
[----:B------:R-:W-:Y:S01]  /*1820*/  IMAD R0, R11, c[0x0][0x1a8], RZ ;  /* 0x00006a000b007a24 */ /* 0x000fe200078e02ff */
[----:B------:R-:W-:Y:S01]  /*1830*/  LEA R12, P0, R13, R6, 0x7 ;  /* 0x000000060d0c7211 */ /* 0x000fe200078038ff */
[----:B------:R-:W-:Y:S01]  /*1840*/  IMAD.MOV.U32 R18, RZ, RZ, c[0x0][0x1dc] ;  /* 0x00007700ff127624 */ /* 0x000fe200078e00ff */
[----:B------:R-:W-:Y:S01]  /*1850*/  UMOV UR13, 0x6 ;  /* 0x00000006000d7882 */ /* 0x000fe20000000000 */
[----:B------:R-:W-:Y:S01]  /*1860*/  IMAD R11, R10, c[0x0][0x1ac], R0 ;  /* 0x00006b000a0b7a24 */ /* 0x000fe200078e0200 */
[----:B------:R-:W-:Y:S01]  /*1870*/  IADD3 R0, -R37, UR6, RZ ;  /* 0x0000000625007c10 */ /* 0x000fe2000fffe1ff */
[----:B------:R-:W-:Y:S01]  /*1880*/  IMAD.SHL.U32 R33, R14, 0x2, RZ ;  /* 0x000000020e217824 */ /* 0x000fe200078e00ff */
[----:B------:R-:W-:Y:S01]  /*1890*/  LEA.HI.X R13, R13, R7, R18, 0x7, P0 ;  /* 0x000000070d0d7211 */ /* 0x000fe200000f3c12 */
[----:B------:R-:W-:Y:S01]  /*18a0*/  ULDC.64 UR14, c[0x0][0x208] ;  /* 0x00008200000e7ab9 */ /* 0x000fe20000000a00 */
[C---:B------:R-:W-:Y:S01]  /*18b0*/  ISETP.LT.OR P6, PT, R0.reuse, 0x1, P3 ;  /* 0x000000010000780c */ /* 0x040fe20001fc1670 */
[----:B------:R-:W-:Y:S01]  /*18c0*/  USHF.L.U64.HI UR15, UR14, UR13, UR15 ;  /* 0x0000000d0e0f7299 */ /* 0x000fe2000801020f */
[C---:B------:R-:W-:Y:S01]  /*18d0*/  ISETP.LT.OR P5, PT, R0.reuse, 0x1, P2 ;  /* 0x000000010000780c */ /* 0x040fe200017a1670 */
[----:B------:R-:W-:Y:S01]  /*18e0*/  USHF.L.U32 UR16, UR14, 0x6, URZ ;  /* 0x000000060e107899 */ /* 0x000fe2000800063f */
[----:B------:R-:W-:Y:S01]  /*18f0*/  ISETP.LT.OR P4, PT, R0, 0x1, P1 ;  /* 0x000000010000780c */ /* 0x000fe20000f81670 */
[----:B------:R-:W-:Y:S01]  /*1900*/  IMAD.WIDE.U32 R8, R10, c[0x0][0x1a8], R4 ;  /* 0x00006a000a087a25 */ /* 0x000fe200078e0004 */
[C---:B------:R-:W-:Y:S01]  /*1910*/  ISETP.LT.OR P3, PT, R0.reuse, 0x41, P3 ;  /* 0x000000410000780c */ /* 0x040fe20001f61670 */
[----:B------:R-:W-:Y:S01]  /*1920*/  UIMAD UR14, UR12, UR5, UR4 ;  /* 0x000000050c0e72a4 */ /* 0x000fe2000f8e0204 */
[C---:B------:R-:W-:Y:S01]  /*1930*/  ISETP.LT.OR P2, PT, R0.reuse, 0x41, P2 ;  /* 0x000000410000780c */ /* 0x040fe20001741670 */
[----:B------:R-:W-:Y:S01]  /*1940*/  IMAD.IADD R5, R9, 0x1, R11 ;  /* 0x0000000109057824 */ /* 0x000fe200078e020b */
[----:B------:R-:W-:Y:S01]  /*1950*/  ISETP.LT.OR P1, PT, R0, 0x41, P1 ;  /* 0x000000410000780c */ /* 0x000fe20000f21670 */
[----:B------:R-:W-:Y:S01]  /*1960*/  ULDC.64 UR4, c[0x0][0x288] ;  /* 0x0000a20000047ab9 */ /* 0x000fe20000000a00 */
[----:B------:R-:W-:Y:S01]  /*1970*/  LEA R4, P0, R8, c[0x0][0x190], 0x1 ;  /* 0x0000640008047a11 */ /* 0x000fe200078008ff */
[----:B------:R-:W-:Y:S01]  /*1980*/  @!PT LDS RZ, [RZ] ;  /* 0x00000000fffff984 */ /* 0x000fe20000000800 */
[----:B------:R-:W-:Y:S01]  /*1990*/  @!PT LDS RZ, [RZ] ;  /* 0x00000000fffff984 */ /* 0x000fe20000000800 */
[----:B------:R-:W-:Y:S01]  /*19a0*/  @!PT LDS RZ, [RZ] ;  /* 0x00000000fffff984 */ /* 0x000fe20000000800 */
[----:B------:R1:W-:Y:S01]  /*19b0*/  LDGSTS.E.BYPASS.LTC128B.128 [R33+0x6080], [R6.64], !P6 ;  /* 0x0608000006217fae */ /* 0x0003e2000f101d52 */
[----:B------:R-:W-:Y:S01]  /*19c0*/  ISETP.GE.AND P6, PT, R26, c[0x0][0x19c], PT ;  /* 0x000067001a007a0c */ /* 0x000fe20003fc6270 */
[----:B------:R-:W-:Y:S01]  /*19d0*/  UIMAD UR4, UR23, UR4, URZ ;  /* 0x00000004170472a4 */ /* 0x000fe2000f8e023f */
[----:B------:R-:W-:Y:S01]  /*19e0*/  LEA.HI.X R5, R8, c[0x0][0x194], R5, 0x1, P0 ;  /* 0x0000650008057a11 */ /* 0x000fe200000f0c05 */
[----:B------:R1:W-:Y:S01]  /*19f0*/  LDGSTS.E.BYPASS.LTC128B.128 [R33+0x8080], [R6.64+0x40], !P5 ;  /* 0x0808004006217fae */ /* 0x0003e2000e901d52 */
[----:B------:R-:W-:Y:S01]  /*1a00*/  SHF.R.S32.HI R9, RZ, 0x4, R28 ;  /* 0x00000004ff097819 */ /* 0x000fe2000001141c */
[----:B------:R-:W-:Y:S01]  /*1a10*/  UIMAD UR13, UR12, UR5, UR4 ;  /* 0x000000050c0d72a4 */ /* 0x000fe2000f8e0204 */
[----:B------:R-:W-:Y:S01]  /*1a20*/  IMAD.MOV.U32 R10, RZ, RZ, c[0x0][0x1a8] ;  /* 0x00006a00ff0a7624 */ /* 0x000fe200078e00ff */
[----:B------:R1:W-:Y:S01]  /*1a30*/  LDGSTS.E.BYPASS.LTC128B.128 [R33+0xa080], [R6.64+0x80], !P4 ;  /* 0x0a08008006217fae */ /* 0x0003e2000e101d52 */
[----:B------:R-:W-:Y:S01]  /*1a40*/  ISETP.GE.AND P4, PT, R36, c[0x0][0x19c], PT ;  /* 0x0000670024007a0c */ /* 0x000fe20003f86270 */
[----:B------:R-:W-:Y:S01]  /*1a50*/  ULDC.64 UR4, c[0x0][0x180] ;  /* 0x0000600000047ab9 */ /* 0x000fe20000000a00 */
[----:B------:R-:W-:Y:S01]  /*1a60*/  LEA.HI R8, R28, R9, RZ, 0x1 ;  /* 0x000000091c087211 */ /* 0x000fe200078f08ff */
[----:B------:R2:W-:Y:S01]  /*1a70*/  LDGSTS.E.BYPASS.LTC128B.128 [R33+0x7080], [R12.64], !P3 ;  /* 0x070800000c217fae */ /* 0x0005e2000d901d52 */
[C---:B------:R-:W-:Y:S01]  /*1a80*/  ISETP.LT.OR P3, PT, R0.reuse, 0x1, P6 ;  /* 0x000000010000780c */ /* 0x040fe20003761670 */
[----:B------:R-:W-:Y:S01]  /*1a90*/  UIMAD UR4, UR23, UR4, URZ ;  /* 0x00000004170472a4 */ /* 0x000fe2000f8e023f */
[----:B------:R-:W-:Y:S01]  /*1aa0*/  ISETP.LT.OR P6, PT, R0, 0x41, P6 ;  /* 0x000000410000780c */ /* 0x000fe200037c1670 */
[----:B------:R2:W-:Y:S01]  /*1ab0*/  LDGSTS.E.BYPASS.LTC128B.128 [R33+0x9080], [R12.64+0x40], !P2 ;  /* 0x090800400c217fae */ /* 0x0005e2000d101d52 */
[----:B------:R-:W-:Y:S01]  /*1ac0*/  ISETP.GE.AND P2, PT, R2, c[0x0][0x19c], PT ;  /* 0x0000670002007a0c */ /* 0x000fe20003f46270 */
[----:B------:R-:W-:Y:S01]  /*1ad0*/  IMAD.MOV.U32 R11, RZ, RZ, c[0x0][0x1ac] ;  /* 0x00006b00ff0b7624 */ /* 0x000fe200078e00ff */
[----:B------:R-:W-:Y:S01]  /*1ae0*/  LOP3.LUT R8, R8, 0xfffffffe, RZ, 0xc0, !PT ;  /* 0xfffffffe08087812 */ /* 0x000fe200078ec0ff */
        /* <DEDUP_REMOVED lines=8> */
[----:B------:R-:W-:Y:S01]  /*1b70*/  IMAD.IADD R19, R9, 0x1, -R8 ;  /* 0x0000000109137824 */ /* 0x000fe200078e0a08 */
[----:B------:R-:W-:Y:S01]  /*1b80*/  SHF.R.S32.HI R0, RZ, 0x1f, R15 ;  /* 0x0000001fff007819 */ /* 0x000fe2000001140f */
[----:B------:R-:W-:Y:S01]  /*1b90*/  UIMAD UR4, UR23, UR4, URZ ;  /* 0x00000004170472a4 */ /* 0x000fe2000f8e023f */
[----:B------:R-:W-:Y:S01]  /*1ba0*/  STL [R1+0x18], R36 ;  /* 0x0000182401007387 */ /* 0x000fe20000100800 */
[----:B------:R-:W-:Y:S01]  /*1bb0*/  USEL UR22, UR22, URZ, !UP2 ;  /* 0x0000003f16167287 */ /* 0x000fe2000d000000 */
[----:B------:R-:W-:Y:S01]  /*1bc0*/  LEA.HI R0, R0, R37, RZ, 0x3 ;  /* 0x0000002500007211 */ /* 0x000fe200078f18ff */
[----:B------:R-:W-:Y:S01]  /*1bd0*/  UIMAD UR24, UR12, UR5, UR4 ;  /* 0x000000050c1872a4 */ /* 0x000fe2000f8e0204 */
[----:B-1----:R-:W-:Y:S01]  /*1be0*/  IADD3 R6, P0, R37, UR20, RZ ;  /* 0x0000001425067c10 */ /* 0x002fe2000ff1e0ff */
[----:B------:R-:W-:Y:S01]  /*1bf0*/  USHF.L.U32 UR20, UR17, 0x6, URZ ;  /* 0x0000000611147899 */ /* 0x000fe2000800063f */
[----:B------:R1:W-:Y:S01]  /*1c00*/  LDGSTS.E.BYPASS.LTC128B.128 [R33+0x80], [R4.64], !P5 ;  /* 0x0008000004217fae */ /* 0x0003e2000e901d52 */
[----:B------:R-:W-:Y:S01]  /*1c10*/  LOP3.LUT R0, R0, 0xfffffff8, RZ, 0xc0, !PT ;  /* 0xfffffff800007812 */ /* 0x000fe200078ec0ff */
[----:B------:R-:W-:Y:S01]  /*1c20*/  ULDC.64 UR4, c[0x0][0x238] ;  /* 0x00008e0000047ab9 */ /* 0x000fe20000000a00 */
[----:B------:R-:W-:Y:S01]  /*1c30*/  IADD3.X R7, R17, UR21, RZ, P0, !PT ;  /* 0x0000001511077c10 */ /* 0x000fe200087fe4ff */
[----:B------:R-:W-:Y:S01]  /*1c40*/  UIADD3 UR21, -UR20, UR9, URZ ;  /* 0x0000000914157290 */ /* 0x000fe2000fffe13f */
[----:B------:R1:W-:Y:S01]  /*1c50*/  LDGSTS.E.BYPASS.LTC128B.128 [R33+0x2080], [R4.64+0x40], !P3 ;  /* 0x0208004004217fae */ /* 0x0003e2000d901d52 */
[C---:B------:R-:W-:Y:S01]  /*1c60*/  ISETP.GE.AND P3, PT, R2.reuse, c[0x0][0x16c], PT ;  /* 0x00005b0002007a0c */ /* 0x040fe20003f66270 */
[C---:B------:R-:W-:Y:S01]  /*1c70*/  IMAD.IADD R0, R37.reuse, 0x1, -R0 ;  /* 0x0000000125007824 */ /* 0x040fe200078e0a00 */
[----:B------:R-:W-:Y:S01]  /*1c80*/  ISETP.GE.AND P5, PT, R2, c[0x0][0x1fc], PT ;  /* 0x00007f0002007a0c */ /* 0x000fe20003fa6270 */
[----:B------:R1:W-:Y:S01]  /*1c90*/  LDGSTS.E.BYPASS.LTC128B.128 [R33+0x4080], [R4.64+0x80], !P1 ;  /* 0x0408008004217fae */ /* 0x0003e2000c901d52 */
[C---:B--2---:R-:W-:Y:S01]  /*1ca0*/  LEA R12, P0, R10.reuse, R4, 0x7 ;  /* 0x000000040a0c7211 */ /* 0x044fe200078038ff */
[----:B------:R-:W-:Y:S01]  /*1cb0*/  UIMAD UR4, UR23, UR4, URZ ;  /* 0x00000004170472a4 */ /* 0x000fe2000f8e023f */
[----:B------:R-:W-:Y:S01]  /*1cc0*/  ISETP.LT.AND P1, PT, R37, UR21, PT ;  /* 0x0000001525007c0c */ /* 0x000fe2000bf21270 */
[----:B------:R-:W-:Y:S01]  /*1cd0*/  USEL UR23, UR10, URZ, !UP2 ;  /* 0x0000003f0a177287 */ /* 0x000fe2000d000000 */
[----:B------:R-:W-:Y:S01]  /*1ce0*/  LEA.HI.X R13, R10, R5, R11, 0x7, P0 ;  /* 0x000000050a0d7211 */ /* 0x000fe200000f3c0b */
[----:B------:R-:W-:Y:S01]  /*1cf0*/  UIMAD UR26, UR12, UR5, UR4 ;  /* 0x000000050c1a72a4 */ /* 0x000fe2000f8e0204 */
[----:B------:R-:W-:Y:S01]  /*1d00*/  ISETP.GE.OR P0, PT, R2, c[0x0][0x1fc], !P1 ;  /* 0x00007f0002007a0c */ /* 0x000fe20004f06670 */
[----:B------:R-:W-:Y:S01]  /*1d10*/  USHF.R.S32.HI UR27, URZ, 0x1f, UR17 ;  /* 0x0000001f3f1b7899 */ /* 0x000fe20008011411 */
[----:B------:R-:W-:Y:S01]  /*1d20*/  LEA.HI R11, R31, R132, RZ, 0x6 ;  /* 0x000000841f0b7211 */ /* 0x000fe200078f30ff */
[----:B------:R2:W-:Y:S01]  /*1d30*/  LDGSTS.E.BYPASS.LTC128B.128 [R33+0x1080], [R12.64], !P2 ;  /* 0x010800000c217fae */ /* 0x0005e2000d101d52 */
[C---:B------:R-:W-:Y:S01]  /*1d40*/  LOP3.LUT P2, RZ, R0.reuse, 0x4, RZ, 0xc0, !PT ;  /* 0x0000000400ff7812 */ /* 0x040fe2000784c0ff */
[----:B------:R-:W-:Y:S01]  /*1d50*/  IMAD.SHL.U32 R0, R0, 0x40, RZ ;  /* 0x0000004000007824 */ /* 0x000fe200078e00ff */
[----:B------:R-:W-:Y:S01]  /*1d60*/  SHF.R.S32.HI R11, RZ, 0x6, R11 ;  /* 0x00000006ff0b7819 */ /* 0x000fe2000001140b */
[----:B------:R-:W-:Y:S01]  /*1d70*/  ULDC.64 UR4, c[0x0][0x188] ;  /* 0x0000620000047ab9 */ /* 0x000fe20000000a00 */
[----:B------:R-:W-:Y:S01]  /*1d80*/  IMAD.U32 R10, RZ, RZ, UR23 ;  /* 0x00000017ff0a7e24 */ /* 0x000fe2000f8e00ff */
[----:B------:R-:W-:Y:S01]  /*1d90*/  UIMAD UR4, UR22, UR4, URZ ;  /* 0x00000004160472a4 */ /* 0x000fe2000f8e023f */
[----:B------:R-:W-:Y:S01]  /*1da0*/  LOP3.LUT R0, R0, 0x1c0, RZ, 0xc0, !PT ;  /* 0x000001c000007812 */ /* 0x000fe200078ec0ff */
[----:B------:R-:W-:Y:S01]  /*1db0*/  UIMAD UR15, UR15, UR17, URZ ;  /* 0x000000110f0f72a4 */ /* 0x000fe2000f8e023f */
[----:B------:R-:W-:Y:S01]  /*1dc0*/  STL [R1+0x8], R33 ;  /* 0x0000082101007387 */ /* 0x000fe20000100800 */
[----:B------:R-:W-:Y:S01]  /*1dd0*/  UIMAD UR28, UR23, UR5, UR4 ;  /* 0x00000005171c72a4 */ /* 0x000fe2000f8e0204 */
[----:B------:R-:W-:Y:S01]  /*1de0*/  IMAD.MOV.U32 R222, RZ, RZ, 0x20 ;  /* 0x00000020ffde7424 */ /* 0x000fe200078e00ff */
[----:B------:R-:W-:Y:S01]  /*1df0*/  UIMAD UR15, UR27, UR16, UR15 ;  /* 0x000000101b0f72a4 */ /* 0x000fe2000f8e020f */
[----:B------:R2:W-:Y:S01]  /*1e00*/  LDGSTS.E.BYPASS.LTC128B.128 [R33+0x3080], [R12.64+0x40], !P6 ;  /* 0x030800400c217fae */ /* 0x0005e2000f101d52 */
[----:B------:R-:W-:Y:S01]  /*1e10*/  ULDC.64 UR4, c[0x0][0x178] ;  /* 0x00005e0000047ab9 */ /* 0x000fe20000000a00 */
[C---:B------:R-:W-:Y:S01]  /*1e20*/  ISETP.GE.OR P6, PT, R26.reuse, c[0x0][0x1fc], !P1 ;  /* 0x00007f001a007a0c */ /* 0x040fe20004fc6670 */
[----:B------:R-:W-:Y:S01]  /*1e30*/  UIMAD.WIDE.U32 UR30, UR17, UR4, URZ ;  /* 0x00000004111e72a5 */ /* 0x000fe2000f8e003f */
[C---:B-1----:R-:W-:Y:S01]  /*1e40*/  IMAD R4, R7.reuse, c[0x0][0x178], RZ ;  /* 0x00005e0007047a24 */ /* 0x042fe200078e02ff */
[----:B------:R2:W-:Y:S01]  /*1e50*/  LDGSTS.E.BYPASS.LTC128B.128 [R33+0x5080], [R12.64+0x80], !P4 ;  /* 0x050800800c217fae */ /* 0x0005e2000e101d52 */
[----:B------:R-:W-:Y:S01]  /*1e60*/  IMAD R7, R7, c[0x0][0x208], RZ ;  /* 0x0000820007077a24 */ /* 0x000fe200078e02ff */
[----:B------:R-:W-:Y:S01]  /*1e70*/  ISETP.GE.AND P4, PT, R26, c[0x0][0x16c], PT ;  /* 0x00005b001a007a0c */ /* 0x000fe20003f86270 */
[C---:B------:R-:W-:Y:S01]  /*1e80*/  IMAD R8, R6.reuse, c[0x0][0x17c], R4 ;  /* 0x00005f0006087a24 */ /* 0x040fe200078e0204 */
[----:B------:R-:W0:Y:S01]  /*1e90*/  LDGDEPBAR ;  /* 0x00000000000079af */ /* 0x000e220000000000 */
[----:B------:R-:W-:Y:S01]  /*1ea0*/  IMAD.WIDE.U32 R4, R6, c[0x0][0x178], R2 ;  /* 0x00005e0006047a25 */ /* 0x000fe200078e0002 */
[----:B------:R-:W-:Y:S01]  /*1eb0*/  ISETP.GE.OR P1, PT, R36, c[0x0][0x1fc], !P1 ;  /* 0x00007f0024007a0c */ /* 0x000fe20004f26670 */
[----:B------:R-:W-:Y:S01]  /*1ec0*/  CS2R R130, SRZ ;  /* 0x0000000000827805 */ /* 0x000fe2000001ff00 */
        /* <DEDUP_REMOVED lines=8> */
[----:B------:R-:W-:Y:S01]  /*1f50*/  CS2R R118, SRZ ;  /* 0x0000000000767805 */ /* 0x000fe2000001ff00 */
[----:B------:R-:W-:Y:S01]  /*1f60*/  IMAD.U32 R6, RZ, RZ, UR12 ;  /* 0x0000000cff067e24 */ /* 0x000fe2000f8e00ff */
[----:B------:R-:W-:Y:S01]  /*1f70*/  CS2R R116, SRZ ;  /* 0x0000000000747805 */ /* 0x000fe2000001ff00 */
[----:B------:R-:W-:Y:S01]  /*1f80*/  IMAD.IADD R3, R3, 0x1, R7 ;  /* 0x0000000103037824 */ /* 0x000fe200078e0207 */
[----:B------:R-:W-:Y:S01]  /*1f90*/  CS2R R114, SRZ ;  /* 0x0000000000727805 */ /* 0x000fe2000001ff00 */
[----:B------:R-:W-:Y:S01]  /*1fa0*/  IMAD.WIDE.U32 R4, R6, c[0x0][0x180], R4 ;  /* 0x0000600006047a25 */ /* 0x000fe200078e0004 */
[----:B------:R-:W-:Y:S01]  /*1fb0*/  LEA.HI R6, R30, R29, RZ, 0x1 ;  /* 0x0000001d1e067211 */ /* 0x000fe200078f08ff */
[----:B------:R-:W-:Y:S01]  /*1fc0*/  CS2R R112, SRZ ;  /* 0x0000000000707805 */ /* 0x000fe2000001ff00 */
[----:B------:R-:W-:Y:S01]  /*1fd0*/  CS2R R110, SRZ ;  /* 0x00000000006e7805 */ /* 0x000fe2000001ff00 */
[----:B------:R-:W-:Y:S01]  /*1fe0*/  IMAD.SHL.U32 R7, R11, 0x8, RZ ;  /* 0x000000080b077824 */ /* 0x000fe200078e00ff */
[----:B------:R-:W-:Y:S01]  /*1ff0*/  LOP3.LUT R6, R6, 0xfffffffe, RZ, 0xc0, !PT ;  /* 0xfffffffe06067812 */ /* 0x000fe200078ec0ff */
[----:B------:R-:W-:Y:S01]  /*2000*/  IMAD.U32 R8, RZ, RZ, UR16 ;  /* 0x00000010ff087e24 */ /* 0x000fe2000f8e00ff */
[----:B------:R-:W-:Y:S01]  /*2010*/  IADD3 R5, R5, UR25, RZ ;  /* 0x0000001905057c10 */ /* 0x000fe2000fffe0ff */
[----:B------:R-:W-:Y:S01]  /*2020*/  UIMAD UR25, UR27, UR4, URZ ;  /* 0x000000041b1972a4 */ /* 0x000fe2000f8e023f */
[----:B------:R-:W-:Y:S01]  /*2030*/  LOP3.LUT R212, R7, 0x18, RZ, 0xc0, !PT ;  /* 0x0000001807d47812 */ /* 0x000fe200078ec0ff */
[----:B------:R-:W-:Y:S01]  /*2040*/  IMAD.IADD R27, R29, 0x1, -R6 ;  /* 0x000000011d1b7824 */ /* 0x000fe200078e0a06 */
[----:B------:R-:W-:Y:S01]  /*2050*/  SHF.R.U32.HI R6, RZ, 0x3, R0 ;  /* 0x00000003ff067819 */ /* 0x000fe20000011600 */
[----:B------:R-:W-:Y:S01]  /*2060*/  IMAD.U32 R7, RZ, RZ, UR12 ;  /* 0x0000000cff077e24 */ /* 0x000fe2000f8e00ff */
[----:B------:R-:W-:Y:S01]  /*2070*/  UIMAD UR25, UR17, UR5, UR25 ;  /* 0x00000005111972a4 */ /* 0x000fe2000f8e0219 */
[----:B------:R-:W-:Y:S01]  /*2080*/  IMAD.SHL.U32 R15, R27, 0x400, RZ ;  /* 0x000004001b0f7824 */ /* 0x000fe200078e00ff */
[----:B------:R-:W-:Y:S01]  /*2090*/  LOP3.LUT R0, R6, R0, R212, 0x1e, !PT ;  /* 0x0000000006007212 */ /* 0x000fe200078e1ed4 */
[----:B------:R-:W-:Y:S01]  /*20a0*/  IMAD.WIDE.U32 R2, R7, c[0x0][0x210], R2 ;  /* 0x0000840007027a25 */ /* 0x000fe200078e0002 */
[----:B------:R-:W-:Y:S01]  /*20b0*/  ULDC.64 UR4, c[0x0][0x218] ;  /* 0x0000860000047ab9 */ /* 0x000fe20000000a00 */
[----:B------:R-:W-:Y:S01]  /*20c0*/  IADD3 R7, R25, UR14, RZ ;  /* 0x0000000e19077c10 */ /* 0x000fe2000fffe0ff */
[----:B------:R-:W-:Y:S01]  /*20d0*/  UIMAD UR4, UR22, UR4, URZ ;  /* 0x00000004160472a4 */ /* 0x000fe2000f8e023f */
[----:B------:R-:W-:Y:S01]  /*20e0*/  IMAD R6, R16, 0x2, R15 ;  /* 0x0000000210067824 */ /* 0x000fe200078e020f */
[----:B------:R-:W-:Y:S01]  /*20f0*/  IADD3 R3, R3, UR24, RZ ;  /* 0x0000001803037c10 */ /* 0x000fe2000fffe0ff */
[----:B------:R-:W-:Y:S01]  /*2100*/  UIADD3 UR25, UR31, UR25, URZ ;  /* 0x000000191f197290 */ /* 0x000fe2000fffe03f */
[----:B------:R-:W-:Y:S01]  /*2110*/  IMAD.WIDE.U32 R42, R10, c[0x0][0x188], R4 ;  /* 0x000062000a2a7a25 */ /* 0x000fe200078e0004 */
[----:B------:R-:W-:Y:S01]  /*2120*/  UIMAD UR4, UR23, UR5, UR4 ;  /* 0x00000005170472a4 */ /* 0x000fe2000f8e0204 */
[----:B------:R-:W-:Y:S01]  /*2130*/  IADD3 R5, R23, UR13, RZ ;  /* 0x0000000d17057c10 */ /* 0x000fe2000fffe0ff */
[----:B------:R-:W-:-:S04]  /*2140*/  DEPBAR.LE SB0, 0x1 ;  /* 0x000080400000791a */ /* 0x000fc80000000000 */
[----:B------:R-:W-:Y:S01]  /*2150*/  IMAD.IADD R0, R6, 0x1, R0 ;  /* 0x0000000106007824 */ /* 0x000fe200078e0200 */
[----:B------:R-:W-:Y:S01]  /*2160*/  IADD3 R34, R43, UR28, RZ ;  /* 0x0000001c2b227c10 */ /* 0x000fe2000fffe0ff */
[----:B------:R-:W-:Y:S01]  /*2170*/  IMAD.WIDE.U32 R40, R10, c[0x0][0x218], R2 ;  /* 0x000086000a287a25 */ /* 0x000fe200078e0002 */
[----:B------:R-:W-:Y:S01]  /*2180*/  SEL R23, RZ, 0x1, P3 ;  /* 0x00000001ff177807 */ /* 0x000fe20001800000 */
[----:B------:R-:W-:Y:S01]  /*2190*/  USHF.R.S32.HI UR13, URZ, 0x1f, UR20 ;  /* 0x0000001f3f0d7899 */ /* 0x000fe20008011414 */
[----:B------:R-:W-:Y:S01]  /*21a0*/  ISETP.GE.AND P3, PT, R36, c[0x0][0x16c], PT ;  /* 0x00005b0024007a0c */ /* 0x000fe20003f66270 */
        /* <DEDUP_REMOVED lines=24> */
[----:B------:R-:W-:Y:S01]  /*2330*/  IMAD.MOV.U32 R225, RZ, RZ, 0x10 ;  /* 0x00000010ffe17424 */ /* 0x000fe200078e00ff */
[----:B------:R-:W-:Y:S01]  /*2340*/  UIMAD UR4, UR22, UR4, URZ ;  /* 0x00000004160472a4 */ /* 0x000fe2000f8e023f */
[----:B------:R-:W-:Y:S01]  /*2350*/  LEA.HI.X R17, R8, c[0x0][0x1f4], R0, 0x1, P2 ;  /* 0x00007d0008117a11 */ /* 0x000fe200010f0c00 */
[----:B------:R-:W-:Y:S01]  /*2360*/  CS2R R108, SRZ ;  /* 0x00000000006c7805 */ /* 0x000fe2000001ff00 */
[----:B------:R-:W-:Y:S01]  /*2370*/  LOP3.LUT R0, R28, 0xfffffff0, RZ, 0xc0, !PT ;  /* 0xfffffff01c007812 */ /* 0x000fe200078ec0ff */
[----:B------:R-:W-:Y:S01]  /*2380*/  UIMAD UR5, UR23, UR5, UR4 ;  /* 0x00000005170572a4 */ /* 0x000fe2000f8e0204 */
[----:B------:R-:W-:Y:S01]  /*2390*/  ISETP.GE.AND P2, PT, R26, c[0x0][0x1fc], PT ;  /* 0x00007f001a007a0c */ /* 0x000fe20003f46270 */
[----:B------:R-:W-:Y:S01]  /*23a0*/  CS2R R106, SRZ ;  /* 0x00000000006a7805 */ /* 0x000fe2000001ff00 */
[----:B------:R-:W-:Y:S01]  /*23b0*/  CS2R R104, SRZ ;  /* 0x0000000000687805 */ /* 0x000fe2000001ff00 */
[----:B------:R-:W-:Y:S01]  /*23c0*/  IMAD.IADD R0, R132, 0x1, -R0 ;  /* 0x0000000184007824 */ /* 0x000fe200078e0a00 */
[----:B------:R-:W-:Y:S01]  /*23d0*/  CS2R R102, SRZ ;  /* 0x0000000000667805 */ /* 0x000fe2000001ff00 */
[----:B------:R-:W-:Y:S01]  /*23e0*/  CS2R R100, SRZ ;  /* 0x0000000000647805 */ /* 0x000fe2000001ff00 */
[----:B------:R-:W-:Y:S01]  /*23f0*/  CS2R R98, SRZ ;  /* 0x0000000000627805 */ /* 0x000fe2000001ff00 */
[C---:B-1----:R-:W-:Y:S01]  /*2400*/  IMAD.WIDE.U32 R42, R10.reuse, c[0x0][0x278], R6 ;  /* 0x00009e000a2a7a25 */ /* 0x042fe200078e0006 */
        /* <DEDUP_REMOVED lines=30> */
[----:B--2---:R-:W-:Y:S01]  /*25f0*/  LEA.HI R12, R7, R2, RZ, 0x2 ;  /* 0x00000002070c7211 */ /* 0x004fe200078f10ff */
        /* <DEDUP_REMOVED lines=78> */
[----:B-1----:R-:W-:Y:S01]  /*2ae0*/  CS2R R42, SRZ ;  /* 0x00000000002a7805 */ /* 0x002fe2000001ff00 */
[----:B------:R-:W1:Y:S01]  /*2af0*/  LDSM.16.M88.4 R176, [R215+0x7080] ;  /* 0x00708000d7b0783b */ /* 0x000e620000000200 */
[----:B------:R-:W-:Y:S01]  /*2b00*/  IMAD.IADD R4, R4, 0x1, -R0 ;  /* 0x0000000104047824 */ /* 0x000fe200078e0a00 */
[----:B--2---:R-:W-:Y:S01]  /*2b10*/  CS2R R40, SRZ ;  /* 0x0000000000287805 */ /* 0x004fe2000001ff00 */
[----:B------:R-:W-:Y:S01]  /*2b20*/  IMAD.SHL.U32 R0, R13, 0x2, RZ ;  /* 0x000000020d007824 */ /* 0x000fe200078e00ff */
[----:B------:R-:W2:Y:S01]  /*2b30*/  LDSM.16.M88.4 R180, [R214+0x8080] ;  /* 0x00808000d6b4783b */ /* 0x000ea20000000200 */
[----:B------:R-:W-:-:S03]  /*2b40*/  IMAD.SHL.U32 R213, R213, 0x2, RZ ;  /* 0x00000002d5d57824 */ /* 0x000fc600078e00ff */
[----:B------:R-:W1:Y:S01]  /*2b50*/  LDSM.16.M88.4 R184, [R214+0x9080] ;  /* 0x00908000d6b8783b */ /* 0x000e620000000200 */
[----:B------:R-:W-:Y:S01]  /*2b60*/  LOP3.LUT R13, R0, 0x2, R18, 0xe2, !PT ;  /* 0x00000002000d7812 */ /* 0x000fe200078ee212 */
[----:B------:R-:W-:Y:S02]  /*2b70*/  IMAD.SHL.U32 R0, R19, 0x8, RZ ;  /* 0x0000000813007824 */ /* 0x000fe400078e00ff */
        /* <DEDUP_REMOVED lines=46> */
[----:B-----5:R-:W-:Y:S01]  /*2e60*/  SHF.R.U32.HI R7, RZ, 0x3, R2 ;  /* 0x00000003ff077819 */ /* 0x020fe20000011602 */
        /* <DEDUP_REMOVED lines=35> */
[----:B------:R-:W-:Y:S01]  /*30a0*/  UMOV UR5, 0x1 ;  /* 0x0000000100057882 */ /* 0x000fe20000000000 */
[----:B------:R-:W-:Y:S01]  /*30b0*/  IMAD.IADD R226, R221, 0x1, R225 ;  /* 0x00000001dde27824 */ /* 0x000fe200078e02e1 */
[----:B------:R-:W-:Y:S02]  /*30c0*/  STL [R1+0x58], R2 ;  /* 0x0000580201007387 */ /* 0x000fe40000100800 */
[----:B------:R-:W-:-:S02]  /*30d0*/  IADD3 R217, R216, 0xc080, RZ ;  /* 0x0000c080d8d97810 */ /* 0x000fc40007ffe0ff */
[----:B------:R2:W-:Y:S03]  /*30e0*/  STL [R1+0x1c], R0 ;  /* 0x00001c0001007387 */ /* 0x0005e60000100800 */
[----:B------:R-:W-:Y:S01]  /*30f0*/  IMAD R217, R225, 0x2, R217 ;  /* 0x00000002e1d97824 */ /* 0x000fe200078e02d9 */
[----:B------:R-:W0:Y:S04]  /*3100*/  LDGDEPBAR ;  /* 0x00000000000079af */ /* 0x000e280000000000 */
[----:B------:R-:W0:Y:S01]  /*3110*/  LDGDEPBAR ;  /* 0x00000000000079af */ /* 0x000e220000000000 */
[----:B--2---:R-:W-:-:S05]  /*3120*/  IADD3 R0, -R0, UR6, RZ ;  /* 0x0000000600007c10 */ /* 0x004fca000fffe1ff */
[----:B---34-:R1:W-:Y:S02]  /*3130*/  STL [R1+0xc], R0 ;  /* 0x00000c0001007387 */ /* 0x0183e40000100800 */
.L_x_640:
        /* <DEDUP_REMOVED lines=31> */
[----:B------:R-:W2:Y:S01]  /*3330*/  LDSM.16.M88.4 R160, [R0+0x7880] ;  /* 0x0078800000a0783b */ /* 0x000ea20000000200 */
[C---:B------:R-:W-:Y:S07]  /*3340*/  HMMA.16816.F32.BF16 R24, R28.reuse, R132, RZ ;  /* 0x000000841c18723c */ /* 0x040fee00000418ff */
[----:B------:R-:W3:Y:S01]  /*3350*/  LDL R234, [R1+0x4] ;  /* 0x0000040001ea7983 */ /* 0x000ee20000100800 */
[-C--:B------:R-:W-:Y:S08]  /*3360*/  HMMA.16816.F32.BF16 R28, R28, R134.reuse, RZ ;  /* 0x000000861c1c723c */ /* 0x080ff000000418ff */
[----:B------:R-:W-:Y:S01]  /*3370*/  HMMA.16816.F32.BF16 R32, R32, R134, RZ ;  /* 0x000000862020723c */ /* 0x000fe200000418ff */
[----:B------:R-:W5:Y:S07]  /*3380*/  LDSM.16.M88.4 R132, [R214+0x3080] ;  /* 0x00308000d684783b */ /* 0x000f6e0000000200 */
        /* <DEDUP_REMOVED lines=28> */
[----:B------:R-:W4:Y:S07]  /*3550*/  LDSM.16.M88.4 R140, [R0+0x8880] ;  /* 0x00888000008c783b */ /* 0x000f2e0000000200 */
[-C--:B--2---:R-:W-:Y:S08]  /*3560*/  HMMA.16816.F32.BF16 R20, R136, R148.reuse, R20 ;  /* 0x000000948814723c */ /* 0x084ff00000041814 */
[C---:B------:R-:W-:Y:S08]  /*3570*/  HMMA.16816.F32.BF16 R24, R144.reuse, R148, R24 ;  /* 0x000000949018723c */ /* 0x040ff00000041818 */
[-C--:B------:R-:W-:Y:S01]  /*3580*/  HMMA.16816.F32.BF16 R28, R144, R150.reuse, R28 ;  /* 0x00000096901c723c */ /* 0x080fe2000004181c */
[----:B------:R-:W2:Y:S07]  /*3590*/  LDSM.16.M88.4 R144, [R3+0x8080] ;  /* 0x008080000390783b */ /* 0x000eae0000000200 */
        /* <DEDUP_REMOVED lines=37> */
[----:B------:R-:W4:Y:S10]  /*37f0*/  MUFU.TANH R159, R9 ;  /* 0x00000009009f7308 */ /* 0x000f340000002400 */
[----:B------:R-:W1:Y:S01]  /*3800*/  MUFU.TANH R233, R10 ;  /* 0x0000000a00e97308 */ /* 0x000e620000002400 */
[----:B--2---:R2:W-:Y:S09]  /*3810*/  STL [R1], R0 ;  /* 0x0000000001007387 */ /* 0x0045f20000100800 */
[----:B------:R-:W3:Y:S10]  /*3820*/  MUFU.TANH R150, R12 ;  /* 0x0000000c00967308 */ /* 0x000ef40000002400 */
[----:B------:R-:W4:Y:S01]  /*3830*/  MUFU.TANH R251, R13 ;  /* 0x0000000d00fb7308 */ /* 0x000f220000002400 */
[-C--:B-1----:R-:W-:Y:S01]  /*3840*/  HMMA.16816.F32.BF16 R20, R144, R4.reuse, R20 ;  /* 0x000000049014723c */ /* 0x082fe20000041814 */
[----:B--2---:R-:W-:Y:S08]  /*3850*/  MOV R0, UR4 ;  /* 0x0000000400007c02 */ /* 0x004ff00008000f00 */
[----:B------:R-:W1:Y:S01]  /*3860*/  MUFU.TANH R230, R14 ;  /* 0x0000000e00e67308 */ /* 0x000e620000002400 */
[C---:B------:R-:W-:Y:S04]  /*3870*/  HMMA.16816.F32.BF16 R24, R136.reuse, R4, R24 ;  /* 0x000000048818723c */ /* 0x040fe80000041818 */
[----:B---3--:R-:W-:Y:S05]  /*3880*/  LEA R0, R0, R234, 0x6 ;  /* 0x000000ea00007211 */ /* 0x008fea00078e30ff */
[----:B------:R-:W2:Y:S01]  /*3890*/  MUFU.TANH R156, R15 ;  /* 0x0000000f009c7308 */ /* 0x000ea20000002400 */
[-C--:B------:R-:W-:Y:S04]  /*38a0*/  HMMA.16816.F32.BF16 R28, R136, R6.reuse, R28 ;  /* 0x00000006881c723c */ /* 0x080fe8000004181c */
[----:B------:R-:W-:Y:S04]  /*38b0*/  FMUL.FTZ R20, R20, c[0x0][0x2b4] ;  /* 0x0000ad0014147a20 */ /* 0x000fe80000410000 */
[----:B------:R-:W-:Y:S01]  /*38c0*/  HMMA.16816.F32.BF16 R32, R144, R6, R32 ;  /* 0x000000069020723c */ /* 0x000fe20000041820 */
[----:B------:R-:W3:Y:S01]  /*38d0*/  MUFU.TANH R160, R16 ;  /* 0x0000001000a07308 */ /* 0x000ee20000002400 */
        /* <DEDUP_REMOVED lines=46> */
[----:B------:R-:W-:Y:S01]  /*3bc0*/  ULDC.64 UR14, c[0x0][0x178] ;  /* 0x00005e00000e7ab9 */ /* 0x000fe20000000a00 */
[----:B------:R-:W-:Y:S01]  /*3bd0*/  IMAD.U32 R7, RZ, RZ, UR5 ;  /* 0x00000005ff077e24 */ /* 0x000fe2000f8e00ff */
[----:B------:R-:W-:Y:S01]  /*3be0*/  USHF.R.S32.HI UR13, URZ, 0x1f, UR16 ;  /* 0x0000001f3f0d7899 */ /* 0x000fe20008011410 */
[----:B------:R-:W3:Y:S01]  /*3bf0*/  LDL R2, [R1+0x5c] ;  /* 0x00005c0001027983 */ /* 0x000ee20000100800 */
[----:B------:R-:W-:Y:S02]  /*3c00*/  UIMAD.WIDE.U32 UR20, UR16, UR14, URZ ;  /* 0x0000000e101472a5 */ /* 0x000fe4000f8e003f */
[----:B------:R-:W-:Y:S01]  /*3c10*/  UIMAD UR13, UR13, UR14, URZ ;  /* 0x0000000e0d0d72a4 */ /* 0x000fe2000f8e023f */
[----:B------:R-:W4:Y:S03]  /*3c20*/  LDL R10, [R1+0x14] ;  /* 0x00001400010a7983 */ /* 0x000f260000100800 */
[----:B------:R-:W-:Y:S01]  /*3c30*/  UIMAD UR13, UR16, UR15, UR13 ;  /* 0x0000000f100d72a4 */ /* 0x000fe2000f8e020d */
[----:B------:R-:W5:Y:S01]  /*3c40*/  LDL.64 R152, [R1+0x30] ;  /* 0x0000300001987983 */ /* 0x000f620000100a00 */
[----:B------:R-:W-:Y:S01]  /*3c50*/  IMAD.U32 R3, RZ, RZ, UR20 ;  /* 0x00000014ff037e24 */ /* 0x000fe2000f8e00ff */
[----:B------:R-:W-:Y:S01]  /*3c60*/  UIMAD UR16, UR16, -0x40, UR9 ;  /* 0xffffffc0101078a4 */ /* 0x000fe2000f8e0209 */
[----:B------:R-:W-:Y:S01]  /*3c70*/  IMAD.U32 R9, RZ, RZ, UR20 ;  /* 0x00000014ff097e24 */ /* 0x000fe2000f8e00ff */
[----:B------:R-:W5:Y:S01]  /*3c80*/  LDL R8, [R1+0x8] ;  /* 0x0000080001087983 */ /* 0x000f620000100800 */
[----:B------:R-:W-:Y:S03]  /*3c90*/  UIADD3 UR13, UR21, UR13, URZ ;  /* 0x0000000d150d7290 */ /* 0x000fe6000fffe03f */
[----:B------:R-:W5:Y:S03]  /*3ca0*/  LDL R148, [R1+0x4c] ;  /* 0x00004c0001947983 */ /* 0x000f660000100800 */
[----:B-1----:R-:W-:Y:S01]  /*3cb0*/  IMAD.U32 R0, RZ, RZ, UR13 ;  /* 0x0000000dff007e24 */ /* 0x002fe2000f8e00ff */
[----:B------:R-:W5:Y:S04]  /*3cc0*/  LDL R149, [R1+0x18] ;  /* 0x0000180001957983 */ /* 0x000f680000100800 */
[----:B------:R-:W1:Y:S02]  /*3cd0*/  S2R R154, SR_TID.X ;  /* 0x00000000009a7919 */ /* 0x000e640000002100 */
[----:B-1----:R-:W-:Y:S04]  /*3ce0*/  SHF.R.S32.HI R151, RZ, 0x1f, R154 ;  /* 0x0000001fff977819 */ /* 0x002fe8000001149a */
[----:B------:R-:W-:Y:S04]  /*3cf0*/  LEA.HI R151, R151, R154, RZ, 0x2 ;  /* 0x0000009a97977211 */ /* 0x000fe800078f10ff */
[----:B------:R-:W-:Y:S04]  /*3d00*/  SHF.R.S32.HI R151, RZ, 0x2, R151 ;  /* 0x00000002ff977819 */ /* 0x000fe80000011497 */
[----:B------:R-:W-:Y:S02]  /*3d10*/  ISETP.LT.AND P4, PT, R151, UR16, PT ;  /* 0x0000001097007c0c */ /* 0x000fe4000bf81270 */
[----:B--2---:R-:W-:Y:S04]  /*3d20*/  LEA R3, P1, R3, R12, 0x6 ;  /* 0x0000000c03037211 */ /* 0x004fe800078230ff */
[----:B---3--:R-:W-:Y:S01]  /*3d30*/  LEA.HI.X R9, R9, R2, R0, 0x6, P1 ;  /* 0x0000000209097211 */ /* 0x008fe200008f3400 */
[----:B------:R-:W-:Y:S01]  /*3d40*/  IMAD.U32 R2, RZ, RZ, UR17 ;  /* 0x00000011ff027e24 */ /* 0x000fe2000f8e00ff */
[----:B----4-:R-:W-:Y:S04]  /*3d50*/  LOP3.LUT P6, RZ, R10, 0x1, RZ, 0xc0, !PT ;  /* 0x000000010aff7812 */ /* 0x010fe800078cc0ff */
[----:B------:R-:W-:Y:S02]  /*3d60*/  @!P3 LEA R2, R2, 0x40, 0x6 ;  /* 0x000000400202b811 */ /* 0x000fe400078e30ff */
[----:B------:R-:W-:Y:S01]  /*3d70*/  LOP3.LUT P5, RZ, R10, 0x2, RZ, 0xc0, !PT ;  /* 0x000000020aff7812 */ /* 0x000fe200078ac0ff */
[----:B------:R-:W-:Y:S01]  /*3d80*/  IMAD.SHL.U32 R10, R154, 0x4, RZ ;  /* 0x000000049a0a7824 */ /* 0x000fe200078e00ff */
[----:B-----5:R-:W-:Y:S02]  /*3d90*/  @!P3 IADD3 R5, P1, R2, R152, RZ ;  /* 0x000000980205b210 */ /* 0x020fe40007f3e0ff */
[----:B------:R-:W-:Y:S01]  /*3da0*/  ISETP.GE.OR P6, PT, R151, UR16, !P6 ;  /* 0x0000001097007c0c */ /* 0x000fe2000f7c6670 */
[----:B------:R-:W-:Y:S01]  /*3db0*/  @!P3 IMAD R7, R7, 0x40, R10 ;  /* 0x000000400707b824 */ /* 0x000fe200078e020a */
[----:B------:R-:W-:Y:S01]  /*3dc0*/  IADD3 R0, R8, 0x6080, RZ ;  /* 0x0000608008007810 */ /* 0x000fe20007ffe0ff */
[----:B------:R-:W-:Y:S01]  /*3dd0*/  IMAD.U32 R8, RZ, RZ, UR5 ;  /* 0x00000005ff087e24 */ /* 0x000fe2000f8e00ff */
[----:B------:R-:W-:Y:S02]  /*3de0*/  ISETP.GE.OR P5, PT, R151, UR16, !P5 ;  /* 0x0000001097007c0c */ /* 0x000fe4000efa6670 */
[----:B------:R-:W-:Y:S01]  /*3df0*/  @!P3 LEA.HI.X.SX32 R6, R2, R148, 0x1, P1 ;  /* 0x000000940206b211 */ /* 0x000fe200008f0eff */
[----:B------:R-:W-:Y:S01]  /*3e00*/  IMAD R0, R8, 0x3000, R0 ;  /* 0x0000300008007824 */ /* 0x000fe200078e0200 */
[----:B------:R-:W-:Y:S02]  /*3e10*/  LEA R2, P2, R3, c[0x0][0x160], 0x1 ;  /* 0x0000580003027a11 */ /* 0x000fe400078408ff */
        /* <DEDUP_REMOVED lines=12> */
.L_x_638:
[-C--:B-1234-:R-:W-:Y:S01]  /*3ee0*/  HMMA.16816.F32.BF16 R4, R132, R164.reuse, RZ ;  /* 0x000000a48404723c */ /* 0x09efe200000418ff */
[----:B------:R-:W2:Y:S01]  /*3ef0*/  LDL R2, [R1+0x1c] ;  /* 0x00001c0001027983 */ /* 0x000ea20000100800 */
[----:B------:R-:W-:Y:S02]  /*3f00*/  ULEA UR14, UR17, 0x1, 0x6 ;  /* 0x00000001110e7891 */ /* 0x000fe4000f8e303f */
[----:B------:R-:W-:Y:S01]  /*3f10*/  MOV R0, UR9 ;  /* 0x0000000900007c02 */ /* 0x000fe20008000f00 */
        /* <DEDUP_REMOVED lines=75> */
[----:B------:R-:W-:Y:S01]  /*43d0*/  FSEL R140, R231, -INF , P4 ;  /* 0xff800000e78c7808 */ /* 0x000fe20002000000 */
[----:B------:R-:W-:Y:S04]  /*43e0*/  HMMA.16816.F32.BF16 R32, R136, R210, R32 ;  /* 0x000000d28820723c */ /* 0x000fe80000041820 */
[----:B------:R-:W-:Y:S01]  /*43f0*/  FFMA.FTZ R140, R140, c[0x0][0x29c], -R144 ;  /* 0x0000a7008c8c7a23 */ /* 0x000fe20000010890 */
[----:B------:R-:W-:Y:S01]  /*4400*/  MOV R19, R155 ;  /* 0x0000009b00137202 */ /* 0x000fe20000000f00 */
[--C-:B------:R-:W-:Y:S01]  /*4410*/  FADD.FTZ R155, R22, -R0.reuse ;  /* 0x80000000169b7221 */ /* 0x100fe20000010000 */
[----:B------:R-:W-:Y:S01]  /*4420*/  MOV R22, R230 ;  /* 0x000000e600167202 */ /* 0x000fe20000000f00 */
[----:B------:R-:W-:Y:S01]  /*4430*/  FADD.FTZ R230, R23, -R0 ;  /* 0x8000000017e67221 */ /* 0x000fe20000010000 */
[----:B------:R-:W-:Y:S01]  /*4440*/  FSEL R139, R232, -INF , P2 ;  /* 0xff800000e88b7808 */ /* 0x000fe20001000000 */
[----:B------:R1:W2:Y:S01]  /*4450*/  MUFU.EX2 R23, R140 ;  /* 0x0000008c00177308 */ /* 0x0002a20000000800 */
[C---:B------:R-:W-:Y:S01]  /*4460*/  ISETP.GT.AND P4, PT, R2.reuse, 0x41, PT ;  /* 0x000000410200780c */ /* 0x040fe20003f84270 */
[--C-:B------:R-:W-:Y:S01]  /*4470*/  FADD.FTZ R143, R17, -R3.reuse ;  /* 0x80000003118f7221 */ /* 0x100fe20000010000 */
[----:B------:R-:W-:Y:S01]  /*4480*/  ISETP.GT.AND P2, PT, R2, 0x60, PT ;  /* 0x000000600200780c */ /* 0x000fe20003f44270 */
[--C-:B------:R-:W-:Y:S01]  /*4490*/  FFMA.FTZ R139, R139, c[0x0][0x29c], -R144.reuse ;  /* 0x0000a7008b8b7a23 */ /* 0x100fe20000010890 */
[----:B------:R-:W-:Y:S01]  /*44a0*/  FSEL R138, R160, -INF , P1 ;  /* 0xff800000a08a7808 */ /* 0x000fe20000800000 */
[--C-:B------:R-:W-:Y:S01]  /*44b0*/  FADD.FTZ R148, R20, -R3.reuse ;  /* 0x8000000314947221 */ /* 0x100fe20000010000 */
        /* <DEDUP_REMOVED lines=15> */
[--C-:B------:R-:W-:Y:S02]  /*45b0*/  FADD.FTZ R137, R16, -R3.reuse ;  /* 0x8000000310897221 */ /* 0x100fe40000010000 */
[--C-:B------:R-:W-:Y:S01]  /*45c0*/  FADD.FTZ R162, R34, -R0.reuse ;  /* 0x8000000022a27221 */ /* 0x100fe20000010000 */
[----:B------:R-:W-:Y:S01]  /*45d0*/  ISETP.GT.AND P4, PT, R2, RZ, PT ;  /* 0x000000ff0200720c */ /* 0x000fe20003f84270 */
[--C-:B------:R-:W-:Y:S01]  /*45e0*/  FADD.FTZ R133, R4, -R3.reuse ;  /* 0x8000000304857221 */ /* 0x100fe20000010000 */
[----:B------:R-:W-:Y:S01]  /*45f0*/  ISETP.GT.AND P2, PT, R2, 0x1, PT ;  /* 0x000000010200780c */ /* 0x000fe20003f44270 */
[--C-:B------:R-:W-:Y:S01]  /*4600*/  FADD.FTZ R150, R32, -R3.reuse ;  /* 0x8000000320967221 */ /* 0x100fe20000010000 */
[C---:B------:R-:W-:Y:S01]  /*4610*/  ISETP.GT.AND P1, PT, R2.reuse, 0x20, PT ;  /* 0x000000200200780c */ /* 0x040fe20003f24270 */
[--C-:B------:R-:W-:Y:S01]  /*4620*/  FADD.FTZ R134, R5, -R3.reuse ;  /* 0x8000000305867221 */ /* 0x100fe20000010000 */
[C---:B------:R-:W-:Y:S01]  /*4630*/  ISETP.GT.AND P5, PT, R2.reuse, 0x40, PT ;  /* 0x000000400200780c */ /* 0x040fe20003fa4270 */
[----:B------:R-:W-:Y:S01]  /*4640*/  FADD.FTZ R152, R33, -R3 ;  /* 0x8000000321987221 */ /* 0x000fe20000010000 */
[C---:B------:R-:W-:Y:S01]  /*4650*/  ISETP.GT.AND P6, PT, R2.reuse, 0x21, PT ;  /* 0x000000210200780c */ /* 0x040fe20003fc4270 */
[----:B------:R-:W-:Y:S01]  /*4660*/  MUFU.EX2 R144, R144 ;  /* 0x0000009000907308 */ /* 0x000fe20000000800 */
[----:B------:R-:W-:Y:S02]  /*4670*/  FSEL R20, R243, -INF , P4 ;  /* 0xff800000f3147808 */ /* 0x000fe40002000000 */
[----:B------:R-:W-:Y:S02]  /*4680*/  ISETP.GT.AND P4, PT, R2, 0x41, PT ;  /* 0x000000410200780c */ /* 0x000fe40003f84270 */
[----:B------:R-:W-:Y:S01]  /*4690*/  FSEL R17, R244, -INF , P2 ;  /* 0xff800000f4117808 */ /* 0x000fe20001000000 */
[--C-:B------:R-:W-:Y:S01]  /*46a0*/  FFMA.FTZ R32, R20, c[0x0][0x29c], -R145.reuse ;  /* 0x0000a70014207a23 */ /* 0x100fe20000010891 */
[C---:B------:R-:W-:Y:S02]  /*46b0*/  ISETP.GT.AND P2, PT, R2.reuse, 0x60, PT ;  /* 0x000000600200780c */ /* 0x040fe40003f44270 */
[----:B------:R-:W-:Y:S01]  /*46c0*/  FSEL R16, R239, -INF , P1 ;  /* 0xff800000ef107808 */ /* 0x000fe20000800000 */
[--C-:B------:R-:W-:Y:S01]  /*46d0*/  FFMA.FTZ R7, R17, c[0x0][0x29c], -R145.reuse ;  /* 0x0000a70011077a23 */ /* 0x100fe20000010891 */
[----:B------:R-:W-:Y:S01]  /*46e0*/  ISETP.GT.AND P1, PT, R2, 0x61, PT ;  /* 0x000000610200780c */ /* 0x000fe20003f24270 */
[----:B------:R3:W-:Y:S01]  /*46f0*/  MUFU.EX2 R20, R141 ;  /* 0x0000008d00147308 */ /* 0x0007e20000000800 */
[----:B------:R-:W-:Y:S01]  /*4700*/  MOV R34, R159 ;  /* 0x0000009f00227202 */ /* 0x000fe20000000f00 */
[----:B------:R-:W-:Y:S01]  /*4710*/  FADD.FTZ R159, R35, -R0 ;  /* 0x80000000239f7221 */ /* 0x000fe20000010000 */
[----:B------:R-:W-:Y:S01]  /*4720*/  FSEL R4, R240, -INF , P5 ;  /* 0xff800000f0047808 */ /* 0x000fe20002800000 */
[--C-:B------:R-:W-:Y:S01]  /*4730*/  FFMA.FTZ R6, R16, c[0x0][0x29c], -R145.reuse ;  /* 0x0000a70010067a23 */ /* 0x100fe20000010891 */
[----:B------:R-:W-:Y:S01]  /*4740*/  FSEL R2, R238, -INF , P2 ;  /* 0xff800000ee027808 */ /* 0x000fe20001000000 */
[----:B------:R-:W-:Y:S01]  /*4750*/  FFMA.FTZ R35, -R157, R157, 1 ;  /* 0x3f8000009d237423 */ /* 0x000fe2000001019d */
[----:B------:R-:W-:Y:S01]  /*4760*/  FSEL R0, R237, -INF , P1 ;  /* 0xff800000ed007808 */ /* 0x000fe20000800000 */
[--C-:B------:R-:W-:Y:S01]  /*4770*/  FFMA.FTZ R4, R4, c[0x0][0x29c], -R145.reuse ;  /* 0x0000a70004047a23 */ /* 0x100fe20000010891 */
[----:B------:R-:W-:Y:S01]  /*4780*/  FSEL R5, R241, -INF , P6 ;  /* 0xff800000f1057808 */ /* 0x000fe20003000000 */
[--C-:B------:R-:W-:Y:S01]  /*4790*/  FFMA.FTZ R33, R2, c[0x0][0x29c], -R145.reuse ;  /* 0x0000a70002217a23 */ /* 0x100fe20000010891 */
[----:B------:R-:W-:Y:S01]  /*47a0*/  FSEL R3, R242, -INF , P4 ;  /* 0xff800000f2037808 */ /* 0x000fe20002000000 */
[----:B------:R-:W-:Y:S01]  /*47b0*/  MUFU.EX2 R16, R32 ;  /* 0x0000002000107308 */ /* 0x000fe20000000800 */
[----:B-1----:R-:W-:Y:S01]  /*47c0*/  MOV R140, R34 ;  /* 0x00000022008c7202 */ /* 0x002fe20000000f00 */
[--C-:B------:R-:W-:Y:S01]  /*47d0*/  FFMA.FTZ R5, R5, c[0x0][0x29c], -R145.reuse ;  /* 0x0000a70005057a23 */ /* 0x100fe20000010891 */
[----:B------:R-:W-:Y:S01]  /*47e0*/  MOV R34, R21 ;  /* 0x0000001500227202 */ /* 0x000fe20000000f00 */
[--C-:B------:R-:W-:Y:S02]  /*47f0*/  FFMA.FTZ R3, R3, c[0x0][0x29c], -R145.reuse ;  /* 0x0000a70003037a23 */ /* 0x100fe40000010891 */
[----:B------:R-:W-:Y:S02]  /*4800*/  FFMA.FTZ R145, R0, c[0x0][0x29c], -R145 ;  /* 0x0000a70000917a23 */ /* 0x000fe40000010891 */
[----:B------:R-:W-:Y:S01]  /*4810*/  FFMA.FTZ R0, -R231, R231, 1 ;  /* 0x3f800000e7007423 */ /* 0x000fe200000101e7 */
[----:B------:R-:W-:Y:S01]  /*4820*/  MOV R231, R22 ;  /* 0x0000001600e77202 */ /* 0x000fe20000000f00 */
[----:B------:R1:W-:Y:S01]  /*4830*/  MUFU.EX2 R21, R142 ;  /* 0x0000008e00157308 */ /* 0x0003e20000000800 */
[----:B--2---:R-:W-:Y:S01]  /*4840*/  FMUL.FTZ R2, R23, R133 ;  /* 0x0000008517027220 */ /* 0x004fe20000410000 */
[----:B------:R-:W-:Y:S02]  /*4850*/  MOV R133, R236 ;  /* 0x000000ec00857202 */ /* 0x000fe40000000f00 */
[----:B---3--:R-:W-:Y:S01]  /*4860*/  MOV R141, R234 ;  /* 0x000000ea008d7202 */ /* 0x008fe20000000f00 */
[----:B------:R-:W-:Y:S01]  /*4870*/  FMUL.FTZ R236, R2, R0 ;  /* 0x0000000002ec7220 */ /* 0x000fe20000410000 */
[----:B------:R-:W-:Y:S01]  /*4880*/  MOV R157, R133 ;  /* 0x00000085009d7202 */ /* 0x000fe20000000f00 */
[----:B------:R-:W-:Y:S03]  /*4890*/  FFMA.FTZ R0, -R232, R232, 1 ;  /* 0x3f800000e8007423 */ /* 0x000fe600000101e8 */
[----:B------:R-:W2:Y:S10]  /*48a0*/  MUFU.EX2 R22, R139 ;  /* 0x0000008b00167308 */ /* 0x000eb40000000800 */
[----:B------:R3:W-:Y:S01]  /*48b0*/  MUFU.EX2 R32, R33 ;  /* 0x0000002100207308 */ /* 0x0007e20000000800 */
[----:B-1----:R-:W-:Y:S09]  /*48c0*/  MOV R142, R19 ;  /* 0x00000013008e7202 */ /* 0x002ff20000000f00 */
[----:B------:R-:W1:Y:S01]  /*48d0*/  MUFU.EX2 R19, R138 ;  /* 0x0000008a00137308 */ /* 0x000e620000000800 */
[----:B--2---:R-:W-:Y:S01]  /*48e0*/  FMUL.FTZ R2, R22, R134 ;  /* 0x0000008616027220 */ /* 0x004fe20000410000 */
[----:B------:R-:W-:Y:S02]  /*48f0*/  MOV R134, R18 ;  /* 0x0000001200867202 */ /* 0x000fe40000000f00 */
[----:B------:R-:W-:Y:S01]  /*4900*/  MOV R139, R235 ;  /* 0x000000eb008b7202 */ /* 0x000fe20000000f00 */
[----:B------:R-:W-:Y:S05]  /*4910*/  FMUL.FTZ R235, R2, R0 ;  /* 0x0000000002eb7220 */ /* 0x000fea0000410000 */
[----:B------:R-:W2:Y:S01]  /*4920*/  MUFU.EX2 R18, R136 ;  /* 0x0000008800127308 */ /* 0x000ea20000000800 */
[----:B------:R-:W-:Y:S01]  /*4930*/  FFMA.FTZ R0, -R160, R160, 1 ;  /* 0x3f800000a0007423 */ /* 0x000fe200000101a0 */
[----:B------:R-:W-:Y:S01]  /*4940*/  MOV R160, R233 ;  /* 0x000000e900a07202 */ /* 0x000fe20000000f00 */
[----:B------:R-:W-:Y:S02]  /*4950*/  FMUL.FTZ R2, R21, R137 ;  /* 0x0000008915027220 */ /* 0x000fe40000410000 */
[----:B---3--:R-:W-:Y:S01]  /*4960*/  FMUL.FTZ R33, R20, R143 ;  /* 0x0000008f14217220 */ /* 0x008fe20000410000 */
[----:B------:R-:W-:Y:S01]  /*4970*/  MOV R143, R34 ;  /* 0x00000022008f7202 */ /* 0x000fe20000000f00 */
[----:B------:R-:W-:Y:S01]  /*4980*/  FMUL.FTZ R234, R2, R0 ;  /* 0x0000000002ea7220 */ /* 0x000fe20000410000 */
[----:B------:R-:W-:Y:S01]  /*4990*/  IADD3 R0, R132, 0x20, RZ ;  /* 0x0000002084007810 */ /* 0x000fe20007ffe0ff */
[----:B------:R-:W-:Y:S01]  /*49a0*/  FFMA.FTZ R2, -R229, R229, 1 ;  /* 0x3f800000e5027423 */ /* 0x000fe200000101e5 */
[----:B------:R-:W3:Y:S02]  /*49b0*/  MUFU.EX2 R17, R135 ;  /* 0x0000008700117308 */ /* 0x000ee40000000800 */
[----:B------:R-:W-:Y:S01]  /*49c0*/  IMNMX R0, R133, R0, PT ;  /* 0x0000000085007217 */ /* 0x000fe20003800200 */
[----:B------:R-:W-:Y:S02]  /*49d0*/  FMUL.FTZ R233, R33, R2 ;  /* 0x0000000221e97220 */ /* 0x000fe40000410000 */
[----:B-1----:R-:W-:Y:S01]  /*49e0*/  FMUL.FTZ R33, R19, R148 ;  /* 0x0000009413217220 */ /* 0x002fe20000410000 */
[----:B------:R-:W-:Y:S01]  /*49f0*/  ISETP.GT.AND P1, PT, R0, RZ, PT ;  /* 0x000000ff0000720c */ /* 0x000fe20003f24270 */
[----:B------:R-:W-:Y:S01]  /*4a00*/  FFMA.FTZ R2, -R163, R163, 1 ;  /* 0x3f800000a3027423 */ /* 0x000fe200000101a3 */
[----:B------:R-:W-:Y:S01]  /*4a10*/  MOV R148, R139 ;  /* 0x0000008b00947202 */ /* 0x000fe20000000f00 */
[----:B------:R-:W-:Y:S01]  /*4a20*/  FFMA.FTZ R133, -R239, R239, 1 ;  /* 0x3f800000ef857423 */ /* 0x000fe200000101ef */
[----:B------:R-:W-:Y:S01]  /*4a30*/  FSEL R137, R246, -INF , P1 ;  /* 0xff800000f6897808 */ /* 0x000fe20000800000 */
[----:B------:R-:W-:Y:S01]  /*4a40*/  FMUL.FTZ R232, R33, R2 ;  /* 0x0000000221e87220 */ /* 0x000fe20000410000 */
[C---:B------:R-:W-:Y:S01]  /*4a50*/  ISETP.GT.AND P1, PT, R0.reuse, 0x1, PT ;  /* 0x000000010000780c */ /* 0x040fe20003f24270 */
[----:B------:R-:W-:Y:S01]  /*4a60*/  FFMA.FTZ R2, -R161, R161, 1 ;  /* 0x3f800000a1027423 */ /* 0x000fe200000101a1 */
[----:B------:R-:W-:Y:S01]  /*4a70*/  ISETP.GT.AND P4, PT, R0, 0x41, PT ;  /* 0x000000410000780c */ /* 0x000fe20003f84270 */
[----:B--2---:R-:W-:Y:S01]  /*4a80*/  FMUL.FTZ R33, R18, R149 ;  /* 0x0000009512217220 */ /* 0x004fe20000410000 */
[----:B------:R-:W-:Y:S01]  /*4a90*/  FSEL R138, R140, -INF , P1 ;  /* 0xff8000008c8a7808 */ /* 0x000fe20000800000 */
[----:B------:R-:W1:Y:S01]  /*4aa0*/  MUFU.EX2 R7, R7 ;  /* 0x0000000700077308 */ /* 0x000e620000000800 */
[C---:B------:R-:W-:Y:S01]  /*4ab0*/  ISETP.GT.AND P1, PT, R0.reuse, 0x20, PT ;  /* 0x000000200000780c */ /* 0x040fe20003f24270 */
[----:B------:R-:W-:Y:S01]  /*4ac0*/  FMUL.FTZ R136, R33, R2 ;  /* 0x0000000221887220 */ /* 0x000fe20000410000 */
[----:B------:R-:W-:Y:S01]  /*4ad0*/  ISETP.GT.AND P2, PT, R0, 0x60, PT ;  /* 0x000000600000780c */ /* 0x000fe20003f44270 */
[----:B------:R-:W-:Y:S01]  /*4ae0*/  FFMA.FTZ R2, -R158, R158, 1 ;  /* 0x3f8000009e027423 */ /* 0x000fe2000001019e */
[----:B------:R-:W-:Y:S01]  /*4af0*/  FSEL R139, R143, -INF , P1 ;  /* 0xff8000008f8b7808 */ /* 0x000fe20000800000 */
[----:B------:R-:W-:Y:S01]  /*4b00*/  FMUL.FTZ R33, R144, R152 ;  /* 0x0000009890217220 */ /* 0x000fe20000410000 */
[C---:B------:R-:W-:Y:S01]  /*4b10*/  ISETP.GT.AND P1, PT, R0.reuse, 0x21, PT ;  /* 0x000000210000780c */ /* 0x040fe20003f24270 */
[----:B---3--:R-:W-:Y:S01]  /*4b20*/  FMUL.FTZ R34, R17, R150 ;  /* 0x0000009611227220 */ /* 0x008fe20000410000 */
[----:B------:R-:W-:Y:S01]  /*4b30*/  MOV R150, R141 ;  /* 0x0000008d00967202 */ /* 0x000fe20000000f00 */
[----:B------:R-:W-:Y:S01]  /*4b40*/  FMUL.FTZ R229, R33, R2 ;  /* 0x0000000221e57220 */ /* 0x000fe20000410000 */
[----:B------:R-:W-:Y:S01]  /*4b50*/  FSEL R2, R251, -INF , P1 ;  /* 0xff800000fb027808 */ /* 0x000fe20000800000 */
[----:B------:R-:W2:Y:S01]  /*4b60*/  MUFU.EX2 R6, R6 ;  /* 0x0000000600067308 */ /* 0x000ea20000000800 */
[----:B------:R-:W-:Y:S01]  /*4b70*/  ISETP.GT.AND P1, PT, R0, 0x40, PT ;  /* 0x000000400000780c */ /* 0x000fe20003f24270 */
[--C-:B------:R-:W-:Y:S01]  /*4b80*/  FFMA.FTZ R137, R137, c[0x0][0x29c], -R147.reuse ;  /* 0x0000a70089897a23 */ /* 0x100fe20000010893 */
[----:B------:R-:W-:Y:S01]  /*4b90*/  MOV R135, R142 ;  /* 0x0000008e00877202 */ /* 0x000fe20000000f00 */
[--C-:B------:R-:W-:Y:S01]  /*4ba0*/  FFMA.FTZ R142, R2, c[0x0][0x29c], -R147.reuse ;  /* 0x0000a700028e7a23 */ /* 0x100fe20000010893 */
[----:B------:R-:W-:Y:S01]  /*4bb0*/  FSEL R141, R249, -INF , P1 ;  /* 0xff800000f98d7808 */ /* 0x000fe20000800000 */
[----:B------:R3:W3:Y:S01]  /*4bc0*/  LDS R2, [R150.X4+0xf300] ;  /* 0x00f3000096027984 */ /* 0x0006e20000004800 */
[----:B------:R-:W-:Y:S01]  /*4bd0*/  ISETP.GT.AND P1, PT, R0, 0x61, PT ;  /* 0x000000610000780c */ /* 0x000fe20003f24270 */
[--C-:B------:R-:W-:Y:S01]  /*4be0*/  FFMA.FTZ R139, R139, c[0x0][0x29c], -R147.reuse ;  /* 0x0000a7008b8b7a23 */ /* 0x100fe20000010893 */
[----:B------:R-:W-:Y:S01]  /*4bf0*/  IADD3 R0, R132, 0x28, RZ ;  /* 0x0000002884007810 */ /* 0x000fe20007ffe0ff */
[----:B------:R-:W-:Y:S01]  /*4c00*/  FFMA.FTZ R132, -R240, R240, 1 ;  /* 0x3f800000f0847423 */ /* 0x000fe200000101f0 */
[----:B------:R-:W5:Y:S01]  /*4c10*/  MUFU.EX2 R5, R5 ;  /* 0x0000000500057308 */ /* 0x000f620000000800 */
[----:B------:R-:W4:Y:S01]  /*4c20*/  LDL.LU R240, [R1] ;  /* 0x0000000001f07983 */ /* 0x000f220000300800 */
[----:B------:R-:W-:Y:S01]  /*4c30*/  MOV R149, R231 ;  /* 0x000000e700957202 */ /* 0x000fe20000000f00 */
[----:B------:R-:W-:Y:S01]  /*4c40*/  FMUL.FTZ R231, R34, R35 ;  /* 0x0000002322e77220 */ /* 0x000fe20000410000 */
[----:B------:R-:W-:Y:S01]  /*4c50*/  IMNMX R0, R157, R0, PT ;  /* 0x000000009d007217 */ /* 0x000fe20003800200 */
[----:B------:R-:W-:Y:S01]  /*4c60*/  FMUL.FTZ R34, R16, R151 ;  /* 0x0000009710227220 */ /* 0x000fe20000410000 */
[----:B------:R-:W-:Y:S01]  /*4c70*/  MOV R239, R134 ;  /* 0x0000008600ef7202 */ /* 0x000fe20000000f00 */
[----:B------:R-:W-:Y:S01]  /*4c80*/  FFMA.FTZ R35, -R243, R243, 1 ;  /* 0x3f800000f3237423 */ /* 0x000fe200000101f3 */
[----:B------:R-:W-:Y:S01]  /*4c90*/  MOV R243, R148 ;  /* 0x0000009400f37202 */ /* 0x000fe20000000f00 */
[----:B-1----:R-:W-:Y:S01]  /*4ca0*/  FMUL.FTZ R33, R7, R154 ;  /* 0x0000009a07217220 */ /* 0x002fe20000410000 */
[----:B------:R-:W-:Y:S01]  /*4cb0*/  MUFU.EX2 R137, R137 ;  /* 0x0000008900897308 */ /* 0x000fe20000000800 */
[----:B------:R-:W-:Y:S01]  /*4cc0*/  FMUL.FTZ R163, R34, R35 ;  /* 0x0000002322a37220 */ /* 0x000fe20000410000 */
[----:B------:R-:W-:Y:S01]  /*4cd0*/  MOV R154, R160 ;  /* 0x000000a0009a7202 */ /* 0x000fe20000000f00 */
[----:B------:R-:W-:Y:S01]  /*4ce0*/  FFMA.FTZ R35, -R244, R244, 1 ;  /* 0x3f800000f4237423 */ /* 0x000fe200000101f4 */
[----:B------:R-:W-:Y:S01]  /*4cf0*/  MOV R244, R135 ;  /* 0x0000008700f47202 */ /* 0x000fe20000000f00 */
[----:B--2---:R-:W-:Y:S01]  /*4d00*/  FMUL.FTZ R34, R6, R153 ;  /* 0x0000009906227220 */ /* 0x004fe20000410000 */
[----:B------:R-:W-:Y:S01]  /*4d10*/  ISETP.GT.AND P6, PT, R0, 0x21, PT ;  /* 0x000000210000780c */ /* 0x000fe20003fc4270 */
[----:B------:R-:W-:Y:S01]  /*4d20*/  FMUL.FTZ R161, R33, R35 ;  /* 0x0000002321a17220 */ /* 0x000fe20000410000 */
[----:B------:R-:W-:Y:S01]  /*4d30*/  FSEL R33, R247, -INF , P2 ;  /* 0xff800000f7217808 */ /* 0x000fe20001000000 */
[----:B------:R-:W-:Y:S01]  /*4d40*/  FMUL.FTZ R160, R34, R133 ;  /* 0x0000008522a07220 */ /* 0x000fe20000410000 */
[----:B------:R-:W1:Y:S01]  /*4d50*/  MUFU.EX2 R4, R4 ;  /* 0x0000000400047308 */ /* 0x000e620000000800 */
[----:B------:R-:W-:Y:S01]  /*4d60*/  FFMA.FTZ R133, -R241, R241, 1 ;  /* 0x3f800000f1857423 */ /* 0x000fe200000101f1 */
[----:B------:R-:W-:Y:S01]  /*4d70*/  MOV R241, R149 ;  /* 0x0000009500f17202 */ /* 0x000fe20000000f00 */
[--C-:B------:R-:W-:Y:S01]  /*4d80*/  FFMA.FTZ R138, R138, c[0x0][0x29c], -R147.reuse ;  /* 0x0000a7008a8a7a23 */ /* 0x100fe20000010893 */
[----:B------:R-:W-:Y:S01]  /*4d90*/  FSEL R149, R248, -INF , P4 ;  /* 0xff800000f8957808 */ /* 0x000fe20002000000 */
[--C-:B------:R-:W-:Y:S01]  /*4da0*/  FFMA.FTZ R141, R141, c[0x0][0x29c], -R147.reuse ;  /* 0x0000a7008d8d7a23 */ /* 0x100fe20000010893 */
[----:B------:R-:W-:Y:S01]  /*4db0*/  FSEL R35, R245, -INF , P1 ;  /* 0xff800000f5237808 */ /* 0x000fe20000800000 */
[--C-:B------:R-:W-:Y:S01]  /*4dc0*/  FFMA.FTZ R148, R33, c[0x0][0x29c], -R147.reuse ;  /* 0x0000a70021947a23 */ /* 0x100fe20000010893 */
[C---:B------:R-:W-:Y:S01]  /*4dd0*/  ISETP.GT.AND P4, PT, R0.reuse, RZ, PT ;  /* 0x000000ff0000720c */ /* 0x040fe20003f84270 */
[--C-:B------:R-:W-:Y:S01]  /*4de0*/  FFMA.FTZ R149, R149, c[0x0][0x29c], -R147.reuse ;  /* 0x0000a70095957a23 */ /* 0x100fe20000010893 */
[----:B------:R-:W2:Y:S01]  /*4df0*/  MUFU.EX2 R3, R3 ;  /* 0x0000000300037308 */ /* 0x000ea20000000800 */
[C---:B------:R-:W-:Y:S01]  /*4e00*/  ISETP.GT.AND P2, PT, R0.reuse, 0x1, PT ;  /* 0x000000010000780c */ /* 0x040fe20003f44270 */
[----:B------:R-:W-:Y:S01]  /*4e10*/  FFMA.FTZ R147, R35, c[0x0][0x29c], -R147 ;  /* 0x0000a70023937a23 */ /* 0x000fe20000010893 */
[C---:B------:R-:W-:Y:S01]  /*4e20*/  ISETP.GT.AND P1, PT, R0.reuse, 0x20, PT ;  /* 0x000000200000780c */ /* 0x040fe20003f24270 */
[----:B-----5:R-:W-:Y:S01]  /*4e30*/  FMUL.FTZ R34, R5, R156 ;  /* 0x0000009c05227220 */ /* 0x020fe20000410000 */
[----:B------:R-:W-:Y:S01]  /*4e40*/  ISETP.GT.AND P5, PT, R0, 0x40, PT ;  /* 0x000000400000780c */ /* 0x000fe20003fa4270 */
[----:B------:R-:W-:Y:S01]  /*4e50*/  FFMA.FTZ R35, -R246, R246, 1 ;  /* 0x3f800000f6237423 */ /* 0x000fe200000101f6 */
[----:B------:R-:W-:Y:S01]  /*4e60*/  FSEL R135, R241, -INF , P1 ;  /* 0xff800000f1877808 */ /* 0x000fe20000800000 */
[----:B------:R-:W-:Y:S01]  /*4e70*/  FMUL.FTZ R158, R34, R133 ;  /* 0x00000085229e7220 */ /* 0x000fe20000410000 */
[----:B------:R-:W-:Y:S01]  /*4e80*/  FSEL R152, R154, -INF , P4 ;  /* 0xff8000009a987808 */ /* 0x000fe20002000000 */
[----:B------:R-:W5:Y:S01]  /*4e90*/  MUFU.EX2 R145, R145 ;  /* 0x0000009100917308 */ /* 0x000f620000000800 */
[----:B------:R-:W-:Y:S01]  /*4ea0*/  ISETP.GT.AND P4, PT, R0, 0x41, PT ;  /* 0x000000410000780c */ /* 0x000fe20003f84270 */
[----:B------:R-:W-:Y:S01]  /*4eb0*/  FFMA.FTZ R133, -R238, R238, 1 ;  /* 0x3f800000ee857423 */ /* 0x000fe200000101ee */
[----:B------:R-:W-:Y:S01]  /*4ec0*/  ISETP.GT.AND P1, PT, R0, 0x61, PT ;  /* 0x000000610000780c */ /* 0x000fe20003f24270 */
[----:B-1----:R-:W-:Y:S01]  /*4ed0*/  FMUL.FTZ R33, R4, R155 ;  /* 0x0000009b04217220 */ /* 0x002fe20000410000 */
[----:B------:R-:W-:Y:S01]  /*4ee0*/  MOV R238, R150 ;  /* 0x0000009600ee7202 */ /* 0x000fe20000000f00 */
[--C-:B------:R-:W-:Y:S01]  /*4ef0*/  FFMA.FTZ R152, R152, c[0x0][0x29c], -R146.reuse ;  /* 0x0000a70098987a23 */ /* 0x100fe20000010892 */
[----:B---3--:R-:W-:Y:S01]  /*4f00*/  F2FP.BF16.PACK_AB R150, R22, R23 ;  /* 0x000000171696723e */ /* 0x008fe200000010ff */
[----:B------:R-:W-:Y:S01]  /*4f10*/  FMUL.FTZ R157, R33, R132 ;  /* 0x00000084219d7220 */ /* 0x000fe20000410000 */
[----:B------:R-:W-:Y:S01]  /*4f20*/  F2FP.BF16.PACK_AB R144, R144, R17 ;  /* 0x000000119090723e */ /* 0x000fe200000010ff */
[----:B------:R-:W1:Y:S01]  /*4f30*/  MUFU.EX2 R139, R139 ;  /* 0x0000008b008b7308 */ /* 0x000e620000000800 */
[----:B------:R-:W-:Y:S01]  /*4f40*/  FMUL.FTZ R33, R32, R162 ;  /* 0x000000a220217220 */ /* 0x000fe20000410000 */
[----:B------:R-:W-:Y:S01]  /*4f50*/  MOV R246, R140 ;  /* 0x0000008c00f67202 */ /* 0x000fe20000000f00 */
[----:B------:R-:W-:Y:S01]  /*4f60*/  FFMA.FTZ R132, -R237, R237, 1 ;  /* 0x3f800000ed847423 */ /* 0x000fe200000101ed */
[----:B------:R-:W-:Y:S01]  /*4f70*/  MOV R237, R143 ;  /* 0x0000008f00ed7202 */ /* 0x000fe20000000f00 */
[----:B--2---:R-:W-:Y:S01]  /*4f80*/  FMUL.FTZ R34, R3, R230 ;  /* 0x000000e603227220 */ /* 0x004fe20000410000 */
[----:B------:R-:W-:Y:S01]  /*4f90*/  F2FP.BF16.PACK_AB R143, R18, R19 ;  /* 0x00000013128f723e */ /* 0x000fe200000010ff */
[----:B------:R-:W-:Y:S01]  /*4fa0*/  FMUL.FTZ R155, R33, R133 ;  /* 0x00000085219b7220 */ /* 0x000fe20000410000 */
[----:B------:R-:W-:Y:S01]  /*4fb0*/  FSEL R33, R243, -INF , P4 ;  /* 0xff800000f3217808 */ /* 0x000fe20002000000 */
[----:B------:R-:W-:Y:S01]  /*4fc0*/  FFMA.FTZ R133, R135, c[0x0][0x29c], -R146 ;  /* 0x0000a70087857a23 */ /* 0x000fe20000010892 */
[----:B------:R-:W2:Y:S01]  /*4fd0*/  MUFU.EX2 R138, R138 ;  /* 0x0000008a008a7308 */ /* 0x000ea20000000800 */
[----:B------:R-:W-:Y:S01]  /*4fe0*/  FFMA.FTZ R134, -R242, R242, 1 ;  /* 0x3f800000f2867423 */ /* 0x000fe200000101f2 */
[----:B------:R-:W-:Y:S01]  /*4ff0*/  MOV R242, R154 ;  /* 0x0000009a00f27202 */ /* 0x000fe20000000f00 */
[--C-:B------:R-:W-:Y:S01]  /*5000*/  FADD.FTZ R9, R9, -R2.reuse ;  /* 0x8000000209097221 */ /* 0x100fe20000010000 */
[----:B------:R-:W-:Y:S01]  /*5010*/  F2FP.BF16.PACK_AB R18, R3, R4 ;  /* 0x000000040312723e */ /* 0x000fe200000010ff */
[----:B------:R-:W-:Y:S01]  /*5020*/  FMUL.FTZ R134, R34, R134 ;  /* 0x0000008622867220 */ /* 0x000fe20000410000 */
[----:B------:R-:W-:Y:S01]  /*5030*/  FSEL R34, R244, -INF , P5 ;  /* 0xff800000f4227808 */ /* 0x000fe20002800000 */
[--C-:B------:R-:W-:Y:S01]  /*5040*/  FADD.FTZ R12, R12, -R2.reuse ;  /* 0x800000020c0c7221 */ /* 0x100fe20000010000 */
[----:B------:R-:W-:Y:S01]  /*5050*/  F2FP.BF16.PACK_AB R140, R20, R21 ;  /* 0x00000015148c723e */ /* 0x000fe200000010ff */
[--C-:B------:R-:W-:Y:S01]  /*5060*/  FADD.FTZ R13, R13, -R2.reuse ;  /* 0x800000020d0d7221 */ /* 0x100fe20000010000 */
[----:B------:R-:W3:Y:S01]  /*5070*/  MUFU.EX2 R142, R142 ;  /* 0x0000008e008e7308 */ /* 0x000ee20000000800 */
[--C-:B------:R-:W-:Y:S01]  /*5080*/  FADD.FTZ R24, R24, -R2.reuse ;  /* 0x8000000218187221 */ /* 0x100fe20000010000 */
[----:B-----5:R-:W-:Y:S01]  /*5090*/  F2FP.BF16.PACK_AB R20, R145, R32 ;  /* 0x000000209114723e */ /* 0x020fe200000010ff */
[--C-:B------:R-:W-:Y:S01]  /*50a0*/  FADD.FTZ R25, R25, -R2.reuse ;  /* 0x8000000219197221 */ /* 0x100fe20000010000 */
[----:B------:R-:W-:Y:S01]  /*50b0*/  F2FP.BF16.PACK_AB R32, R235, R236 ;  /* 0x000000eceb20723e */ /* 0x000fe200000010ff */
[----:B-1----:R-:W-:Y:S01]  /*50c0*/  FMUL.FTZ R12, R139, R12 ;  /* 0x0000000c8b0c7220 */ /* 0x002fe20000410000 */
[----:B------:R-:W-:Y:S01]  /*50d0*/  F2FP.BF16.PACK_AB R23, R161, R163 ;  /* 0x000000a3a117723e */ /* 0x000fe200000010ff */
[----:B------:R-:W-:Y:S01]  /*50e0*/  FADD.FTZ R29, R29, -R2 ;  /* 0x800000021d1d7221 */ /* 0x000fe20000010000 */
[----:B------:R-:W-:Y:S01]  /*50f0*/  F2FP.BF16.PACK_AB R136, R136, R232 ;  /* 0x000000e88888723e */ /* 0x000fe200000010ff */
[----:B------:R-:W-:Y:S01]  /*5100*/  FFMA.FTZ R156, R34, c[0x0][0x29c], -R146 ;  /* 0x0000a700229c7a23 */ /* 0x000fe20000010892 */
[----:B------:R-:W-:Y:S01]  /*5110*/  MUFU.EX2 R141, R141 ;  /* 0x0000008d008d7308 */ /* 0x000fe20000000800 */
[----:B------:R-:W-:Y:S01]  /*5120*/  FFMA.FTZ R3, -R237, R237, 1 ;  /* 0x3f800000ed037423 */ /* 0x000fe200000101ed */
[----:B------:R-:W-:Y:S01]  /*5130*/  F2FP.BF16.PACK_AB R34, R158, R160 ;  /* 0x000000a09e22723e */ /* 0x000fe200000010ff */
[--C-:B------:R-:W-:Y:S01]  /*5140*/  FADD.FTZ R28, R28, -R2.reuse ;  /* 0x800000021c1c7221 */ /* 0x100fe20000010000 */
[C---:B--2---:R-:W-:Y:S01]  /*5150*/  F2FP.BF16.PACK_AB R17, R138.reuse, R137 ;  /* 0x000000898a11723e */ /* 0x044fe200000010ff */
[----:B------:R-:W-:Y:S01]  /*5160*/  FMUL.FTZ R138, R138, R9 ;  /* 0x000000098a8a7220 */ /* 0x000fe20000410000 */
[----:B------:R-:W-:Y:S01]  /*5170*/  F2FP.BF16.PACK_AB R134, R134, R157 ;  /* 0x0000009d8686723e */ /* 0x000fe200000010ff */
[----:B------:R-:W-:Y:S01]  /*5180*/  FFMA.FTZ R4, -R246, R246, 1 ;  /* 0x3f800000f6047423 */ /* 0x000fe200000101f6 */
[----:B------:R-:W-:Y:S02]  /*5190*/  F2FP.BF16.PACK_AB R135, R229, R231 ;  /* 0x000000e7e587723e */ /* 0x000fe400000010ff */
[----:B------:R-:W1:Y:S01]  /*51a0*/  MUFU.EX2 R149, R149 ;  /* 0x0000009500957308 */ /* 0x000e620000000800 */
[----:B------:R-:W-:Y:S01]  /*51b0*/  FMUL.FTZ R138, R138, R4 ;  /* 0x000000048a8a7220 */ /* 0x000fe20000410000 */
[C---:B---3--:R-:W-:Y:S01]  /*51c0*/  F2FP.BF16.PACK_AB R9, R142.reuse, R139 ;  /* 0x0000008b8e09723e */ /* 0x048fe200000010ff */
[----:B------:R-:W-:Y:S07]  /*51d0*/  FMUL.FTZ R142, R142, R13 ;  /* 0x0000000d8e8e7220 */ /* 0x000fee0000410000 */
[----:B------:R-:W2:Y:S10]  /*51e0*/  MUFU.EX2 R148, R148 ;  /* 0x0000009400947308 */ /* 0x000eb40000000800 */
[----:B------:R-:W3:Y:S01]  /*51f0*/  MUFU.EX2 R147, R147 ;  /* 0x0000009300937308 */ /* 0x000ee20000000800 */
[----:B-1----:R-:W-:Y:S09]  /*5200*/  F2FP.BF16.PACK_AB R4, R149, R141 ;  /* 0x0000008d9504723e */ /* 0x002ff200000010ff */
[----:B------:R-:W-:Y:S01]  /*5210*/  MUFU.EX2 R152, R152 ;  /* 0x0000009800987308 */ /* 0x000fe20000000800 */
[----:B--2---:R-:W-:Y:S09]  /*5220*/  FMUL.FTZ R28, R148, R28 ;  /* 0x0000001c941c7220 */ /* 0x004ff20000410000 */
[----:B------:R1:W-:Y:S10]  /*5230*/  MUFU.EX2 R22, R133 ;  /* 0x0000008500167308 */ /* 0x0003f40000000800 */
[----:B------:R-:W-:Y:S01]  /*5240*/  MUFU.EX2 R21, R156 ;  /* 0x0000009c00157308 */ /* 0x000fe20000000800 */
[----:B----4-:R-:W-:Y:S02]  /*5250*/  FSEL R151, R240, -INF , P2 ;  /* 0xff800000f0977808 */ /* 0x010fe40001000000 */
[----:B------:R-:W-:Y:S01]  /*5260*/  ISETP.GT.AND P2, PT, R0, 0x60, PT ;  /* 0x000000600000780c */ /* 0x000fe20003f44270 */
[----:B------:R-:W-:Y:S02]  /*5270*/  FADD.FTZ R0, R8, -R2 ;  /* 0x8000000208007221 */ /* 0x000fe40000010000 */
[--C-:B------:R-:W-:Y:S02]  /*5280*/  FFMA.FTZ R151, R151, c[0x0][0x29c], -R146.reuse ;  /* 0x0000a70097977a23 */ /* 0x100fe40000010892 */
[----:B------:R-:W-:Y:S02]  /*5290*/  FMUL.FTZ R0, R137, R0 ;  /* 0x0000000089007220 */ /* 0x000fe40000410000 */
[----:B------:R-:W-:Y:S02]  /*52a0*/  FMUL.FTZ R8, R145, R159 ;  /* 0x0000009f91087220 */ /* 0x000fe40000410000 */
[----:B------:R-:W-:Y:S01]  /*52b0*/  FMUL.FTZ R230, R0, R35 ;  /* 0x0000002300e67220 */ /* 0x000fe20000410000 */
[----:B------:R-:W-:Y:S01]  /*52c0*/  FSEL R35, R239, -INF , P6 ;  /* 0xff800000ef237808 */ /* 0x000fe20003000000 */
[----:B------:R-:W2:Y:S01]  /*52d0*/  MUFU.EX2 R151, R151 ;  /* 0x0000009700977308 */ /* 0x000ea20000000800 */
[----:B------:R-:W-:Y:S01]  /*52e0*/  FMUL.FTZ R154, R8, R132 ;  /* 0x00000084089a7220 */ /* 0x000fe20000410000 */
[----:B------:R-:W-:Y:S01]  /*52f0*/  FSEL R0, R250, -INF , P1 ;  /* 0xff800000fa007808 */ /* 0x000fe20000800000 */
[--C-:B------:R-:W-:Y:S01]  /*5300*/  FFMA.FTZ R159, R33, c[0x0][0x29c], -R146.reuse ;  /* 0x0000a700219f7a23 */ /* 0x100fe20000010892 */
[----:B------:R-:W-:Y:S01]  /*5310*/  FSEL R8, R252, -INF , P2 ;  /* 0xff800000fc087808 */ /* 0x000fe20001000000 */
[--C-:B------:R-:W-:Y:S01]  /*5320*/  FFMA.FTZ R153, R35, c[0x0][0x29c], -R146.reuse ;  /* 0x0000a70023997a23 */ /* 0x100fe20000010892 */
[----:B------:R-:W-:Y:S01]  /*5330*/  F2FP.BF16.PACK_AB R33, R7, R16 ;  /* 0x000000100721723e */ /* 0x000fe200000010ff */
[----:B------:R-:W-:Y:S01]  /*5340*/  FMUL.FTZ R137, R12, R3 ;  /* 0x000000030c897220 */ /* 0x000fe20000410000 */
[----:B------:R-:W-:Y:S01]  /*5350*/  F2FP.BF16.PACK_AB R132, R5, R6 ;  /* 0x000000060584723e */ /* 0x000fe200000010ff */
[--C-:B------:R-:W-:Y:S01]  /*5360*/  FFMA.FTZ R162, R8, c[0x0][0x29c], -R146.reuse ;  /* 0x0000a70008a27a23 */ /* 0x100fe20000010892 */
[----:B------:R-:W4:Y:S01]  /*5370*/  MUFU.EX2 R19, R153 ;  /* 0x0000009900137308 */ /* 0x000f220000000800 */
[----:B------:R-:W-:Y:S01]  /*5380*/  FFMA.FTZ R146, R0, c[0x0][0x29c], -R146 ;  /* 0x0000a70000927a23 */ /* 0x000fe20000010892 */
[----:B---3--:R-:W-:Y:S01]  /*5390*/  F2FP.BF16.PACK_AB R5, R147, R148 ;  /* 0x000000949305723e */ /* 0x008fe200000010ff */
[----:B------:R-:W-:Y:S01]  /*53a0*/  FFMA.FTZ R0, -R251, R251, 1 ;  /* 0x3f800000fb007423 */ /* 0x000fe200000101fb */
[----:B------:R-:W-:Y:S01]  /*53b0*/  F2FP.BF16.PACK_AB R35, R233, R234 ;  /* 0x000000eae923723e */ /* 0x000fe200000010ff */
[----:B------:R-:W-:Y:S01]  /*53c0*/  FMUL.FTZ R16, R141, R24 ;  /* 0x000000188d107220 */ /* 0x000fe20000410000 */
[----:B-1----:R-:W-:Y:S01]  /*53d0*/  F2FP.BF16.PACK_AB R133, R154, R155 ;  /* 0x0000009b9a85723e */ /* 0x002fe200000010ff */
[----:B------:R-:W-:Y:S02]  /*53e0*/  FMUL.FTZ R13, R142, R0 ;  /* 0x000000008e0d7220 */ /* 0x000fe40000410000 */
[----:B------:R-:W-:Y:S01]  /*53f0*/  FMUL.FTZ R12, R149, R25 ;  /* 0x00000019950c7220 */ /* 0x000fe20000410000 */
[----:B------:R-:W1:Y:S01]  /*5400*/  LDS R0, [R238.X4+0xf320] ;  /* 0x00f32000ee007984 */ /* 0x000e620000004800 */
[----:B------:R-:W-:Y:S01]  /*5410*/  FMUL.FTZ R147, R147, R29 ;  /* 0x0000001d93937220 */ /* 0x000fe20000410000 */
[----:B------:R-:W3:Y:S01]  /*5420*/  MUFU.EX2 R7, R159 ;  /* 0x0000009f00077308 */ /* 0x000ee20000000800 */
[----:B------:R-:W-:Y:S01]  /*5430*/  FFMA.FTZ R8, -R249, R249, 1 ;  /* 0x3f800000f9087423 */ /* 0x000fe200000101f9 */
[----:B------:R-:W-:Y:S01]  /*5440*/  STS [R227+0xf480], R150 ;  /* 0x00f48096e3007388 */ /* 0x000fe20000000800 */
[----:B------:R-:W-:Y:S01]  /*5450*/  FFMA.FTZ R3, -R247, R247, 1 ;  /* 0x3f800000f7037423 */ /* 0x000fe200000101f7 */
[----:B------:R-:W-:Y:S01]  /*5460*/  F2FP.BF16.PACK_AB R13, R13, R137 ;  /* 0x000000890d0d723e */ /* 0x000fe200000010ff */
[----:B------:R-:W-:Y:S01]  /*5470*/  FFMA.FTZ R2, -R245, R245, 1 ;  /* 0x3f800000f5027423 */ /* 0x000fe200000101f5 */
[----:B------:R-:W-:Y:S01]  /*5480*/  STS [R227+0xf880], R33 ;  /* 0x00f88021e3007388 */ /* 0x000fe20000000800 */
[----:B------:R-:W-:Y:S02]  /*5490*/  FFMA.FTZ R6, -R248, R248, 1 ;  /* 0x3f800000f8067423 */ /* 0x000fe400000101f8 */
[----:B------:R-:W-:Y:S01]  /*54a0*/  FMUL.FTZ R3, R28, R3 ;  /* 0x000000031c037220 */ /* 0x000fe20000410000 */
[----:B------:R-:W-:Y:S01]  /*54b0*/  STS [R228], R140 ;  /* 0x0000008ce4007388 */ /* 0x000fe20000000800 */
[----:B------:R-:W-:Y:S01]  /*54c0*/  FMUL.FTZ R2, R147, R2 ;  /* 0x0000000293027220 */ /* 0x000fe20000410000 */
[----:B------:R-:W5:Y:S01]  /*54d0*/  MUFU.EX2 R146, R146 ;  /* 0x0000009200927308 */ /* 0x000f620000000800 */
[----:B------:R-:W-:Y:S01]  /*54e0*/  FMUL.FTZ R16, R16, R8 ;  /* 0x0000000810107220 */ /* 0x000fe20000410000 */
[----:B------:R-:W-:Y:S01]  /*54f0*/  STS [R228+0x400], R132 ;  /* 0x00040084e4007388 */ /* 0x000fe20000000800 */
[----:B------:R-:W-:Y:S01]  /*5500*/  FMUL.FTZ R12, R12, R6 ;  /* 0x000000060c0c7220 */ /* 0x000fe20000410000 */
[----:B------:R-:W-:Y:S02]  /*5510*/  F2FP.BF16.PACK_AB R8, R138, R230 ;  /* 0x000000e68a08723e */ /* 0x000fe400000010ff */
[----:B------:R-:W-:Y:S02]  /*5520*/  STS [R227+0x10480], R17 ;  /* 0x01048011e3007388 */ /* 0x000fe40000000800 */
[----:B------:R-:W-:Y:S02]  /*5530*/  F2FP.BF16.PACK_AB R12, R12, R16 ;  /* 0x000000100c0c723e */ /* 0x000fe400000010ff */
[----:B------:R-:W-:Y:S01]  /*5540*/  F2FP.BF16.PACK_AB R16, R2, R3 ;  /* 0x000000030210723e */ /* 0x000fe200000010ff */
[----:B------:R-:W3:Y:S01]  /*5550*/  MUFU.EX2 R6, R162 ;  /* 0x000000a200067308 */ /* 0x000ee20000000800 */
[----:B--2---:R-:W-:Y:S02]  /*5560*/  F2FP.BF16.PACK_AB R3, R151, R152 ;  /* 0x000000989703723e */ /* 0x004fe400000010ff */
[----:B----4-:R-:W-:Y:S03]  /*5570*/  F2FP.BF16.PACK_AB R2, R19, R22 ;  /* 0x000000161302723e */ /* 0x010fe600000010ff */
[----:B------:R2:W-:Y:S04]  /*5580*/  STS [R227+0x10880], R3 ;  /* 0x01088003e3007388 */ /* 0x0005e80000000800 */
[----:B------:R3:W-:Y:S04]  /*5590*/  STS [R228+0x1400], R2 ;  /* 0x00140002e4007388 */ /* 0x0007e80000000800 */
[----:B------:R4:W-:Y:S01]  /*55a0*/  STS [R228+0x1000], R9 ;  /* 0x00100009e4007388 */ /* 0x0009e20000000800 */
[--C-:B-1----:R-:W-:Y:S02]  /*55b0*/  FADD.FTZ R10, R10, -R0.reuse ;  /* 0x800000000a0a7221 */ /* 0x102fe40000010000 */
[--C-:B------:R-:W-:Y:S01]  /*55c0*/  FADD.FTZ R11, R11, -R0.reuse ;  /* 0x800000000b0b7221 */ /* 0x100fe20000010000 */
[----:B------:R-:W-:Y:S01]  /*55d0*/  STS [R227+0x11480], R143 ;  /* 0x0114808fe3007388 */ /* 0x000fe20000000800 */
        /* <DEDUP_REMOVED lines=9> */
[----:B--2---:R-:W-:Y:S02]  /*5670*/  FFMA.FTZ R3, -R240, R240, 1 ;  /* 0x3f800000f0037423 */ /* 0x004fe400000101f0 */
[--C-:B------:R-:W-:Y:S01]  /*5680*/  FADD.FTZ R27, R27, -R0.reuse ;  /* 0x800000001b1b7221 */ /* 0x100fe20000010000 */
[----:B------:R1:W-:Y:S01]  /*5690*/  STS [R227+0x12480], R4 ;  /* 0x01248004e3007388 */ /* 0x0003e20000000800 */
[----:B---3--:R-:W-:Y:S01]  /*56a0*/  F2FP.BF16.PACK_AB R2, R7, R21 ;  /* 0x000000150702723e */ /* 0x008fe200000010ff */
[--C-:B------:R-:W-:Y:S02]  /*56b0*/  FADD.FTZ R30, R30, -R0.reuse ;  /* 0x800000001e1e7221 */ /* 0x100fe40000010000 */
[----:B------:R-:W-:Y:S02]  /*56c0*/  FMUL.FTZ R21, R21, R26 ;  /* 0x0000001a15157220 */ /* 0x000fe40000410000 */
[----:B------:R2:W-:Y:S01]  /*56d0*/  STS [R227+0x12880], R2 ;  /* 0x01288002e3007388 */ /* 0x0005e20000000800 */
[----:B----4-:R-:W-:Y:S02]  /*56e0*/  FMUL.FTZ R9, R151, R11 ;  /* 0x0000000b97097220 */ /* 0x010fe40000410000 */
[----:B------:R-:W-:Y:S01]  /*56f0*/  FMUL.FTZ R27, R7, R27 ;  /* 0x0000001b071b7220 */ /* 0x000fe20000410000 */
[----:B------:R3:W-:Y:S01]  /*5700*/  STS [R228+0x3000], R5 ;  /* 0x00300005e4007388 */ /* 0x0007e20000000800 */
[----:B------:R-:W-:Y:S02]  /*5710*/  FMUL.FTZ R9, R9, R3 ;  /* 0x0000000309097220 */ /* 0x000fe40000410000 */
[----:B------:R-:W-:Y:S02]  /*5720*/  FFMA.FTZ R3, -R241, R241, 1 ;  /* 0x3f800000f1037423 */ /* 0x000fe400000101f1 */
[----:B------:R-:W-:Y:S02]  /*5730*/  FADD.FTZ R31, R31, -R0 ;  /* 0x800000001f1f7221 */ /* 0x000fe40000010000 */
[----:B------:R-:W-:Y:S02]  /*5740*/  FMUL.FTZ R3, R14, R3 ;  /* 0x000000030e037220 */ /* 0x000fe40000410000 */
[----:B------:R-:W-:Y:S02]  /*5750*/  FFMA.FTZ R0, -R244, R244, 1 ;  /* 0x3f800000f4007423 */ /* 0x000fe400000101f4 */
[----:B-----5:R-:W-:Y:S02]  /*5760*/  FMUL.FTZ R31, R146, R31 ;  /* 0x0000001f921f7220 */ /* 0x020fe40000410000 */
[----:B------:R-:W-:Y:S02]  /*5770*/  FMUL.FTZ R7, R21, R0 ;  /* 0x0000000015077220 */ /* 0x000fe40000410000 */
[----:B-1----:R-:W-:Y:S02]  /*5780*/  FFMA.FTZ R4, -R239, R239, 1 ;  /* 0x3f800000ef047423 */ /* 0x002fe400000101ef */
[----:B------:R-:W-:Y:S02]  /*5790*/  FFMA.FTZ R0, -R252, R252, 1 ;  /* 0x3f800000fc007423 */ /* 0x000fe400000101fc */
[----:B------:R-:W-:Y:S02]  /*57a0*/  FMUL.FTZ R4, R15, R4 ;  /* 0x000000040f047220 */ /* 0x000fe40000410000 */
[----:B--2---:R-:W-:Y:S03]  /*57b0*/  FFMA.FTZ R2, -R242, R242, 1 ;  /* 0x3f800000f2027423 */ /* 0x004fe600000101f2 */
[----:B------:R-:W-:Y:S01]  /*57c0*/  F2FP.BF16.PACK_AB R4, R4, R3 ;  /* 0x000000030404723e */ /* 0x000fe200000010ff */
[----:B------:R-:W-:Y:S01]  /*57d0*/  FMUL.FTZ R10, R10, R2 ;  /* 0x000000020a0a7220 */ /* 0x000fe20000410000 */
[----:B------:R-:W-:Y:S01]  /*57e0*/  F2FP.BF16.PACK_AB R2, R146, R6 ;  /* 0x000000069202723e */ /* 0x000fe200000010ff */
[----:B------:R-:W-:Y:S02]  /*57f0*/  FFMA.FTZ R3, -R243, R243, 1 ;  /* 0x3f800000f3037423 */ /* 0x000fe400000101f3 */
[----:B---3--:R-:W-:Y:S02]  /*5800*/  FMUL.FTZ R5, R6, R30 ;  /* 0x0000001e06057220 */ /* 0x008fe40000410000 */
        /* <DEDUP_REMOVED lines=151> */
.L_x_639:
        /* <DEDUP_REMOVED lines=240> */
.L_x_637:
[----:B------:R-:W-:Y:S05]  /*7080*/  @P1 EXIT ;  /* 0x000000000000194d */ /* 0x000fea0003800000 */
[----:B------:R-:W-:Y:S02]  /*7090*/  ULDC.64 UR4, c[0x0][0x360] ;  /* 0x0000d80000047ab9 */ /* 0x000fe40000000a00 */
[----:B------:R-:W-:Y:S02]  /*70a0*/  UISETP.NE.U32.AND UP2, UPT, URZ, UR4, UPT ;  /* 0x000000043f00728c */ /* 0x000fe4000bf45070 */
[----:B------:R-:W-:-:S02]  /*70b0*/  ULDC.64 UR6, c[0x0][0x360] ;  /* 0x0000d80000067ab9 */ /* 0x000fc40000000a00 */
[----:B------:R-:W-:-:S06]  /*70c0*/  UISETP.NE.AND.EX UP2, UPT, URZ, UR5, UPT, UP2 ;  /* 0x000000053f00728c */ /* 0x000fcc000bf45320 */
[----:B------:R-:W-:-:S05]  /*70d0*/  PLOP3.LUT P0, PT, PT, PT, UP2, 0x80, 0x0 ;  /* 0x000000000000781c */ /* 0x000fca0003f0f028 */
[----:B------:R-:W-:Y:S02]  /*70e0*/  @UP2 UMOV UR4, 0x4 ;  /* 0x0000000400042882 */ /* 0x000fe40000000000 */
[----:B------:R-:W-:-:S06]  /*70f0*/  @UP2 UIMAD.WIDE UR4, UR10, UR4, UR6 ;  /* 0x000000040a0422a5 */ /* 0x000fcc000f8e0206 */
[----:B------:R-:W-:Y:S02]  /*7100*/  IMAD.U32 R2, RZ, RZ, UR4 ;  /* 0x00000004ff027e24 */ /* 0x000fe4000f8e00ff */
[----:B------:R-:W-:Y:S01]  /*7110*/  IMAD.U32 R3, RZ, RZ, UR5 ;  /* 0x00000005ff037e24 */ /* 0x000fe2000f8e00ff */
[----:B------:R-:W-:Y:S02]  /*7120*/  UMOV UR6, 0x1 ;  /* 0x0000000100067882 */ /* 0x000fe40000000000 */
[----:B------:R-:W-:Y:S02]  /*7130*/  ULDC.64 UR4, c[0x0][0x338] ;  /* 0x0000ce0000047ab9 */ /* 0x000fe40000000a00 */
[----:B------:R-:W2:Y:S01]  /*7140*/  @P0 LDG.E R0, [R2.64] ;  /* 0x0000001202000981 */ /* 0x000ea2000c1e1900 */
[----:B------:R-:W-:Y:S01]  /*7150*/  UISETP.NE.AND UP0, UPT, UR6, UR4, UPT ;  /* 0x000000040600728c */ /* 0x000fe2000bf05270 */
[----:B------:R-:W-:Y:S01]  /*7160*/  BSSY B0, `(.L_x_641) ;  /* 0x000002e000007945 */ /* 0x000fe20003800000 */
[----:B------:R-:W-:Y:S01]  /*7170*/  UIMAD.WIDE.U32 UR8, UR12, UR5, URZ ;  /* 0x000000050c0872a5 */ /* 0x000fe2000f8e003f */
[----:B------:R-:W1:Y:S01]  /*7180*/  S2R R4, SR_TID.X ;  /* 0x0000000000047919 */ /* 0x000e620000002100 */
[----:B------:R-:W-:-:S02]  /*7190*/  UMOV UR6, UR12 ;  /* 0x0000000c00067c82 */ /* 0x000fc40008000000 */
[----:B------:R-:W-:Y:S02]  /*71a0*/  ULDC UR5, c[0x0][0x340] ;  /* 0x0000d00000057ab9 */ /* 0x000fe40000000800 */
[----:B------:R-:W-:Y:S02]  /*71b0*/  ULDC UR15, c[0x0][0x358] ;  /* 0x0000d600000f7ab9 */ /* 0x000fe40000000800 */
[----:B------:R-:W-:Y:S02]  /*71c0*/  UIMAD UR15, UR11, UR15, URZ ;  /* 0x0000000f0b0f72a4 */ /* 0x000fe4000f8e023f */
[----:B------:R-:W-:Y:S02]  /*71d0*/  @UP0 UMOV UR7, UR9 ;  /* 0x0000000900070c82 */ /* 0x000fe40008000000 */
[----:B------:R-:W-:-:S04]  /*71e0*/  @UP0 USHF.R.U32.HI UR6, URZ, UR5, UR7 ;  /* 0x000000053f060299 */ /* 0x000fc80008011607 */
[----:B------:R-:W-:Y:S02]  /*71f0*/  UIADD3 UR5, -UR6, URZ, URZ ;  /* 0x0000003f06057290 */ /* 0x000fe4000fffe13f */
[----:B------:R-:W-:Y:S02]  /*7200*/  USHF.R.S32.HI UR9, URZ, 0x1f, UR6 ;  /* 0x0000001f3f097899 */ /* 0x000fe40008011406 */
[----:B------:R-:W-:-:S03]  /*7210*/  UIMAD UR12, UR5, UR4, UR12 ;  /* 0x00000004050c72a4 */ /* 0x000fc6000f8e020c */
[----:B------:R-:W-:Y:S02]  /*7220*/  ULDC UR4, c[0x0][0x2f4] ;  /* 0x0000bd0000047ab9 */ /* 0x000fe40000000800 */
[----:B------:R-:W-:Y:S01]  /*7230*/  UIMAD UR15, UR15, UR4, URZ ;  /* 0x000000040f0f72a4 */ /* 0x000fe2000f8e023f */
[----:B------:R-:W-:Y:S01]  /*7240*/  BAR.SYNC.DEFER_BLOCKING 0x1, 0x100 ;  /* 0x0044000000007b1d */ /* 0x000fe20000010000 */
[----:B------:R-:W-:Y:S01]  /*7250*/  UIMAD UR13, UR10, UR4, URZ ;  /* 0x000000040a0d72a4 */ /* 0x000fe2000f8e023f */
[----:B-1----:R-:W-:Y:S01]  /*7260*/  ISETP.NE.AND P2, PT, R4, RZ, PT ;  /* 0x000000ff0400720c */ /* 0x002fe20003f45270 */
[----:B------:R-:W-:Y:S02]  /*7270*/  USHF.R.S32.HI UR8, URZ, 0x1f, UR15 ;  /* 0x0000001f3f087899 */ /* 0x000fe4000801140f */
[----:B------:R-:W-:Y:S02]  /*7280*/  USHF.R.S32.HI UR7, URZ, 0x1f, UR13 ;  /* 0x0000001f3f077899 */ /* 0x000fe4000801140d */
[----:B------:R-:W-:-:S02]  /*7290*/  UIADD3 UR15, UP1, UP0, UR15, UR13, UR6 ;  /* 0x0000000d0f0f7290 */ /* 0x000fc4000f83e006 */
[----:B------:R-:W-:Y:S02]  /*72a0*/  ULDC.64 UR4, c[0x0][0x350] ;  /* 0x0000d40000047ab9 */ /* 0x000fe40000000a00 */
[----:B------:R-:W-:Y:S02]  /*72b0*/  UIADD3.X UR8, UR8, UR7, UR9, UP1, UP0 ;  /* 0x0000000708087290 */ /* 0x000fe40008fe0409 */
[----:B------:R-:W-:Y:S02]  /*72c0*/  USHF.L.U32 UR7, UR15, 0x2, URZ ;  /* 0x000000020f077899 */ /* 0x000fe4000800063f */
[----:B------:R-:W-:Y:S02]  /*72d0*/  USHF.L.U64.HI UR8, UR15, 0x2, UR8 ;  /* 0x000000020f087899 */ /* 0x000fe40008010208 */
[----:B------:R-:W-:Y:S02]  /*72e0*/  USHF.R.S32.HI UR15, URZ, 0x1f, UR10 ;  /* 0x0000001f3f0f7899 */ /* 0x000fe4000801140a */
[----:B------:R-:W-:-:S04]  /*72f0*/  UIADD3 UR4, UP0, UR7, UR4, URZ ;  /* 0x0000000407047290 */ /* 0x000fc8000ff1e03f */
[----:B------:R-:W-:Y:S02]  /*7300*/  UIADD3.X UR5, UR8, UR5, URZ, UP0, !UPT ;  /* 0x0000000508057290 */ /* 0x000fe400087fe43f */
[----:B------:R-:W-:-:S04]  /*7310*/  MOV R4, UR4 ;  /* 0x0000000400047c02 */ /* 0x000fc80008000f00 */
[----:B------:R-:W-:Y:S01]  /*7320*/  IMAD.U32 R5, RZ, RZ, UR5 ;  /* 0x00000005ff057e24 */ /* 0x000fe2000f8e00ff */
[----:B--2---:R-:W1:Y:S02]  /*7330*/  @P0 R2UR UR14, R0 ;  /* 0x00000000000e03c2 */ /* 0x004e6400000e0000 */
[----:B-1----:R-:W-:-:S04]  /*7340*/  @UP2 ULEA UR14, UR10, UR14, 0x7 ;  /* 0x0000000e0a0e2291 */ /* 0x002fc8000f8e383f */
[----:B------:R-:W-:-:S04]  /*7350*/  @UP2 USHF.R.S32.HI UR13, URZ, 0x1f, UR14 ;  /* 0x0000001f3f0d2899 */ /* 0x000fc8000801140e */
[----:B------:R-:W-:Y:S02]  /*7360*/  @UP2 ULEA.HI UR14, UR13, UR14, URZ, 0x7 ;  /* 0x0000000e0d0e2291 */ /* 0x000fe4000f8f383f */
[----:B------:R-:W-:Y:S02]  /*7370*/  USEL UR13, UR10, URZ, !UP2 ;  /* 0x0000003f0a0d7287 */ /* 0x000fe4000d000000 */
[----:B------:R-:W-:Y:S02]  /*7380*/  @UP2 USHF.R.S32.HI UR14, URZ, 0x7, UR14 ;  /* 0x000000073f0e2899 */ /* 0x000fe4000801140e */
[----:B------:R-:W-:Y:S02]  /*7390*/  USEL UR10, UR15, URZ, !UP2 ;  /* 0x0000003f0f0a7287 */ /* 0x000fe4000d000000 */
[----:B------:R-:W-:-:S04]  /*73a0*/  @UP2 UIMAD UR14, UR14, 0x3000, URZ ;  /* 0x000030000e0e28a4 */ /* 0x000fc8000f8e023f */
[----:B------:R-:W-:-:S03]  /*73b0*/  @UP2 USHF.R.S32.HI UR15, URZ, 0x1f, UR14 ;  /* 0x0000001f3f0f2899 */ /* 0x000fc6000801140e */
[----:B------:R-:W-:-:S04]  /*73c0*/  @!UP2 UMOV UR14, URZ ;  /* 0x0000003f000eac82 */ /* 0x000fc80008000000 */
[----:B------:R-:W-:Y:S01]  /*73d0*/  @!UP2 UMOV UR15, URZ ;  /* 0x0000003f000fac82 */ /* 0x000fe20008000000 */
[----:B------:R-:W-:Y:S05]  /*73e0*/  @P2 BRA `(.L_x_642) ;  /* 0x0000005000002947 */ /* 0x000fea0003800000 */
.L_x_643:
[----:B------:R-:W2:Y:S01]  /*73f0*/  LDG.E.STRONG.GPU R0, [R4.64] ;  /* 0x0000001204007981 */ /* 0x000ea2000c1ef900 */
[----:B------:R-:W-:Y:S01]  /*7400*/  YIELD ;  /* 0x0000000000007946 */ /* 0x000fe20003800000 */
[----:B--2---:R-:W-:Y:S01]  /*7410*/  ISETP.NE.AND P0, PT, R0, UR12, PT ;  /* 0x0000000c00007c0c */ /* 0x004fe2000bf05270 */
[----:B------:R-:W-:-:S12]  /*7420*/  CCTL.IVALL ;  /* 0x00000000ff00798f */ /* 0x000fd80002000000 */
[----:B------:R-:W-:Y:S05]  /*7430*/  @P0 BRA `(.L_x_643) ;  /* 0xffffffb000000947 */ /* 0x000fea000383ffff */
.L_x_642:
[----:B------:R-:W-:Y:S05]  /*7440*/  BSYNC B0 ;  /* 0x0000000000007941 */ /* 0x000fea0003800000 */
.L_x_641:
[----:B------:R-:W-:Y:S01]  /*7450*/  MOV R11, 0xffffffff ;  /* 0xffffffff000b7802 */ /* 0x000fe20000000f00 */
[----:B------:R-:W-:Y:S05]  /*7460*/  BRA.CONV ~URZ, `(.L_x_644) ;  /* 0x000000237f007947 */ /* 0x000fea000b800000 */
[----:B------:R-:W-:Y:S02]  /*7470*/  MOV R2, 0x7490 ;  /* 0x0000749000027802 */ /* 0x000fe40000000f00 */
[----:B------:R-:W-:Y:S05]  /*7480*/  CALL.REL.NOINC `($__internal_5_$__cuda_sm70_warpsync) ;  /* 0x00000b6000007944 */ /* 0x000fea0003c00000 */
.L_x_644:
[----:B------:R-:W1:Y:S01]  /*7490*/  S2R R0, SR_TID.X ;  /* 0x0000000000007919 */ /* 0x000e620000002100 */
[----:B------:R-:W-:Y:S01]  /*74a0*/  UIMAD UR5, UR11, 0x3000, URZ ;  /* 0x000030000b0578a4 */ /* 0x000fe2000f8e023f */
[----:B------:R-:W-:Y:S01]  /*74b0*/  IMAD.U32 R10, RZ, RZ, UR13 ;  /* 0x0000000dff0a7e24 */ /* 0x000fe2000f8e00ff */
[----:B------:R-:W-:-:S06]  /*74c0*/  NOP ;  /* 0x0000000000007918 */ /* 0x000fcc0000000000 */
[----:B------:R-:W-:Y:S01]  /*74d0*/  USHF.R.S32.HI UR4, URZ, 0x1f, UR5 ;  /* 0x0000001f3f047899 */ /* 0x000fe20008011405 */
[----:B------:R-:W-:Y:S01]  /*74e0*/  IMAD.U32 R8, RZ, RZ, UR5 ;  /* 0x00000005ff087e24 */ /* 0x000fe2000f8e00ff */
[----:B-1----:R-:W-:-:S04]  /*74f0*/  SHF.R.S32.HI R2, RZ, 0x1f, R0 ;  /* 0x0000001fff027819 */ /* 0x002fc80000011400 */
[----:B------:R-:W-:Y:S01]  /*7500*/  IADD3 R8, P1, P0, R8, UR14, R0 ;  /* 0x0000000e08087c10 */ /* 0x000fe2000f83e000 */
[----:B------:R-:W-:Y:S01]  /*7510*/  IMAD.U32 R0, RZ, RZ, UR4 ;  /* 0x00000004ff007e24 */ /* 0x000fe2000f8e00ff */
[----:B------:R-:W-:Y:S02]  /*7520*/  ULDC.64 UR4, c[0x0][0x328] ;  /* 0x0000ca0000047ab9 */ /* 0x000fe40000000a00 */
[----:B------:R-:W-:Y:S02]  /*7530*/  UIMAD UR4, UR9, UR4, URZ ;  /* 0x00000004090472a4 */ /* 0x000fe4000f8e023f */
[----:B------:R-:W-:Y:S01]  /*7540*/  IADD3.X R9, R0, UR15, R2, P1, P0 ;  /* 0x0000000f00097c10 */ /* 0x000fe20008fe0402 */
[----:B------:R-:W-:Y:S01]  /*7550*/  IMAD.U32 R2, RZ, RZ, UR6 ;  /* 0x00000006ff027e24 */ /* 0x000fe2000f8e00ff */
[----:B------:R-:W-:-:S03]  /*7560*/  UIMAD UR16, UR6, UR5, UR4 ;  /* 0x00000005061072a4 */ /* 0x000fc6000f8e0204 */
[----:B------:R-:W-:Y:S01]  /*7570*/  IMAD.WIDE.U32 R2, R2, c[0x0][0x328], R8 ;  /* 0x0000ca0002027a25 */ /* 0x000fe200078e0008 */
[----:B------:R-:W-:Y:S02]  /*7580*/  ULDC.64 UR4, c[0x0][0x330] ;  /* 0x0000cc0000047ab9 */ /* 0x000fe40000000a00 */
        /* <DEDUP_REMOVED lines=57> */
[----:B------:R-:W-:Y:S05]  /*7920*/  CALL.REL.NOINC `($__internal_5_$__cuda_sm70_warpsync) ;  /* 0x000006c000007944 */ /* 0x000fea0003c00000 */
.L_x_645:
        /* <DEDUP_REMOVED lines=12> */
.L_x_647:
[----:B------:R-:W-:Y:S05]  /*79f0*/  BSYNC B0 ;  /* 0x0000000000007941 */ /* 0x000fea0003800000 */
.L_x_646:
[----:B------:R-:W-:Y:S01]  /*7a00*/  ULDC.64 UR4, c[0x0][0x348] ;  /* 0x0000d20000047ab9 */ /* 0x000fe20000000a00 */
[----:B------:R-:W-:Y:S01]  /*7a10*/  BSSY B0, `(.L_x_648) ;  /* 0x000000b000007945 */ /* 0x000fe20003800000 */
[----:B------:R-:W-:-:S04]  /*7a20*/  UIADD3 UR4, UP0, UR7, UR4, URZ ;  /* 0x0000000407047290 */ /* 0x000fc8000ff1e03f */
[----:B------:R-:W-:Y:S02]  /*7a30*/  UIADD3.X UR5, UR8, UR5, URZ, UP0, !UPT ;  /* 0x0000000508057290 */ /* 0x000fe400087fe43f */
[----:B--2---:R-:W-:-:S04]  /*7a40*/  MOV R4, UR4 ;  /* 0x0000000400047c02 */ /* 0x004fc80008000f00 */
[----:B------:R-:W-:Y:S01]  /*7a50*/  MOV R5, UR5 ;  /* 0x0000000500057c02 */ /* 0x000fe20008000f00 */
[----:B------:R-:W-:Y:S05]  /*7a60*/  @P2 BRA `(.L_x_649) ;  /* 0x0000005000002947 */ /* 0x000fea0003800000 */
.L_x_650:
[----:B------:R-:W2:Y:S01]  /*7a70*/  LDG.E.STRONG.GPU R0, [R4.64] ;  /* 0x0000001204007981 */ /* 0x000ea2000c1ef900 */
[----:B------:R-:W-:Y:S01]  /*7a80*/  YIELD ;  /* 0x0000000000007946 */ /* 0x000fe20003800000 */
[----:B--2---:R-:W-:Y:S01]  /*7a90*/  ISETP.NE.AND P0, PT, R0, UR12, PT ;  /* 0x0000000c00007c0c */ /* 0x004fe2000bf05270 */
[----:B------:R-:W-:-:S12]  /*7aa0*/  CCTL.IVALL ;  /* 0x00000000ff00798f */ /* 0x000fd80002000000 */
[----:B------:R-:W-:Y:S05]  /*7ab0*/  @P0 BRA `(.L_x_650) ;  /* 0xffffffb000000947 */ /* 0x000fea000383ffff */
.L_x_649:
[----:B------:R-:W-:Y:S05]  /*7ac0*/  BSYNC B0 ;  /* 0x0000000000007941 */ /* 0x000fea0003800000 */
.L_x_648:
[----:B------:R-:W-:Y:S05]  /*7ad0*/  BRA.CONV ~URZ, `(.L_x_651) ;  /* 0x000000237f007947 */ /* 0x000fea000b800000 */
[----:B-1----:R-:W-:Y:S02]  /*7ae0*/  MOV R2, 0x7b00 ;  /* 0x00007b0000027802 */ /* 0x002fe40000000f00 */
[----:B------:R-:W-:Y:S05]  /*7af0*/  CALL.REL.NOINC `($__internal_5_$__cuda_sm70_warpsync) ;  /* 0x000004f000007944 */ /* 0x000fea0003c00000 */
.L_x_651:
[----:B------:R-:W-:Y:S01]  /*7b00*/  ULDC.64 UR4, c[0x0][0x300] ;  /* 0x0000c00000047ab9 */ /* 0x000fe20000000a00 */
[----:B-1----:R-:W-:Y:S01]  /*7b10*/  MOV R2, R8 ;  /* 0x0000000800027202 */ /* 0x002fe20000000f00 */
[----:B------:R-:W-:Y:S01]  /*7b20*/  UIMAD UR4, UR9, UR4, URZ ;  /* 0x00000004090472a4 */ /* 0x000fe2000f8e023f */
[----:B------:R-:W-:Y:S02]  /*7b30*/  IMAD.U32 R0, RZ, RZ, UR6 ;  /* 0x00000006ff007e24 */ /* 0x000fe4000f8e00ff */
[----:B------:R-:W-:Y:S01]  /*7b40*/  IMAD.MOV.U32 R3, RZ, RZ, R9 ;  /* 0x000000ffff037224 */ /* 0x000fe200078e0009 */
        /* <DEDUP_REMOVED lines=62> */
.L_x_652:
        /* <DEDUP_REMOVED lines=12> */
        .weak           $__internal_5_$__cuda_sm70_warpsync
        .type           $__internal_5_$__cuda_sm70_warpsync,@function
        .size           $__internal_5_$__cuda_sm70_warpsync,(.L_x_1409 - $__internal_5_$__cuda_sm70_warpsync)
$__internal_5_$__cuda_sm70_warpsync:
[----:B------:R-:W-:Y:S01]  /*7ff0*/  MOV R3, 0x0 ;  /* 0x0000000000037802 */ /* 0x000fe20000000f00 */
[----:B------:R-:W-:Y:S04]  /*8000*/  WARPSYNC R11 ;  /* 0x0000000b00007348 */ /* 0x000fe80003800000 */
[----:B------:R-:W-:Y:S05]  /*8010*/  RET.REL.NODEC R2 `(_ZN7cutlass13device_kernelIN5flash19enable_sm80_to_sm89INS1_16FlashAttnBwdSm80INS1_25CollectiveMainloopBwdSm80ILi2ELi1EN4cute5tupleIJNS5_1CILi64EEENS7_ILi128EEENS7_ILi96EEEEEENS_10bfloat16_tEfNS_4arch4Sm80ELb1ELb0ELb1ELb1ELb1ELb0ELb0ELb0ELi2ELi2ELi4ELi2ELb1EEENS1_24CollectiveEpilogueBwdGQAISB_fSE_Li256ELb1ELb1EEENS1_25SingleTileBwdLPTSchedulerILb1ELi128ELb1EEEEEEEEEvNT_6ParamsE) ;  /* 0xffff7fe002007950 */ /* 0x000fea0003c3ffff */
.L_x_653:
        /* <DEDUP_REMOVED lines=14> */
.L_x_1409:


//--------------------- .text._ZN7cutlass13device_kernelIN5flash19enable_sm80_to_sm89INS1_16FlashAttnBwdSm80INS1_25CollectiveMainloopBwdSm80ILi2ELi2EN4cute5tupleIJNS5_1CILi64EEENS7_ILi128EEENS7_ILi96EEEEEENS_10bfloat16_tEfNS_4arch4Sm80ELb0ELb0ELb1ELb0ELb0ELb0ELb0ELb0ELi2ELi2ELi4ELi2ELb0EEENS1_21CollectiveEpilogueBwdISB_SC_SE_Li256ELb0ELb0ELi2EEENS1_19SingleTileSchedulerILb0ELb0ELb0ELi128EEEEEEEEEvNT_6ParamsE --------------------------
	.section	.text._ZN7cutlass13device_kernelIN5flash19enable_sm80_to_sm89INS1_16FlashAttnBwdSm80INS1_25CollectiveMainloopBwdSm80ILi2ELi2EN4cute5tupleIJNS5_1CILi64EEENS7_ILi128EEENS7_ILi96EEEEEENS_10bfloat16_tEfNS_4arch4Sm80ELb0ELb0ELb1ELb0ELb0ELb0ELb0ELb0ELi2ELi2ELi4ELi2ELb0EEENS1_21CollectiveEpilogueBwdISB_SC_SE_Li256ELb0ELb0ELi2EEENS1_19SingleTileSchedulerILb0ELb0ELb0ELi128EEEEEEEEEvNT_6ParamsE,"ax",@progbits
	.sectioninfo	@"SHI_REGISTERS=255"
	.align	128
.text._ZN7cutlass13device_kernelIN5flash19enable_sm80_to_sm89INS1_16FlashAttnBwdSm80INS1_25CollectiveMainloopBwdSm80ILi2ELi2EN4cute5tupleIJNS5_1CILi64EEENS7_ILi128EEENS7_ILi96EEEEEENS_10bfloat16_tEfNS_4arch4Sm80ELb0ELb0ELb1ELb0ELb0ELb0ELb0ELb0ELi2ELi2ELi4ELi2ELb0EEENS1_21CollectiveEpilogueBwdISB_SC_SE_Li256ELb0ELb0ELi2EEENS1_19SingleTileSchedulerILb0ELb0ELb0ELi128EEEEEEEEEvNT_6ParamsE:
        .type           _ZN7cutlass13device_kernelIN5flash19enable_sm80_to_sm89INS1_16FlashAttnBwdSm80INS1_25CollectiveMainloopBwdSm80ILi2ELi2EN4cute5tupleIJNS5_1CILi64EEENS7_ILi128EEENS7_ILi96EEEEEENS_10bfloat16_tEfNS_4arch4Sm80ELb0ELb0ELb1ELb0ELb0ELb0ELb0ELb0ELi2ELi2ELi4ELi2ELb0EEENS1_21CollectiveEpilogueBwdISB_SC_SE_Li256ELb0ELb0ELi2EEENS1_19SingleTileSchedulerILb0ELb0ELb0ELi128EEEEEEEEEvNT_6ParamsE,@function
        .size           _ZN7cutlass13device_kernelIN5flash19enable_sm80_to_sm89INS1_16FlashAttnBwdSm80INS1_25CollectiveMainloopBwdSm80ILi2ELi2EN4cute5tupleIJNS5_1CILi64EEENS7_ILi128EEENS7_ILi96EEEEEENS_10bfloat16_tEfNS_4arch4Sm80ELb0ELb0ELb1ELb0ELb0ELb0ELb0ELb0ELi2ELi2ELi4ELi2ELb0EEENS1_21CollectiveEpilogueBwdISB_SC_SE_Li256ELb0ELb0ELi2EEENS1_19SingleTileSchedulerILb0ELb0ELb0ELi128EEEEEEEEEvNT_6ParamsE,(.L_x_1411 - _ZN7cutlass13device_kernelIN5flash19enable_sm80_to_sm89INS1_16FlashAttnBwdSm80INS1_25CollectiveMainloopBwdSm80ILi2ELi2EN4cute5tupleIJNS5_1CILi64EEENS7_ILi128EEENS7_ILi96EEEEEENS_10bfloat16_tEfNS_4arch4Sm80ELb0ELb0ELb1ELb0ELb0ELb0ELb0ELb0ELi2ELi2ELi4ELi2ELb0EEENS1_21CollectiveEpilogueBwdISB_SC_SE_Li256ELb0ELb0ELi2EEENS1_19SingleTileSchedulerILb0ELb0ELb0ELi128EEEEEEEEEvNT_6ParamsE)
        .other          _ZN7cutlass13device_kernelIN5flash19enable_sm80_to_sm89INS1_16FlashAttnBwdSm80INS1_25CollectiveMainloopBwdSm80ILi2ELi2EN4cute5tupleIJNS5_1CILi64EEENS7_ILi128EEENS7_ILi96EEEEEENS_10bfloat16_tEfNS_4arch4Sm80ELb0ELb0ELb1ELb0ELb0ELb0ELb0ELb0ELi2ELi2ELi4ELi2ELb0EEENS1_21CollectiveEpilogueBwdISB_SC_SE_Li256ELb0ELb0ELi2EEENS1_19SingleTileSchedulerILb0ELb0ELb0ELi128EEEEEEEEEvNT_6ParamsE,@"STO_CUDA_ENTRY STV_DEFAULT"
_ZN7cutlass13device_kernelIN5flash19enable_sm80_to_sm89INS1_16FlashAttnBwdSm80INS1_25CollectiveMainloopBwdSm80ILi2ELi2EN4cute5tupleIJNS5_1CILi64EEENS7_ILi128EEENS7_ILi96EEEEEENS_10bfloat16_tEfNS_4arch4Sm80ELb0ELb0ELb1ELb0ELb0ELb0ELb0ELb0ELi2ELi2ELi4ELi2ELb0EEENS1_21CollectiveEpilogueBwdISB_SC_SE_Li256ELb0ELb0ELi2EEENS1_19SingleTileSchedulerILb0ELb0ELb0ELi128EEEEEEEEEvNT_6ParamsE:
[----:B------:R-:W-:Y:S02]  /*0000*/  MOV R1, c[0x0][0x28] ;  /* 0x00000a0000017a02 */ /* 0x000fe40000000f00 */
[----:B------:R-:W1:Y:S02]  /*0010*/  S2UR UR20, SR_CTAID.Z ;  /* 0x00000000001479c3 */ /* 0x000e640000002700 */
[----:B-1----:R-:W-:-:S13]  /*0020*/  ISETP.LE.AND P0, PT, RZ, UR20, PT ;  /* 0x00000014ff007c0c */ /* 0x002fda000bf03270 */
[----:B------:R-:W-:Y:S05]  /*0030*/  @!P0 EXIT ;  /* 0x000000000000894d */ /* 0x000fea0003800000 */
[----:B------:R-:W1:Y:S01]  /*0040*/  S2R R12, SR_TID.X ;  /* 0x00000000000c7919 */ /* 0x000e620000002100 */
[----:B------:R-:W-:Y:S01]  /*0050*/  IMAD.MOV.U32 R0, RZ, RZ, c[0x0][0x248] ;  /* 0x00009200ff007624 */ /* 0x000fe200078e00ff */
[----:B------:R-:W-:Y:S01]  /*0060*/  USHF.R.S32.HI UR6, URZ, 0x1f, UR20 ;  /* 0x0000001f3f067899 */ /* 0x000fe20008011414 */
[----:B------:R-:W-:Y:S01]  /*0070*/  IMAD.U32 R20, RZ, RZ, UR20 ;  /* 0x00000014ff147e24 */ /* 0x000fe2000f8e00ff */
        /* <DEDUP_REMOVED lines=8> */
[----:B------:R-:W-:Y:S01]  /*0100*/  IMAD.MOV.U32 R174, RZ, RZ, 0x10 ;  /* 0x00000010ffae7424 */ /* 0x000fe200078e00ff */
[----:B------:R-:W-:-:S02]  /*0110*/  ULDC.64 UR24, c[0x0][0x118] ;  /* 0x0000460000187ab9 */ /* 0x000fc40000000a00 */
[----:B------:R-:W-:Y:S02]  /*0120*/  UIADD3 UR17, UR11, UR17, URZ ;  /* 0x000000110b117290 */ /* 0x000fe4000fffe03f */
[----:B------:R-:W-:Y:S02]  /*0130*/  ULDC.64 UR4, c[0x0][0x188] ;  /* 0x0000620000047ab9 */ /* 0x000fe40000000a00 */
[----:B------:R-:W-:Y:S02]  /*0140*/  UIMAD UR15, UR6, UR4, URZ ;  /* 0x00000004060f72a4 */ /* 0x000fe4000f8e023f */
[----:B------:R-:W-:Y:S02]  /*0150*/  UIMAD.WIDE.U32 UR8, UR20, UR4, URZ ;  /* 0x00000004140872a5 */ /* 0x000fe4000f8e003f */
[----:B------:R-:W-:Y:S01]  /*0160*/  UIMAD UR15, UR20, UR5, UR15 ;  /* 0x00000005140f72a4 */ /* 0x000fe2000f8e020f */
[----:B-1----:R-:W-:Y:S01]  /*0170*/  SHF.R.S32.HI R5, RZ, 0x1f, R12 ;  /* 0x0000001fff057819 */ /* 0x002fe2000001140c */
[----:B------:R-:W-:Y:S01]  /*0180*/  IMAD.SHL.U32 R192, R12, 0x4, RZ ;  /* 0x000000040cc07824 */ /* 0x000fe200078e00ff */
[----:B------:R-:W-:-:S02]  /*0190*/  ULDC.64 UR4, c[0x0][0x1e8] ;  /* 0x00007a0000047ab9 */ /* 0x000fc40000000a00 */
[----:B------:R-:W-:Y:S01]  /*01a0*/  LEA.HI R3, R5, R12, RZ, 0x2 ;  /* 0x0000000c05037211 */ /* 0x000fe200078f10ff */
[----:B--2---:R-:W-:Y:S01]  /*01b0*/  @P0 IMAD.HI.U32 R0, R9, c[0x0][0x24c], RZ ;  /* 0x0000930009000a27 */ /* 0x004fe200078e00ff */
[--C-:B------:R-:W-:Y:S01]  /*01c0*/  SHF.R.S32.HI R2, RZ, 0x1f, R9.reuse ;  /* 0x0000001fff027819 */ /* 0x100fe20000011409 */
[----:B------:R-:W-:Y:S01]  /*01d0*/  UIMAD UR4, UR6, UR4, URZ ;  /* 0x00000004060472a4 */ /* 0x000fe2000f8e023f */
[----:B------:R-:W-:Y:S01]  /*01e0*/  LOP3.LUT R7, R3, 0xfffffffc, RZ, 0xc0, !PT ;  /* 0xfffffffc03077812 */ /* 0x000fe200078ec0ff */
[----:B------:R-:W-:Y:S01]  /*01f0*/  IMAD.MOV.U32 R11, RZ, RZ, R9 ;  /* 0x000000ffff0b7224 */ /* 0x000fe200078e0009 */
[----:B------:R-:W-:Y:S01]  /*0200*/  @P0 SHF.R.U32.HI R11, RZ, c[0x0][0x250], R0 ;  /* 0x00009400ff0b0a19 */ /* 0x000fe20000011600 */
[----:B------:R-:W-:Y:S01]  /*0210*/  IMAD R0, R2, c[0x0][0x270], RZ ;  /* 0x00009c0002007a24 */ /* 0x000fe200078e02ff */
[----:B------:R-:W-:Y:S01]  /*0220*/  SHF.R.S32.HI R193, RZ, 0x1f, R192 ;  /* 0x0000001fffc17819 */ /* 0x000fe200000114c0 */
[----:B------:R-:W-:Y:S01]  /*0230*/  IMAD.IADD R202, R12, 0x1, -R7 ;  /* 0x000000010cca7824 */ /* 0x000fe200078e0a07 */
[----:B------:R-:W-:Y:S01]  /*0240*/  SHF.R.S32.HI R24, RZ, 0x1f, R11 ;  /* 0x0000001fff187819 */ /* 0x000fe2000001140b */
[C---:B------:R-:W-:Y:S01]  /*0250*/  IMAD R0, R9.reuse, c[0x0][0x274], R0 ;  /* 0x00009d0009007a24 */ /* 0x040fe200078e0200 */
[----:B------:R-:W-:Y:S01]  /*0260*/  SHF.R.S32.HI R190, RZ, 0x2, R3 ;  /* 0x00000002ffbe7819 */ /* 0x000fe20000011403 */
[----:B------:R-:W-:Y:S01]  /*0270*/  IMAD.SHL.U32 R204, R202, 0x8, RZ ;  /* 0x00000008cacc7824 */ /* 0x000fe200078e00ff */
[----:B------:R-:W-:Y:S01]  /*0280*/  UIMAD UR7, UR20, UR5, UR4 ;  /* 0x00000005140772a4 */ /* 0x000fe2000f8e0204 */
[----:B------:R-:W-:Y:S01]  /*0290*/  IMAD.WIDE.U32 R14, R9, c[0x0][0x270], R192 ;  /* 0x00009c00090e7a25 */ /* 0x000fe200078e00c0 */
[----:B------:R-:W-:Y:S01]  /*02a0*/  SHF.R.S32.HI R191, RZ, 0x1f, R190 ;  /* 0x0000001fffbf7819 */ /* 0x000fe200000114be */
[----:B------:R-:W-:Y:S01]  /*02b0*/  ULDC.64 UR4, c[0x0][0x1b8] ;  /* 0x00006e0000047ab9 */ /* 0x000fe20000000a00 */
[--C-:B------:R-:W-:Y:S01]  /*02c0*/  SHF.R.S32.HI R205, RZ, 0x1f, R204.reuse ;  /* 0x0000001fffcd7819 */ /* 0x100fe200000114cc */
[----:B------:R-:W-:Y:S01]  /*02d0*/  IMAD R10, R24, c[0x0][0x1e0], RZ ;  /* 0x00007800180a7a24 */ /* 0x000fe200078e02ff */
[----:B------:R-:W-:Y:S01]  /*02e0*/  IADD3 R7, P0, R14, UR10, RZ ;  /* 0x0000000a0e077c10 */ /* 0x000fe2000ff1e0ff */
[----:B------:R-:W-:Y:S01]  /*02f0*/  IMAD R24, R24, c[0x0][0x1b0], RZ ;  /* 0x00006c0018187a24 */ /* 0x000fe200078e02ff */
[----:B------:R-:W-:Y:S01]  /*0300*/  UIMAD UR4, UR6, UR4, URZ ;  /* 0x00000004060472a4 */ /* 0x000fe2000f8e023f */
[----:B------:R-:W-:Y:S01]  /*0310*/  IMAD.WIDE.U32 R16, R11, c[0x0][0x1b0], R204 ;  /* 0x00006c000b107a25 */ /* 0x000fe200078e00cc */
[----:B------:R-:W-:Y:S01]  /*0320*/  IADD3.X R0, R15, UR17, R0, P0, !PT ;  /* 0x000000110f007c10 */ /* 0x000fe200087fe400 */
[----:B------:R-:W-:Y:S01]  /*0330*/  UIADD3 UR15, UR9, UR15, URZ ;  /* 0x0000000f090f7290 */ /* 0x000fe2000fffe03f */
[----:B------:R-:W-:Y:S01]  /*0340*/  ISETP.GE.AND P3, PT, R204, c[0x0][0x1cc], PT ;  /* 0x00007300cc007a0c */ /* 0x000fe20003f66270 */
[C---:B------:R-:W-:Y:S01]  /*0350*/  IMAD R24, R11.reuse, c[0x0][0x1b4], R24 ;  /* 0x00006d000b187a24 */ /* 0x040fe200078e0218 */
[----:B------:R-:W-:Y:S01]  /*0360*/  UIMAD UR5, UR20, UR5, UR4 ;  /* 0x00000005140572a4 */ /* 0x000fe2000f8e0204 */
[----:B------:R-:W-:-:S02]  /*0370*/  IMAD R10, R11, c[0x0][0x1e4], R10 ;  /* 0x000079000b0a7a24 */ /* 0x000fc400078e020a */
[----:B------:R-:W-:-:S04]  /*0380*/  IMAD.WIDE.U32 R14, R11, c[0x0][0x1e0], R204 ;  /* 0x000078000b0e7a25 */ /* 0x000fc800078e00cc */
[----:B------:R-:W-:Y:S02]  /*0390*/  IMAD.IADD R25, R17, 0x1, R24 ;  /* 0x0000000111197824 */ /* 0x000fe400078e0218 */
[----:B------:R-:W-:Y:S02]  /*03a0*/  IMAD.IADD R11, R15, 0x1, R10 ;  /* 0x000000010f0b7824 */ /* 0x000fe400078e020a */
[----:B------:R-:W-:Y:S01]  /*03b0*/  IMAD.MOV.U32 R24, RZ, RZ, R16 ;  /* 0x000000ffff187224 */ /* 0x000fe200078e0010 */
[----:B------:R-:W-:Y:S01]  /*03c0*/  LEA.HI R16, R5, R12, RZ, 0x3 ;  /* 0x0000000c05107211 */ /* 0x000fe200078f18ff */
[----:B------:R-:W-:Y:S01]  /*03d0*/  IMAD.MOV.U32 R10, RZ, RZ, R14 ;  /* 0x000000ffff0a7224 */ /* 0x000fe200078e000e */
[----:B------:R-:W-:Y:S01]  /*03e0*/  IADD3 R14, R204, 0x20, RZ ;  /* 0x00000020cc0e7810 */ /* 0x000fe20007ffe0ff */
[----:B------:R-:W-:Y:S02]  /*03f0*/  IMAD R199, R191, c[0x0][0x178], RZ ;  /* 0x00005e00bfc77a24 */ /* 0x000fe400078e02ff */
[----:B------:R-:W-:Y:S01]  /*0400*/  IMAD.WIDE.U32 R20, R20, c[0x0][0x1e8], R10 ;  /* 0x00007a0014147a25 */ /* 0x000fe200078e000a */
[----:B------:R-:W-:-:S02]  /*0410*/  IADD3 R10, R204, 0x40, RZ ;  /* 0x00000040cc0a7810 */ /* 0x000fc40007ffe0ff */
[----:B------:R-:W-:Y:S01]  /*0420*/  ISETP.GE.AND P2, PT, R14, c[0x0][0x1cc], PT ;  /* 0x000073000e007a0c */ /* 0x000fe20003f46270 */
[----:B------:R-:W-:Y:S01]  /*0430*/  IMAD.SHL.U32 R11, R16, 0x8, RZ ;  /* 0x00000008100b7824 */ /* 0x000fe200078e00ff */
[----:B------:R-:W-:Y:S01]  /*0440*/  IADD3 R21, R21, UR7, RZ ;  /* 0x0000000715157c10 */ /* 0x000fe2000fffe0ff */
[C---:B------:R-:W-:Y:S02]  /*0450*/  IMAD R199, R190.reuse, c[0x0][0x17c], R199 ;  /* 0x00005f00bec77a24 */ /* 0x040fe400078e02c7 */
[----:B------:R-:W-:Y:S01]  /*0460*/  IMAD.WIDE.U32 R206, R190, c[0x0][0x178], R204 ;  /* 0x00005e00bece7a25 */ /* 0x000fe200078e00cc */
[----:B------:R-:W-:-:S03]  /*0470*/  LOP3.LUT R11, R11, 0xc0, RZ, 0xc0, !PT ;  /* 0x000000c00b0b7812 */ /* 0x000fc600078ec0ff */
[----:B------:R-:W-:Y:S01]  /*0480*/  IMAD.IADD R199, R207, 0x1, R199 ;  /* 0x00000001cfc77824 */ /* 0x000fe200078e02c7 */
[----:B------:R-:W-:Y:S01]  /*0490*/  SHF.R.U32.HI R15, RZ, 0x3, R11 ;  /* 0x00000003ff0f7819 */ /* 0x000fe2000001160b */
[----:B------:R-:W-:Y:S01]  /*04a0*/  IMAD.MOV.U32 R198, RZ, RZ, R206 ;  /* 0x000000ffffc67224 */ /* 0x000fe200078e00ce */
[----:B------:R-:W-:Y:S01]  /*04b0*/  LOP3.LUT R6, R11, 0x18, R204, 0xf8, !PT ;  /* 0x000000180b067812 */ /* 0x000fe200078ef8cc */
[----:B------:R-:W-:Y:S02]  /*04c0*/  IMAD R8, R2, c[0x0][0x180], RZ ;  /* 0x0000600002087a24 */ /* 0x000fe400078e02ff */
[----:B------:R-:W-:Y:S01]  /*04d0*/  IMAD.WIDE.U32 R22, R9, c[0x0][0x180], R198 ;  /* 0x0000600009167a25 */ /* 0x000fe200078e00c6 */
[----:B------:R-:W-:-:S03]  /*04e0*/  LOP3.LUT R15, R6, R15, RZ, 0x3c, !PT ;  /* 0x0000000f060f7212 */ /* 0x000fc600078e3cff */
[----:B------:R-:W-:Y:S01]  /*04f0*/  IMAD.WIDE.U32 R24, R4, c[0x0][0x1b8], R24 ;  /* 0x00006e0004187a25 */ /* 0x000fe200078e0018 */
[----:B------:R-:W-:-:S03]  /*0500*/  IADD3 R11, P0, R22, UR8, RZ ;  /* 0x00000008160b7c10 */ /* 0x000fc6000ff1e0ff */
[----:B---3--:R-:W-:Y:S01]  /*0510*/  IMAD.WIDE R18, R185, 0x80, R190 ;  /* 0x00000080b9127825 */ /* 0x008fe200078e02be */
[----:B------:R-:W-:Y:S01]  /*0520*/  IADD3 R25, R25, UR5, RZ ;  /* 0x0000000519197c10 */ /* 0x000fe2000fffe0ff */
[----:B------:R-:W-:Y:S02]  /*0530*/  ULDC.64 UR4, c[0x0][0x290] ;  /* 0x0000a40000047ab9 */ /* 0x000fe40000000a00 */
[----:B------:R-:W-:Y:S01]  /*0540*/  IMAD R8, R9, c[0x0][0x184], R8 ;  /* 0x0000610009087a24 */ /* 0x000fe200078e0208 */
[----:B------:R-:W-:Y:S01]  /*0550*/  UIMAD.WIDE.U32 UR8, UR20, UR4, URZ ;  /* 0x00000004140872a5 */ /* 0x000fe2000f8e003f */
[C---:B------:R-:W-:Y:S01]  /*0560*/  IMAD R6, R19.reuse, c[0x0][0x1d8], RZ ;  /* 0x0000760013067a24 */ /* 0x040fe200078e02ff */
[----:B------:R-:W-:Y:S01]  /*0570*/  UIMAD UR4, UR6, UR4, URZ ;  /* 0x00000004060472a4 */ /* 0x000fe2000f8e023f */
[----:B------:R-:W-:Y:S01]  /*0580*/  IMAD R4, R19, c[0x0][0x1a8], RZ ;  /* 0x00006a0013047a24 */ /* 0x000fe200078e02ff */
[----:B------:R-:W-:Y:S01]  /*0590*/  IADD3.X R8, R23, UR15, R8, P0, !PT ;  /* 0x0000000f17087c10 */ /* 0x000fe200087fe408 */
[C---:B------:R-:W-:Y:S01]  /*05a0*/  IMAD R6, R18.reuse, c[0x0][0x1dc], R6 ;  /* 0x0000770012067a24 */ /* 0x040fe200078e0206 */
[----:B------:R-:W-:Y:S01]  /*05b0*/  LEA R22, P0, R11, c[0x0][0x160], 0x1 ;  /* 0x000058000b167a11 */ /* 0x000fe200078008ff */
[----:B------:R-:W-:Y:S01]  /*05c0*/  IMAD.WIDE.U32 R20, R18, c[0x0][0x1d8], R20 ;  /* 0x0000760012147a25 */ /* 0x000fe200078e0014 */
[----:B------:R-:W-:-:S02]  /*05d0*/  UIMAD UR4, UR20, UR5, UR4 ;  /* 0x00000005140472a4 */ /* 0x000fc4000f8e0204 */
[----:B------:R-:W-:Y:S01]  /*05e0*/  LEA.HI.X R23, R11, c[0x0][0x164], R8, 0x1, P0 ;  /* 0x000059000b177a11 */ /* 0x000fe200000f0c08 */
[----:B------:R-:W-:Y:S01]  /*05f0*/  IMAD R4, R18, c[0x0][0x1ac], R4 ;  /* 0x00006b0012047a24 */ /* 0x000fe200078e0204 */
[----:B------:R-:W-:Y:S01]  /*0600*/  LEA R30, P1, R20, c[0x0][0x1c0], 0x1 ;  /* 0x00007000141e7a11 */ /* 0x000fe200078208ff */
[----:B------:R-:W-:Y:S01]  /*0610*/  IMAD.WIDE.U32 R18, R18, c[0x0][0x1a8], R24 ;  /* 0x00006a0012127a25 */ /* 0x000fe200078e0018 */
[----:B------:R-:W-:-:S03]  /*0620*/  UIADD3 UR18, UR9, UR4, URZ ;  /* 0x0000000409127290 */ /* 0x000fc6000fffe03f */
[----:B------:R-:W-:Y:S01]  /*0630*/  IMAD.IADD R6, R21, 0x1, R6 ;  /* 0x0000000115067824 */ /* 0x000fe200078e0206 */
[----:B------:R-:W-:Y:S01]  /*0640*/  LEA R26, P0, R18, c[0x0][0x190], 0x1 ;  /* 0x00006400121a7a11 */ /* 0x000fe200078008ff */
[----:B------:R-:W-:Y:S01]  /*0650*/  IMAD.MOV.U32 R17, RZ, RZ, c[0x0][0x1d8] ;  /* 0x00007600ff117624 */ /* 0x000fe200078e00ff */
[----:B------:R-:W-:Y:S01]  /*0660*/  ULDC.64 UR4, c[0x0][0x218] ;  /* 0x0000860000047ab9 */ /* 0x000fe20000000a00 */
[----:B------:R-:W-:Y:S01]  /*0670*/  IMAD.IADD R4, R19, 0x1, R4 ;  /* 0x0000000113047824 */ /* 0x000fe200078e0204 */
[----:B------:R-:W-:Y:S01]  /*0680*/  LEA.HI.X R31, R20, c[0x0][0x1c4], R6, 0x1, P1 ;  /* 0x00007100141f7a11 */ /* 0x000fe200008f0c06 */
[----:B------:R-:W-:Y:S01]  /*0690*/  IMAD.MOV.U32 R11, RZ, RZ, c[0x0][0x1dc] ;  /* 0x00007700ff0b7624 */ /* 0x000fe200078e00ff */
[----:B------:R-:W-:Y:S01]  /*06a0*/  LEA R28, P1, R17, R30, 0x7 ;  /* 0x0000001e111c7211 */ /* 0x000fe200078238ff */
[----:B------:R-:W-:Y:S01]  /*06b0*/  IMAD.MOV.U32 R25, RZ, RZ, c[0x0][0x1a8] ;  /* 0x00006a00ff197624 */ /* 0x000fe200078e00ff */
[----:B------:R-:W-:Y:S01]  /*06c0*/  LEA.HI.X R27, R18, c[0x0][0x194], R4, 0x1, P0 ;  /* 0x00006500121b7a11 */ /* 0x000fe200000f0c04 */
[----:B------:R-:W-:Y:S01]  /*06d0*/  IMAD.MOV.U32 R4, RZ, RZ, -0x80 ;  /* 0xffffff80ff047424 */ /* 0x000fe200078e00ff */
[----:B------:R-:W-:Y:S01]  /*06e0*/  LEA.HI R19, R3, R190, RZ, 0x1 ;  /* 0x000000be03137211 */ /* 0x000fe200078f08ff */
[----:B------:R-:W-:Y:S01]  /*06f0*/  IMAD.MOV.U32 R21, RZ, RZ, c[0x0][0x1ac] ;  /* 0x00006b00ff157624 */ /* 0x000fe200078e00ff */
[----:B------:R-:W-:Y:S01]  /*0700*/  LEA.HI.X R29, R17, R31, R11, 0x7, P1 ;  /* 0x0000001f111d7211 */ /* 0x000fe200008f3c0b */
[----:B------:R-:W-:Y:S01]  /*0710*/  IMAD R11, R185, R4, c[0x0][0x198] ;  /* 0x00006600b90b7624 */ /* 0x000fe200078e0204 */
[----:B------:R-:W-:Y:S01]  /*0720*/  LEA.HI R17, R5, R12, RZ, 0x5 ;  /* 0x0000000c05117211 */ /* 0x000fe200078f28ff */
[----:B------:R-:W-:Y:S01]  /*0730*/  IMAD R195, R191, c[0x0][0x208], RZ ;  /* 0x00008200bfc37a24 */ /* 0x000fe200078e02ff */
[----:B------:R-:W-:Y:S01]  /*0740*/  LOP3.LUT R19, R19, 0x7fffffe, RZ, 0xc0, !PT ;  /* 0x07fffffe13137812 */ /* 0x000fe200078ec0ff */
[----:B------:R-:W-:Y:S01]  /*0750*/  IMAD.IADD R4, R11, 0x1, -R190 ;  /* 0x000000010b047824 */ /* 0x000fe200078e0abe */
[----:B------:R-:W-:Y:S01]  /*0760*/  SHF.R.S32.HI R6, RZ, 0x5, R17 ;  /* 0x00000005ff067819 */ /* 0x000fe20000011411 */
[----:B------:R-:W-:Y:S01]  /*0770*/  IMAD R195, R190, c[0x0][0x20c], R195 ;  /* 0x00008300bec37a24 */ /* 0x000fe200078e02c3 */
[----:B------:R-:W-:Y:S01]  /*0780*/  ISETP.GE.AND P1, PT, R10, c[0x0][0x1cc], PT ;  /* 0x000073000a007a0c */ /* 0x000fe20003f26270 */
[----:B------:R-:W-:Y:S01]  /*0790*/  IMAD.IADD R19, R190, 0x1, -R19 ;  /* 0x00000001be137824 */ /* 0x000fe200078e0a13 */
[----:B------:R-:W-:Y:S01]  /*07a0*/  ISETP.LT.OR P6, PT, R4, 0x1, P3 ;  /* 0x000000010400780c */ /* 0x000fe20001fc1670 */
[----:B------:R-:W-:Y:S01]  /*07b0*/  IMAD.WIDE.U32 R196, R190, c[0x0][0x208], R204 ;  /* 0x00008200bec47a25 */ /* 0x000fe200078e00cc */
[C---:B------:R-:W-:Y:S01]  /*07c0*/  ISETP.LT.OR P5, PT, R4.reuse, 0x1, P2 ;  /* 0x000000010400780c */ /* 0x040fe200017a1670 */
[----:B------:R-:W-:Y:S01]  /*07d0*/  UIMAD UR7, UR6, UR4, URZ ;  /* 0x00000004060772a4 */ /* 0x000fe2000f8e023f */
[----:B------:R-:W-:Y:S01]  /*07e0*/  ISETP.LT.OR P4, PT, R4, 0x1, P1 ;  /* 0x000000010400780c */ /* 0x000fe20000f81670 */
[----:B------:R-:W-:Y:S01]  /*07f0*/  IMAD R186, R6, 0x8, R19 ;  /* 0x0000000806ba7824 */ /* 0x000fe200078e0213 */
[C---:B------:R-:W-:Y:S01]  /*0800*/  ISETP.LT.OR P3, PT, R4.reuse, 0x41, P3 ;  /* 0x000000410400780c */ /* 0x040fe20001f61670 */
[----:B------:R-:W-:Y:S01]  /*0810*/  IMAD.WIDE.U32 R18, R9, c[0x0][0x288], R192 ;  /* 0x0000a20009127a25 */ /* 0x000fe200078e00c0 */
[----:B------:R-:W-:Y:S01]  /*0820*/  ISETP.LT.OR P2, PT, R4, 0x41, P2 ;  /* 0x000000410400780c */ /* 0x000fe20001741670 */
[----:B------:R-:W-:Y:S01]  /*0830*/  UIMAD UR5, UR20, UR5, UR7 ;  /* 0x00000005140572a4 */ /* 0x000fe2000f8e0207 */
[----:B------:R-:W-:Y:S01]  /*0840*/  LEA R24, P0, R25, R26, 0x7 ;  /* 0x0000001a19187211 */ /* 0x000fe200078038ff */
[----:B------:R-:W-:Y:S01]  /*0850*/  IMAD.U32 R186, R186, 0x20, R15 ;  /* 0x00000020baba7824 */ /* 0x000fe200078e000f */
[----:B------:R-:W-:Y:S01]  /*0860*/  ISETP.LT.OR P1, PT, R4, 0x41, P1 ;  /* 0x000000410400780c */ /* 0x000fe20000f21670 */
[----:B------:R-:W-:Y:S01]  /*0870*/  IMAD.IADD R195, R197, 0x1, R195 ;  /* 0x00000001c5c37824 */ /* 0x000fe200078e02c3 */
[----:B------:R-:W-:Y:S01]  /*0880*/  LEA.HI.X R25, R25, R27, R21, 0x7, P0 ;  /* 0x0000001b19197211 */ /* 0x000fe200000f3c15 */
[----:B------:R-:W-:Y:S01]  /*0890*/  IMAD.SHL.U32 R186, R186, 0x2, RZ ;  /* 0x00000002baba7824 */ /* 0x000fe200078e00ff */
[C---:B------:R-:W-:Y:S01]  /*08a0*/  LEA R20, P0, R7.reuse, c[0x0][0x258], 0x2 ;  /* 0x0000960007147a11 */ /* 0x040fe200078010ff */
[----:B------:R-:W-:Y:S01]  /*08b0*/  IMAD.MOV.U32 R194, RZ, RZ, R196 ;  /* 0x000000ffffc27224 */ /* 0x000fe200078e00c4 */
[----:B------:R-:W-:Y:S01]  /*08c0*/  SHF.R.S32.HI R3, RZ, 0x1f, R3 ;  /* 0x0000001fff037819 */ /* 0x000fe20000011403 */
[----:B------:R-:W-:Y:S01]  /*08d0*/  ULDC UR7, c[0x0][0x168] ;  /* 0x00005a0000077ab9 */ /* 0x000fe20000000800 */
[----:B------:R1:W-:Y:S01]  /*08e0*/  LDGSTS.E.BYPASS.LTC128B.128 [R186+0x6080], [R30.64], !P6 ;  /* 0x060800001eba7fae */ /* 0x0003e2000f101d58 */
[----:B------:R-:W-:Y:S01]  /*08f0*/  LEA.HI.X R21, R7, c[0x0][0x25c], R0, 0x2, P0 ;  /* 0x0000970007157a11 */ /* 0x000fe200000f1400 */
[----:B------:R-:W-:Y:S01]  /*0900*/  IMAD R0, R2, c[0x0][0x288], RZ ;  /* 0x0000a20002007a24 */ /* 0x000fe200078e02ff */
[----:B------:R-:W-:Y:S01]  /*0910*/  ISETP.GE.AND P6, PT, R204, c[0x0][0x19c], PT ;  /* 0x00006700cc007a0c */ /* 0x000fe20003fc6270 */
[----:B------:R1:W-:Y:S01]  /*0920*/  LDGSTS.E.BYPASS.LTC128B.128 [R186+0x8080], [R30.64+0x40], !P5 ;  /* 0x080800401eba7fae */ /* 0x0003e2000e901d58 */
[----:B------:R-:W-:Y:S01]  /*0930*/  ISETP.GE.AND P0, PT, R14, c[0x0][0x19c], PT ;  /* 0x000067000e007a0c */ /* 0x000fe20003f06270 */
[----:B------:R-:W-:Y:S01]  /*0940*/  IMAD R0, R9, c[0x0][0x28c], R0 ;  /* 0x0000a30009007a24 */ /* 0x000fe200078e0200 */
[----:B------:R-:W-:Y:S01]  /*0950*/  ISETP.GE.AND P5, PT, R10, c[0x0][0x16c], PT ;  /* 0x00005b000a007a0c */ /* 0x000fe20003fa6270 */
[----:B------:R1:W-:Y:S01]  /*0960*/  LDGSTS.E.BYPASS.LTC128B.128 [R186+0xa080], [R30.64+0x80], !P4 ;  /* 0x0a0800801eba7fae */ /* 0x0003e2000e101d58 */
[----:B------:R-:W-:Y:S01]  /*0970*/  ISETP.GE.AND P4, PT, R204, c[0x0][0x16c], PT ;  /* 0x00005b00cc007a0c */ /* 0x000fe20003f86270 */
[----:B------:R-:W-:Y:S01]  /*0980*/  UISETP.GE.AND UP0, UPT, UR7, 0x41, UPT ;  /* 0x000000410700788c */ /* 0x000fe2000bf06270 */
[----:B------:R-:W-:Y:S01]  /*0990*/  SEL R8, RZ, 0x4, P5 ;  /* 0x00000004ff087807 */ /* 0x000fe20002800000 */
[----:B------:R2:W-:Y:S01]  /*09a0*/  LDGSTS.E.BYPASS.LTC128B.128 [R186+0x7080], [R28.64], !P3 ;  /* 0x070800001cba7fae */ /* 0x0005e2000d901d58 */
[----:B------:R-:W-:-:S02]  /*09b0*/  SEL R7, RZ, 0x1, P4 ;  /* 0x00000001ff077807 */ /* 0x000fc40002000000 */
[----:B------:R-:W-:Y:S01]  /*09c0*/  ISETP.GE.AND P4, PT, R10, c[0x0][0x19c], PT ;  /* 0x000067000a007a0c */ /* 0x000fe20003f86270 */
[----:B------:R2:W-:Y:S01]  /*09d0*/  LDGSTS.E.BYPASS.LTC128B.128 [R186+0x9080], [R28.64+0x40], !P2 ;  /* 0x090800401cba7fae */ /* 0x0005e2000d101d58 */
[----:B------:R-:W-:Y:S02]  /*09e0*/  ISETP.GE.AND P2, PT, R14, c[0x0][0x16c], PT ;  /* 0x00005b000e007a0c */ /* 0x000fe40003f46270 */
[----:B------:R-:W-:Y:S01]  /*09f0*/  ISETP.LT.OR P3, PT, R4, 0x1, P6 ;  /* 0x000000010400780c */ /* 0x000fe20003761670 */
[----:B------:R2:W-:Y:S01]  /*0a00*/  LDGSTS.E.BYPASS.LTC128B.128 [R186+0xb080], [R28.64+0x80], !P1 ;  /* 0x0b0800801cba7fae */ /* 0x0005e2000c901d58 */
[----:B------:R-:W-:Y:S01]  /*0a10*/  IADD3 R15, P1, R18, UR8, RZ ;  /* 0x00000008120f7c10 */ /* 0x000fe2000ff3e0ff */
[----:B------:R-:W-:Y:S01]  /*0a20*/  UIMAD.WIDE.U32 UR8, UR20, UR4, URZ ;  /* 0x00000004140872a5 */ /* 0x000fe2000f8e003f */
[----:B------:R-:W-:Y:S02]  /*0a30*/  SEL R18, RZ, 0x2, P2 ;  /* 0x00000002ff127807 */ /* 0x000fe40001000000 */
[----:B------:R-:W-:Y:S01]  /*0a40*/  ISETP.LT.OR P2, PT, R4, 0x1, P0 ;  /* 0x000000010400780c */ /* 0x000fe20000741670 */
[----:B------:R-:W-:Y:S01]  /*0a50*/  UIADD3 UR16, UR9, UR5, URZ ;  /* 0x0000000509107290 */ /* 0x000fe2000fffe03f */
[----:B------:R-:W-:-:S02]  /*0a60*/  IADD3.X R0, R19, UR18, R0, P1, !PT ;  /* 0x0000001213007c10 */ /* 0x000fc40008ffe400 */
[C---:B------:R-:W-:Y:S02]  /*0a70*/  ISETP.LT.OR P5, PT, R4.reuse, 0x1, P4 ;  /* 0x000000010400780c */ /* 0x040fe400027a1670 */
[C---:B------:R-:W-:Y:S01]  /*0a80*/  ISETP.LT.OR P1, PT, R4.reuse, 0x41, P6 ;  /* 0x000000410400780c */ /* 0x040fe20003721670 */
[----:B------:R3:W-:Y:S01]  /*0a90*/  LDGSTS.E.BYPASS.LTC128B.128 [R186+0x80], [R26.64], !P3 ;  /* 0x000800001aba7fae */ /* 0x0007e2000d901d58 */
[----:B------:R-:W-:Y:S02]  /*0aa0*/  ISETP.LT.OR P0, PT, R4, 0x41, P0 ;  /* 0x000000410400780c */ /* 0x000fe40000701670 */
[----:B------:R-:W-:Y:S01]  /*0ab0*/  IADD3 R7, R8, R18, R7 ;  /* 0x0000001208077210 */ /* 0x000fe20007ffe007 */
[----:B------:R-:W-:Y:S01]  /*0ac0*/  IMAD.WIDE.U32 R18, R9, c[0x0][0x210], R194 ;  /* 0x0000840009127a25 */ /* 0x000fe200078e00c2 */
[----:B------:R-:W-:Y:S01]  /*0ad0*/  ISETP.LT.OR P4, PT, R4, 0x41, P4 ;  /* 0x000000410400780c */ /* 0x000fe20002781670 */
[----:B------:R3:W-:Y:S01]  /*0ae0*/  LDGSTS.E.BYPASS.LTC128B.128 [R186+0x2080], [R26.64+0x40], !P2 ;  /* 0x020800401aba7fae */ /* 0x0007e2000d101d58 */
[----:B------:R-:W-:Y:S01]  /*0af0*/  ISETP.GE.AND P6, PT, R204, c[0x0][0x16c], PT ;  /* 0x00005b00cc007a0c */ /* 0x000fe20003fc6270 */
[----:B------:R-:W-:Y:S01]  /*0b00*/  IMAD R4, R2, c[0x0][0x210], RZ ;  /* 0x0000840002047a24 */ /* 0x000fe200078e02ff */
[C---:B------:R-:W-:Y:S01]  /*0b10*/  LOP3.LUT P3, RZ, R7.reuse, 0x2, RZ, 0xc0, !PT ;  /* 0x0000000207ff7812 */ /* 0x040fe2000786c0ff */
[----:B------:R3:W-:Y:S01]  /*0b20*/  LDGSTS.E.BYPASS.LTC128B.128 [R186+0x4080], [R26.64+0x80], !P5 ;  /* 0x040800801aba7fae */ /* 0x0007e2000e901d58 */
[----:B------:R-:W-:Y:S01]  /*0b30*/  LOP3.LUT P2, RZ, R7, 0x4, RZ, 0xc0, !PT ;  /* 0x0000000407ff7812 */ /* 0x000fe2000784c0ff */
[----:B------:R-:W-:Y:S01]  /*0b40*/  IMAD R7, R9, c[0x0][0x214], R4 ;  /* 0x0000850009077a24 */ /* 0x000fe200078e0204 */
[----:B------:R-:W-:Y:S01]  /*0b50*/  ISETP.GE.AND P5, PT, R204, c[0x0][0x1fc], PT ;  /* 0x00007f00cc007a0c */ /* 0x000fe20003fa6270 */
[----:B------:R4:W-:Y:S01]  /*0b60*/  LDGSTS.E.BYPASS.LTC128B.128 [R186+0x1080], [R24.64], !P1 ;  /* 0x0108000018ba7fae */ /* 0x0009e2000c901d58 */
[----:B------:R-:W-:-:S02]  /*0b70*/  ISETP.GE.OR P1, PT, R190, c[0x0][0x168], P6 ;  /* 0x00005a00be007a0c */ /* 0x000fc40003726670 */
[----:B--2---:R-:W-:Y:S01]  /*0b80*/  LEA.HI R29, R5, R12, RZ, 0x4 ;  /* 0x0000000c051d7211 */ /* 0x004fe200078f20ff */
[----:B------:R4:W-:Y:S01]  /*0b90*/  LDGSTS.E.BYPASS.LTC128B.128 [R186+0x3080], [R24.64+0x40], !P0 ;  /* 0x0308004018ba7fae */ /* 0x0009e2000c101d58 */
[----:B------:R-:W-:Y:S02]  /*0ba0*/  ISETP.GE.OR P0, PT, R190, c[0x0][0x168], !P3 ;  /* 0x00005a00be007a0c */ /* 0x000fe40005f06670 */
[----:B------:R-:W-:Y:S01]  /*0bb0*/  LEA.HI R3, R3, R190, RZ, 0x3 ;  /* 0x000000be03037211 */ /* 0x000fe200078f18ff */
[----:B------:R4:W-:Y:S01]  /*0bc0*/  LDGSTS.E.BYPASS.LTC128B.128 [R186+0x5080], [R24.64+0x80], !P4 ;  /* 0x0508008018ba7fae */ /* 0x0009e2000e101d58 */
[----:B------:R-:W-:Y:S02]  /*0bd0*/  ISETP.GE.AND P4, PT, R14, c[0x0][0x1fc], PT ;  /* 0x00007f000e007a0c */ /* 0x000fe40003f86270 */
[----:B------:R-:W-:Y:S01]  /*0be0*/  LOP3.LUT R3, R3, 0xfffffff8, RZ, 0xc0, !PT ;  /* 0xfffffff803037812 */ /* 0x000fe200078ec0ff */
[----:B------:R-:W0:Y:S01]  /*0bf0*/  LDGDEPBAR ;  /* 0x00000000000079af */ /* 0x000e220000000000 */
[----:B------:R-:W-:-:S02]  /*0c00*/  SEL R4, RZ, 0xffffffff, P4 ;  /* 0xffffffffff047807 */ /* 0x000fc40002000000 */
[----:B------:R-:W-:Y:S01]  /*0c10*/  IADD3 R201, R186, 0x12080, RZ ;  /* 0x00012080bac97810 */ /* 0x000fe20007ffe0ff */
[----:B------:R2:W-:Y:S01]  /*0c20*/  LDGSTS.E.BYPASS.LTC128B.128 [R186+0xc080], [R22.64], !P1 ;  /* 0x0c08000016ba7fae */ /* 0x0005e2000c901d58 */
[----:B------:R-:W-:Y:S01]  /*0c30*/  ISETP.GE.OR P1, PT, R190, c[0x0][0x168], !P2 ;  /* 0x00005a00be007a0c */ /* 0x000fe20005726670 */
[----:B------:R-:W-:Y:S02]  /*0c40*/  IMAD.SHL.U32 R4, R4, 0x2, RZ ;  /* 0x0000000204047824 */ /* 0x000fe400078e00ff */
[----:B------:R2:W-:Y:S01]  /*0c50*/  LDGSTS.E.BYPASS.LTC128B.128 [R186+0xd080], [R22.64+0x40], !P0 ;  /* 0x0d08004016ba7fae */ /* 0x0005e2000c101d58 */
[----:B------:R-:W-:Y:S01]  /*0c60*/  IADD3 R8, P0, R18, UR8, RZ ;  /* 0x0000000812087c10 */ /* 0x000fe2000ff1e0ff */
[----:B------:R-:W-:-:S03]  /*0c70*/  IMAD.IADD R188, R190, 0x1, -R3 ;  /* 0x00000001bebc7824 */ /* 0x000fc600078e0a03 */
[----:B------:R-:W-:Y:S02]  /*0c80*/  IADD3.X R7, R19, UR16, R7, P0, !PT ;  /* 0x0000001013077c10 */ /* 0x000fe400087fe407 */
[----:B------:R-:W-:Y:S02]  /*0c90*/  SEL R19, RZ, 0x1, P5 ;  /* 0x00000001ff137807 */ /* 0x000fe40002800000 */
[----:B------:R-:W-:Y:S01]  /*0ca0*/  ISETP.GE.AND P0, PT, R10, c[0x0][0x1fc], PT ;  /* 0x00007f000a007a0c */ /* 0x000fe20003f06270 */
[----:B------:R2:W-:Y:S01]  /*0cb0*/  LDGSTS.E.BYPASS.LTC128B.128 [R186+0xe080], [R22.64+0x80], !P1 ;  /* 0x0e08008016ba7fae */ /* 0x0005e2000c901d58 */
[----:B------:R-:W-:Y:S02]  /*0cc0*/  LOP3.LUT R4, R4, 0x2, R19, 0xe2, !PT ;  /* 0x0000000204047812 */ /* 0x000fe400078ee213 */
[----:B------:R-:W-:Y:S02]  /*0cd0*/  SEL R187, RZ, 0x4, P0 ;  /* 0x00000004ffbb7807 */ /* 0x000fe40000000000 */
[----:B------:R-:W-:-:S02]  /*0ce0*/  LEA R18, P0, R8, c[0x0][0x1f0], 0x1 ;  /* 0x00007c0008127a11 */ /* 0x000fc400078008ff */
[----:B------:R-:W-:Y:S02]  /*0cf0*/  LOP3.LUT R4, R4, R187, RZ, 0xfc, !PT ;  /* 0x000000bb04047212 */ /* 0x000fe400078efcff */
[----:B------:R-:W-:Y:S02]  /*0d00*/  ISETP.GT.AND P1, PT, R12, 0xf, PT ;  /* 0x0000000f0c00780c */ /* 0x000fe40003f24270 */
[----:B------:R-:W-:Y:S02]  /*0d10*/  LEA.HI.X R19, R8, c[0x0][0x1f4], R7, 0x1, P0 ;  /* 0x00007d0008137a11 */ /* 0x000fe400000f0c07 */
[----:B------:R-:W-:Y:S02]  /*0d20*/  ISETP.GE.AND P0, PT, R190, c[0x0][0x168], PT ;  /* 0x00005a00be007a0c */ /* 0x000fe40003f06270 */
[----:B------:R-:W-:Y:S02]  /*0d30*/  LOP3.LUT R7, R4, 0x1, RZ, 0xc0, !PT ;  /* 0x0000000104077812 */ /* 0x000fe400078ec0ff */
[----:B----4-:R-:W-:-:S02]  /*0d40*/  SHF.R.S32.HI R25, RZ, 0x1f, R17 ;  /* 0x0000001fff197819 */ /* 0x010fc40000011411 */
[----:B------:R-:W-:Y:S02]  /*0d50*/  ISETP.NE.U32.OR P0, PT, R7, 0x1, P0 ;  /* 0x000000010700780c */ /* 0x000fe40000705470 */
[-C--:B------:R-:W-:Y:S01]  /*0d60*/  LEA.HI R7, R17, R6.reuse, RZ, 0x1 ;  /* 0x0000000611077211 */ /* 0x080fe200078f08ff */
[----:B------:R-:W-:Y:S01]  /*0d70*/  @!P1 IMAD.SHL.U32 R8, R12, 0x10, RZ ;  /* 0x000000100c089824 */ /* 0x000fe200078e00ff */
[----:B------:R-:W-:Y:S02]  /*0d80*/  LEA.HI R25, R25, R6, RZ, 0x2 ;  /* 0x0000000619197211 */ /* 0x000fe400078f10ff */
[----:B------:R-:W-:Y:S02]  /*0d90*/  LOP3.LUT R7, R7, 0xfffffffe, RZ, 0xc0, !PT ;  /* 0xfffffffe07077812 */ /* 0x000fe400078ec0ff */
[----:B------:R4:W-:Y:S01]  /*0da0*/  @!P1 LDGSTS.E.BYPASS.LTC128B.128 [R8+0x18080], [R20.64] ;  /* 0x1808000014089fae */ /* 0x0009e2000b901d58 */
[----:B------:R-:W-:Y:S02]  /*0db0*/  LOP3.LUT R25, R25, 0xfffffffc, RZ, 0xc0, !PT ;  /* 0xfffffffc19197812 */ /* 0x000fe400078ec0ff */
[C---:B------:R-:W-:Y:S01]  /*0dc0*/  IMAD.IADD R7, R6.reuse, 0x1, -R7 ;  /* 0x0000000106077824 */ /* 0x040fe200078e0a07 */
[----:B------:R-:W0:Y:S01]  /*0dd0*/  LDGDEPBAR ;  /* 0x00000000000079af */ /* 0x000e220000000000 */
[----:B------:R-:W-:Y:S01]  /*0de0*/  LOP3.LUT R17, R17, 0xffffffe0, RZ, 0xc0, !PT ;  /* 0xffffffe011117812 */ /* 0x000fe200078ec0ff */
[----:B------:R-:W-:-:S02]  /*0df0*/  IMAD.IADD R25, R6, 0x1, -R25 ;  /* 0x0000000106197824 */ /* 0x000fc400078e0a19 */
[----:B------:R1:W-:Y:S01]  /*0e00*/  LDGSTS.E.BYPASS.LTC128B.128 [R186+0x12080], [R18.64], !P0 ;  /* 0x1208000012ba7fae */ /* 0x0003e2000c101d58 */
[----:B------:R-:W-:Y:S01]  /*0e10*/  LOP3.LUT P0, RZ, R4, 0x2, RZ, 0xc0, !PT ;  /* 0x0000000204ff7812 */ /* 0x000fe2000780c0ff */
[----:B------:R-:W-:Y:S02]  /*0e20*/  IMAD.SHL.U32 R25, R25, 0x10, RZ ;  /* 0x0000001019197824 */ /* 0x000fe400078e00ff */
[----:B------:R-:W-:Y:S01]  /*0e30*/  IMAD.SHL.U32 R177, R7, 0x400, RZ ;  /* 0x0000040007b17824 */ /* 0x000fe200078e00ff */
[----:B------:R-:W-:-:S03]  /*0e40*/  ISETP.GE.OR P0, PT, R190, c[0x0][0x168], !P0 ;  /* 0x00005a00be007a0c */ /* 0x000fc60004706670 */
[----:B------:R-:W-:-:S10]  /*0e50*/  IMAD R202, R202, 0x2, R177 ;  /* 0x00000002caca7824 */ /* 0x000fd400078e02b1 */
[----:B------:R1:W-:Y:S01]  /*0e60*/  LDGSTS.E.BYPASS.LTC128B.128 [R186+0x13080], [R18.64+0x40], !P0 ;  /* 0x1308004012ba7fae */ /* 0x0003e2000c101d58 */
[----:B------:R-:W-:Y:S02]  /*0e70*/  LOP3.LUT P0, RZ, R4, 0x4, RZ, 0xc0, !PT ;  /* 0x0000000404ff7812 */ /* 0x000fe4000780c0ff */
[----:B------:R-:W-:Y:S02]  /*0e80*/  SHF.R.S32.HI R4, RZ, 0x4, R29 ;  /* 0x00000004ff047819 */ /* 0x000fe4000001141d */
[----:B------:R-:W-:Y:S02]  /*0e90*/  ISETP.GE.OR P0, PT, R190, c[0x0][0x168], !P0 ;  /* 0x00005a00be007a0c */ /* 0x000fe40004706670 */
[C---:B------:R-:W-:Y:S02]  /*0ea0*/  LEA.HI R179, R29.reuse, R4, RZ, 0x1 ;  /* 0x000000041db37211 */ /* 0x040fe400078f08ff */
[----:B------:R-:W-:Y:S02]  /*0eb0*/  LOP3.LUT R29, R29, 0xfffffff0, RZ, 0xc0, !PT ;  /* 0xfffffff01d1d7812 */ /* 0x000fe400078ec0ff */
[----:B----4-:R-:W-:-:S02]  /*0ec0*/  LOP3.LUT R21, R16, 0xfffffff8, RZ, 0xc0, !PT ;  /* 0xfffffff810157812 */ /* 0x010fc400078ec0ff */
[----:B------:R-:W-:Y:S01]  /*0ed0*/  LOP3.LUT R179, R179, 0xfffffffe, RZ, 0xc0, !PT ;  /* 0xfffffffeb3b37812 */ /* 0x000fe200078ec0ff */
[C---:B------:R-:W-:Y:S02]  /*0ee0*/  IMAD.IADD R29, R12.reuse, 0x1, -R29 ;  /* 0x000000010c1d7824 */ /* 0x040fe400078e0a1d */
[----:B------:R-:W-:Y:S02]  /*0ef0*/  IMAD.IADD R6, R12, 0x1, -R21 ;  /* 0x000000010c067824 */ /* 0x000fe400078e0a15 */
[----:B------:R1:W-:Y:S01]  /*0f00*/  LDGSTS.E.BYPASS.LTC128B.128 [R186+0x14080], [R18.64+0x80], !P0 ;  /* 0x1408008012ba7fae */ /* 0x0003e2000c101d58 */
[----:B--2---:R-:W-:Y:S01]  /*0f10*/  LEA R22, P0, R15, c[0x0][0x280], 0x2 ;  /* 0x0000a0000f167a11 */ /* 0x004fe200078010ff */
[----:B------:R-:W-:Y:S01]  /*0f20*/  IMAD.IADD R179, R4, 0x1, -R179 ;  /* 0x0000000104b37824 */ /* 0x000fe200078e0ab3 */
[----:B------:R-:W-:Y:S02]  /*0f30*/  LEA.HI R24, R29, R29, RZ, 0x1 ;  /* 0x0000001d1d187211 */ /* 0x000fe400078f08ff */
[----:B------:R-:W-:Y:S01]  /*0f40*/  LEA.HI.X R23, R15, c[0x0][0x284], R0, 0x2, P0 ;  /* 0x0000a1000f177a11 */ /* 0x000fe200000f1400 */
[----:B------:R-:W-:Y:S01]  /*0f50*/  IMAD.SHL.U32 R184, R179, 0x8, RZ ;  /* 0x00000008b3b87824 */ /* 0x000fe200078e00ff */
[----:B------:R-:W-:-:S02]  /*0f60*/  SHF.R.S32.HI R15, RZ, 0x1, R24 ;  /* 0x00000001ff0f7819 */ /* 0x000fc40000011418 */
[----:B------:R-:W-:Y:S02]  /*0f70*/  SHF.R.S32.HI R0, RZ, 0x1f, R24 ;  /* 0x0000001fff007819 */ /* 0x000fe40000011418 */
[----:B------:R-:W-:Y:S02]  /*0f80*/  LEA.HI R21, R6, R6, RZ, 0x1 ;  /* 0x0000000606157211 */ /* 0x000fe400078f08ff */
[----:B------:R-:W-:Y:S02]  /*0f90*/  LEA.HI R0, R0, R15, RZ, 0x2 ;  /* 0x0000000f00007211 */ /* 0x000fe400078f10ff */
[----:B------:R-:W-:Y:S02]  /*0fa0*/  LEA.HI R4, R5, R12, RZ, 0x6 ;  /* 0x0000000c05047211 */ /* 0x000fe400078f30ff */
[----:B------:R-:W-:Y:S02]  /*0fb0*/  LOP3.LUT R0, R0, 0xfffffffc, RZ, 0xc0, !PT ;  /* 0xfffffffc00007812 */ /* 0x000fe400078ec0ff */
[----:B---3--:R-:W-:-:S02]  /*0fc0*/  LOP3.LUT R27, R21, 0x7fffffe, RZ, 0xc0, !PT ;  /* 0x07fffffe151b7812 */ /* 0x008fc400078ec0ff */
[----:B------:R-:W-:Y:S01]  /*0fd0*/  SHF.R.S32.HI R4, RZ, 0x6, R4 ;  /* 0x00000006ff047819 */ /* 0x000fe20000011404 */
[----:B------:R-:W-:Y:S01]  /*0fe0*/  IMAD.IADD R0, R15, 0x1, -R0 ;  /* 0x000000010f007824 */ /* 0x000fe200078e0a00 */
[----:B------:R-:W-:Y:S01]  /*0ff0*/  SHF.R.S32.HI R8, RZ, 0x1f, R29 ;  /* 0x0000001fff087819 */ /* 0x000fe2000001141d */
[C---:B------:R-:W-:Y:S01]  /*1000*/  IMAD.IADD R27, R6.reuse, 0x1, -R27 ;  /* 0x00000001061b7824 */ /* 0x040fe200078e0a1b */
[----:B------:R-:W-:Y:S01]  /*1010*/  SHF.R.S32.HI R21, RZ, 0x1, R21 ;  /* 0x00000001ff157819 */ /* 0x000fe20000011415 */
[----:B------:R-:W-:Y:S01]  /*1020*/  IMAD.SHL.U32 R6, R6, 0x40, RZ ;  /* 0x0000004006067824 */ /* 0x000fe200078e00ff */
[----:B------:R-:W-:Y:S01]  /*1030*/  LOP3.LUT P0, RZ, R0, 0x2, RZ, 0xc0, !PT ;  /* 0x0000000200ff7812 */ /* 0x000fe2000780c0ff */
[----:B------:R-:W-:Y:S01]  /*1040*/  IMAD R180, R179, 0x4, R4 ;  /* 0x00000004b3b47824 */ /* 0x000fe200078e0204 */
[----:B------:R-:W-:Y:S01]  /*1050*/  LEA.HI R8, R8, R29, RZ, 0x3 ;  /* 0x0000001d08087211 */ /* 0x000fe200078f18ff */
[----:B------:R-:W-:Y:S01]  /*1060*/  IMAD.SHL.U32 R15, R4, 0x8, RZ ;  /* 0x00000008040f7824 */ /* 0x000fe200078e00ff */
[----:B------:R-:W-:Y:S01]  /*1070*/  SEL R181, R174, 0xfffffff0, !P0 ;  /* 0xfffffff0aeb57807 */ /* 0x000fe20004000000 */
[----:B------:R-:W-:Y:S01]  /*1080*/  IMAD R180, R180, 0x8, R27 ;  /* 0x00000008b4b47824 */ /* 0x000fe200078e021b */
[----:B------:R-:W-:-:S02]  /*1090*/  LOP3.LUT R24, R24, 0x7fffffe, RZ, 0xc0, !PT ;  /* 0x07fffffe18187812 */ /* 0x000fc400078ec0ff */
[C---:B------:R-:W-:Y:S01]  /*10a0*/  LOP3.LUT P0, RZ, R21.reuse, 0x2, RZ, 0xc0, !PT ;  /* 0x0000000215ff7812 */ /* 0x040fe2000780c0ff */
[----:B------:R-:W-:Y:S01]  /*10b0*/  IMAD.SHL.U32 R21, R21, 0x40, RZ ;  /* 0x0000004015157824 */ /* 0x000fe200078e00ff */
[----:B------:R-:W-:Y:S01]  /*10c0*/  LOP3.LUT R6, R6, 0x1c0, RZ, 0xc0, !PT ;  /* 0x000001c006067812 */ /* 0x000fe200078ec0ff */
[----:B------:R-:W-:Y:S01]  /*10d0*/  IMAD.IADD R27, R29, 0x1, -R24 ;  /* 0x000000011d1b7824 */ /* 0x000fe200078e0a18 */
[----:B------:R-:W-:Y:S01]  /*10e0*/  LOP3.LUT R20, R8, 0xfffffff8, RZ, 0xc0, !PT ;  /* 0xfffffff808147812 */ /* 0x000fe200078ec0ff */
[----:B------:R-:W-:Y:S01]  /*10f0*/  IMAD.SHL.U32 R24, R179, 0x10, RZ ;  /* 0x00000010b3187824 */ /* 0x000fe200078e00ff */
[----:B------:R-:W-:Y:S02]  /*1100*/  SHF.R.S32.HI R8, RZ, 0x3, R8 ;  /* 0x00000003ff087819 */ /* 0x000fe40000011408 */
[----:B------:R-:W-:Y:S01]  /*1110*/  LOP3.LUT R21, R21, 0xc0, RZ, 0xc0, !PT ;  /* 0x000000c015157812 */ /* 0x000fe200078ec0ff */
[----:B------:R-:W-:Y:S01]  /*1120*/  IMAD.IADD R20, R29, 0x1, -R20 ;  /* 0x000000011d147824 */ /* 0x000fe200078e0a14 */
[----:B------:R-:W-:Y:S01]  /*1130*/  LOP3.LUT R25, R6, 0x30, R25, 0xf8, !PT ;  /* 0x0000003006197812 */ /* 0x000fe200078ef819 */
[----:B------:R-:W-:Y:S01]  /*1140*/  IMAD R178, R8, 0x8, R27 ;  /* 0x0000000808b27824 */ /* 0x000fe200078e021b */
[----:B------:R-:W-:Y:S01]  /*1150*/  SEL R3, R174, 0xfffffff0, !P0 ;  /* 0xfffffff0ae037807 */ /* 0x000fe20004000000 */
[----:B------:R-:W-:Y:S01]  /*1160*/  IMAD R177, R8, 0x200, R177 ;  /* 0x0000020008b17824 */ /* 0x000fe200078e02b1 */
[--C-:B------:R-:W-:Y:S01]  /*1170*/  LOP3.LUT R8, R21, 0x8, R16.reuse, 0xf8, !PT ;  /* 0x0000000815087812 */ /* 0x100fe200078ef810 */
[----:B------:R-:W-:Y:S01]  /*1180*/  IMAD.SHL.U32 R178, R178, 0x20, RZ ;  /* 0x00000020b2b27824 */ /* 0x000fe200078e00ff */
[----:B------:R-:W-:Y:S01]  /*1190*/  LOP3.LUT R25, R25, 0x8, R16, 0xf8, !PT ;  /* 0x0000000819197812 */ /* 0x000fe200078ef810 */
[----:B------:R-:W-:Y:S01]  /*11a0*/  IMAD.SHL.U32 R16, R188, 0x40, RZ ;  /* 0x00000040bc107824 */ /* 0x000fe200078e00ff */
[----:B------:R-:W-:-:S02]  /*11b0*/  SHF.R.U32.HI R21, RZ, 0x3, R21 ;  /* 0x00000003ff157819 */ /* 0x000fc40000011615 */
[----:B------:R-:W-:Y:S02]  /*11c0*/  LOP3.LUT P0, RZ, R20, 0x2, RZ, 0xc0, !PT ;  /* 0x0000000214ff7812 */ /* 0x000fe4000780c0ff */
[----:B------:R-:W-:Y:S02]  /*11d0*/  LOP3.LUT R16, R16, 0x1c0, RZ, 0xc0, !PT ;  /* 0x000001c010107812 */ /* 0x000fe400078ec0ff */
[----:B------:R-:W-:Y:S02]  /*11e0*/  LOP3.LUT R21, R8, R21, RZ, 0x3c, !PT ;  /* 0x0000001508157212 */ /* 0x000fe400078e3cff */
[----:B------:R-:W-:Y:S02]  /*11f0*/  SHF.R.U32.HI R6, RZ, 0x3, R6 ;  /* 0x00000003ff067819 */ /* 0x000fe40000011606 */
[----:B------:R-:W-:Y:S01]  /*1200*/  SEL R174, R174, 0xfffffff0, !P0 ;  /* 0xfffffff0aeae7807 */ /* 0x000fe20004000000 */
[----:B------:R-:W-:Y:S01]  /*1210*/  IMAD.U32 R180, R180, 0x20, R21 ;  /* 0x00000020b4b47824 */ /* 0x000fe200078e0015 */
[----:B------:R-:W-:Y:S01]  /*1220*/  LOP3.LUT R15, R15, 0x18, RZ, 0xc0, !PT ;  /* 0x000000180f0f7812 */ /* 0x000fe200078ec0ff */
[----:B------:R-:W-:Y:S01]  /*1230*/  @!P1 IMAD.SHL.U32 R21, R12, 0x10, RZ ;  /* 0x000000100c159824 */ /* 0x000fe200078e00ff */
[----:B------:R-:W-:-:S02]  /*1240*/  SHF.R.U32.HI R8, RZ, 0x3, R16 ;  /* 0x00000003ff087819 */ /* 0x000fc40000011610 */
[C---:B------:R-:W-:Y:S01]  /*1250*/  LOP3.LUT P0, RZ, R20.reuse, 0x4, RZ, 0xc0, !PT ;  /* 0x0000000414ff7812 */ /* 0x040fe2000780c0ff */
[----:B------:R-:W-:Y:S01]  /*1260*/  IMAD.SHL.U32 R20, R20, 0x40, RZ ;  /* 0x0000004014147824 */ /* 0x000fe200078e00ff */
[----:B------:R-:W-:Y:S01]  /*1270*/  LOP3.LUT R6, R25, R6, RZ, 0x3c, !PT ;  /* 0x0000000619067212 */ /* 0x000fe200078e3cff */
[----:B------:R1:W-:Y:S01]  /*1280*/  @!P1 LDGSTS.E.BYPASS.LTC128B.128 [R21+0x18280], [R22.64] ;  /* 0x1828000016159fae */ /* 0x0003e2000b901d58 */
[----:B------:R-:W-:Y:S01]  /*1290*/  LOP3.LUT R25, R8, R16, R15, 0x1e, !PT ;  /* 0x0000001008197212 */ /* 0x000fe200078e1e0f */
[----:B------:R-:W-:Y:S01]  /*12a0*/  IMAD.IADD R8, R12, 0x1, -R17 ;  /* 0x000000010c087824 */ /* 0x000fe200078e0a11 */
[----:B------:R-:W-:Y:S01]  /*12b0*/  LOP3.LUT R16, R20, 0x1c0, RZ, 0xc0, !PT ;  /* 0x000001c014107812 */ /* 0x000fe200078ec0ff */
[----:B------:R-:W-:Y:S01]  /*12c0*/  IMAD.SHL.U32 R17, R0, 0x40, RZ ;  /* 0x0000004000117824 */ /* 0x000fe200078e00ff */
[----:B------:R-:W-:Y:S01]  /*12d0*/  LOP3.LUT R184, R184, 0x8, RZ, 0xc0, !PT ;  /* 0x00000008b8b87812 */ /* 0x000fe200078ec0ff */
[----:B------:R-:W-:Y:S01]  /*12e0*/  IMAD.IADD R202, R202, 0x1, R25 ;  /* 0x00000001caca7824 */ /* 0x000fe200078e0219 */
[----:B------:R-:W-:Y:S01]  /*12f0*/  SHF.R.U32.HI R25, RZ, 0x3, R16 ;  /* 0x00000003ff197819 */ /* 0x000fe20000011610 */
[----:B------:R-:W-:Y:S01]  /*1300*/  IMAD.MOV.U32 R0, RZ, RZ, 0x20 ;  /* 0x00000020ff007424 */ /* 0x000fe200078e00ff */
[----:B------:R-:W-:Y:S01]  /*1310*/  LEA.HI R5, R5, R12, RZ, 0x7 ;  /* 0x0000000c05057211 */ /* 0x000fe200078f38ff */
[----:B------:R-:W-:Y:S01]  /*1320*/  IMAD R179, R179, 0x200, R6 ;  /* 0x00000200b3b37824 */ /* 0x000fe200078e0206 */
[----:B------:R-:W-:Y:S01]  /*1330*/  LOP3.LUT R16, R25, R16, R184, 0x1e, !PT ;  /* 0x0000001019107212 */ /* 0x000fe200078e1eb8 */
[----:B------:R-:W0:Y:S01]  /*1340*/  LDGDEPBAR ;  /* 0x00000000000079af */ /* 0x000e220000000000 */
[----:B------:R-:W-:Y:S01]  /*1350*/  SHF.R.S32.HI R25, RZ, 0x1f, R8 ;  /* 0x0000001fff197819 */ /* 0x000fe20000011408 */
[----:B------:R-:W-:Y:S01]  /*1360*/  IMAD.SHL.U32 R202, R202, 0x2, RZ ;  /* 0x00000002caca7824 */ /* 0x000fe200078e00ff */
[----:B------:R-:W-:Y:S01]  /*1370*/  SEL R0, R0, 0xffffffe0, !P0 ;  /* 0xffffffe000007807 */ /* 0x000fe20004000000 */
[----:B------:R-:W0:Y:S01]  /*1380*/  LDGDEPBAR ;  /* 0x00000000000079af */ /* 0x000e220000000000 */
[----:B------:R-:W-:Y:S01]  /*1390*/  SHF.R.U32.HI R5, RZ, 0x4, R5 ;  /* 0x00000004ff057819 */ /* 0x000fe20000011605 */
[----:B------:R-:W-:Y:S01]  /*13a0*/  IMAD.IADD R177, R177, 0x1, R16 ;  /* 0x00000001b1b17824 */ /* 0x000fe200078e0210 */
[----:B------:R-:W-:-:S02]  /*13b0*/  LOP3.LUT R24, R24, 0x10, RZ, 0xc0, !PT ;  /* 0x0000001018187812 */ /* 0x000fc400078ec0ff */
[----:B------:R-:W-:Y:S02]  /*13c0*/  PLOP3.LUT P0, PT, PT, PT, UP0, 0x80, 0x0 ;  /* 0x000000000000781c */ /* 0x000fe40003f0f008 */
[----:B------:R-:W-:Y:S02]  /*13d0*/  LOP3.LUT R17, R17, 0xc0, RZ, 0xc0, !PT ;  /* 0x000000c011117812 */ /* 0x000fe400078ec0ff */
[----:B------:R-:W-:Y:S02]  /*13e0*/  LEA.HI R6, R25, R8, RZ, 0x2 ;  /* 0x0000000819067211 */ /* 0x000fe400078f10ff */
[----:B------:R-:W-:Y:S02]  /*13f0*/  LOP3.LUT R5, R24, 0x8, R5, 0xf8, !PT ;  /* 0x0000000818057812 */ /* 0x000fe400078ef805 */
[----:B------:R-:W-:Y:S02]  /*1400*/  SHF.R.U32.HI R24, RZ, 0x3, R17 ;  /* 0x00000003ff187819 */ /* 0x000fe40000011611 */
[----:B------:R-:W-:-:S02]  /*1410*/  SHF.R.S32.HI R20, RZ, 0x2, R6 ;  /* 0x00000002ff147819 */ /* 0x000fc40000011406 */
[C---:B------:R-:W-:Y:S02]  /*1420*/  LOP3.LUT R5, R24.reuse, R5, R17, 0x1e, !PT ;  /* 0x0000000518057212 */ /* 0x040fe400078e1e11 */
[CC--:B------:R-:W-:Y:S01]  /*1430*/  LOP3.LUT R184, R24.reuse, R17.reuse, R184, 0x1e, !PT ;  /* 0x0000001118b87212 */ /* 0x0c0fe200078e1eb8 */
[C---:B------:R-:W-:Y:S01]  /*1440*/  IMAD R189, R7.reuse, 0x10, R20 ;  /* 0x0000001007bd7824 */ /* 0x040fe200078e0214 */
[----:B------:R-:W-:Y:S01]  /*1450*/  LOP3.LUT R15, R24, R17, R15, 0x1e, !PT ;  /* 0x00000011180f7212 */ /* 0x000fe200078e1e0f */
[----:B------:R-:W-:Y:S02]  /*1460*/  IMAD R7, R7, 0x200, R178 ;  /* 0x0000020007077824 */ /* 0x000fe400078e02b2 */
[C---:B------:R-:W-:Y:S02]  /*1470*/  IMAD.IADD R182, R178.reuse, 0x1, R5 ;  /* 0x00000001b2b67824 */ /* 0x040fe400078e0205 */
[----:B------:R-:W-:Y:S02]  /*1480*/  IMAD.IADD R184, R7, 0x1, R184 ;  /* 0x0000000107b87824 */ /* 0x000fe400078e02b8 */
[----:B------:R-:W-:Y:S01]  /*1490*/  IMAD.IADD R178, R178, 0x1, R15 ;  /* 0x00000001b2b27824 */ /* 0x000fe200078e020f */
[----:B------:R-:W-:Y:S05]  /*14a0*/  @!P0 BRA `(.L_x_654) ;  /* 0x0000019000008947 */ /* 0x000fea0003800000 */
[----:B-1----:R-:W-:Y:S01]  /*14b0*/  IMAD.MOV.U32 R16, RZ, RZ, c[0x0][0x208] ;  /* 0x00008200ff107624 */ /* 0x002fe200078e00ff */
[----:B------:R-:W-:Y:S01]  /*14c0*/  P2R R15, PR, RZ, 0x4 ;  /* 0x00000004ff0f7803 */ /* 0x000fe20000000000 */
[----:B------:R-:W-:Y:S01]  /*14d0*/  IMAD.MOV.U32 R5, RZ, RZ, 0x6 ;  /* 0x00000006ff057424 */ /* 0x000fe200078e00ff */
[----:B------:R-:W-:Y:S01]  /*14e0*/  UIADD3 UR4, UR7, -0x40, URZ ;  /* 0xffffffc007047890 */ /* 0x000fe2000fffe03f */
[C---:B------:R-:W-:Y:S01]  /*14f0*/  IMAD.SHL.U32 R7, R16.reuse, 0x40, RZ ;  /* 0x0000004010077824 */ /* 0x040fe200078e00ff */
[----:B------:R-:W-:Y:S02]  /*1500*/  BSSY B0, `(.L_x_654) ;  /* 0x0000013000007945 */ /* 0x000fe40003800000 */
[----:B------:R-:W-:Y:S01]  /*1510*/  SHF.L.U64.HI R16, R16, R5, c[0x0][0x20c] ;  /* 0x0000830010107619 */ /* 0x000fe20000010205 */
[----:B------:R-:W-:-:S03]  /*1520*/  IMAD.SHL.U32 R5, R7, 0x2, RZ ;  /* 0x0000000207057824 */ /* 0x000fc600078e00ff */
[----:B------:R-:W-:Y:S02]  /*1530*/  SHF.L.U64.HI R7, R7, 0x1, R16 ;  /* 0x0000000107077819 */ /* 0x000fe40000010210 */
[----:B------:R-:W-:-:S04]  /*1540*/  IADD3 R16, P2, P0, R5, 0x80, R18 ;  /* 0x0000008005107810 */ /* 0x000fc8000785e012 */
[----:B------:R-:W-:Y:S02]  /*1550*/  IADD3.X R17, R7, RZ, R19, P2, P0 ;  /* 0x000000ff07117210 */ /* 0x000fe400017e0413 */
[----:B------:R-:W-:-:S05]  /*1560*/  IADD3 R18, P0, R5, R18, RZ ;  /* 0x0000001205127210 */ /* 0x000fca0007f1e0ff */
[----:B------:R-:W-:Y:S01]  /*1570*/  IMAD.X R19, R7, 0x1, R19, P0 ;  /* 0x0000000107137824 */ /* 0x000fe200000e0613 */
[----:B------:R-:W-:-:S04]  /*1580*/  ISETP.LT.AND P0, PT, R190, UR4, PT ;  /* 0x00000004be007c0c */ /* 0x000fc8000bf01270 */
[----:B------:R-:W-:-:S13]  /*1590*/  ISETP.GE.OR P2, PT, R204, c[0x0][0x1fc], !P0 ;  /* 0x00007f00cc007a0c */ /* 0x000fda0004746670 */
[----:B------:R1:W-:Y:S01]  /*15a0*/  LDGSTS.E.BYPASS.LTC128B.128 [R186+0x15080], [R18.64], !P2 ;  /* 0x1508000012ba7fae */ /* 0x0003e2000d101d58 */
[----:B------:R-:W-:Y:S02]  /*15b0*/  ISETP.GE.OR P2, PT, R14, c[0x0][0x1fc], !P0 ;  /* 0x00007f000e007a0c */ /* 0x000fe40004746670 */
[----:B------:R-:W-:-:S11]  /*15c0*/  ISETP.GE.OR P0, PT, R10, c[0x0][0x1fc], !P0 ;  /* 0x00007f000a007a0c */ /* 0x000fd60004706670 */
[----:B------:R1:W-:Y:S01]  /*15d0*/  LDGSTS.E.BYPASS.LTC128B.128 [R186+0x16080], [R18.64+0x40], !P2 ;  /* 0x1608004012ba7fae */ /* 0x0003e2000d101d58 */
[----:B------:R-:W-:-:S03]  /*15e0*/  ISETP.NE.AND P2, PT, R15, RZ, PT ;  /* 0x000000ff0f00720c */ /* 0x000fc60003f45270 */
[----:B------:R1:W-:Y:S01]  /*15f0*/  LDGSTS.E.BYPASS.LTC128B.128 [R186+0x17080], [R16.64], !P0 ;  /* 0x1708000010ba7fae */ /* 0x0003e2000c101d58 */
[----:B------:R-:W-:Y:S05]  /*1600*/  @P1 BRA `(.L_x_655) ;  /* 0x0000002000001947 */ /* 0x000fea0003800000 */
[----:B------:R-:W-:-:S05]  /*1610*/  SHF.L.U32 R5, R12, 0x4, RZ ;  /* 0x000000040c057819 */ /* 0x000fca00000006ff */
[----:B------:R2:W-:Y:S02]  /*1620*/  LDGSTS.E.BYPASS.LTC128B.128 [R5+0x18380], [R22.64+0x100] ;  /* 0x1838010016057fae */ /* 0x0005e4000b901d58 */
.L_x_655:
[----:B------:R-:W-:Y:S05]  /*1630*/  BSYNC B0 ;  /* 0x0000000000007941 */ /* 0x000fea0003800000 */
.L_x_654:
[----:B-1----:R-:W-:Y:S01]  /*1640*/  UISETP.GE.AND UP0, UPT, UR7, 0x1, UPT ;  /* 0x000000010700788c */ /* 0x002fe2000bf06270 */
[----:B------:R-:W0:Y:S01]  /*1650*/  LDGDEPBAR ;  /* 0x00000000000079af */ /* 0x000e220000000000 */
        /* <DEDUP_REMOVED lines=50> */
[----:B--2---:R-:W-:Y:S01]  /*1980*/  SHF.R.S32.HI R5, RZ, 0x1f, R4 ;  /* 0x0000001fff057819 */ /* 0x004fe20000011404 */
[----:B------:R-:W-:Y:S01]  /*1990*/  IMAD R2, R2, c[0x0][0x238], RZ ;  /* 0x00008e0002027a24 */ /* 0x000fe200078e02ff */
[----:B------:R-:W-:Y:S01]  /*19a0*/  SHF.R.S32.HI R13, RZ, 0x1f, R12 ;  /* 0x0000001fff0d7819 */ /* 0x000fe2000001140c */
[----:B------:R-:W-:Y:S01]  /*19b0*/  ULDC.64 UR4, c[0x0][0x240] ;  /* 0x0000900000047ab9 */ /* 0x000fe20000000a00 */
[----:B------:R-:W-:Y:S01]  /*19c0*/  LEA.HI R5, R5, R4, RZ, 0x2 ;  /* 0x0000000405057211 */ /* 0x000fe200078f10ff */
[C---:B------:R-:W-:Y:S01]  /*19d0*/  IMAD R2, R9.reuse, c[0x0][0x23c], R2 ;  /* 0x00008f0009027a24 */ /* 0x040fe200078e0202 */
[----:B------:R-:W-:Y:S01]  /*19e0*/  UIMAD UR4, UR6, UR4, URZ ;  /* 0x00000004060472a4 */ /* 0x000fe2000f8e023f */
[----:B------:R-:W-:Y:S01]  /*19f0*/  IMAD.WIDE.U32 R12, R9, c[0x0][0x238], R12 ;  /* 0x00008e00090c7a25 */ /* 0x000fe200078e000c */
[----:B------:R-:W-:Y:S01]  /*1a00*/  LOP3.LUT R5, R5, 0xfffffffc, RZ, 0xc0, !PT ;  /* 0xfffffffc05057812 */ /* 0x000fe200078ec0ff */
[----:B------:R-:W-:Y:S01]  /*1a10*/  UIADD3 UR7, UR7, 0x3f, URZ ;  /* 0x0000003f07077890 */ /* 0x000fe2000fffe03f */
[----:B------:R-:W-:Y:S01]  /*1a20*/  LOP3.LUT R7, R6, 0xfffffffc, RZ, 0xc0, !PT ;  /* 0xfffffffc06077812 */ /* 0x000fe200078ec0ff */
[----:B------:R-:W-:Y:S01]  /*1a30*/  IMAD.U32 R210, RZ, RZ, UR20 ;  /* 0x00000014ffd27e24 */ /* 0x000fe2000f8e00ff */
[----:B------:R-:W-:Y:S01]  /*1a40*/  IADD3 R13, R13, R2, RZ ;  /* 0x000000020d0d7210 */ /* 0x000fe20007ffe0ff */
[----:B------:R-:W-:Y:S01]  /*1a50*/  IMAD.IADD R4, R4, 0x1, -R5 ;  /* 0x0000000104047824 */ /* 0x000fe200078e0a05 */
[----:B------:R-:W-:Y:S01]  /*1a60*/  LEA R177, R177, 0x1c480, 0x1 ;  /* 0x0001c480b1b17811 */ /* 0x000fe200078e08ff */
[----:B------:R-:W-:Y:S01]  /*1a70*/  UIMAD UR4, UR20, UR5, UR4 ;  /* 0x00000005140472a4 */ /* 0x000fe2000f8e0204 */
[----:B------:R-:W-:Y:S01]  /*1a80*/  IMAD.IADD R7, R8, 0x1, -R7 ;  /* 0x0000000108077824 */ /* 0x000fe200078e0a07 */
[----:B------:R-:W-:Y:S01]  /*1a90*/  USHF.R.S32.HI UR6, URZ, 0x1f, UR7 ;  /* 0x0000001f3f067899 */ /* 0x000fe20008011407 */
[----:B------:R-:W-:Y:S01]  /*1aa0*/  IMAD.WIDE.U32 R210, R210, c[0x0][0x240], R12 ;  /* 0x00009000d2d27a25 */ /* 0x000fe200078e000c */
[----:B------:R-:W-:Y:S01]  /*1ab0*/  SHF.L.U32 R180, R180, 0x1, RZ ;  /* 0x00000001b4b47819 */ /* 0x000fe200000006ff */
[----:B------:R-:W-:Y:S01]  /*1ac0*/  CS2R R130, SRZ ;  /* 0x0000000000827805 */ /* 0x000fe2000001ff00 */
[----:B------:R-:W-:Y:S01]  /*1ad0*/  LEA R176, R174, R177, 0x1 ;  /* 0x000000b1aeb07211 */ /* 0x000fe200078e08ff */
[----:B------:R-:W-:Y:S01]  /*1ae0*/  IMAD R4, R4, -0x8, R11 ;  /* 0xfffffff804047824 */ /* 0x000fe200078e020b */
[----:B------:R-:W-:Y:S01]  /*1af0*/  ULEA.HI UR6, UR6, UR7, URZ, 0x6 ;  /* 0x0000000706067291 */ /* 0x000fe2000f8f303f */
[----:B------:R-:W-:Y:S01]  /*1b00*/  IMAD R175, R0, 0x2, R177 ;  /* 0x0000000200af7824 */ /* 0x000fe200078e02b1 */
[----:B------:R-:W-:Y:S01]  /*1b10*/  LEA R178, R178, 0x80, 0x1 ;  /* 0x00000080b2b27811 */ /* 0x000fe200078e08ff */
[----:B------:R-:W-:Y:S01]  /*1b20*/  IMAD R200, R7, -0x2, R4 ;  /* 0xfffffffe07c87824 */ /* 0x000fe200078e0204 */
[----:B------:R-:W-:Y:S01]  /*1b30*/  IADD3 R203, R202, 0x18480, RZ ;  /* 0x00018480cacb7810 */ /* 0x000fe20007ffe0ff */
        /* <DEDUP_REMOVED lines=51> */
[----:B------:R-:W-:Y:S01]  /*1e70*/  IMAD.IADD R173, R184, 0x1, R181 ;  /* 0x00000001b8ad7824 */ /* 0x000fe200078e02b5 */
[----:B------:R-:W-:Y:S01]  /*1e80*/  IADD3 R208, R211, UR4, RZ ;  /* 0x00000004d3d07c10 */ /* 0x000fe2000fffe0ff */
[----:B------:R-:W-:-:S02]  /*1e90*/  ULDC UR12, c[0x0][0x188] ;  /* 0x00006200000c7ab9 */ /* 0x000fc40000000800 */
[----:B------:R-:W-:Y:S02]  /*1ea0*/  ULDC UR11, c[0x0][0x278] ;  /* 0x00009e00000b7ab9 */ /* 0x000fe40000000800 */
[----:B------:R-:W-:Y:S02]  /*1eb0*/  ULDC UR10, c[0x0][0x218] ;  /* 0x00008600000a7ab9 */ /* 0x000fe40000000800 */
[----:B------:R-:W-:Y:S02]  /*1ec0*/  ULDC UR9, c[0x0][0x290] ;  /* 0x0000a40000097ab9 */ /* 0x000fe40000000800 */
[----:B------:R-:W-:Y:S02]  /*1ed0*/  UMOV UR23, 0x1 ;  /* 0x0000000100177882 */ /* 0x000fe40000000000 */
[----:B------:R-:W-:Y:S02]  /*1ee0*/  UMOV UR5, URZ ;  /* 0x0000003f00057c82 */ /* 0x000fe40008000000 */
[----:B------:R-:W-:-:S02]  /*1ef0*/  UMOV UR14, URZ ;  /* 0x0000003f000e7c82 */ /* 0x000fc40008000000 */
[----:B------:R-:W-:Y:S02]  /*1f00*/  UMOV UR22, URZ ;  /* 0x0000003f00167c82 */ /* 0x000fe40008000000 */
[----:B------:R-:W-:Y:S02]  /*1f10*/  ULDC UR13, c[0x0][0x168] ;  /* 0x00005a00000d7ab9 */ /* 0x000fe40000000800 */
[----:B------:R-:W-:Y:S02]  /*1f20*/  UIMAD UR12, UR20, UR12, URZ ;  /* 0x0000000c140c72a4 */ /* 0x000fe4000f8e023f */
[----:B------:R-:W-:Y:S02]  /*1f30*/  UIMAD UR11, UR20, UR11, URZ ;  /* 0x0000000b140b72a4 */ /* 0x000fe4000f8e023f */
[----:B------:R-:W-:Y:S02]  /*1f40*/  UIMAD UR10, UR20, UR10, URZ ;  /* 0x0000000a140a72a4 */ /* 0x000fe4000f8e023f */
[----:B------:R-:W-:-:S02]  /*1f50*/  UIMAD UR9, UR20, UR9, URZ ;  /* 0x00000009140972a4 */ /* 0x000fc4000f8e023f */
[----:B------:R-:W-:Y:S02]  /*1f60*/  USHF.R.S32.HI UR19, URZ, 0x6, UR6 ;  /* 0x000000063f137899 */ /* 0x000fe40008011406 */
[----:B------:R-:W-:Y:S02]  /*1f70*/  ULDC UR8, c[0x0][0x168] ;  /* 0x00005a0000087ab9 */ /* 0x000fe40000000800 */
.L_x_659:
[----:B------:R-:W-:Y:S04]  /*1f80*/  DEPBAR.LE SB0, 0x1 ;  /* 0x000080400000791a */ /* 0x000fe80000000000 */
[----:B------:R-:W-:Y:S01]  /*1f90*/  BAR.SYNC.DEFER_BLOCKING 0x0 ;  /* 0x0000000000007b1d */ /* 0x000fe20000010000 */
[----:B------:R-:W-:Y:S01]  /*1fa0*/  MOV R133, UR5 ;  /* 0x0000000500857c02 */ /* 0x000fe20008000f00 */
[----:B------:R-:W-:Y:S01]  /*1fb0*/  UIADD3 UR21, UR14, 0x1, URZ ;  /* 0x000000010e157890 */ /* 0x000fe2000fffe03f */
[----:B------:R-:W-:Y:S02]  /*1fc0*/  MOV R148, UR5 ;  /* 0x0000000500947c02 */ /* 0x000fe40008000f00 */
[----:B------:R-:W-:Y:S01]  /*1fd0*/  MOV R240, UR5 ;  /* 0x0000000500f07c02 */ /* 0x000fe20008000f00 */
[----:B------:R-:W-:Y:S01]  /*1fe0*/  IMAD R133, R133, 0x1800, R184 ;  /* 0x0000180085857824 */ /* 0x000fe200078e02b8 */
[----:B------:R-:W-:Y:S01]  /*1ff0*/  UISETP.GE.AND UP0, UPT, UR21, UR19, UPT ;  /* 0x000000131500728c */ /* 0x000fe2000bf06270 */
[----:B------:R-:W-:Y:S01]  /*2000*/  IMAD R149, R148, 0x1800, R181 ;  /* 0x0000180094957824 */ /* 0x000fe200078e02b5 */
[----:B------:R-:W-:Y:S02]  /*2010*/  LEA R240, R240, R189, 0x6 ;  /* 0x000000bdf0f07211 */ /* 0x000fe400078e30ff */
        /* <DEDUP_REMOVED lines=12> */
[----:B------:R-:W-:Y:S01]  /*20e0*/  LDSM.16.M88.4 R156, [R172+0x1080] ;  /* 0x00108000ac9c783b */ /* 0x000fe20000000200 */
[C---:B--2---:R-:W-:Y:S07]  /*20f0*/  HMMA.16816.F32.BF16 R8, R140.reuse, R136, RZ ;  /* 0x000000888c08723c */ /* 0x044fee00000418ff */
[----:B------:R-:W-:Y:S01]  /*2100*/  LDSM.16.M88.4 R164, [R180+0x2080] ;  /* 0x00208000b4a4783b */ /* 0x000fe20000000200 */
[-C--:B------:R-:W-:Y:S07]  /*2110*/  HMMA.16816.F32.BF16 R12, R140, R138.reuse, RZ ;  /* 0x0000008a8c0c723c */ /* 0x080fee00000418ff */
[----:B------:R-:W-:Y:S01]  /*2120*/  LDSM.16.M88.4 R160, [R3+0xd080] ;  /* 0x00d0800003a0783b */ /* 0x000fe20000000200 */
[C---:B------:R-:W-:Y:S07]  /*2130*/  HMMA.16816.F32.BF16 R16, R132.reuse, R138, RZ ;  /* 0x0000008a8410723c */ /* 0x040fee00000418ff */
[----:B------:R-:W1:Y:S01]  /*2140*/  LDSM.16.M88.4 R136, [R2+0xc880] ;  /* 0x00c880000288783b */ /* 0x000e620000000200 */
[-C--:B---3--:R-:W-:Y:S07]  /*2150*/  HMMA.16816.F32.BF16 R20, R132, R144.reuse, RZ ;  /* 0x000000908414723c */ /* 0x088fee00000418ff */
[----:B------:R-:W-:Y:S01]  /*2160*/  LDSM.16.M88.4 R168, [R172+0x2080] ;  /* 0x00208000aca8783b */ /* 0x000fe20000000200 */
[C---:B------:R-:W-:Y:S07]  /*2170*/  HMMA.16816.F32.BF16 R24, R140.reuse, R144, RZ ;  /* 0x000000908c18723c */ /* 0x040fee00000418ff */
[----:B------:R-:W-:Y:S04]  /*2180*/  LDS R247, [R238+0x18080] ;  /* 0x01808000eef77984 */ /* 0x000fe80000000800 */
[----:B------:R-:W-:Y:S01]  /*2190*/  LDS R246, [R238+0x180a0] ;  /* 0x0180a000eef67984 */ /* 0x000fe20000000800 */
[-C--:B------:R-:W-:Y:S03]  /*21a0*/  HMMA.16816.F32.BF16 R28, R140, R146.reuse, RZ ;  /* 0x000000928c1c723c */ /* 0x080fe600000418ff */
[----:B------:R-:W-:Y:S04]  /*21b0*/  LDS R245, [R238+0x18100] ;  /* 0x01810000eef57984 */ /* 0x000fe80000000800 */
[----:B------:R-:W-:Y:S01]  /*21c0*/  LDS R242, [R238+0x18120] ;  /* 0x01812000eef27984 */ /* 0x000fe20000000800 */
[----:B------:R-:W-:Y:S01]  /*21d0*/  MOV R140, UR5 ;  /* 0x00000005008c7c02 */ /* 0x000fe20008000f00 */
[----:B------:R-:W-:Y:S02]  /*21e0*/  HMMA.16816.F32.BF16 R32, R132, R146, RZ ;  /* 0x000000928420723c */ /* 0x000fe400000418ff */
[----:B------:R-:W2:Y:S02]  /*21f0*/  LDSM.16.M88.4 R132, [R3+0xd880] ;  /* 0x00d880000384783b */ /* 0x000ea40000000200 */
[----:B------:R-:W-:Y:S04]  /*2200*/  IMAD R140, R140, 0x1800, R173 ;  /* 0x000018008c8c7824 */ /* 0x000fe800078e02ad */
[-C--:B----4-:R-:W-:Y:S05]  /*2210*/  HMMA.16816.F32.BF16 R4, R148, R152.reuse, R4 ;  /* 0x000000989404723c */ /* 0x090fea0000041804 */
[----:B------:R-:W-:Y:S02]  /*2220*/  SHF.L.U32 R183, R140, 0x1, RZ ;  /* 0x000000018cb77819 */ /* 0x000fe400000006ff */
[----:B------:R-:W3:Y:S01]  /*2230*/  LDSM.16.M88.4 R140, [R180+0x3080] ;  /* 0x00308000b48c783b */ /* 0x000ee20000000200 */
[C---:B-1----:R-:W-:Y:S07]  /*2240*/  HMMA.16816.F32.BF16 R8, R136.reuse, R152, R8 ;  /* 0x000000988808723c */ /* 0x042fee0000041808 */
[----:B------:R-:W1:Y:S01]  /*2250*/  LDSM.16.M88.4 R144, [R183+0xd080] ;  /* 0x00d08000b790783b */ /* 0x000e620000000200 */
        /* <DEDUP_REMOVED lines=8> */
[----:B------:R-:W5:Y:S07]  /*22e0*/  LDSM.16.M88.4 R148, [R172+0x3080] ;  /* 0x00308000ac94783b */ /* 0x000f6e0000000200 */
[-C--:B------:R-:W-:Y:S01]  /*22f0*/  HMMA.16816.F32.BF16 R4, R160, R164.reuse, R4 ;  /* 0x000000a4a004723c */ /* 0x080fe20000041804 */
[----:B------:R-:W1:Y:S07]  /*2300*/  LDSM.16.M88.4 R156, [R180+0x4080] ;  /* 0x00408000b49c783b */ /* 0x000e6e0000000200 */
[C---:B--2---:R-:W-:Y:S08]  /*2310*/  HMMA.16816.F32.BF16 R8, R132.reuse, R164, R8 ;  /* 0x000000a48408723c */ /* 0x044ff00000041808 */
[-C--:B------:R-:W-:Y:S08]  /*2320*/  HMMA.16816.F32.BF16 R12, R132, R166.reuse, R12 ;  /* 0x000000a6840c723c */ /* 0x080ff0000004180c */
[C---:B------:R-:W-:Y:S01]  /*2330*/  HMMA.16816.F32.BF16 R16, R160.reuse, R166, R16 ;  /* 0x000000a6a010723c */ /* 0x040fe20000041810 */
[----:B------:R-:W-:Y:S07]  /*2340*/  LDSM.16.M88.4 R164, [R172+0x4080] ;  /* 0x00408000aca4783b */ /* 0x000fee0000000200 */
[-C--:B---3--:R-:W-:Y:S08]  /*2350*/  HMMA.16816.F32.BF16 R20, R160, R140.reuse, R20 ;  /* 0x0000008ca014723c */ /* 0x088ff00000041814 */
[C---:B------:R-:W-:Y:S08]  /*2360*/  HMMA.16816.F32.BF16 R24, R132.reuse, R140, R24 ;  /* 0x0000008c8418723c */ /* 0x040ff00000041818 */
[-C--:B------:R-:W-:Y:S01]  /*2370*/  HMMA.16816.F32.BF16 R28, R132, R142.reuse, R28 ;  /* 0x0000008e841c723c */ /* 0x080fe2000004181c */
[----:B------:R-:W2:Y:S07]  /*2380*/  LDSM.16.M88.4 R132, [R3+0xe880] ;  /* 0x00e880000384783b */ /* 0x000eae0000000200 */
[----:B------:R-:W-:Y:S01]  /*2390*/  HMMA.16816.F32.BF16 R32, R160, R142, R32 ;  /* 0x0000008ea020723c */ /* 0x000fe20000041820 */
[----:B------:R-:W3:Y:S07]  /*23a0*/  LDSM.16.M88.4 R140, [R180+0x5080] ;  /* 0x00508000b48c783b */ /* 0x000eee0000000200 */
[-C--:B-1----:R-:W-:Y:S01]  /*23b0*/  HMMA.16816.F32.BF16 R4, R144, R168.reuse, R4 ;  /* 0x000000a89004723c */ /* 0x082fe20000041804 */
[----:B------:R-:W1:Y:S07]  /*23c0*/  LDSM.16.M88.4 R160, [R183+0xe080] ;  /* 0x00e08000b7a0783b */ /* 0x000e6e0000000200 */
[C---:B----4-:R-:W-:Y:S08]  /*23d0*/  HMMA.16816.F32.BF16 R8, R136.reuse, R168, R8 ;  /* 0x000000a88808723c */ /* 0x050ff00000041808 */
[-C--:B------:R-:W-:Y:S08]  /*23e0*/  HMMA.16816.F32.BF16 R12, R136, R170.reuse, R12 ;  /* 0x000000aa880c723c */ /* 0x080ff0000004180c */
[C---:B------:R-:W-:Y:S08]  /*23f0*/  HMMA.16816.F32.BF16 R16, R144.reuse, R170, R16 ;  /* 0x000000aa9010723c */ /* 0x040ff00000041810 */
[-C--:B-----5:R-:W-:Y:S08]  /*2400*/  HMMA.16816.F32.BF16 R20, R144, R148.reuse, R20 ;  /* 0x000000949014723c */ /* 0x0a0ff00000041814 */
[C---:B------:R-:W-:Y:S08]  /*2410*/  HMMA.16816.F32.BF16 R24, R136.reuse, R148, R24 ;  /* 0x000000948818723c */ /* 0x040ff00000041818 */
[-C--:B------:R-:W-:Y:S01]  /*2420*/  HMMA.16816.F32.BF16 R28, R136, R150.reuse, R28 ;  /* 0x00000096881c723c */ /* 0x080fe2000004181c */
[----:B------:R-:W4:Y:S07]  /*2430*/  LDSM.16.M88.4 R136, [R183+0xe880] ;  /* 0x00e88000b788783b */ /* 0x000f2e0000000200 */
[----:B------:R-:W-:Y:S08]  /*2440*/  HMMA.16816.F32.BF16 R32, R144, R150, R32 ;  /* 0x000000969020723c */ /* 0x000ff00000041820 */
[-C--:B------:R-:W-:Y:S08]  /*2450*/  HMMA.16816.F32.BF16 R4, R152, R156.reuse, R4 ;  /* 0x0000009c9804723c */ /* 0x080ff00000041804 */
[C---:B--2---:R-:W-:Y:S08]  /*2460*/  HMMA.16816.F32.BF16 R8, R132.reuse, R156, R8 ;  /* 0x0000009c8408723c */ /* 0x044ff00000041808 */
[-C--:B------:R-:W-:Y:S08]  /*2470*/  HMMA.16816.F32.BF16 R12, R132, R158.reuse, R12 ;  /* 0x0000009e840c723c */ /* 0x080ff0000004180c */
[C---:B------:R-:W-:Y:S08]  /*2480*/  HMMA.16816.F32.BF16 R16, R152.reuse, R158, R16 ;  /* 0x0000009e9810723c */ /* 0x040ff00000041810 */
[-C--:B---3--:R-:W-:Y:S08]  /*2490*/  HMMA.16816.F32.BF16 R20, R152, R140.reuse, R20 ;  /* 0x0000008c9814723c */ /* 0x088ff00000041814 */
[C---:B------:R-:W-:Y:S08]  /*24a0*/  HMMA.16816.F32.BF16 R24, R132.reuse, R140, R24 ;  /* 0x0000008c8418723c */ /* 0x040ff00000041818 */
[-C--:B------:R-:W-:Y:S01]  /*24b0*/  HMMA.16816.F32.BF16 R28, R132, R142.reuse, R28 ;  /* 0x0000008e841c723c */ /* 0x080fe2000004181c */
[----:B------:R-:W2:Y:S01]  /*24c0*/  LDSM.16.M88.4 R132, [R172+0x5080] ;  /* 0x00508000ac84783b */ /* 0x000ea20000000200 */
[----:B------:R-:W-:Y:S06]  /*24d0*/  DEPBAR.LE SB0, 0x1 ;  /* 0x000080400000791a */ /* 0x000fec0000000000 */
[----:B------:R-:W-:Y:S01]  /*24e0*/  HMMA.16816.F32.BF16 R32, R152, R142, R32 ;  /* 0x0000008e9820723c */ /* 0x000fe20000041820 */
[----:B------:R-:W-:Y:S07]  /*24f0*/  BAR.SYNC.DEFER_BLOCKING 0x0 ;  /* 0x0000000000007b1d */ /* 0x000fee0000010000 */
[-C--:B-1----:R-:W-:Y:S08]  /*2500*/  HMMA.16816.F32.BF16 R4, R160, R164.reuse, R4 ;  /* 0x000000a4a004723c */ /* 0x082ff00000041804 */
[C---:B----4-:R-:W-:Y:S08]  /*2510*/  HMMA.16816.F32.BF16 R8, R136.reuse, R164, R8 ;  /* 0x000000a48808723c */ /* 0x050ff00000041808 */
[-C--:B------:R-:W-:Y:S08]  /*2520*/  HMMA.16816.F32.BF16 R12, R136, R166.reuse, R12 ;  /* 0x000000a6880c723c */ /* 0x080ff0000004180c */
[C---:B------:R-:W-:Y:S04]  /*2530*/  HMMA.16816.F32.BF16 R16, R160.reuse, R166, R16 ;  /* 0x000000a6a010723c */ /* 0x040fe80000041810 */
[----:B------:R-:W-:Y:S02]  /*2540*/  FMUL.FTZ R209, R4, c[0x0][0x2b4] ;  /* 0x0000ad0004d17a20 */ /* 0x000fe40000410000 */
[----:B------:R-:W-:Y:S02]  /*2550*/  FMUL.FTZ R212, R5, c[0x0][0x2b4] ;  /* 0x0000ad0005d47a20 */ /* 0x000fe40000410000 */
[-C--:B--2---:R-:W-:Y:S02]  /*2560*/  HMMA.16816.F32.BF16 R20, R160, R132.reuse, R20 ;  /* 0x00000084a014723c */ /* 0x084fe40000041814 */
[----:B------:R-:W1:Y:S01]  /*2570*/  MUFU.TANH R209, R209 ;  /* 0x000000d100d17308 */ /* 0x000e620000002400 */
[----:B------:R2:W3:Y:S01]  /*2580*/  LDSM.16.M88.4 R140, [R3+0x12880] ;  /* 0x01288000038c783b */ /* 0x0004e20000000200 */
[----:B------:R-:W-:Y:S02]  /*2590*/  FMUL.FTZ R213, R6, c[0x0][0x2b4] ;  /* 0x0000ad0006d57a20 */ /* 0x000fe40000410000 */
[----:B------:R-:W-:Y:S02]  /*25a0*/  FMUL.FTZ R214, R7, c[0x0][0x2b4] ;  /* 0x0000ad0007d67a20 */ /* 0x000fe40000410000 */
[C---:B------:R-:W-:Y:S03]  /*25b0*/  HMMA.16816.F32.BF16 R24, R136.reuse, R132, R24 ;  /* 0x000000848818723c */ /* 0x040fe60000041818 */
[----:B------:R2:W4:Y:S01]  /*25c0*/  LDSM.16.M88.4 R148, [R2+0x12080] ;  /* 0x012080000294783b */ /* 0x0005220000000200 */
[----:B------:R-:W5:Y:S01]  /*25d0*/  MUFU.TANH R212, R212 ;  /* 0x000000d400d47308 */ /* 0x000f620000002400 */
[----:B------:R-:W-:Y:S02]  /*25e0*/  FMUL.FTZ R215, R8, c[0x0][0x2b4] ;  /* 0x0000ad0008d77a20 */ /* 0x000fe40000410000 */
[----:B------:R-:W-:Y:S01]  /*25f0*/  FMUL.FTZ R216, R9, c[0x0][0x2b4] ;  /* 0x0000ad0009d87a20 */ /* 0x000fe20000410000 */
[-C--:B------:R-:W-:Y:S03]  /*2600*/  HMMA.16816.F32.BF16 R28, R136, R134.reuse, R28 ;  /* 0x00000086881c723c */ /* 0x080fe6000004181c */
[----:B------:R2:W1:Y:S01]  /*2610*/  LDSM.16.M88.4 R156, [R2+0x12880] ;  /* 0x01288000029c783b */ /* 0x0004620000000200 */
[----:B------:R-:W-:Y:S02]  /*2620*/  FMUL.FTZ R217, R10, c[0x0][0x2b4] ;  /* 0x0000ad000ad97a20 */ /* 0x000fe40000410000 */
[----:B------:R-:W1:Y:S01]  /*2630*/  MUFU.TANH R213, R213 ;  /* 0x000000d500d57308 */ /* 0x000e620000002400 */
[----:B------:R-:W-:Y:S01]  /*2640*/  FMUL.FTZ R218, R11, c[0x0][0x2b4] ;  /* 0x0000ad000bda7a20 */ /* 0x000fe20000410000 */
[----:B------:R-:W-:Y:S03]  /*2650*/  HMMA.16816.F32.BF16 R32, R160, R134, R32 ;  /* 0x00000086a020723c */ /* 0x000fe60000041820 */
[----:B------:R2:W1:Y:S01]  /*2660*/  LDSM.16.M88.4 R132, [R3+0x12080] ;  /* 0x012080000384783b */ /* 0x0004620000000200 */
[----:B------:R-:W-:Y:S02]  /*2670*/  FMUL.FTZ R219, R12, c[0x0][0x2b4] ;  /* 0x0000ad000cdb7a20 */ /* 0x000fe40000410000 */
[----:B------:R-:W-:Y:S02]  /*2680*/  FMUL.FTZ R220, R13, c[0x0][0x2b4] ;  /* 0x0000ad000ddc7a20 */ /* 0x000fe40000410000 */
[----:B------:R-:W1:Y:S01]  /*2690*/  MUFU.TANH R214, R214 ;  /* 0x000000d600d67308 */ /* 0x000e620000002400 */
[----:B------:R-:W-:Y:S02]  /*26a0*/  FMUL.FTZ R221, R14, c[0x0][0x2b4] ;  /* 0x0000ad000edd7a20 */ /* 0x000fe40000410000 */
[----:B------:R2:W1:Y:S01]  /*26b0*/  LDSM.16.M88.4 R136, [R180+0x6080] ;  /* 0x00608000b488783b */ /* 0x0004620000000200 */
[----:B------:R-:W-:Y:S02]  /*26c0*/  FMUL.FTZ R222, R15, c[0x0][0x2b4] ;  /* 0x0000ad000fde7a20 */ /* 0x000fe40000410000 */
[----:B------:R-:W-:Y:S02]  /*26d0*/  FMUL.FTZ R223, R16, c[0x0][0x2b4] ;  /* 0x0000ad0010df7a20 */ /* 0x000fe40000410000 */
[----:B------:R-:W-:Y:S02]  /*26e0*/  FMUL.FTZ R224, R17, c[0x0][0x2b4] ;  /* 0x0000ad0011e07a20 */ /* 0x000fe40000410000 */
[----:B------:R-:W1:Y:S01]  /*26f0*/  MUFU.TANH R215, R215 ;  /* 0x000000d700d77308 */ /* 0x000e620000002400 */
[----:B------:R2:W1:Y:S01]  /*2700*/  LDSM.16.M88.4 R144, [R180+0x7080] ;  /* 0x00708000b490783b */ /* 0x0004620000000200 */
[----:B------:R-:W-:Y:S02]  /*2710*/  FMUL.FTZ R225, R18, c[0x0][0x2b4] ;  /* 0x0000ad0012e17a20 */ /* 0x000fe40000410000 */
[----:B------:R-:W-:Y:S02]  /*2720*/  FMUL.FTZ R226, R19, c[0x0][0x2b4] ;  /* 0x0000ad0013e27a20 */ /* 0x000fe40000410000 */
[----:B------:R-:W-:Y:S02]  /*2730*/  FMUL.FTZ R227, R20, c[0x0][0x2b4] ;  /* 0x0000ad0014e37a20 */ /* 0x000fe40000410000 */
[----:B------:R-:W-:Y:S01]  /*2740*/  FMUL.FTZ R228, R21, c[0x0][0x2b4] ;  /* 0x0000ad0015e47a20 */ /* 0x000fe20000410000 */
[----:B------:R2:W1:Y:S01]  /*2750*/  LDSM.16.M88.4 R152, [R172+0x6080] ;  /* 0x00608000ac98783b */ /* 0x0004620000000200 */
[----:B------:R-:W1:Y:S01]  /*2760*/  MUFU.TANH R216, R216 ;  /* 0x000000d800d87308 */ /* 0x000e620000002400 */
[----:B------:R-:W-:Y:S02]  /*2770*/  FMUL.FTZ R229, R22, c[0x0][0x2b4] ;  /* 0x0000ad0016e57a20 */ /* 0x000fe40000410000 */
[----:B------:R-:W-:Y:S02]  /*2780*/  FMUL.FTZ R230, R23, c[0x0][0x2b4] ;  /* 0x0000ad0017e67a20 */ /* 0x000fe40000410000 */
[----:B------:R-:W-:Y:S02]  /*2790*/  FMUL.FTZ R231, R24, c[0x0][0x2b4] ;  /* 0x0000ad0018e77a20 */ /* 0x000fe40000410000 */
[----:B------:R2:W1:Y:S01]  /*27a0*/  LDSM.16.M88.4 R160, [R172+0x7080] ;  /* 0x00708000aca0783b */ /* 0x0004620000000200 */
        /* <DEDUP_REMOVED lines=13> */
[----:B------:R-:W1:Y:S10]  /*2880*/  MUFU.TANH R219, R219 ;  /* 0x000000db00db7308 */ /* 0x000e740000002400 */
        /* <DEDUP_REMOVED lines=22> */
[----:B------:R-:W1:Y:S01]  /*29f0*/  MUFU.TANH R244, R244 ;  /* 0x000000f400f47308 */ /* 0x000e620000002400 */
[----:B------:R-:W-:-:S05]  /*2a00*/  @P0 BRA `(.L_x_657) ;  /* 0x0000032000000947 */ /* 0x000fca0003800000 */
[----:B--2345:R-:W-:Y:S01]  /*2a10*/  IMAD.MOV.U32 R8, RZ, RZ, R206 ;  /* 0x000000ffff087224 */ /* 0x03cfe200078e00ce */
[----:B------:R-:W2:Y:S01]  /*2a20*/  S2R R4, SR_CTAID.Y ;  /* 0x0000000000047919 */ /* 0x000ea20000002600 */
[----:B------:R-:W-:Y:S01]  /*2a30*/  ULDC.64 UR6, c[0x0][0x178] ;  /* 0x00005e0000067ab9 */ /* 0x000fe20000000a00 */
[----:B------:R-:W-:Y:S01]  /*2a40*/  IMAD.MOV.U32 R9, RZ, RZ, R199 ;  /* 0x000000ffff097224 */ /* 0x000fe200078e00c7 */
[----:B------:R-:W-:Y:S02]  /*2a50*/  UIMAD.WIDE.U32 UR26, UR21, UR6, URZ ;  /* 0x00000006151a72a5 */ /* 0x000fe4000f8e003f */
[----:B------:R-:W-:Y:S04]  /*2a60*/  USHF.R.S32.HI UR4, URZ, 0x1f, UR21 ;  /* 0x0000001f3f047899 */ /* 0x000fe80008011415 */
[----:B------:R-:W-:Y:S02]  /*2a70*/  UIMAD UR4, UR4, UR6, URZ ;  /* 0x00000006040472a4 */ /* 0x000fe4000f8e023f */
[----:B------:R-:W-:Y:S02]  /*2a80*/  UIMAD UR6, UR21, -0x40, UR13 ;  /* 0xffffffc0150678a4 */ /* 0x000fe4000f8e020d */
[----:B------:R-:W-:Y:S04]  /*2a90*/  UIMAD UR4, UR21, UR7, UR4 ;  /* 0x00000007150472a4 */ /* 0x000fe8000f8e0204 */
[----:B------:R-:W-:Y:S01]  /*2aa0*/  UIADD3 UR4, UR27, UR4, URZ ;  /* 0x000000041b047290 */ /* 0x000fe2000fffe03f */
[----:B--2---:R-:W-:Y:S01]  /*2ab0*/  SHF.R.S32.HI R3, RZ, 0x1f, R4 ;  /* 0x0000001fff037819 */ /* 0x004fe20000011404 */
[----:B------:R-:W-:Y:S04]  /*2ac0*/  IMAD.WIDE.U32 R8, R4, c[0x0][0x180], R8 ;  /* 0x0000600004087a25 */ /* 0x000fe800078e0008 */
[C---:B------:R-:W-:Y:S01]  /*2ad0*/  IMAD R5, R3.reuse, c[0x0][0x180], RZ ;  /* 0x0000600003057a24 */ /* 0x040fe200078e02ff */
[----:B------:R-:W-:Y:S01]  /*2ae0*/  IADD3 R2, P0, R8, UR12, RZ ;  /* 0x0000000c08027c10 */ /* 0x000fe2000ff1e0ff */
[C---:B------:R-:W-:Y:S04]  /*2af0*/  @!P1 IMAD.WIDE.U32 R6, R4.reuse, c[0x0][0x270], R192 ;  /* 0x00009c0004069a25 */ /* 0x040fe800078e00c0 */
[C---:B------:R-:W-:Y:S02]  /*2b00*/  IMAD R5, R4.reuse, c[0x0][0x184], R5 ;  /* 0x0000610004057a24 */ /* 0x040fe400078e0205 */
[----:B------:R-:W-:Y:S03]  /*2b10*/  @!P1 IMAD R3, R3, c[0x0][0x270], RZ ;  /* 0x00009c0003039a24 */ /* 0x000fe600078e02ff */
[----:B------:R-:W-:Y:S01]  /*2b20*/  IADD3.X R5, R9, UR15, R5, P0, !PT ;  /* 0x0000000f09057c10 */ /* 0x000fe200087fe405 */
[----:B------:R-:W-:Y:S01]  /*2b30*/  @!P1 IMAD R3, R4, c[0x0][0x274], R3 ;  /* 0x00009d0004039a24 */ /* 0x000fe200078e0203 */
[----:B------:R-:W-:Y:S04]  /*2b40*/  @!P1 IADD3 R4, P0, R6, UR11, RZ ;  /* 0x0000000b06049c10 */ /* 0x000fe8000ff1e0ff */
[----:B------:R-:W-:Y:S02]  /*2b50*/  @!P1 IADD3.X R3, R7, UR17, R3, P0, !PT ;  /* 0x0000001107039c10 */ /* 0x000fe400087fe403 */
[C---:B------:R-:W-:Y:S04]  /*2b60*/  LEA R7, P0, R2.reuse, c[0x0][0x160], 0x1 ;  /* 0x0000580002077a11 */ /* 0x040fe800078008ff */
[----:B------:R-:W-:Y:S01]  /*2b70*/  LEA.HI.X R5, R2, c[0x0][0x164], R5, 0x1, P0 ;  /* 0x0000590002057a11 */ /* 0x000fe200000f0c05 */
[----:B------:R-:W-:Y:S01]  /*2b80*/  IMAD.U32 R2, RZ, RZ, UR26 ;  /* 0x0000001aff027e24 */ /* 0x000fe2000f8e00ff */
[C---:B------:R-:W-:Y:S04]  /*2b90*/  @!P1 LEA R8, P0, R4.reuse, c[0x0][0x258], 0x2 ;  /* 0x0000960004089a11 */ /* 0x040fe800078010ff */
[----:B------:R-:W-:Y:S01]  /*2ba0*/  @!P1 LEA.HI.X R9, R4, c[0x0][0x25c], R3, 0x2, P0 ;  /* 0x0000970004099a11 */ /* 0x000fe200000f1403 */
[----:B------:R-:W-:Y:S01]  /*2bb0*/  IMAD.U32 R3, RZ, RZ, UR26 ;  /* 0x0000001aff037e24 */ /* 0x000fe2000f8e00ff */
[----:B------:R-:W-:Y:S02]  /*2bc0*/  LEA R6, P0, R2, R7, 0x7 ;  /* 0x0000000702067211 */ /* 0x000fe400078038ff */
[----:B------:R-:W-:Y:S02]  /*2bd0*/  MOV R2, UR4 ;  /* 0x0000000400027c02 */ /* 0x000fe40008000f00 */
[----:B------:R-:W-:Y:S02]  /*2be0*/  IADD3 R4, R186, 0xc080, RZ ;  /* 0x0000c080ba047810 */ /* 0x000fe40007ffe0ff */
[----:B------:R-:W-:Y:S01]  /*2bf0*/  LEA.HI.X R7, R3, R5, R2, 0x7, P0 ;  /* 0x0000000503077211 */ /* 0x000fe200000f3c02 */
[----:B------:R-:W-:Y:S01]  /*2c00*/  IMAD.U32 R3, RZ, RZ, UR23 ;  /* 0x00000017ff037e24 */ /* 0x000fe2000f8e00ff */
[----:B------:R-:W-:Y:S01]  /*2c10*/  ISETP.GE.OR P0, PT, R190, UR6, P6 ;  /* 0x00000006be007c0c */ /* 0x000fe2000b706670 */
[----:B------:R-:W-:Y:S02]  /*2c20*/  IMAD.U32 R2, RZ, RZ, UR14 ;  /* 0x0000000eff027e24 */ /* 0x000fe4000f8e00ff */
[C---:B------:R-:W-:Y:S01]  /*2c30*/  IMAD R4, R3.reuse, 0x3000, R4 ;  /* 0x0000300003047824 */ /* 0x040fe200078e0204 */
[----:B------:R-:W-:Y:S02]  /*2c40*/  @!P1 LEA R3, R3, R192, 0x6 ;  /* 0x000000c003039211 */ /* 0x000fe400078e30ff */
[----:B------:R-:W-:Y:S03]  /*2c50*/  @!P1 LEA R2, R2, 0x40, 0x6 ;  /* 0x0000004002029811 */ /* 0x000fe600078e30ff */
[----:B------:R-:W-:Y:S02]  /*2c60*/  @!P1 IMAD.SHL.U32 R5, R3, 0x4, RZ ;  /* 0x0000000403059824 */ /* 0x000fe400078e00ff */
[----:B------:R-:W-:Y:S02]  /*2c70*/  @!P1 IMAD.WIDE R8, R2, 0x4, R8 ;  /* 0x0000000402089825 */ /* 0x000fe400078e0208 */
[----:B------:R-:W-:Y:S01]  /*2c80*/  @!PT LDS RZ, [RZ] ;  /* 0x00000000fffff984 */ /* 0x000fe20000000800 */
[----:B------:R-:W-:Y:S01]  /*2c90*/  @!PT LDS RZ, [RZ] ;  /* 0x00000000fffff984 */ /* 0x000fe20000000800 */
[----:B------:R-:W-:Y:S01]  /*2ca0*/  @!PT LDS RZ, [RZ] ;  /* 0x00000000fffff984 */ /* 0x000fe20000000800 */
[----:B------:R2:W-:Y:S01]  /*2cb0*/  LDGSTS.E.BYPASS.LTC128B.128 [R4], [R6.64], !P0 ;  /* 0x0000000006047fae */ /* 0x0005e2000c101d58 */
[C---:B------:R-:W-:Y:S11]  /*2cc0*/  ISETP.GE.OR P0, PT, R190.reuse, UR6, !P3 ;  /* 0x00000006be007c0c */ /* 0x040ff6000df06670 */
[----:B------:R-:W-:Y:S02]  /*2cd0*/  @!UPT UIADD3 URZ, URZ, URZ, URZ ;  /* 0x0000003f3f3ff290 */ /* 0x000fe4000fffe03f */
[----:B------:R2:W-:Y:S01]  /*2ce0*/  LDGSTS.E.BYPASS.LTC128B.128 [R4+0x1000], [R6.64+0x40], !P0 ;  /* 0x0100004006047fae */ /* 0x0005e2000c101d58 */
[----:B------:R-:W-:Y:S11]  /*2cf0*/  ISETP.GE.OR P0, PT, R190, UR6, !P2 ;  /* 0x00000006be007c0c */ /* 0x000ff6000d706670 */
[----:B------:R-:W-:Y:S02]  /*2d00*/  @!UPT UIADD3 URZ, URZ, URZ, URZ ;  /* 0x0000003f3f3ff290 */ /* 0x000fe4000fffe03f */
[----:B------:R2:W-:Y:S07]  /*2d10*/  LDGSTS.E.BYPASS.LTC128B.128 [R4+0x2000], [R6.64+0x80], !P0 ;  /* 0x0200008006047fae */ /* 0x0005ee000c101d58 */
[----:B------:R2:W-:Y:S02]  /*2d20*/  @!P1 LDGSTS.E.BYPASS.LTC128B.128 [R5+0x18080], [R8.64] ;  /* 0x1808000008059fae */ /* 0x0005e4000b901d58 */
.L_x_657:
[-C--:B-12345:R-:W-:Y:S01]  /*2d30*/  HMMA.16816.F32.BF16 R4, R132, R136.reuse, RZ ;  /* 0x000000888404723c */ /* 0x0befe200000418ff */
[----:B------:R-:W0:Y:S01]  /*2d40*/  LDGDEPBAR ;  /* 0x00000000000079af */ /* 0x000e220000000000 */
[----:B------:R-:W-:Y:S01]  /*2d50*/  UMOV UR4, 0x1800 ;  /* 0x0000180000047882 */ /* 0x000fe20000000000 */
[----:B------:R-:W-:Y:S01]  /*2d60*/  ISETP.GT.AND P0, PT, R200, RZ, PT ;  /* 0x000000ffc800720c */ /* 0x000fe20003f04270 */
[----:B------:R-:W-:Y:S02]  /*2d70*/  UIMAD UR4, UR5, UR4, 0x800 ;  /* 0x00000800050474a4 */ /* 0x000fe4000f8e0204 */
[----:B------:R-:W-:Y:S01]  /*2d80*/  UIADD3 UR26, UR14, 0x2, URZ ;  /* 0x000000020e1a7890 */ /* 0x000fe2000fffe03f */
[----:B------:R-:W-:Y:S01]  /*2d90*/  FSEL R171, R213, -INF , P0 ;  /* 0xff800000d5ab7808 */ /* 0x000fe20000000000 */
[C---:B------:R-:W-:Y:S02]  /*2da0*/  HMMA.16816.F32.BF16 R8, R140.reuse, R136, RZ ;  /* 0x000000888c08723c */ /* 0x040fe400000418ff */
[----:B------:R-:W-:Y:S02]  /*2db0*/  UISETP.GE.AND UP0, UPT, UR26, UR19, UPT ;  /* 0x000000131a00728c */ /* 0x000fe4000bf06270 */
[----:B------:R-:W-:Y:S01]  /*2dc0*/  IADD3 R2, R184, UR4, RZ ;  /* 0x00000004b8027c10 */ /* 0x000fe2000fffe0ff */
[----:B------:R-:W-:Y:S02]  /*2dd0*/  FFMA.FTZ R171, R171, c[0x0][0x29c], -R246 ;  /* 0x0000a700abab7a23 */ /* 0x000fe400000108f6 */
[----:B------:R-:W-:Y:S01]  /*2de0*/  FFMA.FTZ R213, -R213, R213, 1 ;  /* 0x3f800000d5d57423 */ /* 0x000fe200000101d5 */
[-C--:B------:R-:W-:Y:S01]  /*2df0*/  HMMA.16816.F32.BF16 R12, R140, R138.reuse, RZ ;  /* 0x0000008a8c0c723c */ /* 0x080fe200000418ff */
[----:B------:R-:W-:Y:S02]  /*2e00*/  SHF.L.U32 R3, R2, 0x1, RZ ;  /* 0x0000000102037819 */ /* 0x000fe400000006ff */
[----:B------:R-:W-:Y:S05]  /*2e10*/  MUFU.EX2 R171, R171 ;  /* 0x000000ab00ab7308 */ /* 0x000fea0000000800 */
[C---:B------:R-:W-:Y:S01]  /*2e20*/  HMMA.16816.F32.BF16 R16, R132.reuse, R138, RZ ;  /* 0x0000008a8410723c */ /* 0x040fe200000418ff */
[----:B------:R-:W-:Y:S07]  /*2e30*/  LDSM.16.M88.4 R136, [R180+0x8080] ;  /* 0x00808000b488783b */ /* 0x000fee0000000200 */
[-C--:B------:R-:W-:Y:S08]  /*2e40*/  HMMA.16816.F32.BF16 R20, R132, R144.reuse, RZ ;  /* 0x000000908414723c */ /* 0x080ff000000418ff */
[C---:B------:R-:W-:Y:S08]  /*2e50*/  HMMA.16816.F32.BF16 R24, R140.reuse, R144, RZ ;  /* 0x000000908c18723c */ /* 0x040ff000000418ff */
[-C--:B------:R-:W-:Y:S01]  /*2e60*/  HMMA.16816.F32.BF16 R28, R140, R146.reuse, RZ ;  /* 0x000000928c1c723c */ /* 0x080fe200000418ff */
[----:B------:R-:W-:Y:S07]  /*2e70*/  LDSM.16.M88.4 R140, [R3+0x12880] ;  /* 0x01288000038c783b */ /* 0x000fee0000000200 */
[----:B------:R-:W-:Y:S01]  /*2e80*/  HMMA.16816.F32.BF16 R32, R132, R146, RZ ;  /* 0x000000928420723c */ /* 0x000fe200000418ff */
[----:B------:R-:W1:Y:S07]  /*2e90*/  LDSM.16.M88.4 R132, [R3+0x12080] ;  /* 0x012080000384783b */ /* 0x000e6e0000000200 */
[-C--:B------:R-:W-:Y:S01]  /*2ea0*/  HMMA.16816.F32.BF16 R4, R148, R152.reuse, R4 ;  /* 0x000000989404723c */ /* 0x080fe20000041804 */
[----:B------:R-:W2:Y:S07]  /*2eb0*/  LDSM.16.M88.4 R144, [R180+0x9080] ;  /* 0x00908000b490783b */ /* 0x000eae0000000200 */
[C---:B------:R-:W-:Y:S07]  /*2ec0*/  HMMA.16816.F32.BF16 R8, R156.reuse, R152, R8 ;  /* 0x000000989c08723c */ /* 0x040fee0000041808 */
[----:B------:R-:W-:Y:S01]  /*2ed0*/  IADD3 R152, R184, UR4, R181 ;  /* 0x00000004b8987c10 */ /* 0x000fe2000fffe0b5 */
[-C--:B------:R-:W-:Y:S04]  /*2ee0*/  HMMA.16816.F32.BF16 R12, R156, R154.reuse, R12 ;  /* 0x0000009a9c0c723c */ /* 0x080fe8000004180c */
[----:B------:R-:W-:Y:S04]  /*2ef0*/  SHF.L.U32 R2, R152, 0x1, RZ ;  /* 0x0000000198027819 */ /* 0x000fe800000006ff */
[C---:B------:R-:W-:Y:S01]  /*2f00*/  HMMA.16816.F32.BF16 R16, R148.reuse, R154, R16 ;  /* 0x0000009a9410723c */ /* 0x040fe20000041810 */
[----:B------:R-:W-:Y:S07]  /*2f10*/  LDSM.16.M88.4 R152, [R2+0x12080] ;  /* 0x012080000298783b */ /* 0x000fee0000000200 */
[-C--:B------:R-:W-:Y:S01]  /*2f20*/  HMMA.16816.F32.BF16 R20, R148, R160.reuse, R20 ;  /* 0x000000a09414723c */ /* 0x080fe20000041814 */
[----:B------:R-:W-:Y:S07]  /*2f30*/  LDSM.16.M88.4 R164, [R2+0x12880] ;  /* 0x0128800002a4783b */ /* 0x000fee0000000200 */
[C---:B------:R-:W-:Y:S08]  /*2f40*/  HMMA.16816.F32.BF16 R24, R156.reuse, R160, R24 ;  /* 0x000000a09c18723c */ /* 0x040ff00000041818 */
[-C--:B------:R-:W-:Y:S01]  /*2f50*/  HMMA.16816.F32.BF16 R28, R156, R162.reuse, R28 ;  /* 0x000000a29c1c723c */ /* 0x080fe2000004181c */
[----:B------:R-:W3:Y:S07]  /*2f60*/  LDSM.16.M88.4 R156, [R172+0x8080] ;  /* 0x00808000ac9c783b */ /* 0x000eee0000000200 */
[----:B------:R-:W-:Y:S01]  /*2f70*/  HMMA.16816.F32.BF16 R32, R148, R162, R32 ;  /* 0x000000a29420723c */ /* 0x000fe20000041820 */
[----:B------:R-:W4:Y:S07]  /*2f80*/  LDSM.16.M88.4 R148, [R172+0x9080] ;  /* 0x00908000ac94783b */ /* 0x000f2e0000000200 */
[-C--:B-1----:R-:W-:Y:S08]  /*2f90*/  HMMA.16816.F32.BF16 R4, R132, R136.reuse, R4 ;  /* 0x000000888404723c */ /* 0x082ff00000041804 */
[C---:B------:R-:W-:Y:S08]  /*2fa0*/  HMMA.16816.F32.BF16 R8, R140.reuse, R136, R8 ;  /* 0x000000888c08723c */ /* 0x040ff00000041808 */
[-C--:B------:R-:W-:Y:S08]  /*2fb0*/  HMMA.16816.F32.BF16 R12, R140, R138.reuse, R12 ;  /* 0x0000008a8c0c723c */ /* 0x080ff0000004180c */
[C---:B------:R-:W-:Y:S01]  /*2fc0*/  HMMA.16816.F32.BF16 R16, R132.reuse, R138, R16 ;  /* 0x0000008a8410723c */ /* 0x040fe20000041810 */
[----:B------:R-:W-:Y:S07]  /*2fd0*/  LDSM.16.M88.4 R136, [R3+0x13080] ;  /* 0x013080000388783b */ /* 0x000fee0000000200 */
[-C--:B--2---:R-:W-:Y:S08]  /*2fe0*/  HMMA.16816.F32.BF16 R20, R132, R144.reuse, R20 ;  /* 0x000000908414723c */ /* 0x084ff00000041814 */
[C---:B------:R-:W-:Y:S07]  /*2ff0*/  HMMA.16816.F32.BF16 R24, R140.reuse, R144, R24 ;  /* 0x000000908c18723c */ /* 0x040fee0000041818 */
[C---:B------:R-:W-:Y:S01]  /*3000*/  FSEL R144, R209.reuse, -INF , P0 ;  /* 0xff800000d1907808 */ /* 0x040fe20000000000 */
[-C--:B------:R-:W-:Y:S01]  /*3010*/  HMMA.16816.F32.BF16 R28, R140, R146.reuse, R28 ;  /* 0x000000928c1c723c */ /* 0x080fe2000004181c */
[----:B------:R-:W1:Y:S03]  /*3020*/  LDSM.16.M88.4 R140, [R180+0xa080] ;  /* 0x00a08000b48c783b */ /* 0x000e660000000200 */
[----:B------:R-:W-:Y:S04]  /*3030*/  FFMA.FTZ R209, -R209, R209, 1 ;  /* 0x3f800000d1d17423 */ /* 0x000fe800000101d1 */
[----:B------:R-:W-:Y:S01]  /*3040*/  HMMA.16816.F32.BF16 R32, R132, R146, R32 ;  /* 0x000000928420723c */ /* 0x000fe20000041820 */
[----:B------:R2:W5:Y:S07]  /*3050*/  LDSM.16.M88.4 R132, [R3+0x13880] ;  /* 0x013880000384783b */ /* 0x00056e0000000200 */
[-C--:B---3--:R-:W-:Y:S08]  /*3060*/  HMMA.16816.F32.BF16 R4, R152, R156.reuse, R4 ;  /* 0x0000009c9804723c */ /* 0x088ff00000041804 */
[C---:B------:R-:W-:Y:S07]  /*3070*/  HMMA.16816.F32.BF16 R8, R164.reuse, R156, R8 ;  /* 0x0000009ca408723c */ /* 0x040fee0000041808 */
[----:B------:R-:W-:Y:S01]  /*3080*/  FSEL R156, R215, -INF , P0 ;  /* 0xff800000d79c7808 */ /* 0x000fe20000000000 */
[-C--:B------:R-:W-:Y:S04]  /*3090*/  HMMA.16816.F32.BF16 R12, R164, R158.reuse, R12 ;  /* 0x0000009ea40c723c */ /* 0x080fe8000004180c */
[----:B--2---:R-:W-:Y:S02]  /*30a0*/  FFMA.FTZ R3, R144, c[0x0][0x29c], -R247 ;  /* 0x0000a70090037a23 */ /* 0x004fe400000108f7 */
[----:B------:R-:W2:Y:S01]  /*30b0*/  LDSM.16.M88.4 R144, [R180+0xb080] ;  /* 0x00b08000b490783b */ /* 0x000ea20000000200 */
[----:B------:R-:W-:Y:S01]  /*30c0*/  FFMA.FTZ R156, R156, c[0x0][0x29c], -R245 ;  /* 0x0000a7009c9c7a23 */ /* 0x000fe200000108f5 */
[C---:B------:R-:W-:Y:S02]  /*30d0*/  HMMA.16816.F32.BF16 R16, R152.reuse, R158, R16 ;  /* 0x0000009e9810723c */ /* 0x040fe40000041810 */
[----:B------:R-:W-:Y:S06]  /*30e0*/  MUFU.EX2 R3, R3 ;  /* 0x0000000300037308 */ /* 0x000fec0000000800 */
[-C--:B----4-:R-:W-:Y:S04]  /*30f0*/  HMMA.16816.F32.BF16 R20, R152, R148.reuse, R20 ;  /* 0x000000949814723c */ /* 0x090fe80000041814 */
[----:B------:R-:W-:Y:S04]  /*3100*/  MUFU.EX2 R156, R156 ;  /* 0x0000009c009c7308 */ /* 0x000fe80000000800 */
[C---:B------:R-:W-:Y:S08]  /*3110*/  HMMA.16816.F32.BF16 R24, R164.reuse, R148, R24 ;  /* 0x00000094a418723c */ /* 0x040ff00000041818 */
[-C--:B------:R-:W-:Y:S08]  /*3120*/  HMMA.16816.F32.BF16 R28, R164, R150.reuse, R28 ;  /* 0x00000096a41c723c */ /* 0x080ff0000004181c */
[----:B------:R-:W-:Y:S07]  /*3130*/  HMMA.16816.F32.BF16 R32, R152, R150, R32 ;  /* 0x000000969820723c */ /* 0x000fee0000041820 */
[----:B------:R-:W-:Y:S01]  /*3140*/  FSEL R153, R217, -INF , P0 ;  /* 0xff800000d9997808 */ /* 0x000fe20000000000 */
[-C--:B-1----:R-:W-:Y:S05]  /*3150*/  HMMA.16816.F32.BF16 R4, R136, R140.reuse, R4 ;  /* 0x0000008c8804723c */ /* 0x082fea0000041804 */
[--C-:B------:R-:W-:Y:S01]  /*3160*/  FFMA.FTZ R153, R153, c[0x0][0x29c], -R242.reuse ;  /* 0x0000a70099997a23 */ /* 0x100fe200000108f2 */
[----:B------:R-:W-:Y:S01]  /*3170*/  ISETP.GT.AND P0, PT, R200, 0x1, PT ;  /* 0x00000001c800780c */ /* 0x000fe20003f04270 */
[----:B------:R-:W-:Y:S01]  /*3180*/  FFMA.FTZ R217, -R217, R217, 1 ;  /* 0x3f800000d9d97423 */ /* 0x000fe200000101d9 */
[C---:B-----5:R-:W-:Y:S03]  /*3190*/  HMMA.16816.F32.BF16 R8, R132.reuse, R140, R8 ;  /* 0x0000008c8408723c */ /* 0x060fe60000041808 */
[----:B------:R-:W-:Y:S01]  /*31a0*/  MUFU.EX2 R153, R153 ;  /* 0x0000009900997308 */ /* 0x000fe20000000800 */
[C---:B------:R-:W-:Y:S01]  /*31b0*/  FSEL R148, R212.reuse, -INF , P0 ;  /* 0xff800000d4947808 */ /* 0x040fe20000000000 */
[----:B------:R-:W-:Y:S01]  /*31c0*/  FFMA.FTZ R212, -R212, R212, 1 ;  /* 0x3f800000d4d47423 */ /* 0x000fe200000101d4 */
[C---:B------:R-:W-:Y:S01]  /*31d0*/  FSEL R169, R214.reuse, -INF , P0 ;  /* 0xff800000d6a97808 */ /* 0x040fe20000000000 */
[----:B------:R-:W-:Y:S01]  /*31e0*/  FFMA.FTZ R214, -R214, R214, 1 ;  /* 0x3f800000d6d67423 */ /* 0x000fe200000101d6 */
[-C--:B------:R-:W-:Y:S04]  /*31f0*/  HMMA.16816.F32.BF16 R12, R132, R142.reuse, R12 ;  /* 0x0000008e840c723c */ /* 0x080fe8000004180c */
[----:B------:R-:W-:Y:S01]  /*3200*/  FSEL R154, R216, -INF , P0 ;  /* 0xff800000d89a7808 */ /* 0x000fe20000000000 */
[----:B------:R-:W-:Y:S01]  /*3210*/  FFMA.FTZ R152, R148, c[0x0][0x29c], -R247 ;  /* 0x0000a70094987a23 */ /* 0x000fe200000108f7 */
[C---:B------:R-:W-:Y:S01]  /*3220*/  FSEL R155, R218.reuse, -INF , P0 ;  /* 0xff800000da9b7808 */ /* 0x040fe20000000000 */
[----:B------:R-:W-:Y:S01]  /*3230*/  FFMA.FTZ R218, -R218, R218, 1 ;  /* 0x3f800000dada7423 */ /* 0x000fe200000101da */
[C---:B------:R-:W-:Y:S03]  /*3240*/  HMMA.16816.F32.BF16 R16, R136.reuse, R142, R16 ;  /* 0x0000008e8810723c */ /* 0x040fe60000041810 */
[----:B------:R-:W-:Y:S01]  /*3250*/  MUFU.EX2 R152, R152 ;  /* 0x0000009800987308 */ /* 0x000fe20000000800 */
[----:B------:R-:W-:Y:S01]  /*3260*/  ISETP.GT.AND P0, PT, R200, 0x20, PT ;  /* 0x00000020c800780c */ /* 0x000fe20003f04270 */
[----:B------:R-:W-:Y:S02]  /*3270*/  FFMA.FTZ R154, R154, c[0x0][0x29c], -R245 ;  /* 0x0000a7009a9a7a23 */ /* 0x000fe400000108f5 */
[--C-:B------:R-:W-:Y:S01]  /*3280*/  FFMA.FTZ R155, R155, c[0x0][0x29c], -R242.reuse ;  /* 0x0000a7009b9b7a23 */ /* 0x100fe200000108f2 */
[-C--:B--2---:R-:W-:Y:S04]  /*3290*/  HMMA.16816.F32.BF16 R20, R136, R144.reuse, R20 ;  /* 0x000000908814723c */ /* 0x084fe80000041814 */
[C---:B------:R-:W-:Y:S01]  /*32a0*/  FSEL R148, R223.reuse, -INF , P0 ;  /* 0xff800000df947808 */ /* 0x040fe20000000000 */
[----:B------:R-:W-:Y:S01]  /*32b0*/  FFMA.FTZ R223, -R223, R223, 1 ;  /* 0x3f800000dfdf7423 */ /* 0x000fe200000101df */
[----:B------:R-:W-:Y:S02]  /*32c0*/  FSEL R162, R219, -INF , P0 ;  /* 0xff800000dba27808 */ /* 0x000fe40000000000 */
[C---:B------:R-:W-:Y:S04]  /*32d0*/  HMMA.16816.F32.BF16 R24, R132.reuse, R144, R24 ;  /* 0x000000908418723c */ /* 0x040fe80000041818 */
[----:B------:R-:W-:Y:S01]  /*32e0*/  FSEL R249, R225, -INF , P0 ;  /* 0xff800000e1f97808 */ /* 0x000fe20000000000 */
[----:B------:R-:W-:Y:S01]  /*32f0*/  FFMA.FTZ R157, R148, c[0x0][0x29c], -R247 ;  /* 0x0000a700949d7a23 */ /* 0x000fe200000108f7 */
[----:B------:R-:W-:Y:S01]  /*3300*/  FSEL R161, R221, -INF , P0 ;  /* 0xff800000dda17808 */ /* 0x000fe20000000000 */
[----:B------:R-:W-:Y:S01]  /*3310*/  LDSM.16.M88.4 R148, [R172+0xa080] ;  /* 0x00a08000ac94783b */ /* 0x000fe20000000200 */
[-C--:B------:R-:W-:Y:S03]  /*3320*/  HMMA.16816.F32.BF16 R28, R132, R146.reuse, R28 ;  /* 0x00000092841c723c */ /* 0x080fe6000004181c */
[----:B------:R-:W-:Y:S01]  /*3330*/  ISETP.GT.AND P0, PT, R200, 0x21, PT ;  /* 0x00000021c800780c */ /* 0x000fe20003f04270 */
[----:B------:R-:W-:Y:S01]  /*3340*/  FFMA.FTZ R162, R162, c[0x0][0x29c], -R245 ;  /* 0x0000a700a2a27a23 */ /* 0x000fe200000108f5 */
[----:B------:R-:W1:Y:S01]  /*3350*/  MUFU.EX2 R157, R157 ;  /* 0x0000009d009d7308 */ /* 0x000e620000000800 */
[----:B------:R-:W-:Y:S01]  /*3360*/  FFMA.FTZ R161, R161, c[0x0][0x29c], -R242 ;  /* 0x0000a700a1a17a23 */ /* 0x000fe200000108f2 */
[----:B------:R-:W-:Y:S01]  /*3370*/  FSEL R140, R224, -INF , P0 ;  /* 0xff800000e08c7808 */ /* 0x000fe20000000000 */
[----:B------:R-:W-:Y:S01]  /*3380*/  HMMA.16816.F32.BF16 R32, R136, R146, R32 ;  /* 0x000000928820723c */ /* 0x000fe20000041820 */
[----:B------:R-:W-:Y:S03]  /*3390*/  LDSM.16.M88.4 R132, [R2+0x13880] ;  /* 0x013880000284783b */ /* 0x000fe60000000200 */
[----:B------:R-:W-:Y:S01]  /*33a0*/  FSEL R183, R226, -INF , P0 ;  /* 0xff800000e2b77808 */ /* 0x000fe20000000000 */
[----:B------:R-:W-:Y:S01]  /*33b0*/  FFMA.FTZ R158, R140, c[0x0][0x29c], -R247 ;  /* 0x0000a7008c9e7a23 */ /* 0x000fe200000108f7 */
[----:B------:R-:W-:Y:S01]  /*33c0*/  FSEL R160, R220, -INF , P0 ;  /* 0xff800000dca07808 */ /* 0x000fe20000000000 */
[--C-:B------:R-:W-:Y:S01]  /*33d0*/  FFMA.FTZ R146, R169, c[0x0][0x29c], -R246.reuse ;  /* 0x0000a700a9927a23 */ /* 0x100fe200000108f6 */
[----:B------:R-:W-:Y:S01]  /*33e0*/  FSEL R159, R222, -INF , P0 ;  /* 0xff800000de9f7808 */ /* 0x000fe20000000000 */
[----:B------:R-:W-:Y:S01]  /*33f0*/  LDSM.16.M88.4 R136, [R172+0xb080] ;  /* 0x00b08000ac88783b */ /* 0x000fe20000000200 */
[----:B------:R-:W-:Y:S01]  /*3400*/  ISETP.GT.AND P0, PT, R200, 0x40, PT ;  /* 0x00000040c800780c */ /* 0x000fe20003f04270 */
[----:B------:R-:W2:Y:S01]  /*3410*/  MUFU.EX2 R158, R158 ;  /* 0x0000009e009e7308 */ /* 0x000ea20000000800 */
[----:B------:R-:W-:Y:S02]  /*3420*/  FFMA.FTZ R160, R160, c[0x0][0x29c], -R245 ;  /* 0x0000a700a0a07a23 */ /* 0x000fe400000108f5 */
[----:B------:R-:W-:Y:S01]  /*3430*/  FSEL R140, R227, -INF , P0 ;  /* 0xff800000e38c7808 */ /* 0x000fe20000000000 */
[----:B------:R-:W-:Y:S01]  /*3440*/  FFMA.FTZ R147, R249, c[0x0][0x29c], -R246 ;  /* 0x0000a700f9937a23 */ /* 0x000fe200000108f6 */
[----:B------:R-:W-:Y:S01]  /*3450*/  FSEL R164, R231, -INF , P0 ;  /* 0xff800000e7a47808 */ /* 0x000fe20000000000 */
[--C-:B------:R-:W-:Y:S01]  /*3460*/  FFMA.FTZ R159, R159, c[0x0][0x29c], -R242.reuse ;  /* 0x0000a7009f9f7a23 */ /* 0x100fe200000108f2 */
[----:B------:R-:W-:Y:S01]  /*3470*/  FSEL R165, R233, -INF , P0 ;  /* 0xff800000e9a57808 */ /* 0x000fe20000000000 */
[----:B------:R-:W-:Y:S01]  /*3480*/  FFMA.FTZ R163, R140, c[0x0][0x29c], -R247 ;  /* 0x0000a7008ca37a23 */ /* 0x000fe200000108f7 */
[----:B------:R-:W-:Y:S01]  /*3490*/  FSEL R250, R229, -INF , P0 ;  /* 0xff800000e5fa7808 */ /* 0x000fe20000000000 */
[----:B------:R-:W-:Y:S01]  /*34a0*/  FFMA.FTZ R164, R164, c[0x0][0x29c], -R245 ;  /* 0x0000a700a4a47a23 */ /* 0x000fe200000108f5 */
[----:B------:R-:W-:Y:S01]  /*34b0*/  ISETP.GT.AND P0, PT, R200, 0x41, PT ;  /* 0x00000041c800780c */ /* 0x000fe20003f04270 */
[----:B------:R-:W-:Y:S01]  /*34c0*/  MUFU.EX2 R146, R146 ;  /* 0x0000009200927308 */ /* 0x000fe20000000800 */
[----:B------:R-:W-:Y:S02]  /*34d0*/  FFMA.FTZ R165, R165, c[0x0][0x29c], -R242 ;  /* 0x0000a700a5a57a23 */ /* 0x000fe400000108f2 */
[----:B------:R-:W-:Y:S01]  /*34e0*/  FSEL R140, R228, -INF , P0 ;  /* 0xff800000e48c7808 */ /* 0x000fe20000000000 */
[--C-:B------:R-:W-:Y:S01]  /*34f0*/  FFMA.FTZ R169, R250, c[0x0][0x29c], -R246.reuse ;  /* 0x0000a700faa97a23 */ /* 0x100fe200000108f6 */
[----:B------:R-:W-:Y:S01]  /*3500*/  FSEL R248, R230, -INF , P0 ;  /* 0xff800000e6f87808 */ /* 0x000fe20000000000 */
[----:B------:R-:W-:Y:S01]  /*3510*/  FFMA.FTZ R224, -R224, R224, 1 ;  /* 0x3f800000e0e07423 */ /* 0x000fe200000101e0 */
[----:B------:R-:W-:Y:S01]  /*3520*/  FSEL R166, R232, -INF , P0 ;  /* 0xff800000e8a67808 */ /* 0x000fe20000000000 */
[----:B------:R-:W-:Y:S01]  /*3530*/  FFMA.FTZ R141, R140, c[0x0][0x29c], -R247 ;  /* 0x0000a7008c8d7a23 */ /* 0x000fe200000108f7 */
[----:B------:R-:W-:Y:S01]  /*3540*/  FSEL R167, R234, -INF , P0 ;  /* 0xff800000eaa77808 */ /* 0x000fe20000000000 */
[----:B------:R-:W-:Y:S01]  /*3550*/  MUFU.EX2 R163, R163 ;  /* 0x000000a300a37308 */ /* 0x000fe20000000800 */
[----:B------:R-:W-:Y:S01]  /*3560*/  ISETP.GT.AND P0, PT, R200, 0x60, PT ;  /* 0x00000060c800780c */ /* 0x000fe20003f04270 */
[----:B------:R-:W-:Y:S02]  /*3570*/  FFMA.FTZ R166, R166, c[0x0][0x29c], -R245 ;  /* 0x0000a700a6a67a23 */ /* 0x000fe400000108f5 */
[----:B------:R-:W-:Y:S01]  /*3580*/  FFMA.FTZ R248, R248, c[0x0][0x29c], -R246 ;  /* 0x0000a700f8f87a23 */ /* 0x000fe200000108f6 */
[----:B------:R-:W-:Y:S01]  /*3590*/  FSEL R140, R240, -INF , P0 ;  /* 0xff800000f08c7808 */ /* 0x000fe20000000000 */
[--C-:B------:R-:W-:Y:S01]  /*35a0*/  FFMA.FTZ R167, R167, c[0x0][0x29c], -R242.reuse ;  /* 0x0000a700a7a77a23 */ /* 0x100fe200000108f2 */
[----:B------:R-:W-:Y:S01]  /*35b0*/  FSEL R251, R243, -INF , P0 ;  /* 0xff800000f3fb7808 */ /* 0x000fe20000000000 */
[----:B------:R-:W-:Y:S01]  /*35c0*/  FFMA.FTZ R227, -R227, R227, 1 ;  /* 0x3f800000e3e37423 */ /* 0x000fe200000101e3 */
[----:B------:R-:W-:Y:S01]  /*35d0*/  FSEL R168, R235, -INF , P0 ;  /* 0xff800000eba87808 */ /* 0x000fe20000000000 */
[----:B------:R3:W4:Y:S01]  /*35e0*/  MUFU.EX2 R144, R141 ;  /* 0x0000008d00907308 */ /* 0x0007220000000800 */
[----:B------:R-:W-:Y:S01]  /*35f0*/  FFMA.FTZ R170, R140, c[0x0][0x29c], -R247 ;  /* 0x0000a7008caa7a23 */ /* 0x000fe200000108f7 */
[----:B------:R-:W-:Y:S01]  /*3600*/  FSEL R145, R237, -INF , P0 ;  /* 0xff800000ed917808 */ /* 0x000fe20000000000 */
[----:B------:R-:W-:Y:S01]  /*3610*/  FFMA.FTZ R228, -R228, R228, 1 ;  /* 0x3f800000e4e47423 */ /* 0x000fe200000101e4 */
[----:B------:R-:W-:Y:S01]  /*3620*/  ISETP.GT.AND P0, PT, R200, 0x61, PT ;  /* 0x00000061c800780c */ /* 0x000fe20003f04270 */
[----:B------:R-:W-:Y:S02]  /*3630*/  FFMA.FTZ R168, R168, c[0x0][0x29c], -R245 ;  /* 0x0000a700a8a87a23 */ /* 0x000fe400000108f5 */
[----:B------:R-:W-:Y:S01]  /*3640*/  FFMA.FTZ R145, R145, c[0x0][0x29c], -R242 ;  /* 0x0000a70091917a23 */ /* 0x000fe200000108f2 */
[----:B------:R-:W-:Y:S01]  /*3650*/  FSEL R252, R241, -INF , P0 ;  /* 0xff800000f1fc7808 */ /* 0x000fe20000000000 */
[----:B------:R-:W-:Y:S01]  /*3660*/  FFMA.FTZ R225, -R225, R225, 1 ;  /* 0x3f800000e1e17423 */ /* 0x000fe200000101e1 */
[----:B------:R-:W5:Y:S01]  /*3670*/  MUFU.EX2 R147, R147 ;  /* 0x0000009300937308 */ /* 0x000f620000000800 */
[----:B------:R-:W-:Y:S02]  /*3680*/  FFMA.FTZ R226, -R226, R226, 1 ;  /* 0x3f800000e2e27423 */ /* 0x000fe400000101e2 */
[----:B------:R-:W-:Y:S02]  /*3690*/  FFMA.FTZ R247, R252, c[0x0][0x29c], -R247 ;  /* 0x0000a700fcf77a23 */ /* 0x000fe400000108f7 */
[----:B------:R-:W-:Y:S02]  /*36a0*/  FFMA.FTZ R229, -R229, R229, 1 ;  /* 0x3f800000e5e57423 */ /* 0x000fe400000101e5 */
[----:B------:R-:W-:Y:S02]  /*36b0*/  FFMA.FTZ R230, -R230, R230, 1 ;  /* 0x3f800000e6e67423 */ /* 0x000fe400000101e6 */
[----:B------:R-:W-:Y:S01]  /*36c0*/  FFMA.FTZ R243, -R243, R243, 1 ;  /* 0x3f800000f3f37423 */ /* 0x000fe200000101f3 */
[----:B------:R-:W-:Y:S01]  /*36d0*/  MUFU.EX2 R169, R169 ;  /* 0x000000a900a97308 */ /* 0x000fe20000000800 */
[----:B------:R-:W-:Y:S02]  /*36e0*/  FFMA.FTZ R222, -R222, R222, 1 ;  /* 0x3f800000dede7423 */ /* 0x000fe400000101de */
[----:B------:R-:W-:Y:S01]  /*36f0*/  FFMA.FTZ R221, -R221, R221, 1 ;  /* 0x3f800000dddd7423 */ /* 0x000fe200000101dd */
[----:B---3--:R3:W1:Y:S01]  /*3700*/  LDSM.16.M88.4 R140, [R2+0x13080] ;  /* 0x01308000028c783b */ /* 0x0086620000000200 */
[----:B------:R-:W-:Y:S02]  /*3710*/  FFMA.FTZ R241, -R241, R241, 1 ;  /* 0x3f800000f1f17423 */ /* 0x000fe400000101f1 */
[----:B------:R-:W-:Y:S02]  /*3720*/  FFMA.FTZ R233, -R233, R233, 1 ;  /* 0x3f800000e9e97423 */ /* 0x000fe400000101e9 */
[----:B------:R-:W-:Y:S01]  /*3730*/  FFMA.FTZ R234, -R234, R234, 1 ;  /* 0x3f800000eaea7423 */ /* 0x000fe200000101ea */
[----:B------:R-:W-:Y:S01]  /*3740*/  MUFU.EX2 R145, R145 ;  /* 0x0000009100917308 */ /* 0x000fe20000000800 */
[----:B------:R-:W-:Y:S02]  /*3750*/  FFMA.FTZ R237, -R237, R237, 1 ;  /* 0x3f800000eded7423 */ /* 0x000fe400000101ed */
[----:B------:R-:W-:Y:S07]  /*3760*/  FFMA.FTZ R240, -R240, R240, 1 ;  /* 0x3f800000f0f07423 */ /* 0x000fee00000101f0 */
[----:B------:R-:W-:Y:S01]  /*3770*/  MUFU.EX2 R248, R248 ;  /* 0x000000f800f87308 */ /* 0x000fe20000000800 */
[--C-:B---3--:R-:W-:Y:S09]  /*3780*/  FFMA.FTZ R2, R183, c[0x0][0x29c], -R246.reuse ;  /* 0x0000a700b7027a23 */ /* 0x108ff200000108f6 */
[----:B------:R-:W-:Y:S10]  /*3790*/  MUFU.EX2 R183, R154 ;  /* 0x0000009a00b77308 */ /* 0x000ff40000000800 */
[----:B------:R-:W3:Y:S01]  /*37a0*/  MUFU.EX2 R2, R2 ;  /* 0x0000000200027308 */ /* 0x000ee20000000800 */
[-C--:B-1----:R-:W-:Y:S09]  /*37b0*/  HMMA.16816.F32.BF16 R4, R140, R148.reuse, R4 ;  /* 0x000000948c04723c */ /* 0x082ff20000041804 */
[----:B------:R-:W-:Y:S01]  /*37c0*/  MUFU.EX2 R162, R162 ;  /* 0x000000a200a27308 */ /* 0x000fe20000000800 */
[C---:B------:R-:W-:Y:S01]  /*37d0*/  HMMA.16816.F32.BF16 R8, R132.reuse, R148, R8 ;  /* 0x000000948408723c */ /* 0x040fe20000041808 */
[----:B------:R-:W1:Y:S06]  /*37e0*/  LDS R148, [R238+0x18280] ;  /* 0x01828000ee947984 */ /* 0x000e6c0000000800 */
[--C-:B------:R-:W-:Y:S01]  /*37f0*/  FFMA.FTZ R149, R251, c[0x0][0x29c], -R246.reuse ;  /* 0x0000a700fb957a23 */ /* 0x100fe200000108f6 */
[-C--:B------:R-:W-:Y:S01]  /*3800*/  HMMA.16816.F32.BF16 R12, R132, R150.reuse, R12 ;  /* 0x00000096840c723c */ /* 0x080fe2000004180c */
[----:B------:R-:W-:Y:S07]  /*3810*/  MUFU.EX2 R164, R164 ;  /* 0x000000a400a47308 */ /* 0x000fee0000000800 */
[C---:B------:R-:W-:Y:S03]  /*3820*/  HMMA.16816.F32.BF16 R16, R140.reuse, R150, R16 ;  /* 0x000000968c10723c */ /* 0x040fe60000041810 */
[----:B------:R-:W1:Y:S04]  /*3830*/  MUFU.EX2 R149, R149 ;  /* 0x0000009500957308 */ /* 0x000e680000000800 */
[----:B------:R-:W-:Y:S01]  /*3840*/  FSEL R150, R236, -INF , P0 ;  /* 0xff800000ec967808 */ /* 0x000fe20000000000 */
[-C--:B------:R-:W-:Y:S04]  /*3850*/  HMMA.16816.F32.BF16 R20, R140, R136.reuse, R20 ;  /* 0x000000888c14723c */ /* 0x080fe80000041814 */
[----:B------:R-:W-:Y:S01]  /*3860*/  FFMA.FTZ R245, R150, c[0x0][0x29c], -R245 ;  /* 0x0000a70096f57a23 */ /* 0x000fe200000108f5 */
[----:B------:R-:W-:Y:S01]  /*3870*/  MUFU.EX2 R161, R161 ;  /* 0x000000a100a17308 */ /* 0x000fe20000000800 */
[----:B------:R-:W3:Y:S01]  /*3880*/  LDS R150, [R238+0x182a0] ;  /* 0x0182a000ee967984 */ /* 0x000ee20000000800 */
[C---:B------:R-:W-:Y:S01]  /*3890*/  FSEL R151, R244.reuse, -INF , P0 ;  /* 0xff800000f4977808 */ /* 0x040fe20000000000 */
[C---:B------:R-:W-:Y:S04]  /*38a0*/  HMMA.16816.F32.BF16 R24, R132.reuse, R136, R24 ;  /* 0x000000888418723c */ /* 0x040fe80000041818 */
[----:B------:R-:W-:Y:S01]  /*38b0*/  FFMA.FTZ R246, R151, c[0x0][0x29c], -R246 ;  /* 0x0000a70097f67a23 */ /* 0x000fe200000108f6 */
[----:B------:R-:W-:Y:S01]  /*38c0*/  FSEL R151, R239, -INF , P0 ;  /* 0xff800000ef977808 */ /* 0x000fe20000000000 */
[----:B------:R-:W-:Y:S01]  /*38d0*/  FFMA.FTZ R244, -R244, R244, 1 ;  /* 0x3f800000f4f47423 */ /* 0x000fe200000101f4 */
[----:B------:R-:W-:Y:S01]  /*38e0*/  LOP3.LUT P0, RZ, R188, 0x4, RZ, 0xc0, !PT ;  /* 0x00000004bcff7812 */ /* 0x000fe2000780c0ff */
[-C--:B------:R-:W-:Y:S01]  /*38f0*/  HMMA.16816.F32.BF16 R28, R132, R138.reuse, R28 ;  /* 0x0000008a841c723c */ /* 0x080fe2000004181c */
[----:B------:R-:W-:Y:S03]  /*3900*/  MUFU.EX2 R170, R170 ;  /* 0x000000aa00aa7308 */ /* 0x000fe60000000800 */
[----:B-1----:R-:W-:Y:S02]  /*3910*/  FADD.FTZ R250, R4, -R148 ;  /* 0x8000009404fa7221 */ /* 0x002fe40000010000 */
[----:B------:R-:W-:Y:S02]  /*3920*/  FFMA.FTZ R242, R151, c[0x0][0x29c], -R242 ;  /* 0x0000a70097f27a23 */ /* 0x000fe400000108f2 */
[----:B------:R-:W-:Y:S01]  /*3930*/  HMMA.16816.F32.BF16 R32, R140, R138, R32 ;  /* 0x0000008a8c20723c */ /* 0x000fe20000041820 */
[----:B------:R-:W1:Y:S02]  /*3940*/  LDS R138, [R238+0x18300] ;  /* 0x01830000ee8a7984 */ /* 0x000e640000000800 */
[----:B------:R-:W1:Y:S01]  /*3950*/  MUFU.EX2 R246, R246 ;  /* 0x000000f600f67308 */ /* 0x000e620000000800 */
[--C-:B------:R-:W-:Y:S01]  /*3960*/  FADD.FTZ R151, R5, -R148.reuse ;  /* 0x8000009405977221 */ /* 0x100fe20000010000 */
[----:B------:R-:W1:Y:S01]  /*3970*/  LDS R238, [R238+0x18320] ;  /* 0x01832000eeee7984 */ /* 0x000e620000000800 */
[--C-:B------:R-:W-:Y:S02]  /*3980*/  FADD.FTZ R21, R21, -R148.reuse ;  /* 0x8000009415157221 */ /* 0x100fe40000010000 */
[--C-:B------:R-:W-:Y:S04]  /*3990*/  FADD.FTZ R16, R16, -R148.reuse ;  /* 0x8000009410107221 */ /* 0x100fe80000010000 */
[--C-:B------:R-:W-:Y:S01]  /*39a0*/  FADD.FTZ R17, R17, -R148.reuse ;  /* 0x8000009411117221 */ /* 0x100fe20000010000 */
[----:B------:R-:W1:Y:S01]  /*39b0*/  MUFU.EX2 R139, R160 ;  /* 0x000000a0008b7308 */ /* 0x000e620000000800 */
[----:B------:R-:W-:Y:S02]  /*39c0*/  FADD.FTZ R20, R20, -R148 ;  /* 0x8000009414147221 */ /* 0x000fe40000010000 */
[----:B------:R-:W-:Y:S01]  /*39d0*/  FMUL.FTZ R16, R157, R16 ;  /* 0x000000109d107220 */ /* 0x000fe20000410000 */
[C---:B--2---:R-:W-:Y:S01]  /*39e0*/  F2FP.BF16.PACK_AB R157, R158.reuse, R157 ;  /* 0x0000009d9e9d723e */ /* 0x044fe200000010ff */
[----:B------:R-:W-:Y:S02]  /*39f0*/  FMUL.FTZ R17, R158, R17 ;  /* 0x000000119e117220 */ /* 0x000fe40000410000 */
[----:B----4-:R-:W-:Y:S02]  /*3a00*/  FMUL.FTZ R21, R144, R21 ;  /* 0x0000001590157220 */ /* 0x010fe40000410000 */
[----:B---3--:R-:W-:Y:S01]  /*3a10*/  FADD.FTZ R18, R18, -R150 ;  /* 0x8000009612127221 */ /* 0x008fe20000010000 */
[----:B------:R-:W-:Y:S01]  /*3a20*/  MUFU.EX2 R143, R166 ;  /* 0x000000a6008f7308 */ /* 0x000fe20000000800 */
[----:B------:R-:W-:Y:S02]  /*3a30*/  FADD.FTZ R141, R32, -R148 ;  /* 0x80000094208d7221 */ /* 0x000fe40000010000 */
[----:B------:R-:W-:Y:S02]  /*3a40*/  FADD.FTZ R32, R6, -R150 ;  /* 0x8000009606207221 */ /* 0x000fe40000010000 */
[----:B------:R-:W-:Y:S02]  /*3a50*/  FADD.FTZ R148, R33, -R148 ;  /* 0x8000009421947221 */ /* 0x000fe40000010000 */
[--C-:B------:R-:W-:Y:S02]  /*3a60*/  FADD.FTZ R33, R7, -R150.reuse ;  /* 0x8000009607217221 */ /* 0x100fe40000010000 */
[----:B------:R-:W-:Y:S01]  /*3a70*/  FADD.FTZ R19, R19, -R150 ;  /* 0x8000009613137221 */ /* 0x000fe20000010000 */
[----:B------:R-:W-:Y:S01]  /*3a80*/  MUFU.EX2 R247, R247 ;  /* 0x000000f700f77308 */ /* 0x000fe20000000800 */
[C---:B------:R-:W-:Y:S02]  /*3a90*/  FMUL.FTZ R33, R146.reuse, R33 ;  /* 0x0000002192217220 */ /* 0x040fe40000410000 */
[----:B------:R-:W-:Y:S01]  /*3aa0*/  FMUL.FTZ R32, R171, R32 ;  /* 0x00000020ab207220 */ /* 0x000fe20000410000 */
[----:B------:R-:W-:Y:S01]  /*3ab0*/  F2FP.BF16.PACK_AB R171, R146, R171 ;  /* 0x000000ab92ab723e */ /* 0x000fe200000010ff */
[----:B------:R-:W-:Y:S01]  /*3ac0*/  FMUL.FTZ R20, R163, R20 ;  /* 0x00000014a3147220 */ /* 0x000fe20000410000 */
[----:B------:R-:W-:Y:S01]  /*3ad0*/  F2FP.BF16.PACK_AB R163, R144, R163 ;  /* 0x000000a390a3723e */ /* 0x000fe200000010ff */
[----:B------:R-:W-:Y:S02]  /*3ae0*/  FMUL.FTZ R16, R16, R223 ;  /* 0x000000df10107220 */ /* 0x000fe40000410000 */
[----:B------:R-:W-:Y:S01]  /*3af0*/  FMUL.FTZ R17, R17, R224 ;  /* 0x000000e011117220 */ /* 0x000fe20000410000 */
[----:B------:R-:W-:Y:S01]  /*3b00*/  MUFU.EX2 R165, R165 ;  /* 0x000000a500a57308 */ /* 0x000fe20000000800 */
[----:B------:R-:W-:Y:S01]  /*3b10*/  FMUL.FTZ R32, R32, R213 ;  /* 0x000000d520207220 */ /* 0x000fe20000410000 */
[----:B------:R-:W-:Y:S01]  /*3b20*/  STS [R202+0x18880], R171 ;  /* 0x018880abca007388 */ /* 0x000fe20000000800 */
[----:B------:R-:W-:Y:S01]  /*3b30*/  FMUL.FTZ R33, R33, R214 ;  /* 0x000000d621217220 */ /* 0x000fe20000410000 */
[----:B------:R-:W-:Y:S01]  /*3b40*/  F2FP.BF16.PACK_AB R16, R17, R16 ;  /* 0x000000101110723e */ /* 0x000fe200000010ff */
[----:B-----5:R-:W-:Y:S01]  /*3b50*/  FMUL.FTZ R18, R147, R18 ;  /* 0x0000001293127220 */ /* 0x020fe20000410000 */
[C---:B------:R-:W-:Y:S01]  /*3b60*/  F2FP.BF16.PACK_AB R147, R2.reuse, R147 ;  /* 0x000000930293723e */ /* 0x040fe200000010ff */
[----:B------:R-:W-:Y:S01]  /*3b70*/  FMUL.FTZ R19, R2, R19 ;  /* 0x0000001302137220 */ /* 0x000fe20000410000 */
[----:B------:R-:W-:Y:S01]  /*3b80*/  F2FP.BF16.PACK_AB R33, R33, R32 ;  /* 0x000000202121723e */ /* 0x000fe200000010ff */
[----:B------:R-:W-:Y:S01]  /*3b90*/  FMUL.FTZ R20, R20, R227 ;  /* 0x000000e314147220 */ /* 0x000fe20000410000 */
[----:B------:R-:W2:Y:S01]  /*3ba0*/  MUFU.EX2 R2, R155 ;  /* 0x0000009b00027308 */ /* 0x000ea20000000800 */
[----:B------:R-:W-:Y:S02]  /*3bb0*/  FMUL.FTZ R21, R21, R228 ;  /* 0x000000e415157220 */ /* 0x000fe40000410000 */
[----:B------:R-:W-:Y:S02]  /*3bc0*/  FMUL.FTZ R18, R18, R225 ;  /* 0x000000e112127220 */ /* 0x000fe40000410000 */
[----:B------:R-:W-:Y:S01]  /*3bd0*/  FMUL.FTZ R19, R19, R226 ;  /* 0x000000e213137220 */ /* 0x000fe20000410000 */
[----:B------:R-:W-:Y:S01]  /*3be0*/  F2FP.BF16.PACK_AB R21, R21, R20 ;  /* 0x000000141515723e */ /* 0x000fe200000010ff */
[--C-:B-1----:R-:W-:Y:S02]  /*3bf0*/  FADD.FTZ R17, R8, -R138.reuse ;  /* 0x8000008a08117221 */ /* 0x102fe40000010000 */
[----:B------:R-:W-:Y:S01]  /*3c00*/  FADD.FTZ R8, R9, -R138 ;  /* 0x8000008a09087221 */ /* 0x000fe20000010000 */
[----:B------:R-:W1:Y:S01]  /*3c10*/  MUFU.EX2 R32, R159 ;  /* 0x0000009f00207308 */ /* 0x000e620000000800 */
[--C-:B------:R-:W-:Y:S01]  /*3c20*/  FADD.FTZ R22, R22, -R150.reuse ;  /* 0x8000009616167221 */ /* 0x100fe20000010000 */
[----:B------:R-:W-:Y:S01]  /*3c30*/  F2FP.BF16.PACK_AB R18, R19, R18 ;  /* 0x000000121312723e */ /* 0x000fe200000010ff */
[--C-:B------:R-:W-:Y:S01]  /*3c40*/  FADD.FTZ R23, R23, -R150.reuse ;  /* 0x8000009617177221 */ /* 0x100fe20000010000 */
[----:B------:R-:W-:Y:S01]  /*3c50*/  F2FP.BF16.PACK_AB R9, R183, R156 ;  /* 0x0000009cb709723e */ /* 0x000fe200000010ff */
[--C-:B------:R-:W-:Y:S02]  /*3c60*/  FADD.FTZ R34, R34, -R150.reuse ;  /* 0x8000009622227221 */ /* 0x100fe40000010000 */
[----:B------:R-:W-:Y:S02]  /*3c70*/  FADD.FTZ R35, R35, -R150 ;  /* 0x8000009623237221 */ /* 0x000fe40000010000 */
[----:B------:R-:W-:Y:S01]  /*3c80*/  FMUL.FTZ R17, R156, R17 ;  /* 0x000000119c117220 */ /* 0x000fe20000410000 */
[----:B------:R-:W-:Y:S01]  /*3c90*/  MUFU.EX2 R168, R168 ;  /* 0x000000a800a87308 */ /* 0x000fe20000000800 */
[----:B------:R-:W-:Y:S02]  /*3ca0*/  FMUL.FTZ R8, R183, R8 ;  /* 0x00000008b7087220 */ /* 0x000fe40000410000 */
[--C-:B------:R-:W-:Y:S02]  /*3cb0*/  FADD.FTZ R19, R12, -R138.reuse ;  /* 0x8000008a0c137221 */ /* 0x100fe40000010000 */
[----:B------:R-:W-:Y:S02]  /*3cc0*/  FFMA.FTZ R12, -R215, R215, 1 ;  /* 0x3f800000d70c7423 */ /* 0x000fe400000101d7 */
[--C-:B------:R-:W-:Y:S02]  /*3cd0*/  FADD.FTZ R20, R13, -R138.reuse ;  /* 0x8000008a0d147221 */ /* 0x100fe40000010000 */
[----:B------:R-:W-:Y:S01]  /*3ce0*/  FFMA.FTZ R13, -R216, R216, 1 ;  /* 0x3f800000d80d7423 */ /* 0x000fe200000101d8 */
[----:B------:R-:W-:Y:S01]  /*3cf0*/  MUFU.EX2 R245, R245 ;  /* 0x000000f500f57308 */ /* 0x000fe20000000800 */
[----:B------:R-:W-:Y:S01]  /*3d00*/  FMUL.FTZ R250, R3, R250 ;  /* 0x000000fa03fa7220 */ /* 0x000fe20000410000 */
[----:B------:R-:W-:Y:S01]  /*3d10*/  F2FP.BF16.PACK_AB R3, R152, R3 ;  /* 0x000000039803723e */ /* 0x000fe200000010ff */
[----:B------:R-:W-:Y:S01]  /*3d20*/  FMUL.FTZ R22, R169, R22 ;  /* 0x00000016a9167220 */ /* 0x000fe20000410000 */
[----:B------:R-:W-:Y:S01]  /*3d30*/  F2FP.BF16.PACK_AB R169, R248, R169 ;  /* 0x000000a9f8a9723e */ /* 0x000fe200000010ff */
[----:B------:R-:W-:Y:S01]  /*3d40*/  FMUL.FTZ R34, R149, R34 ;  /* 0x0000002295227220 */ /* 0x000fe20000410000 */
[----:B------:R-:W-:Y:S01]  /*3d50*/  F2FP.BF16.PACK_AB R149, R246, R149 ;  /* 0x00000095f695723e */ /* 0x000fe200000010ff */
[----:B------:R-:W-:Y:S01]  /*3d60*/  FMUL.FTZ R20, R139, R20 ;  /* 0x000000148b147220 */ /* 0x000fe20000410000 */
[----:B------:R3:W-:Y:S01]  /*3d70*/  STS [R202+0x18480], R3 ;  /* 0x01848003ca007388 */ /* 0x0007e20000000800 */
[----:B------:R-:W-:Y:S01]  /*3d80*/  FMUL.FTZ R12, R17, R12 ;  /* 0x0000000c110c7220 */ /* 0x000fe20000410000 */
[----:B------:R-:W-:Y:S01]  /*3d90*/  MUFU.EX2 R242, R242 ;  /* 0x000000f200f27308 */ /* 0x000fe20000000800 */
[----:B------:R-:W-:Y:S02]  /*3da0*/  FMUL.FTZ R13, R8, R13 ;  /* 0x0000000d080d7220 */ /* 0x000fe40000410000 */
[----:B------:R-:W-:Y:S02]  /*3db0*/  FMUL.FTZ R23, R248, R23 ;  /* 0x00000017f8177220 */ /* 0x000fe40000410000 */
[----:B------:R-:W-:Y:S01]  /*3dc0*/  FMUL.FTZ R35, R246, R35 ;  /* 0x00000023f6237220 */ /* 0x000fe20000410000 */
[----:B------:R-:W-:Y:S01]  /*3dd0*/  F2FP.BF16.PACK_AB R13, R13, R12 ;  /* 0x0000000c0d0d723e */ /* 0x000fe200000010ff */
[----:B------:R-:W-:Y:S02]  /*3de0*/  FFMA.FTZ R17, -R220, R220, 1 ;  /* 0x3f800000dc117423 */ /* 0x000fe400000101dc */
[----:B------:R-:W-:Y:S01]  /*3df0*/  FMUL.FTZ R19, R162, R19 ;  /* 0x00000013a2137220 */ /* 0x000fe20000410000 */
[----:B------:R-:W-:Y:S01]  /*3e00*/  F2FP.BF16.PACK_AB R162, R139, R162 ;  /* 0x000000a28ba2723e */ /* 0x000fe200000010ff */
[----:B------:R-:W-:Y:S02]  /*3e10*/  FFMA.FTZ R8, -R219, R219, 1 ;  /* 0x3f800000db087423 */ /* 0x000fe400000101db */
[----:B------:R-:W-:Y:S02]  /*3e20*/  FMUL.FTZ R22, R22, R229 ;  /* 0x000000e516167220 */ /* 0x000fe40000410000 */
[----:B------:R-:W-:Y:S02]  /*3e30*/  FMUL.FTZ R23, R23, R230 ;  /* 0x000000e617177220 */ /* 0x000fe40000410000 */
[----:B------:R-:W-:Y:S02]  /*3e40*/  FMUL.FTZ R34, R34, R243 ;  /* 0x000000f322227220 */ /* 0x000fe40000410000 */
[----:B------:R-:W-:Y:S01]  /*3e50*/  FMUL.FTZ R35, R35, R244 ;  /* 0x000000f423237220 */ /* 0x000fe20000410000 */
[----:B------:R-:W-:Y:S01]  /*3e60*/  F2FP.BF16.PACK_AB R23, R23, R22 ;  /* 0x000000161717723e */ /* 0x000fe200000010ff */
[----:B------:R-:W-:Y:S02]  /*3e70*/  FMUL.FTZ R17, R20, R17 ;  /* 0x0000001114117220 */ /* 0x000fe40000410000 */
[----:B------:R-:W-:Y:S01]  /*3e80*/  FMUL.FTZ R8, R19, R8 ;  /* 0x0000000813087220 */ /* 0x000fe20000410000 */
[----:B------:R-:W3:Y:S01]  /*3e90*/  MUFU.EX2 R20, R167 ;  /* 0x000000a700147308 */ /* 0x000ee20000000800 */
[--C-:B------:R-:W-:Y:S01]  /*3ea0*/  FADD.FTZ R12, R25, -R138.reuse ;  /* 0x8000008a190c7221 */ /* 0x100fe20000010000 */
[----:B------:R-:W-:Y:S01]  /*3eb0*/  F2FP.BF16.PACK_AB R34, R35, R34 ;  /* 0x000000222322723e */ /* 0x000fe200000010ff */
[--C-:B------:R-:W-:Y:S01]  /*3ec0*/  FADD.FTZ R19, R24, -R138.reuse ;  /* 0x8000008a18137221 */ /* 0x100fe20000010000 */
[----:B------:R-:W-:Y:S01]  /*3ed0*/  F2FP.BF16.PACK_AB R8, R17, R8 ;  /* 0x000000081108723e */ /* 0x000fe200000010ff */
[--C-:B------:R-:W-:Y:S01]  /*3ee0*/  FADD.FTZ R25, R28, -R138.reuse ;  /* 0x8000008a1c197221 */ /* 0x100fe20000010000 */
[----:B--2---:R-:W-:Y:S01]  /*3ef0*/  F2FP.BF16.PACK_AB R17, R2, R153 ;  /* 0x000000990211723e */ /* 0x004fe200000010ff */
[----:B------:R-:W-:Y:S02]  /*3f00*/  FFMA.FTZ R22, -R231, R231, 1 ;  /* 0x3f800000e7167423 */ /* 0x000fe400000101e7 */
[----:B------:R-:W-:Y:S01]  /*3f10*/  FADD.FTZ R138, R29, -R138 ;  /* 0x8000008a1d8a7221 */ /* 0x000fe20000010000 */
[C---:B------:R-:W-:Y:S01]  /*3f20*/  F2FP.BF16.PACK_AB R29, R143.reuse, R164 ;  /* 0x000000a48f1d723e */ /* 0x040fe200000010ff */
[----:B------:R-:W-:Y:S02]  /*3f30*/  FMUL.FTZ R19, R164, R19 ;  /* 0x00000013a4137220 */ /* 0x000fe40000410000 */
[----:B------:R-:W-:Y:S02]  /*3f40*/  FFMA.FTZ R35, -R232, R232, 1 ;  /* 0x3f800000e8237423 */ /* 0x000fe400000101e8 */
[----:B------:R-:W-:Y:S01]  /*3f50*/  FMUL.FTZ R12, R143, R12 ;  /* 0x0000000c8f0c7220 */ /* 0x000fe20000410000 */
[----:B------:R-:W-:Y:S01]  /*3f60*/  IADD3 R143, R202, 0x184c0, RZ ;  /* 0x000184c0ca8f7810 */ /* 0x000fe20007ffe0ff */
[----:B------:R-:W-:Y:S01]  /*3f70*/  FMUL.FTZ R19, R19, R22 ;  /* 0x0000001613137220 */ /* 0x000fe20000410000 */
[----:B------:R-:W-:Y:S01]  /*3f80*/  @P0 IADD3 R143, R203, -0x40, RZ ;  /* 0xffffffc0cb8f0810 */ /* 0x000fe20007ffe0ff */
[----:B------:R-:W-:Y:S01]  /*3f90*/  FMUL.FTZ R12, R12, R35 ;  /* 0x000000230c0c7220 */ /* 0x000fe20000410000 */
[----:B------:R-:W-:Y:S01]  /*3fa0*/  PLOP3.LUT P0, PT, PT, PT, UP0, 0x80, 0x0 ;  /* 0x000000000000781c */ /* 0x000fe20003f0f008 */
[----:B------:R-:W-:Y:S01]  /*3fb0*/  FMUL.FTZ R141, R170, R141 ;  /* 0x0000008daa8d7220 */ /* 0x000fe20000410000 */
[----:B------:R-:W-:Y:S01]  /*3fc0*/  F2FP.BF16.PACK_AB R170, R247, R170 ;  /* 0x000000aaf7aa723e */ /* 0x000fe200000010ff */
[----:B------:R-:W-:Y:S01]  /*3fd0*/  STS [R143], R157 ;  /* 0x0000009d8f007388 */ /* 0x000fe20000000800 */
[----:B------:R-:W-:Y:S01]  /*3fe0*/  F2FP.BF16.PACK_AB R35, R12, R19 ;  /* 0x000000130c23723e */ /* 0x000fe200000010ff */
[--C-:B------:R-:W-:Y:S01]  /*3ff0*/  FADD.FTZ R11, R11, -R238.reuse ;  /* 0x800000ee0b0b7221 */ /* 0x100fe20000010000 */
[----:B-1----:R-:W-:Y:S01]  /*4000*/  F2FP.BF16.PACK_AB R12, R32, R161 ;  /* 0x000000a1200c723e */ /* 0x002fe200000010ff */
[----:B------:R-:W-:Y:S01]  /*4010*/  STS [R143+0x400], R147 ;  /* 0x000400938f007388 */ /* 0x000fe20000000800 */
[----:B---3--:R-:W-:Y:S01]  /*4020*/  F2FP.BF16.PACK_AB R3, R20, R165 ;  /* 0x000000a51403723e */ /* 0x008fe200000010ff */
[----:B------:R-:W-:Y:S01]  /*4030*/  FMUL.FTZ R25, R168, R25 ;  /* 0x00000019a8197220 */ /* 0x000fe20000410000 */
[----:B------:R-:W-:Y:S01]  /*4040*/  F2FP.BF16.PACK_AB R168, R245, R168 ;  /* 0x000000a8f5a8723e */ /* 0x000fe200000010ff */
[----:B------:R-:W-:Y:S01]  /*4050*/  STS [R202+0x19480], R9 ;  /* 0x01948009ca007388 */ /* 0x000fe20000000800 */
[----:B------:R-:W-:Y:S01]  /*4060*/  FMUL.FTZ R11, R2, R11 ;  /* 0x0000000b020b7220 */ /* 0x000fe20000410000 */
[----:B------:R-:W-:Y:S01]  /*4070*/  F2FP.BF16.PACK_AB R2, R242, R145 ;  /* 0x00000091f202723e */ /* 0x000fe200000010ff */
[----:B------:R-:W-:Y:S01]  /*4080*/  FMUL.FTZ R151, R152, R151 ;  /* 0x0000009798977220 */ /* 0x000fe20000410000 */
[----:B------:R-:W-:Y:S01]  /*4090*/  STS [R202+0x19880], R17 ;  /* 0x01988011ca007388 */ /* 0x000fe20000000800 */
[--C-:B------:R-:W-:Y:S02]  /*40a0*/  FADD.FTZ R10, R10, -R238.reuse ;  /* 0x800000ee0a0a7221 */ /* 0x100fe40000010000 */
[----:B------:R-:W-:Y:S01]  /*40b0*/  FMUL.FTZ R212, R151, R212 ;  /* 0x000000d497d47220 */ /* 0x000fe20000410000 */
[----:B------:R-:W-:Y:S01]  /*40c0*/  STS [R143+0x1000], R162 ;  /* 0x001000a28f007388 */ /* 0x000fe20000000800 */
[----:B------:R-:W-:Y:S02]  /*40d0*/  FMUL.FTZ R209, R250, R209 ;  /* 0x000000d1fad17220 */ /* 0x000fe40000410000 */
[----:B------:R-:W-:Y:S01]  /*40e0*/  FMUL.FTZ R10, R153, R10 ;  /* 0x0000000a990a7220 */ /* 0x000fe20000410000 */
[----:B------:R-:W-:Y:S01]  /*40f0*/  STS [R143+0x1400], R12 ;  /* 0x0014000c8f007388 */ /* 0x000fe20000000800 */
[--C-:B------:R-:W-:Y:S01]  /*4100*/  FADD.FTZ R15, R15, -R238.reuse ;  /* 0x800000ee0f0f7221 */ /* 0x100fe20000010000 */
[----:B------:R-:W-:Y:S01]  /*4110*/  F2FP.BF16.PACK_AB R209, R212, R209 ;  /* 0x000000d1d4d1723e */ /* 0x000fe200000010ff */
[--C-:B------:R-:W-:Y:S01]  /*4120*/  FADD.FTZ R14, R14, -R238.reuse ;  /* 0x800000ee0e0e7221 */ /* 0x100fe20000010000 */
[----:B------:R-:W-:Y:S01]  /*4130*/  STS [R202+0x1a480], R163 ;  /* 0x01a480a3ca007388 */ /* 0x000fe20000000800 */
[----:B------:R-:W-:Y:S02]  /*4140*/  FMUL.FTZ R15, R32, R15 ;  /* 0x0000000f200f7220 */ /* 0x000fe40000410000 */
[----:B------:R-:W-:Y:S01]  /*4150*/  FMUL.FTZ R10, R10, R217 ;  /* 0x000000d90a0a7220 */ /* 0x000fe20000410000 */
[----:B------:R-:W-:Y:S01]  /*4160*/  STS [R202+0x1a880], R169 ;  /* 0x01a880a9ca007388 */ /* 0x000fe20000000800 */
[----:B------:R-:W-:Y:S02]  /*4170*/  FMUL.FTZ R11, R11, R218 ;  /* 0x000000da0b0b7220 */ /* 0x000fe40000410000 */
[----:B------:R-:W-:Y:S01]  /*4180*/  FMUL.FTZ R14, R161, R14 ;  /* 0x0000000ea10e7220 */ /* 0x000fe20000410000 */
[----:B------:R-:W-:Y:S01]  /*4190*/  STS [R143+0x2000], R170 ;  /* 0x002000aa8f007388 */ /* 0x000fe20000000800 */
[----:B------:R-:W-:Y:S01]  /*41a0*/  FMUL.FTZ R15, R15, R222 ;  /* 0x000000de0f0f7220 */ /* 0x000fe20000410000 */
[----:B------:R-:W-:Y:S01]  /*41b0*/  F2FP.BF16.PACK_AB R11, R11, R10 ;  /* 0x0000000a0b0b723e */ /* 0x000fe200000010ff */
[----:B------:R-:W-:Y:S01]  /*41c0*/  FMUL.FTZ R14, R14, R221 ;  /* 0x000000dd0e0e7220 */ /* 0x000fe20000410000 */
[----:B------:R-:W-:Y:S01]  /*41d0*/  STS [R143+0x2400], R149 ;  /* 0x002400958f007388 */ /* 0x000fe20000000800 */
[----:B------:R-:W-:Y:S02]  /*41e0*/  FMUL.FTZ R148, R247, R148 ;  /* 0x00000094f7947220 */ /* 0x000fe40000410000 */
[--C-:B------:R-:W-:Y:S01]  /*41f0*/  FADD.FTZ R27, R27, -R238.reuse ;  /* 0x800000ee1b1b7221 */ /* 0x100fe20000010000 */
[----:B------:R-:W-:Y:S01]  /*4200*/  STS [R202+0x1b480], R29 ;  /* 0x01b4801dca007388 */ /* 0x000fe20000000800 */
[--C-:B------:R-:W-:Y:S01]  /*4210*/  FADD.FTZ R26, R26, -R238.reuse ;  /* 0x800000ee1a1a7221 */ /* 0x100fe20000010000 */
[----:B------:R-:W-:Y:S01]  /*4220*/  F2FP.BF16.PACK_AB R14, R15, R14 ;  /* 0x0000000e0f0e723e */ /* 0x000fe200000010ff */
[----:B------:R-:W-:Y:S01]  /*4230*/  FMUL.FTZ R148, R148, R241 ;  /* 0x000000f194947220 */ /* 0x000fe20000410000 */
[----:B------:R1:W-:Y:S01]  /*4240*/  STS [R202+0x1b880], R3 ;  /* 0x01b88003ca007388 */ /* 0x0003e20000000800 */
[----:B------:R-:W-:Y:S02]  /*4250*/  FMUL.FTZ R138, R245, R138 ;  /* 0x0000008af58a7220 */ /* 0x000fe40000410000 */
[----:B------:R-:W-:Y:S01]  /*4260*/  FMUL.FTZ R27, R20, R27 ;  /* 0x0000001b141b7220 */ /* 0x000fe20000410000 */
[----:B------:R-:W-:Y:S01]  /*4270*/  STS [R143+0x3000], R168 ;  /* 0x003000a88f007388 */ /* 0x000fe20000000800 */
[----:B------:R-:W-:Y:S02]  /*4280*/  FMUL.FTZ R141, R141, R240 ;  /* 0x000000f08d8d7220 */ /* 0x000fe40000410000 */
[----:B------:R-:W-:Y:S01]  /*4290*/  FFMA.FTZ R24, -R235, R235, 1 ;  /* 0x3f800000eb187423 */ /* 0x000fe200000101eb */
[----:B------:R2:W-:Y:S01]  /*42a0*/  STS [R143+0x3400], R2 ;  /* 0x003400028f007388 */ /* 0x0005e20000000800 */
[----:B------:R-:W-:Y:S01]  /*42b0*/  FFMA.FTZ R139, -R236, R236, 1 ;  /* 0x3f800000ec8b7423 */ /* 0x000fe200000101ec */
[----:B------:R-:W-:Y:S01]  /*42c0*/  F2FP.BF16.PACK_AB R141, R148, R141 ;  /* 0x0000008d948d723e */ /* 0x000fe200000010ff */
[--C-:B------:R-:W-:Y:S01]  /*42d0*/  FADD.FTZ R30, R30, -R238.reuse ;  /* 0x800000ee1e1e7221 */ /* 0x100fe20000010000 */
[----:B------:R-:W-:Y:S01]  /*42e0*/  BAR.SYNC.DEFER_BLOCKING 0x0 ;  /* 0x0000000000007b1d */ /* 0x000fe20000010000 */
[----:B------:R-:W-:Y:S02]  /*42f0*/  FMUL.FTZ R26, R165, R26 ;  /* 0x0000001aa51a7220 */ /* 0x000fe40000410000 */
[----:B------:R-:W-:Y:S02]  /*4300*/  FADD.FTZ R31, R31, -R238 ;  /* 0x800000ee1f1f7221 */ /* 0x000fe40000010000 */
[----:B------:R-:W-:Y:S02]  /*4310*/  FMUL.FTZ R24, R25, R24 ;  /* 0x0000001819187220 */ /* 0x000fe40000410000 */
[----:B------:R-:W-:Y:S02]  /*4320*/  FMUL.FTZ R139, R138, R139 ;  /* 0x0000008b8a8b7220 */ /* 0x000fe40000410000 */
[----:B------:R-:W-:Y:S02]  /*4330*/  FMUL.FTZ R30, R145, R30 ;  /* 0x0000001e911e7220 */ /* 0x000fe40000410000 */
[----:B------:R-:W-:Y:S01]  /*4340*/  FMUL.FTZ R26, R26, R233 ;  /* 0x000000e91a1a7220 */ /* 0x000fe20000410000 */
[----:B------:R-:W-:Y:S01]  /*4350*/  F2FP.BF16.PACK_AB R140, R139, R24 ;  /* 0x000000188b8c723e */ /* 0x000fe200000010ff */
[----:B------:R-:W-:Y:S01]  /*4360*/  FMUL.FTZ R27, R27, R234 ;  /* 0x000000ea1b1b7220 */ /* 0x000fe20000410000 */
[----:B-1----:R-:W-:Y:S01]  /*4370*/  MOV R3, UR5 ;  /* 0x0000000500037c02 */ /* 0x002fe20008000f00 */
[----:B------:R-:W-:Y:S02]  /*4380*/  FMUL.FTZ R31, R242, R31 ;  /* 0x0000001ff21f7220 */ /* 0x000fe40000410000 */
[----:B------:R-:W-:Y:S01]  /*4390*/  FMUL.FTZ R30, R30, R237 ;  /* 0x000000ed1e1e7220 */ /* 0x000fe20000410000 */
[----:B------:R-:W-:Y:S01]  /*43a0*/  F2FP.BF16.PACK_AB R139, R27, R26 ;  /* 0x0000001a1b8b723e */ /* 0x000fe200000010ff */
[----:B------:R-:W-:Y:S02]  /*43b0*/  IMAD R3, R3, 0x1800, R182 ;  /* 0x0000180003037824 */ /* 0x000fe400078e02b6 */
[----:B--2---:R-:W-:Y:S01]  /*43c0*/  FFMA.FTZ R2, -R239, R239, 1 ;  /* 0x3f800000ef027423 */ /* 0x004fe200000101ef */
[----:B------:R-:W-:Y:S03]  /*43d0*/  STS [R202+0x1c480], R209 ;  /* 0x01c480d1ca007388 */ /* 0x000fe60000000800 */
[----:B------:R-:W-:Y:S01]  /*43e0*/  FMUL.FTZ R31, R31, R2 ;  /* 0x000000021f1f7220 */ /* 0x000fe20000410000 */
[----:B------:R-:W-:Y:S01]  /*43f0*/  SHF.L.U32 R160, R3, 0x1, RZ ;  /* 0x0000000103a07819 */ /* 0x000fe200000006ff */
[----:B------:R-:W-:Y:S03]  /*4400*/  STS [R202+0x1c880], R33 ;  /* 0x01c88021ca007388 */ /* 0x000fe60000000800 */
[----:B------:R-:W-:Y:S01]  /*4410*/  F2FP.BF16.PACK_AB R2, R31, R30 ;  /* 0x0000001e1f02723e */ /* 0x000fe200000010ff */
        /* <DEDUP_REMOVED lines=70> */
[----:B------:R2:W1:Y:S03]  /*4880*/  LDSM.16.M88.4 R28, [R177] ;  /* 0x00000000b11c783b */ /* 0x0004660000000200 */
[C---:B------:R-:W-:Y:S05]  /*4890*/  HMMA.16816.F32.BF16 R72, R8.reuse, R32, R72 ;  /* 0x000000200848723c */ /* 0x040fea0000041848 */
[----:B------:R2:W1:Y:S03]  /*48a0*/  LDSM.16.MT88.2 R32, [R178+0x4000] ;  /* 0x00400000b220783b */ /* 0x0004660000004100 */
[-C--:B------:R-:W-:Y:S03]  /*48b0*/  HMMA.16816.F32.BF16 R76, R8, R34.reuse, R76 ;  /* 0x00000022084c723c */ /* 0x080fe6000004184c */
[----:B------:R2:W1:Y:S05]  /*48c0*/  LDSM.16.M88.4 R24, [R177+0x1000] ;  /* 0x00100000b118783b */ /* 0x00046a0000000200 */
[----:B------:R-:W-:Y:S03]  /*48d0*/  HMMA.16816.F32.BF16 R80, R16, R34, R80 ;  /* 0x000000221050723c */ /* 0x000fe60000041850 */
[----:B------:R2:W1:Y:S05]  /*48e0*/  LDSM.16.MT88.2 R16, [R178+0x2000] ;  /* 0x00200000b210783b */ /* 0x00046a0000004100 */
[-C--:B------:R-:W-:Y:S01]  /*48f0*/  HMMA.16816.F32.BF16 R36, R140, R144.reuse, R36 ;  /* 0x000000908c24723c */ /* 0x080fe20000041824 */
[----:B------:R2:W1:Y:S06]  /*4900*/  LDSM.16.MT88.2 R34, [R178+0x400] ;  /* 0x00040000b222783b */ /* 0x00046c0000004100 */
[----:B------:R2:W1:Y:S01]  /*4910*/  LDSM.16.M88.4 R132, [R176] ;  /* 0x00000000b084783b */ /* 0x0004620000000200 */
[C---:B-----5:R-:W-:Y:S07]  /*4920*/  HMMA.16816.F32.BF16 R40, R136.reuse, R144, R40 ;  /* 0x000000908828723c */ /* 0x060fee0000041828 */
[----:B------:R2:W5:Y:S01]  /*4930*/  LDSM.16.MT88.2 R144, [R178+0x2400] ;  /* 0x00240000b290783b */ /* 0x0005620000004100 */
        /* <DEDUP_REMOVED lines=12> */
[----:B-12-45:R-:W1:Y:S01]  /*4a00*/  S2R R5, SR_CTAID.Y ;  /* 0x0000000000057919 */ /* 0x036e620000002600 */
[----:B------:R-:W-:Y:S01]  /*4a10*/  ULDC.64 UR6, c[0x0][0x208] ;  /* 0x0000820000067ab9 */ /* 0x000fe20000000a00 */
[----:B------:R-:W-:Y:S02]  /*4a20*/  IMAD.MOV.U32 R8, RZ, RZ, R196 ;  /* 0x000000ffff087224 */ /* 0x000fe400078e00c4 */
[----:B------:R-:W-:Y:S03]  /*4a30*/  IMAD.MOV.U32 R9, RZ, RZ, R195 ;  /* 0x000000ffff097224 */ /* 0x000fe600078e00c3 */
[----:B------:R-:W-:Y:S02]  /*4a40*/  UIMAD.WIDE.U32 UR28, UR26, UR6, URZ ;  /* 0x000000061a1c72a5 */ /* 0x000fe4000f8e003f */
[----:B------:R-:W-:Y:S04]  /*4a50*/  USHF.R.S32.HI UR4, URZ, 0x1f, UR26 ;  /* 0x0000001f3f047899 */ /* 0x000fe8000801141a */
[----:B------:R-:W-:Y:S04]  /*4a60*/  UIMAD UR4, UR4, UR6, URZ ;  /* 0x00000006040472a4 */ /* 0x000fe8000f8e023f */
[----:B------:R-:W-:Y:S02]  /*4a70*/  UIMAD UR4, UR26, UR7, UR4 ;  /* 0x000000071a0472a4 */ /* 0x000fe4000f8e0204 */
[----:B------:R-:W-:Y:S02]  /*4a80*/  USHF.L.U32 UR26, UR26, 0x6, URZ ;  /* 0x000000061a1a7899 */ /* 0x000fe4000800063f */
[----:B------:R-:W-:Y:S01]  /*4a90*/  UIADD3 UR4, UR29, UR4, URZ ;  /* 0x000000041d047290 */ /* 0x000fe2000fffe03f */
[----:B-1----:R-:W-:Y:S01]  /*4aa0*/  SHF.R.S32.HI R4, RZ, 0x1f, R5 ;  /* 0x0000001fff047819 */ /* 0x002fe20000011405 */
[C---:B------:R-:W-:Y:S04]  /*4ab0*/  IMAD.WIDE.U32 R8, R5.reuse, c[0x0][0x210], R8 ;  /* 0x0000840005087a25 */ /* 0x040fe800078e0008 */
[----:B------:R-:W-:Y:S01]  /*4ac0*/  IMAD R7, R4, c[0x0][0x210], RZ ;  /* 0x0000840004077a24 */ /* 0x000fe200078e02ff */
[----:B------:R-:W-:Y:S01]  /*4ad0*/  IADD3 R8, P0, R8, UR10, RZ ;  /* 0x0000000a08087c10 */ /* 0x000fe2000ff1e0ff */
[C---:B------:R-:W-:Y:S04]  /*4ae0*/  IMAD.WIDE.U32 R10, R5.reuse, c[0x0][0x288], R192 ;  /* 0x0000a200050a7a25 */ /* 0x040fe800078e00c0 */
[----:B------:R-:W-:Y:S02]  /*4af0*/  IMAD R7, R5, c[0x0][0x214], R7 ;  /* 0x0000850005077a24 */ /* 0x000fe400078e0207 */
[----:B------:R-:W-:Y:S03]  /*4b00*/  IMAD R4, R4, c[0x0][0x288], RZ ;  /* 0x0000a20004047a24 */ /* 0x000fe600078e02ff */
[----:B------:R-:W-:Y:S01]  /*4b10*/  IADD3.X R7, R9, UR16, R7, P0, !PT ;  /* 0x0000001009077c10 */ /* 0x000fe200087fe407 */
[----:B------:R-:W-:Y:S01]  /*4b20*/  IMAD R4, R5, c[0x0][0x28c], R4 ;  /* 0x0000a30005047a24 */ /* 0x000fe200078e0204 */
[----:B------:R-:W-:Y:S01]  /*4b30*/  IADD3 R5, P0, R10, UR9, RZ ;  /* 0x000000090a057c10 */ /* 0x000fe2000ff1e0ff */
[----:B------:R-:W-:Y:S03]  /*4b40*/  IMAD.U32 R10, RZ, RZ, UR28 ;  /* 0x0000001cff0a7e24 */ /* 0x000fe6000f8e00ff */
[----:B------:R-:W-:Y:S01]  /*4b50*/  IADD3.X R4, R11, UR18, R4, P0, !PT ;  /* 0x000000120b047c10 */ /* 0x000fe200087fe404 */
[----:B------:R-:W-:Y:S01]  /*4b60*/  IMAD.U32 R11, RZ, RZ, UR29 ;  /* 0x0000001dff0b7e24 */ /* 0x000fe2000f8e00ff */
[C---:B------:R-:W-:Y:S04]  /*4b70*/  LEA R6, P0, R8.reuse, c[0x0][0x1f0], 0x1 ;  /* 0x00007c0008067a11 */ /* 0x040fe800078008ff */
[----:B------:R-:W-:Y:S02]  /*4b80*/  LEA.HI.X R7, R8, c[0x0][0x1f4], R7, 0x1, P0 ;  /* 0x00007d0008077a11 */ /* 0x000fe400000f0c07 */
[C---:B------:R-:W-:Y:S04]  /*4b90*/  LEA R12, P0, R5.reuse, c[0x0][0x280], 0x2 ;  /* 0x0000a000050c7a11 */ /* 0x040fe800078010ff */
[----:B------:R-:W-:Y:S01]  /*4ba0*/  LEA.HI.X R13, R5, c[0x0][0x284], R4, 0x2, P0 ;  /* 0x0000a100050d7a11 */ /* 0x000fe200000f1404 */
[----:B------:R-:W-:Y:S01]  /*4bb0*/  IMAD.U32 R4, RZ, RZ, UR26 ;  /* 0x0000001aff047e24 */ /* 0x000fe2000f8e00ff */
[C---:B------:R-:W-:Y:S01]  /*4bc0*/  LEA R8, P0, R10.reuse, R6, 0x7 ;  /* 0x000000060a087211 */ /* 0x040fe200078038ff */
[----:B------:R-:W-:Y:S01]  /*4bd0*/  IMAD.U32 R6, RZ, RZ, UR4 ;  /* 0x00000004ff067e24 */ /* 0x000fe2000f8e00ff */
[----:B------:R-:W-:Y:S01]  /*4be0*/  UIADD3 UR26, -UR26, UR8, URZ ;  /* 0x000000081a1a7290 */ /* 0x000fe2000fffe13f */
[----:B------:R-:W-:Y:S03]  /*4bf0*/  SEL R5, RZ, 0x2, P4 ;  /* 0x00000002ff057807 */ /* 0x000fe60002000000 */
[----:B------:R-:W-:Y:S02]  /*4c00*/  LEA.HI.X R9, R10, R7, R6, 0x7, P0 ;  /* 0x000000070a097211 */ /* 0x000fe400000f3c06 */
[C---:B------:R-:W-:Y:S02]  /*4c10*/  LEA R10, P0, R4.reuse, R12, 0x2 ;  /* 0x0000000c040a7211 */ /* 0x040fe400078010ff */
[----:B------:R-:W-:Y:S02]  /*4c20*/  SEL R6, RZ, 0x1, P5 ;  /* 0x00000001ff067807 */ /* 0x000fe40002800000 */
[----:B------:R-:W-:Y:S01]  /*4c30*/  LEA.HI.X.SX32 R11, R4, R13, 0x2, P0 ;  /* 0x0000000d040b7211 */ /* 0x000fe200000f16ff */
[----:B------:R-:W-:Y:S01]  /*4c40*/  IMAD.U32 R4, RZ, RZ, UR22 ;  /* 0x00000016ff047e24 */ /* 0x000fe2000f8e00ff */
[----:B------:R-:W-:Y:S02]  /*4c50*/  ISETP.LT.AND P0, PT, R190, UR26, PT ;  /* 0x0000001abe007c0c */ /* 0x000fe4000bf01270 */
[----:B------:R-:W-:Y:S01]  /*4c60*/  IADD3 R5, R187, R5, R6 ;  /* 0x00000005bb057210 */ /* 0x000fe20007ffe006 */
[----:B------:R-:W-:Y:S01]  /*4c70*/  IMAD R7, R4, 0x3000, R201 ;  /* 0x0000300004077824 */ /* 0x000fe200078e02c9 */
[----:B------:R-:W-:Y:S11]  /*4c80*/  ISETP.GE.OR P0, PT, R204, c[0x0][0x1fc], !P0 ;  /* 0x00007f00cc007a0c */ /* 0x000ff60004706670 */
[----:B------:R-:W-:Y:S02]  /*4c90*/  @!UPT UIADD3 URZ, URZ, URZ, URZ ;  /* 0x0000003f3f3ff290 */ /* 0x000fe4000fffe03f */
[----:B------:R-:W-:Y:S01]  /*4ca0*/  @!PT LDS RZ, [RZ] ;  /* 0x00000000fffff984 */ /* 0x000fe20000000800 */
[----:B------:R-:W-:Y:S01]  /*4cb0*/  @!PT LDS RZ, [RZ] ;  /* 0x00000000fffff984 */ /* 0x000fe20000000800 */
[----:B------:R-:W-:Y:S01]  /*4cc0*/  @!PT LDS RZ, [RZ] ;  /* 0x00000000fffff984 */ /* 0x000fe20000000800 */
[----:B------:R1:W-:Y:S01]  /*4cd0*/  LDGSTS.E.BYPASS.LTC128B.128 [R7], [R8.64], !P0 ;  /* 0x0000000008077fae */ /* 0x0003e2000c101d58 */
[C---:B------:R-:W-:Y:S04]  /*4ce0*/  LOP3.LUT P0, RZ, R5.reuse, 0x2, RZ, 0xc0, !PT ;  /* 0x0000000205ff7812 */ /* 0x040fe8000780c0ff */
[C---:B------:R-:W-:Y:S11]  /*4cf0*/  ISETP.GE.OR P0, PT, R190.reuse, UR26, !P0 ;  /* 0x0000001abe007c0c */ /* 0x040ff6000c706670 */
[----:B------:R-:W-:Y:S02]  /*4d00*/  @!UPT UIADD3 URZ, URZ, URZ, URZ ;  /* 0x0000003f3f3ff290 */ /* 0x000fe4000fffe03f */
[----:B------:R1:W-:Y:S01]  /*4d10*/  LDGSTS.E.BYPASS.LTC128B.128 [R7+0x1000], [R8.64+0x40], !P0 ;  /* 0x0100004008077fae */ /* 0x0003e2000c101d58 */
[----:B------:R-:W-:Y:S01]  /*4d20*/  LOP3.LUT P0, RZ, R5, 0x4, RZ, 0xc0, !PT ;  /* 0x0000000405ff7812 */ /* 0x000fe2000780c0ff */
[----:B------:R-:W-:Y:S03]  /*4d30*/  IMAD.U32 R5, RZ, RZ, UR22 ;  /* 0x00000016ff057e24 */ /* 0x000fe6000f8e00ff */
[----:B------:R-:W-:Y:S01]  /*4d40*/  ISETP.GE.OR P0, PT, R190, UR26, !P0 ;  /* 0x0000001abe007c0c */ /* 0x000fe2000c706670 */
[----:B------:R-:W-:Y:S04]  /*4d50*/  @!P1 IMAD R5, R5, 0x40, R192 ;  /* 0x0000004005059824 */ /* 0x000fe800078e02c0 */
[----:B------:R-:W-:Y:S08]  /*4d60*/  @!P1 IMAD.SHL.U32 R4, R5, 0x4, RZ ;  /* 0x0000000405049824 */ /* 0x000ff000078e00ff */
[----:B------:R1:W-:Y:S08]  /*4d70*/  LDGSTS.E.BYPASS.LTC128B.128 [R7+0x2000], [R8.64+0x80], !P0 ;  /* 0x0200008008077fae */ /* 0x0003f0000c101d58 */
[----:B------:R1:W-:Y:S02]  /*4d80*/  @!P1 LDGSTS.E.BYPASS.LTC128B.128 [R4+0x18280], [R10.64] ;  /* 0x182800000a049fae */ /* 0x0003e4000b901d58 */
.L_x_658:
[-C--:B-12-45:R-:W-:Y:S01]  /*4d90*/  HMMA.16816.F32.BF16 R4, R28, R2.reuse, RZ ;  /* 0x000000021c04723c */ /* 0x0b6fe200000418ff */
[----:B------:R-:W-:Y:S01]  /*4da0*/  LDSM.16.M88.4 R136, [R175] ;  /* 0x00000000af88783b */ /* 0x000fe20000000200 */
[----:B------:R-:W-:Y:S02]  /*4db0*/  UIMAD UR14, UR14, 0x1800, URZ ;  /* 0x000018000e0e78a4 */ /* 0x000fe4000f8e023f */
[----:B------:R-:W-:Y:S01]  /*4dc0*/  UISETP.GE.AND UP0, UPT, UR21, UR19, UPT ;  /* 0x000000131500728c */ /* 0x000fe2000bf06270 */
[----:B------:R-:W-:Y:S01]  /*4dd0*/  LDSM.16.M88.4 R140, [R175+0x1000] ;  /* 0x00100000af8c783b */ /* 0x000fe20000000200 */
[----:B------:R-:W-:Y:S02]  /*4de0*/  UIADD3 UR7, UR5, 0x1, URZ ;  /* 0x0000000105077890 */ /* 0x000fe4000fffe03f */
[C---:B------:R-:W-:Y:S01]  /*4df0*/  HMMA.16816.F32.BF16 R8, R24.reuse, R2, RZ ;  /* 0x000000021808723c */ /* 0x040fe200000418ff */
[----:B------:R-:W1:Y:S01]  /*4e00*/  LDSM.16.MT88.2 R2, [R178+0x800] ;  /* 0x00080000b202783b */ /* 0x000e620000004100 */
[----:B------:R-:W-:Y:S02]  /*4e10*/  UISETP.GE.AND UP3, UPT, UR5, 0x1, UPT ;  /* 0x000000010500788c */ /* 0x000fe4000bf66270 */
[----:B------:R-:W-:Y:S01]  /*4e20*/  UIADD3 UR6, UR23, 0x1, URZ ;  /* 0x0000000117067890 */ /* 0x000fe2000fffe03f */
[----:B------:R-:W2:Y:S01]  /*4e30*/  LDSM.16.MT88.2 R146, [R178+0x2800] ;  /* 0x00280000b292783b */ /* 0x000ea20000004100 */
[----:B------:R-:W-:Y:S02]  /*4e40*/  UISETP.GE.AND UP2, UPT, UR23, 0x1, UPT ;  /* 0x000000011700788c */ /* 0x000fe4000bf46270 */
[-C--:B------:R-:W-:Y:S01]  /*4e50*/  HMMA.16816.F32.BF16 R12, R24, R16.reuse, RZ ;  /* 0x00000010180c723c */ /* 0x080fe200000418ff */
[----:B------:R-:W-:Y:S01]  /*4e60*/  LDSM.16.M88.4 R156, [R174+0x1000] ;  /* 0x00100000ae9c783b */ /* 0x000fe20000000200 */
[----:B------:R-:W-:Y:S02]  /*4e70*/  UIADD3 UR4, UR22, 0x1, URZ ;  /* 0x0000000116047890 */ /* 0x000fe4000fffe03f */
[----:B------:R-:W-:Y:S01]  /*4e80*/  UISETP.GE.AND UP1, UPT, UR22, 0x1, UPT ;  /* 0x000000011600788c */ /* 0x000fe2000bf26270 */
[----:B------:R-:W0:Y:S01]  /*4e90*/  LDGDEPBAR ;  /* 0x00000000000079af */ /* 0x000e220000000000 */
[----:B------:R-:W-:Y:S02]  /*4ea0*/  USEL UR5, UR7, URZ, !UP3 ;  /* 0x0000003f07057287 */ /* 0x000fe4000d800000 */
[C---:B------:R-:W-:Y:S01]  /*4eb0*/  HMMA.16816.F32.BF16 R16, R28.reuse, R16, RZ ;  /* 0x000000101c10723c */ /* 0x040fe200000418ff */
[----:B------:R-:W-:Y:S02]  /*4ec0*/  USEL UR23, UR6, URZ, !UP2 ;  /* 0x0000003f06177287 */ /* 0x000fe4000d000000 */
[----:B------:R-:W-:Y:S05]  /*4ed0*/  USEL UR22, UR4, URZ, !UP1 ;  /* 0x0000003f04167287 */ /* 0x000fea000c800000 */
[-C--:B------:R-:W-:Y:S01]  /*4ee0*/  HMMA.16816.F32.BF16 R20, R28, R32.reuse, RZ ;  /* 0x000000201c14723c */ /* 0x080fe200000418ff */
[----:B------:R-:W3:Y:S04]  /*4ef0*/  LDSM.16.MT88.2 R28, [R178+0x4800] ;  /* 0x00480000b21c783b */ /* 0x000ee80000004100 */
[----:B------:R-:W-:Y:S03]  /*4f00*/  LDSM.16.MT88.2 R30, [R178+0xc00] ;  /* 0x000c0000b21e783b */ /* 0x000fe60000004100 */
[----:B------:R-:W-:Y:S08]  /*4f10*/  HMMA.16816.F32.BF16 R24, R24, R32, RZ ;  /* 0x000000201818723c */ /* 0x000ff000000418ff */
[-C--:B------:R-:W-:Y:S08]  /*4f20*/  HMMA.16816.F32.BF16 R4, R132, R34.reuse, R4 ;  /* 0x000000228404723c */ /* 0x080ff00000041804 */
[C---:B------:R-:W-:Y:S01]  /*4f30*/  HMMA.16816.F32.BF16 R8, R148.reuse, R34, R8 ;  /* 0x000000229408723c */ /* 0x040fe20000041808 */
[----:B------:R-:W4:Y:S07]  /*4f40*/  LDSM.16.M88.4 R32, [R174] ;  /* 0x00000000ae20783b */ /* 0x000f2e0000000200 */
        /* <DEDUP_REMOVED lines=9> */
[C---:B------:R-:W-:Y:S01]  /*4fe0*/  HMMA.16816.F32.BF16 R8, R140.reuse, R2, R8 ;  /* 0x000000028c08723c */ /* 0x040fe20000041808 */
[----:B------:R-:W1:Y:S07]  /*4ff0*/  LDSM.16.MT88.2 R2, [R178+0x4c00] ;  /* 0x004c0000b202783b */ /* 0x000e6e0000004100 */
[-C--:B--2---:R-:W-:Y:S08]  /*5000*/  HMMA.16816.F32.BF16 R12, R140, R146.reuse, R12 ;  /* 0x000000928c0c723c */ /* 0x084ff0000004180c */
[C---:B------:R-:W-:Y:S01]  /*5010*/  HMMA.16816.F32.BF16 R16, R136.reuse, R146, R16 ;  /* 0x000000928810723c */ /* 0x040fe20000041810 */
[----:B------:R-:W2:Y:S07]  /*5020*/  LDSM.16.MT88.2 R146, [R178+0x1000] ;  /* 0x00100000b292783b */ /* 0x000eae0000004100 */
[-C--:B---3--:R-:W-:Y:S01]  /*5030*/  HMMA.16816.F32.BF16 R20, R136, R28.reuse, R20 ;  /* 0x0000001c8814723c */ /* 0x088fe20000041814 */
[----:B------:R-:W-:Y:S07]  /*5040*/  LDSM.16.M88.4 R136, [R176+0x2000] ;  /* 0x00200000b088783b */ /* 0x000fee0000000200 */
[----:B------:R-:W-:Y:S01]  /*5050*/  HMMA.16816.F32.BF16 R24, R140, R28, R24 ;  /* 0x0000001c8c18723c */ /* 0x000fe20000041818 */
[----:B------:R-:W3:Y:S04]  /*5060*/  LDSM.16.MT88.2 R28, [R178+0x5000] ;  /* 0x00500000b21c783b */ /* 0x000ee80000004100 */
[----:B------:R-:W-:Y:S03]  /*5070*/  LDSM.16.M88.4 R140, [R176+0x3000] ;  /* 0x00300000b08c783b */ /* 0x000fe60000000200 */
[-C--:B----4-:R-:W-:Y:S08]  /*5080*/  HMMA.16816.F32.BF16 R4, R32, R30.reuse, R4 ;  /* 0x0000001e2004723c */ /* 0x090ff00000041804 */
[C---:B------:R-:W-:Y:S01]  /*5090*/  HMMA.16816.F32.BF16 R8, R156.reuse, R30, R8 ;  /* 0x0000001e9c08723c */ /* 0x040fe20000041808 */
[----:B------:R-:W4:Y:S07]  /*50a0*/  LDSM.16.MT88.2 R30, [R178+0x1400] ;  /* 0x00140000b21e783b */ /* 0x000f2e0000004100 */
[-C--:B-----5:R-:W-:Y:S08]  /*50b0*/  HMMA.16816.F32.BF16 R12, R156, R144.reuse, R12 ;  /* 0x000000909c0c723c */ /* 0x0a0ff0000004180c */
[C---:B------:R-:W-:Y:S01]  /*50c0*/  HMMA.16816.F32.BF16 R16, R32.reuse, R144, R16 ;  /* 0x000000902010723c */ /* 0x040fe20000041810 */
[----:B------:R-:W5:Y:S07]  /*50d0*/  LDSM.16.MT88.2 R144, [R178+0x3400] ;  /* 0x00340000b290783b */ /* 0x000f6e0000004100 */
[-C--:B-1----:R-:W-:Y:S01]  /*50e0*/  HMMA.16816.F32.BF16 R20, R32, R2.reuse, R20 ;  /* 0x000000022014723c */ /* 0x082fe20000041814 */
[----:B------:R-:W-:Y:S07]  /*50f0*/  LDSM.16.M88.4 R32, [R175+0x2000] ;  /* 0x00200000af20783b */ /* 0x000fee0000000200 */
[----:B------:R-:W-:Y:S01]  /*5100*/  HMMA.16816.F32.BF16 R24, R156, R2, R24 ;  /* 0x000000029c18723c */ /* 0x000fe20000041818 */
[----:B------:R-:W1:Y:S04]  /*5110*/  LDSM.16.MT88.2 R2, [R178+0x5400] ;  /* 0x00540000b202783b */ /* 0x000e680000004100 */
[----:B------:R-:W-:Y:S03]  /*5120*/  LDSM.16.MT88.2 R156, [R178+0x3800] ;  /* 0x00380000b29c783b */ /* 0x000fe60000004100 */
[-C--:B--2---:R-:W-:Y:S08]  /*5130*/  HMMA.16816.F32.BF16 R4, R132, R146.reuse, R4 ;  /* 0x000000928404723c */ /* 0x084ff00000041804 */
[C---:B------:R-:W-:Y:S01]  /*5140*/  HMMA.16816.F32.BF16 R8, R148.reuse, R146, R8 ;  /* 0x000000929408723c */ /* 0x040fe20000041808 */
[----:B------:R-:W2:Y:S07]  /*5150*/  LDSM.16.MT88.2 R146, [R178+0x1800] ;  /* 0x00180000b292783b */ /* 0x000eae0000004100 */
[-C--:B------:R-:W-:Y:S08]  /*5160*/  HMMA.16816.F32.BF16 R12, R148, R152.reuse, R12 ;  /* 0x00000098940c723c */ /* 0x080ff0000004180c */
[C---:B------:R-:W-:Y:S01]  /*5170*/  HMMA.16816.F32.BF16 R16, R132.reuse, R152, R16 ;  /* 0x000000988410723c */ /* 0x040fe20000041810 */
[----:B------:R-:W1:Y:S07]  /*5180*/  LDSM.16.M88.4 R152, [R175+0x3000] ;  /* 0x00300000af98783b */ /* 0x000e6e0000000200 */
        /* <DEDUP_REMOVED lines=12> */
[----:B------:R-:W-:Y:S07]  /*5250*/  LDSM.16.MT88.4 R136, [R179+0x1ec80] ;  /* 0x01ec8000b388783b */ /* 0x000fee0000004200 */
[----:B------:R-:W-:Y:S01]  /*5260*/  HMMA.16816.F32.BF16 R24, R140, R2, R24 ;  /* 0x000000028c18723c */ /* 0x000fe20000041818 */
[----:B------:R-:W1:Y:S07]  /*5270*/  LDSM.16.MT88.2 R2, [R178+0x5c00] ;  /* 0x005c0000b202783b */ /* 0x000e6e0000004100 */
[-C--:B--2---:R-:W-:Y:S08]  /*5280*/  HMMA.16816.F32.BF16 R4, R32, R146.reuse, R4 ;  /* 0x000000922004723c */ /* 0x084ff00000041804 */
[C---:B------:R-:W-:Y:S08]  /*5290*/  HMMA.16816.F32.BF16 R8, R152.reuse, R146, R8 ;  /* 0x000000929808723c */ /* 0x040ff00000041808 */
[-C--:B------:R-:W-:Y:S08]  /*52a0*/  HMMA.16816.F32.BF16 R12, R152, R156.reuse, R12 ;  /* 0x0000009c980c723c */ /* 0x080ff0000004180c */
[C---:B------:R-:W-:Y:S08]  /*52b0*/  HMMA.16816.F32.BF16 R16, R32.reuse, R156, R16 ;  /* 0x0000009c2010723c */ /* 0x040ff00000041810 */
[-C--:B---3--:R-:W-:Y:S07]  /*52c0*/  HMMA.16816.F32.BF16 R20, R32, R28.reuse, R20 ;  /* 0x0000001c2014723c */ /* 0x088fee0000041814 */
[----:B------:R-:W-:Y:S01]  /*52d0*/  IMAD.U32 R35, RZ, RZ, UR14 ;  /* 0x0000000eff237e24 */ /* 0x000fe2000f8e00ff */
[----:B------:R-:W-:Y:S04]  /*52e0*/  HMMA.16816.F32.BF16 R24, R152, R28, R24 ;  /* 0x0000001c9818723c */ /* 0x000fe80000041818 */
[----:B------:R-:W-:Y:S01]  /*52f0*/  IADD3 R33, P0, R210, UR14, RZ ;  /* 0x0000000ed2217c10 */ /* 0x000fe2000ff1e0ff */
[----:B------:R-:W-:Y:S03]  /*5300*/  UMOV UR14, UR21 ;  /* 0x00000015000e7c82 */ /* 0x000fe60008000000 */
[-C--:B----4-:R-:W-:Y:S05]  /*5310*/  HMMA.16816.F32.BF16 R4, R132, R30.reuse, R4 ;  /* 0x0000001e8404723c */ /* 0x090fea0000041804 */
[----:B------:R-:W-:Y:S02]  /*5320*/  LEA.HI.X.SX32 R32, R35, R208, 0x1, P0 ;  /* 0x000000d023207211 */ /* 0x000fe400000f0eff */
[C---:B------:R-:W-:Y:S01]  /*5330*/  LEA R140, P0, R33.reuse, c[0x0][0x220], 0x2 ;  /* 0x00008800218c7a11 */ /* 0x040fe200078010ff */
[C---:B------:R-:W-:Y:S01]  /*5340*/  HMMA.16816.F32.BF16 R8, R148.reuse, R30, R8 ;  /* 0x0000001e9408723c */ /* 0x040fe20000041808 */
[----:B------:R-:W-:Y:S03]  /*5350*/  LDSM.16.MT88.4 R28, [R160+0xd080] ;  /* 0x00d08000a01c783b */ /* 0x000fe60000004200 */
[----:B------:R-:W-:Y:S02]  /*5360*/  LEA.HI.X R141, R33, c[0x0][0x224], R32, 0x2, P0 ;  /* 0x00008900218d7a11 */ /* 0x000fe400000f1420 */
[----:B------:R-:W-:Y:S01]  /*5370*/  LDSM.16.MT88.4 R32, [R160+0xe080] ;  /* 0x00e08000a020783b */ /* 0x000fe20000004200 */
[----:B------:R-:W-:Y:S01]  /*5380*/  PLOP3.LUT P0, PT, PT, PT, UP0, 0x40, 0x0 ;  /* 0x000000000000781c */ /* 0x000fe20003f0e808 */
[-C--:B-----5:R-:W-:Y:S07]  /*5390*/  HMMA.16816.F32.BF16 R12, R148, R144.reuse, R12 ;  /* 0x00000090940c723c */ /* 0x0a0fee000004180c */
        /* <DEDUP_REMOVED lines=22> */
[----:B------:R-:W-:Y:S04]  /*5500*/  LDSM.16.MT88.4 R132, [R179+0x1cc80] ;  /* 0x01cc8000b384783b */ /* 0x000fe80000004200 */
[----:B------:R-:W-:Y:S04]  /*5510*/  RED.E.ADD.F32.FTZ.RN.STRONG.GPU [R140.64+0x4000], R20 ;  /* 0x004000148c00798e */ /* 0x000fe8000c10e798 */
[----:B------:R-:W-:Y:S04]  /*5520*/  RED.E.ADD.F32.FTZ.RN.STRONG.GPU [R140.64+0x4400], R21 ;  /* 0x004400158c00798e */ /* 0x000fe8000c10e798 */
[----:B------:R-:W-:Y:S04]  /*5530*/  RED.E.ADD.F32.FTZ.RN.STRONG.GPU [R140.64+0x4800], R22 ;  /* 0x004800168c00798e */ /* 0x000fe8000c10e798 */
[----:B------:R-:W-:Y:S01]  /*5540*/  RED.E.ADD.F32.FTZ.RN.STRONG.GPU [R140.64+0x4c00], R23 ;  /* 0x004c00178c00798e */ /* 0x000fe2000c10e798 */
[-C--:B-1----:R-:W-:Y:S03]  /*5550*/  HMMA.16816.F32.BF16 R84, R8, R16.reuse, R84 ;  /* 0x000000100854723c */ /* 0x082fe60000041854 */
[----:B------:R-:W1:Y:S04]  /*5560*/  LDSM.16.MT88.4 R20, [R160+0xc480] ;  /* 0x00c48000a014783b */ /* 0x000e680000004200 */
[----:B------:R-:W-:Y:S04]  /*5570*/  RED.E.ADD.F32.FTZ.RN.STRONG.GPU [R140.64+0x5000], R24 ;  /* 0x005000188c00798e */ /* 0x000fe8000c10e798 */
[----:B------:R-:W-:Y:S04]  /*5580*/  RED.E.ADD.F32.FTZ.RN.STRONG.GPU [R140.64+0x5400], R25 ;  /* 0x005400198c00798e */ /* 0x000fe8000c10e798 */
[----:B------:R-:W-:Y:S01]  /*5590*/  RED.E.ADD.F32.FTZ.RN.STRONG.GPU [R140.64+0x5800], R26 ;  /* 0x0058001a8c00798e */ /* 0x000fe2000c10e798 */
[C---:B--2---:R-:W-:Y:S03]  /*55a0*/  HMMA.16816.F32.BF16 R88, R12.reuse, R16, R88 ;  /* 0x000000100c58723c */ /* 0x044fe60000041858 */
[----:B------:R-:W-:Y:S04]  /*55b0*/  RED.E.ADD.F32.FTZ.RN.STRONG.GPU [R140.64+0x5c00], R27 ;  /* 0x005c001b8c00798e */ /* 0x000fe8000c10e798 */
[----:B------:R-:W2:Y:S01]  /*55c0*/  LDSM.16.MT88.4 R24, [R160+0xd480] ;  /* 0x00d48000a018783b */ /* 0x000ea20000004200 */
[-C--:B------:R-:W-:Y:S03]  /*55d0*/  HMMA.16816.F32.BF16 R92, R12, R18.reuse, R92 ;  /* 0x000000120c5c723c */ /* 0x080fe6000004185c */
[----:B------:R-:W-:Y:S05]  /*55e0*/  LDSM.16.MT88.4 R140, [R179+0x1fc80] ;  /* 0x01fc8000b38c783b */ /* 0x000fea0000004200 */
[C---:B------:R-:W-:Y:S01]  /*55f0*/  HMMA.16816.F32.BF16 R96, R8.reuse, R18, R96 ;  /* 0x000000120860723c */ /* 0x040fe20000041860 */
[----:B------:R-:W3:Y:S07]  /*5600*/  LDSM.16.MT88.4 R16, [R160+0xe480] ;  /* 0x00e48000a010783b */ /* 0x000eee0000004200 */
        /* <DEDUP_REMOVED lines=8> */
[----:B------:R-:W-:Y:S07]  /*5690*/  LDSM.16.MT88.4 R12, [R160+0xc880] ;  /* 0x00c88000a00c783b */ /* 0x000fee0000004200 */
[----:B------:R-:W-:Y:S01]  /*56a0*/  HMMA.16816.F32.BF16 R128, R8, R34, R128 ;  /* 0x000000220880723c */ /* 0x000fe20000041880 */
[----:B------:R-:W4:Y:S04]  /*56b0*/  LDSM.16.MT88.4 R8, [R179+0x1d480] ;  /* 0x01d48000b308783b */ /* 0x000f280000004200 */
[----:B------:R-:W5:Y:S03]  /*56c0*/  LDSM.16.MT88.4 R32, [R160+0xd880] ;  /* 0x00d88000a020783b */ /* 0x000f660000004200 */
[-C--:B-1----:R-:W-:Y:S08]  /*56d0*/  HMMA.16816.F32.BF16 R84, R132, R20.reuse, R84 ;  /* 0x000000148454723c */ /* 0x082ff00000041854 */
[C---:B------:R-:W-:Y:S08]  /*56e0*/  HMMA.16816.F32.BF16 R88, R136.reuse, R20, R88 ;  /* 0x000000148858723c */ /* 0x040ff00000041858 */
[-C--:B------:R-:W-:Y:S08]  /*56f0*/  HMMA.16816.F32.BF16 R92, R136, R22.reuse, R92 ;  /* 0x00000016885c723c */ /* 0x080ff0000004185c */
[C---:B------:R-:W-:Y:S01]  /*5700*/  HMMA.16816.F32.BF16 R96, R132.reuse, R22, R96 ;  /* 0x000000168460723c */ /* 0x040fe20000041860 */
[----:B------:R-:W1:Y:S07]  /*5710*/  LDSM.16.MT88.4 R20, [R160+0xe880] ;  /* 0x00e88000a014783b */ /* 0x000e6e0000004200 */
[-C--:B--2---:R-:W-:Y:S08]  /*5720*/  HMMA.16816.F32.BF16 R100, R132, R24.reuse, R100 ;  /* 0x000000188464723c */ /* 0x084ff00000041864 */
[C---:B------:R-:W-:Y:S08]  /*5730*/  HMMA.16816.F32.BF16 R104, R136.reuse, R24, R104 ;  /* 0x000000188868723c */ /* 0x040ff00000041868 */
[-C--:B------:R-:W-:Y:S08]  /*5740*/  HMMA.16816.F32.BF16 R108, R136, R26.reuse, R108 ;  /* 0x0000001a886c723c */ /* 0x080ff0000004186c */
[C---:B------:R-:W-:Y:S01]  /*5750*/  HMMA.16816.F32.BF16 R112, R132.reuse, R26, R112 ;  /* 0x0000001a8470723c */ /* 0x040fe20000041870 */
[----:B------:R-:W-:Y:S07]  /*5760*/  LDSM.16.MT88.4 R24, [R179+0x1dc80] ;  /* 0x01dc8000b318783b */ /* 0x000fee0000004200 */
[-C--:B---3--:R-:W-:Y:S08]  /*5770*/  HMMA.16816.F32.BF16 R116, R132, R16.reuse, R116 ;  /* 0x000000108474723c */ /* 0x088ff00000041874 */
[C---:B------:R-:W-:Y:S08]  /*5780*/  HMMA.16816.F32.BF16 R120, R136.reuse, R16, R120 ;  /* 0x000000108878723c */ /* 0x040ff00000041878 */
[-C--:B------:R-:W-:Y:S01]  /*5790*/  HMMA.16816.F32.BF16 R124, R136, R18.reuse, R124 ;  /* 0x00000012887c723c */ /* 0x080fe2000004187c */
[----:B------:R-:W2:Y:S07]  /*57a0*/  LDSM.16.MT88.4 R136, [R160+0xcc80] ;  /* 0x00cc8000a088783b */ /* 0x000eae0000004200 */
[----:B------:R-:W-:Y:S01]  /*57b0*/  HMMA.16816.F32.BF16 R128, R132, R18, R128 ;  /* 0x000000128480723c */ /* 0x000fe20000041880 */
[----:B------:R-:W3:Y:S04]  /*57c0*/  LDSM.16.MT88.4 R16, [R160+0xdc80] ;  /* 0x00dc8000a010783b */ /* 0x000ee80000004200 */
[----:B------:R-:W1:Y:S03]  /*57d0*/  LDSM.16.MT88.4 R132, [R160+0xec80] ;  /* 0x00ec8000a084783b */ /* 0x000e660000004200 */
        /* <DEDUP_REMOVED lines=13> */
[C---:B------:R-:W-:Y:S08]  /*58b0*/  HMMA.16816.F32.BF16 R88, R140.reuse, R136, R88 ;  /* 0x000000888c58723c */ /* 0x040ff00000041858 */
[-C--:B------:R-:W-:Y:S08]  /*58c0*/  HMMA.16816.F32.BF16 R92, R140, R138.reuse, R92 ;  /* 0x0000008a8c5c723c */ /* 0x080ff0000004185c */
[C---:B------:R-:W-:Y:S08]  /*58d0*/  HMMA.16816.F32.BF16 R96, R24.reuse, R138, R96 ;  /* 0x0000008a1860723c */ /* 0x040ff00000041860 */
[-C--:B---3--:R-:W-:Y:S08]  /*58e0*/  HMMA.16816.F32.BF16 R100, R24, R16.reuse, R100 ;  /* 0x000000101864723c */ /* 0x088ff00000041864 */
[C---:B------:R-:W-:Y:S08]  /*58f0*/  HMMA.16816.F32.BF16 R104, R140.reuse, R16, R104 ;  /* 0x000000108c68723c */ /* 0x040ff00000041868 */
[-C--:B------:R-:W-:Y:S08]  /*5900*/  HMMA.16816.F32.BF16 R108, R140, R18.reuse, R108 ;  /* 0x000000128c6c723c */ /* 0x080ff0000004186c */
[C---:B------:R-:W-:Y:S08]  /*5910*/  HMMA.16816.F32.BF16 R112, R24.reuse, R18, R112 ;  /* 0x000000121870723c */ /* 0x040ff00000041870 */
[-C--:B------:R-:W-:Y:S08]  /*5920*/  HMMA.16816.F32.BF16 R116, R24, R132.reuse, R116 ;  /* 0x000000841874723c */ /* 0x080ff00000041874 */
[C---:B------:R-:W-:Y:S08]  /*5930*/  HMMA.16816.F32.BF16 R120, R140.reuse, R132, R120 ;  /* 0x000000848c78723c */ /* 0x040ff00000041878 */
[-C--:B------:R-:W-:Y:S08]  /*5940*/  HMMA.16816.F32.BF16 R124, R140, R134.reuse, R124 ;  /* 0x000000868c7c723c */ /* 0x080ff0000004187c */
[----:B------:R-:W-:Y:S01]  /*5950*/  HMMA.16816.F32.BF16 R128, R24, R134, R128 ;  /* 0x000000861880723c */ /* 0x000fe20000041880 */
[----:B------:R-:W-:-:S07]  /*5960*/  @P0 BRA `(.L_x_659) ;  /* 0xffffc61000000947 */ /* 0x000fce000383ffff */
.L_x_656:
[----:B------:R-:W1:Y:S01]  /*5970*/  S2R R0, SR_TID.X ;  /* 0x0000000000007919 */ /* 0x000e620000002100 */
[----:B------:R-:W-:Y:S01]  /*5980*/  LEA.HI R7, R188, R188, RZ, 0x1 ;  /* 0x000000bcbc077211 */ /* 0x000fe200078f08ff */
[----:B------:R-:W-:Y:S01]  /*5990*/  FMUL.FTZ R84, R84, c[0x0][0x298] ;  /* 0x0000a60054547a20 */ /* 0x000fe20000410000 */
[----:B------:R-:W-:Y:S01]  /*59a0*/  F2FP.BF16.PACK_AB R36, R37, R36 ;  /* 0x000000242524723e */ /* 0x000fe200000010ff */
[----:B------:R-:W-:Y:S01]  /*59b0*/  BAR.SYNC.DEFER_BLOCKING 0x1, 0x100 ;  /* 0x0044000000007b1d */ /* 0x000fe20000010000 */
[----:B------:R-:W-:Y:S01]  /*59c0*/  SHF.R.S32.HI R9, RZ, 0x1, R7 ;  /* 0x00000001ff097819 */ /* 0x000fe20000011407 */
[----:B------:R-:W-:Y:S01]  /*59d0*/  FMUL.FTZ R85, R85, c[0x0][0x298] ;  /* 0x0000a60055557a20 */ /* 0x000fe20000410000 */
[----:B------:R-:W-:Y:S01]  /*59e0*/  LOP3.LUT R7, R7, 0x3fffffe, RZ, 0xc0, !PT ;  /* 0x03fffffe07077812 */ /* 0x000fe200078ec0ff */
[----:B------:R-:W-:Y:S01]  /*59f0*/  FMUL.FTZ R86, R86, c[0x0][0x298] ;  /* 0x0000a60056567a20 */ /* 0x000fe20000410000 */
[C---:B------:R-:W-:Y:S01]  /*5a00*/  LOP3.LUT P0, RZ, R9.reuse, 0x2, RZ, 0xc0, !PT ;  /* 0x0000000209ff7812 */ /* 0x040fe2000780c0ff */
[----:B------:R-:W-:Y:S01]  /*5a10*/  IMAD.SHL.U32 R8, R9, 0x40, RZ ;  /* 0x0000004009087824 */ /* 0x000fe200078e00ff */
[----:B------:R-:W-:Y:S01]  /*5a20*/  F2FP.BF16.PACK_AB R38, R39, R38 ;  /* 0x000000262726723e */ /* 0x000fe200000010ff */
[----:B------:R-:W-:Y:S01]  /*5a30*/  IMAD.IADD R7, R188, 0x1, -R7 ;  /* 0x00000001bc077824 */ /* 0x000fe200078e0a07 */
[----:B------:R-:W-:Y:S01]  /*5a40*/  F2FP.BF16.PACK_AB R48, R49, R48 ;  /* 0x000000303130723e */ /* 0x000fe200000010ff */
[----:B------:R-:W-:Y:S01]  /*5a50*/  FMUL.FTZ R87, R87, c[0x0][0x298] ;  /* 0x0000a60057577a20 */ /* 0x000fe20000410000 */
[----:B------:R-:W-:Y:S01]  /*5a60*/  LOP3.LUT R8, R8, 0xc0, RZ, 0xc0, !PT ;  /* 0x000000c008087812 */ /* 0x000fe200078ec0ff */
        /* <DEDUP_REMOVED lines=9> */
[--C-:B-1----:R-:W-:Y:S01]  /*5b00*/  SHF.R.S32.HI R3, RZ, 0x1f, R0.reuse ;  /* 0x0000001fff037819 */ /* 0x102fe20000011400 */
[----:B------:R-:W-:Y:S01]  /*5b10*/  FMUL.FTZ R89, R89, c[0x0][0x298] ;  /* 0x0000a60059597a20 */ /* 0x000fe20000410000 */
[----:B------:R-:W-:Y:S01]  /*5b20*/  SHF.R.S32.HI R11, RZ, 0x1f, R0 ;  /* 0x0000001fff0b7819 */ /* 0x000fe20000011400 */
[----:B------:R-:W-:Y:S01]  /*5b30*/  FMUL.FTZ R90, R90, c[0x0][0x298] ;  /* 0x0000a6005a5a7a20 */ /* 0x000fe20000410000 */
[-C--:B------:R-:W-:Y:S01]  /*5b40*/  LEA.HI R2, R3, R0.reuse, RZ, 0x5 ;  /* 0x0000000003027211 */ /* 0x080fe200078f28ff */
[----:B------:R-:W-:Y:S01]  /*5b50*/  FMUL.FTZ R91, R91, c[0x0][0x298] ;  /* 0x0000a6005b5b7a20 */ /* 0x000fe20000410000 */
[-C--:B------:R-:W-:Y:S01]  /*5b60*/  LEA.HI R6, R11, R0.reuse, RZ, 0x2 ;  /* 0x000000000b067211 */ /* 0x080fe200078f10ff */
[----:B------:R-:W-:Y:S01]  /*5b70*/  FMUL.FTZ R92, R92, c[0x0][0x298] ;  /* 0x0000a6005c5c7a20 */ /* 0x000fe20000410000 */
[--C-:B--2---:R-:W-:Y:S01]  /*5b80*/  SHF.R.S32.HI R5, RZ, 0x5, R2.reuse ;  /* 0x00000005ff057819 */ /* 0x104fe20000011402 */
[----:B------:R-:W-:Y:S01]  /*5b90*/  FMUL.FTZ R93, R93, c[0x0][0x298] ;  /* 0x0000a6005d5d7a20 */ /* 0x000fe20000410000 */
[----:B------:R-:W-:Y:S01]  /*5ba0*/  SHF.R.S32.HI R2, RZ, 0x1f, R2 ;  /* 0x0000001fff027819 */ /* 0x000fe20000011402 */
[----:B------:R-:W-:Y:S01]  /*5bb0*/  FMUL.FTZ R94, R94, c[0x0][0x298] ;  /* 0x0000a6005e5e7a20 */ /* 0x000fe20000410000 */
[----:B------:R-:W-:Y:S01]  /*5bc0*/  LEA.HI R4, R11, R0, RZ, 0x7 ;  /* 0x000000000b047211 */ /* 0x000fe200078f38ff */
[----:B------:R-:W-:Y:S01]  /*5bd0*/  FMUL.FTZ R95, R95, c[0x0][0x298] ;  /* 0x0000a6005f5f7a20 */ /* 0x000fe20000410000 */
[----:B------:R-:W-:Y:S01]  /*5be0*/  LEA.HI R2, R2, R5, RZ, 0x2 ;  /* 0x0000000502027211 */ /* 0x000fe200078f10ff */
[----:B------:R-:W-:Y:S01]  /*5bf0*/  FMUL.FTZ R100, R100, c[0x0][0x298] ;  /* 0x0000a60064647a20 */ /* 0x000fe20000410000 */
[----:B------:R-:W-:Y:S01]  /*5c00*/  LOP3.LUT R11, R6, 0xfffffffc, RZ, 0xc0, !PT ;  /* 0xfffffffc060b7812 */ /* 0x000fe200078ec0ff */
[----:B------:R-:W-:Y:S01]  /*5c10*/  FMUL.FTZ R101, R101, c[0x0][0x298] ;  /* 0x0000a60065657a20 */ /* 0x000fe20000410000 */
[----:B------:R-:W-:Y:S01]  /*5c20*/  LOP3.LUT R2, R2, 0xfffffffc, RZ, 0xc0, !PT ;  /* 0xfffffffc02027812 */ /* 0x000fe200078ec0ff */
[----:B------:R-:W-:Y:S01]  /*5c30*/  FMUL.FTZ R102, R102, c[0x0][0x298] ;  /* 0x0000a60066667a20 */ /* 0x000fe20000410000 */
[----:B------:R-:W-:Y:S01]  /*5c40*/  SHF.R.U32.HI R13, RZ, 0x4, R4 ;  /* 0x00000004ff0d7819 */ /* 0x000fe20000011604 */
[----:B------:R-:W-:Y:S01]  /*5c50*/  IMAD.IADD R11, R0, 0x1, -R11 ;  /* 0x00000001000b7824 */ /* 0x000fe200078e0a0b */
[----:B------:R-:W-:Y:S01]  /*5c60*/  F2FP.BF16.PACK_AB R46, R47, R46 ;  /* 0x0000002e2f2e723e */ /* 0x000fe200000010ff */
[----:B------:R-:W-:Y:S01]  /*5c70*/  IMAD.IADD R2, R5, 0x1, -R2 ;  /* 0x0000000105027824 */ /* 0x000fe200078e0a02 */
[----:B------:R-:W-:Y:S01]  /*5c80*/  LOP3.LUT R13, R8, 0x8, R13, 0xf8, !PT ;  /* 0x00000008080d7812 */ /* 0x000fe200078ef80d */
[----:B------:R-:W-:Y:S01]  /*5c90*/  FMUL.FTZ R103, R103, c[0x0][0x298] ;  /* 0x0000a60067677a20 */ /* 0x000fe20000410000 */
[----:B------:R-:W-:Y:S01]  /*5ca0*/  SHF.R.U32.HI R8, RZ, 0x3, R8 ;  /* 0x00000003ff087819 */ /* 0x000fe20000011608 */
[----:B------:R-:W-:Y:S01]  /*5cb0*/  IMAD R2, R2, 0x100, R11 ;  /* 0x0000010002027824 */ /* 0x000fe200078e020b */
[----:B------:R-:W-:Y:S01]  /*5cc0*/  F2FP.BF16.PACK_AB R52, R53, R52 ;  /* 0x000000343534723e */ /* 0x000fe200000010ff */
[----:B------:R-:W-:Y:S01]  /*5cd0*/  FMUL.FTZ R112, R112, c[0x0][0x298] ;  /* 0x0000a60070707a20 */ /* 0x000fe20000410000 */
[----:B------:R-:W-:Y:S01]  /*5ce0*/  LOP3.LUT R8, R13, R8, RZ, 0x3c, !PT ;  /* 0x000000080d087212 */ /* 0x000fe200078e3cff */
[----:B------:R-:W-:Y:S01]  /*5cf0*/  IMAD R7, R7, 0x10, R2 ;  /* 0x0000001007077824 */ /* 0x000fe200078e0202 */
[----:B------:R-:W-:Y:S01]  /*5d00*/  F2FP.BF16.PACK_AB R54, R55, R54 ;  /* 0x000000363736723e */ /* 0x000fe200000010ff */
[----:B------:R-:W-:Y:S01]  /*5d10*/  FMUL.FTZ R113, R113, c[0x0][0x298] ;  /* 0x0000a60071717a20 */ /* 0x000fe20000410000 */
[----:B------:R-:W-:Y:S01]  /*5d20*/  F2FP.BF16.PACK_AB R64, R65, R64 ;  /* 0x000000404140723e */ /* 0x000fe200000010ff */
[----:B------:R-:W-:Y:S01]  /*5d30*/  IMAD.U32 R7, R7, 0x2, R8 ;  /* 0x0000000207077824 */ /* 0x000fe200078e0008 */
[----:B------:R-:W-:Y:S01]  /*5d40*/  F2FP.BF16.PACK_AB R66, R67, R66 ;  /* 0x000000424342723e */ /* 0x000fe200000010ff */
[----:B------:R-:W-:Y:S01]  /*5d50*/  FMUL.FTZ R114, R114, c[0x0][0x298] ;  /* 0x0000a60072727a20 */ /* 0x000fe20000410000 */
[----:B------:R-:W-:Y:S01]  /*5d60*/  F2FP.BF16.PACK_AB R56, R57, R56 ;  /* 0x000000383938723e */ /* 0x000fe200000010ff */
[----:B------:R-:W-:Y:S01]  /*5d70*/  IMAD.SHL.U32 R7, R7, 0x2, RZ ;  /* 0x0000000207077824 */ /* 0x000fe200078e00ff */
[----:B------:R-:W-:Y:S01]  /*5d80*/  F2FP.BF16.PACK_AB R58, R59, R58 ;  /* 0x0000003a3b3a723e */ /* 0x000fe200000010ff */
[----:B------:R-:W-:Y:S01]  /*5d90*/  FMUL.FTZ R115, R115, c[0x0][0x298] ;  /* 0x0000a60073737a20 */ /* 0x000fe20000410000 */
[----:B------:R-:W-:Y:S01]  /*5da0*/  F2FP.BF16.PACK_AB R60, R61, R60 ;  /* 0x0000003c3d3c723e */ /* 0x000fe200000010ff */
[----:B------:R-:W-:Y:S01]  /*5db0*/  FMUL.FTZ R104, R104, c[0x0][0x298] ;  /* 0x0000a60068687a20 */ /* 0x000fe20000410000 */
[C---:B------:R-:W-:Y:S01]  /*5dc0*/  IADD3 R5, R7.reuse, 0x20, RZ ;  /* 0x0000002007057810 */ /* 0x040fe20007ffe0ff */
[----:B------:R-:W-:Y:S01]  /*5dd0*/  STS [R7+0x6080], R36 ;  /* 0x0060802407007388 */ /* 0x000fe20000000800 */
[----:B------:R-:W-:Y:S01]  /*5de0*/  @P0 IADD3 R5, R7, -0x20, RZ ;  /* 0xffffffe007050810 */ /* 0x000fe20007ffe0ff */
[----:B------:R-:W-:Y:S01]  /*5df0*/  FMUL.FTZ R105, R105, c[0x0][0x298] ;  /* 0x0000a60069697a20 */ /* 0x000fe20000410000 */
[----:B------:R-:W-:Y:S01]  /*5e00*/  F2FP.BF16.PACK_AB R62, R63, R62 ;  /* 0x0000003e3f3e723e */ /* 0x000fe200000010ff */
[----:B------:R-:W-:Y:S01]  /*5e10*/  STS [R7+0x6280], R38 ;  /* 0x0062802607007388 */ /* 0x000fe20000000800 */
[----:B------:R-:W-:Y:S01]  /*5e20*/  F2FP.BF16.PACK_AB R68, R69, R68 ;  /* 0x000000444544723e */ /* 0x000fe200000010ff */
        /* <DEDUP_REMOVED lines=27> */
[----:B------:R-:W-:Y:S01]  /*5fe0*/  FMUL.FTZ R117, R117, c[0x0][0x298] ;  /* 0x0000a60075757a20 */ /* 0x000fe20000410000 */
[----:B------:R-:W-:Y:S01]  /*5ff0*/  F2FP.BF16.PACK_AB R92, R93, R92 ;  /* 0x0000005c5d5c723e */ /* 0x000fe200000010ff */
[----:B------:R-:W-:Y:S01]  /*6000*/  FMUL.FTZ R118, R118, c[0x0][0x298] ;  /* 0x0000a60076767a20 */ /* 0x000fe20000410000 */
        /* <DEDUP_REMOVED lines=12> */
[----:B------:R1:W-:Y:S01]  /*60d0*/  STS [R7+0x9080], R56 ;  /* 0x0090803807007388 */ /* 0x0003e20000000800 */
[----:B------:R-:W-:Y:S01]  /*60e0*/  FMUL.FTZ R121, R121, c[0x0][0x298] ;  /* 0x0000a60079797a20 */ /* 0x000fe20000410000 */
[----:B------:R-:W-:Y:S01]  /*60f0*/  F2FP.BF16.PACK_AB R112, R113, R112 ;  /* 0x000000707170723e */ /* 0x000fe200000010ff */
[----:B------:R-:W-:Y:S01]  /*6100*/  FMUL.FTZ R122, R122, c[0x0][0x298] ;  /* 0x0000a6007a7a7a20 */ /* 0x000fe20000410000 */
[----:B------:R2:W-:Y:S01]  /*6110*/  STS [R7+0x9280], R58 ;  /* 0x0092803a07007388 */ /* 0x0005e20000000800 */
        /* <DEDUP_REMOVED lines=10> */
[----:B------:R-:W3:Y:S01]  /*61c0*/  S2UR UR7, SR_CTAID.X ;  /* 0x00000000000779c3 */ /* 0x000ee20000002500 */
[----:B------:R-:W-:Y:S01]  /*61d0*/  STS [R7+0xa080], R68 ;  /* 0x00a0804407007388 */ /* 0x000fe20000000800 */
[----:B------:R-:W-:Y:S01]  /*61e0*/  F2FP.BF16.PACK_AB R108, R109, R108 ;  /* 0x0000006c6d6c723e */ /* 0x000fe200000010ff */
[----:B------:R-:W-:Y:S01]  /*61f0*/  UMOV UR5, 0xffffff80 ;  /* 0xffffff8000057882 */ /* 0x000fe20000000000 */
[----:B------:R-:W-:Y:S01]  /*6200*/  F2FP.BF16.PACK_AB R110, R111, R110 ;  /* 0x0000006e6f6e723e */ /* 0x000fe200000010ff */
[----:B------:R-:W-:Y:S01]  /*6210*/  STS [R7+0xa280], R70 ;  /* 0x00a2804607007388 */ /* 0x000fe20000000800 */
[----:B------:R-:W-:Y:S01]  /*6220*/  F2FP.BF16.PACK_AB R116, R117, R116 ;  /* 0x000000747574723e */ /* 0x000fe200000010ff */
[----:B------:R-:W-:Y:S01]  /*6230*/  ULDC UR4, c[0x0][0x2f0] ;  /* 0x0000bc0000047ab9 */ /* 0x000fe20000000800 */
[----:B------:R-:W-:Y:S01]  /*6240*/  F2FP.BF16.PACK_AB R118, R119, R118 ;  /* 0x000000767776723e */ /* 0x000fe200000010ff */
[----:B------:R-:W-:Y:S01]  /*6250*/  STS [R5+0xa080], R80 ;  /* 0x00a0805005007388 */ /* 0x000fe20000000800 */
[----:B------:R-:W-:Y:S01]  /*6260*/  F2FP.BF16.PACK_AB R128, R129, R128 ;  /* 0x000000808180723e */ /* 0x000fe200000010ff */
[--C-:B-1----:R-:W-:Y:S01]  /*6270*/  IMAD.MOV.U32 R56, RZ, RZ, R204.reuse ;  /* 0x000000ffff387224 */ /* 0x102fe200078e00cc */
[----:B------:R-:W-:Y:S01]  /*6280*/  F2FP.BF16.PACK_AB R130, R131, R130 ;  /* 0x000000828382723e */ /* 0x000fe200000010ff */
[----:B------:R-:W-:Y:S01]  /*6290*/  STS [R5+0xa280], R82 ;  /* 0x00a2805205007388 */ /* 0x000fe20000000800 */
[----:B------:R-:W-:Y:S01]  /*62a0*/  F2FP.BF16.PACK_AB R120, R121, R120 ;  /* 0x000000787978723e */ /* 0x000fe200000010ff */
[----:B------:R-:W-:Y:S01]  /*62b0*/  USHF.R.S32.HI UR6, URZ, 0x1f, UR20 ;  /* 0x0000001f3f067899 */ /* 0x000fe20008011414 */
[----:B------:R-:W-:Y:S01]  /*62c0*/  F2FP.BF16.PACK_AB R122, R123, R122 ;  /* 0x0000007a7b7a723e */ /* 0x000fe200000010ff */
[----:B------:R-:W-:Y:S01]  /*62d0*/  STS [R7+0xb080], R72 ;  /* 0x00b0804807007388 */ /* 0x000fe20000000800 */
[----:B------:R-:W-:Y:S01]  /*62e0*/  F2FP.BF16.PACK_AB R124, R125, R124 ;  /* 0x0000007c7d7c723e */ /* 0x000fe200000010ff */
[----:B------:R-:W-:Y:S01]  /*62f0*/  BSSY B0, `(.L_x_660) ;  /* 0x000004f000007945 */ /* 0x000fe20003800000 */
[----:B------:R-:W-:Y:S01]  /*6300*/  F2FP.BF16.PACK_AB R126, R127, R126 ;  /* 0x0000007e7f7e723e */ /* 0x000fe200000010ff */
[----:B------:R-:W-:Y:S01]  /*6310*/  STS [R7+0xb280], R74 ;  /* 0x00b2804a07007388 */ /* 0x000fe20000000800 */
[----:B------:R-:W-:Y:S01]  /*6320*/  SHF.R.S32.HI R57, RZ, 0x1f, R204 ;  /* 0x0000001fff397819 */ /* 0x000fe200000114cc */
[----:B---3--:R-:W-:-:S02]  /*6330*/  UIMAD UR7, UR7, UR5, UR4 ;  /* 0x00000005070772a4 */ /* 0x008fc4000f8e0204 */
[----:B------:R-:W-:Y:S01]  /*6340*/  STS [R5+0xb080], R76 ;  /* 0x00b0804c05007388 */ /* 0x000fe20000000800 */
[----:B------:R-:W-:Y:S01]  /*6350*/  LEA.HI R0, R3, R0, RZ, 0x2 ;  /* 0x0000000003007211 */ /* 0x000fe200078f10ff */
[----:B------:R-:W-:Y:S02]  /*6360*/  ULDC.64 UR4, c[0x0][0x340] ;  /* 0x0000d00000047ab9 */ /* 0x000fe40000000a00 */
[----:B------:R-:W-:Y:S01]  /*6370*/  STS [R5+0xb280], R78 ;  /* 0x00b2804e05007388 */ /* 0x000fe20000000800 */
[----:B------:R-:W-:Y:S01]  /*6380*/  UISETP.LT.AND UP0, UPT, UR7, 0x80, UPT ;  /* 0x000000800700788c */ /* 0x000fe2000bf01270 */
[----:B--2---:R-:W-:Y:S01]  /*6390*/  SHF.R.S32.HI R58, RZ, 0x2, R0 ;  /* 0x00000002ff3a7819 */ /* 0x004fe20000011400 */
[----:B------:R-:W-:Y:S01]  /*63a0*/  UIMAD UR4, UR6, UR4, URZ ;  /* 0x00000004060472a4 */ /* 0x000fe2000f8e023f */
[----:B------:R-:W-:Y:S01]  /*63b0*/  STS [R7+0x80], R84 ;  /* 0x0000805407007388 */ /* 0x000fe20000000800 */
[----:B------:R-:W-:Y:S01]  /*63c0*/  USEL UR7, UR7, 0x80, UP0 ;  /* 0x0000008007077887 */ /* 0x000fe20008000000 */
[----:B------:R-:W-:Y:S01]  /*63d0*/  IMAD.U32 R0, RZ, RZ, UR20 ;  /* 0x00000014ff007e24 */ /* 0x000fe2000f8e00ff */
[----:B------:R-:W-:Y:S01]  /*63e0*/  UIMAD UR4, UR20, UR5, UR4 ;  /* 0x00000005140472a4 */ /* 0x000fe2000f8e0204 */
[----:B------:R-:W-:Y:S01]  /*63f0*/  STS [R7+0x280], R86 ;  /* 0x0002805607007388 */ /* 0x000fe20000000800 */
[----:B------:R-:W-:-:S02]  /*6400*/  SHF.R.S32.HI R59, RZ, 0x1f, R58 ;  /* 0x0000001fff3b7819 */ /* 0x000fc4000001143a */
[----:B------:R-:W-:Y:S01]  /*6410*/  ISETP.GE.AND P5, PT, R190, UR7, PT ;  /* 0x00000007be007c0c */ /* 0x000fe2000bfa6270 */
[----:B------:R-:W-:Y:S02]  /*6420*/  STS [R5+0x80], R96 ;  /* 0x0000806005007388 */ /* 0x000fe40000000800 */
[----:B------:R-:W-:Y:S02]  /*6430*/  IMAD.WIDE R58, R185, 0x80, R58 ;  /* 0x00000080b93a7825 */ /* 0x000fe400078e023a */
        /* <DEDUP_REMOVED lines=21> */
[----:B------:R-:W-:Y:S06]  /*6590*/  BAR.SYNC.DEFER_BLOCKING 0x1, 0x100 ;  /* 0x0044000000007b1d */ /* 0x000fec0000010000 */
[----:B------:R-:W3:Y:S04]  /*65a0*/  S2R R2, SR_CTAID.Y ;  /* 0x0000000000027919 */ /* 0x000ee80000002600 */
[----:B------:R4:W5:Y:S04]  /*65b0*/  LDS.128 R40, [R186+0x7080] ;  /* 0x00708000ba287984 */ /* 0x0009680000000c00 */
[----:B------:R4:W4:Y:S01]  /*65c0*/  LDS.128 R36, [R186+0x9080] ;  /* 0x00908000ba247984 */ /* 0x0009220000000c00 */
[----:B---3--:R-:W-:Y:S01]  /*65d0*/  SHF.R.S32.HI R4, RZ, 0x1f, R2 ;  /* 0x0000001fff047819 */ /* 0x008fe20000011402 */
[----:B-1----:R-:W-:-:S02]  /*65e0*/  IMAD.WIDE.U32 R6, R2, c[0x0][0x338], R56 ;  /* 0x0000ce0002067a25 */ /* 0x002fc400078e0038 */
[----:B------:R1:W3:Y:S02]  /*65f0*/  LDS.128 R32, [R186+0xb080] ;  /* 0x00b08000ba207984 */ /* 0x0002e40000000c00 */
[----:B--2---:R-:W-:Y:S02]  /*6600*/  IMAD R5, R4, c[0x0][0x338], RZ ;  /* 0x0000ce0004057a24 */ /* 0x004fe400078e02ff */
[----:B------:R1:W2:Y:S02]  /*6610*/  LDS.128 R28, [R186+0x80] ;  /* 0x00008000ba1c7984 */ /* 0x0002a40000000c00 */
[----:B------:R-:W-:Y:S02]  /*6620*/  IMAD R5, R2, c[0x0][0x33c], R5 ;  /* 0x0000cf0002057a24 */ /* 0x000fe400078e0205 */
[----:B------:R1:W1:Y:S02]  /*6630*/  LDS.128 R24, [R186+0x2080] ;  /* 0x00208000ba187984 */ /* 0x0002640000000c00 */
[----:B------:R-:W-:-:S02]  /*6640*/  IMAD.IADD R7, R7, 0x1, R5 ;  /* 0x0000000107077824 */ /* 0x000fc400078e0205 */
[----:B------:R1:W1:Y:S02]  /*6650*/  LDS.128 R20, [R186+0x4080] ;  /* 0x00408000ba147984 */ /* 0x0002640000000c00 */
[----:B------:R-:W-:Y:S02]  /*6660*/  IMAD.WIDE.U32 R60, R0, c[0x0][0x340], R6 ;  /* 0x0000d000003c7a25 */ /* 0x000fe400078e0006 */
[----:B------:R1:W1:Y:S01]  /*6670*/  LDS.128 R16, [R186+0x1080] ;  /* 0x00108000ba107984 */ /* 0x0002620000000c00 */
[----:B------:R-:W-:-:S03]  /*6680*/  IADD3 R0, R204, 0x20, RZ ;  /* 0x00000020cc007810 */ /* 0x000fc60007ffe0ff */
[----:B------:R1:W1:Y:S01]  /*6690*/  LDS.128 R12, [R186+0x3080] ;  /* 0x00308000ba0c7984 */ /* 0x0002620000000c00 */
[----:B------:R-:W-:-:S03]  /*66a0*/  IADD3 R7, R61, UR4, RZ ;  /* 0x000000043d077c10 */ /* 0x000fc6000fffe0ff */
[----:B------:R1:W1:Y:S01]  /*66b0*/  LDS.128 R8, [R186+0x5080] ;  /* 0x00508000ba087984 */ /* 0x0002620000000c00 */
[----:B------:R-:W-:Y:S05]  /*66c0*/  @P5 BRA `(.L_x_661) ;  /* 0x0000011000005947 */ /* 0x000fea0003800000 */
[C---:B------:R-:W-:Y:S01]  /*66d0*/  ISETP.GE.AND P3, PT, R204.reuse, c[0x0][0x324], PT ;  /* 0x0000c900cc007a0c */ /* 0x040fe20003f66270 */
[----:B------:R-:W5:Y:S01]  /*66e0*/  LDS.128 R48, [R186+0x8080] ;  /* 0x00808000ba307984 */ /* 0x000f620000000c00 */
[----:B------:R-:W-:Y:S01]  /*66f0*/  IMAD R5, R59, c[0x0][0x330], RZ ;  /* 0x0000cc003b057a24 */ /* 0x000fe200078e02ff */
[----:B------:R-:W-:Y:S01]  /*6700*/  IADD3 R3, R204, 0x40, RZ ;  /* 0x00000040cc037810 */ /* 0x000fe20007ffe0ff */
[----:B------:R-:W-:Y:S01]  /*6710*/  IMAD.MOV.U32 R6, RZ, RZ, R60 ;  /* 0x000000ffff067224 */ /* 0x000fe200078e003c */
[----:B------:R-:W4:Y:S01]  /*6720*/  LDS.128 R52, [R186+0xa080] ;  /* 0x00a08000ba347984 */ /* 0x000f220000000c00 */
[----:B------:R-:W-:Y:S01]  /*6730*/  IMAD R5, R58, c[0x0][0x334], R5 ;  /* 0x0000cd003a057a24 */ /* 0x000fe200078e0205 */
[----:B------:R-:W-:Y:S01]  /*6740*/  ISETP.GE.AND P2, PT, R0, c[0x0][0x324], PT ;  /* 0x0000c90000007a0c */ /* 0x000fe20003f46270 */
[----:B------:R-:W-:Y:S01]  /*6750*/  IMAD.WIDE.U32 R62, R58, c[0x0][0x330], R6 ;  /* 0x0000cc003a3e7a25 */ /* 0x000fe200078e0006 */
[----:B------:R-:W-:-:S03]  /*6760*/  ISETP.GE.AND P1, PT, R3, c[0x0][0x324], PT ;  /* 0x0000c90003007a0c */ /* 0x000fc60003f26270 */
[----:B------:R-:W-:Y:S01]  /*6770*/  IMAD.IADD R5, R63, 0x1, R5 ;  /* 0x000000013f057824 */ /* 0x000fe200078e0205 */
[----:B------:R-:W3:Y:S01]  /*6780*/  @!P3 LDS.128 R44, [R186+0x6080] ;  /* 0x00608000ba2cb984 */ /* 0x000ee20000000c00 */
[----:B------:R-:W-:-:S04]  /*6790*/  LEA R64, P0, R62, c[0x0][0x318], 0x1 ;  /* 0x0000c6003e407a11 */ /* 0x000fc800078008ff */
[----:B------:R-:W-:-:S05]  /*67a0*/  LEA.HI.X R65, R62, c[0x0][0x31c], R5, 0x1, P0 ;  /* 0x0000c7003e417a11 */ /* 0x000fca00000f0c05 */
[----:B-----5:R5:W-:Y:S04]  /*67b0*/  @!P2 STG.E.128 [R64.64+0x40], R48 ;  /* 0x000040304000a986 */ /* 0x020be8000c101d18 */
[----:B----4-:R5:W-:Y:S04]  /*67c0*/  @!P1 STG.E.128 [R64.64+0x80], R52 ;  /* 0x0000803440009986 */ /* 0x010be8000c101d18 */
[----:B---3--:R5:W-:Y:S02]  /*67d0*/  @!P3 STG.E.128 [R64.64], R44 ;  /* 0x0000002c4000b986 */ /* 0x008be4000c101d18 */
.L_x_661:
[----:B------:R-:W-:Y:S05]  /*67e0*/  BSYNC B0 ;  /* 0x0000000000007941 */ /* 0x000fea0003800000 */
.L_x_660:
[----:B------:R-:W-:Y:S01]  /*67f0*/  IADD3 R190, R190, 0x40, RZ ;  /* 0x00000040bebe7810 */ /* 0x000fe20007ffe0ff */
[----:B------:R-:W-:Y:S03]  /*6800*/  BSSY B0, `(.L_x_662) ;  /* 0x0000014000007945 */ /* 0x000fe60003800000 */
[----:B------:R-:W-:-:S13]  /*6810*/  ISETP.GE.AND P4, PT, R190, UR7, PT ;  /* 0x00000007be007c0c */ /* 0x000fda000bf86270 */
[----:B------:R-:W-:Y:S05]  /*6820*/  @P4 BRA `(.L_x_663) ;  /* 0x0000011000004947 */ /* 0x000fea0003800000 */
[----:B------:R-:W-:Y:S01]  /*6830*/  IADD3 R6, P0, R58, 0x40, RZ ;  /* 0x000000403a067810 */ /* 0x000fe20007f1e0ff */
[----:B-----5:R-:W-:Y:S01]  /*6840*/  IMAD.MOV.U32 R44, RZ, RZ, R60 ;  /* 0x000000ffff2c7224 */ /* 0x020fe200078e003c */
[C---:B------:R-:W-:Y:S01]  /*6850*/  IADD3 R3, R204.reuse, 0x40, RZ ;  /* 0x00000040cc037810 */ /* 0x040fe20007ffe0ff */
[----:B------:R-:W-:Y:S01]  /*6860*/  IMAD.MOV.U32 R45, RZ, RZ, R7 ;  /* 0x000000ffff2d7224 */ /* 0x000fe200078e0007 */
[----:B------:R-:W-:Y:S01]  /*6870*/  ISETP.GE.AND P2, PT, R204, c[0x0][0x324], PT ;  /* 0x0000c900cc007a0c */ /* 0x000fe20003f46270 */
[----:B------:R-:W-:Y:S01]  /*6880*/  IMAD.X R5, RZ, RZ, R59, P0 ;  /* 0x000000ffff057224 */ /* 0x000fe200000e063b */
[----:B------:R-:W-:Y:S01]  /*6890*/  ISETP.GE.AND P0, PT, R3, c[0x0][0x324], PT ;  /* 0x0000c90003007a0c */ /* 0x000fe20003f06270 */
[----:B------:R-:W-:Y:S01]  /*68a0*/  IMAD.WIDE.U32 R44, R6, c[0x0][0x330], R44 ;  /* 0x0000cc00062c7a25 */ /* 0x000fe200078e002c */
[----:B------:R-:W-:-:S03]  /*68b0*/  ISETP.GE.AND P1, PT, R0, c[0x0][0x324], PT ;  /* 0x0000c90000007a0c */ /* 0x000fc60003f26270 */
[----:B------:R-:W-:-:S04]  /*68c0*/  IMAD R5, R5, c[0x0][0x330], RZ ;  /* 0x0000cc0005057a24 */ /* 0x000fc800078e02ff */
[----:B------:R-:W-:Y:S01]  /*68d0*/  IMAD R5, R6, c[0x0][0x334], R5 ;  /* 0x0000cd0006057a24 */ /* 0x000fe200078e0205 */
[----:B------:R-:W-:-:S03]  /*68e0*/  LEA R6, P3, R44, c[0x0][0x318], 0x1 ;  /* 0x0000c6002c067a11 */ /* 0x000fc600078608ff */
[----:B------:R-:W-:-:S05]  /*68f0*/  IMAD.IADD R5, R45, 0x1, R5 ;  /* 0x000000012d057824 */ /* 0x000fca00078e0205 */
[----:B------:R-:W-:-:S05]  /*6900*/  LEA.HI.X R7, R44, c[0x0][0x31c], R5, 0x1, P3 ;  /* 0x0000c7002c077a11 */ /* 0x000fca00018f0c05 */
[----:B------:R5:W-:Y:S04]  /*6910*/  @!P2 STG.E.128 [R6.64], R40 ;  /* 0x000000280600a986 */ /* 0x000be8000c101d18 */
[----:B----4-:R5:W-:Y:S04]  /*6920*/  @!P1 STG.E.128 [R6.64+0x40], R36 ;  /* 0x0000402406009986 */ /* 0x010be8000c101d18 */
[----:B---3--:R5:W-:Y:S02]  /*6930*/  @!P0 STG.E.128 [R6.64+0x80], R32 ;  /* 0x0000802006008986 */ /* 0x008be4000c101d18 */
.L_x_663:
[----:B------:R-:W-:Y:S05]  /*6940*/  BSYNC B0 ;  /* 0x0000000000007941 */ /* 0x000fea0003800000 */
.L_x_662:
[----:B------:R-:W-:Y:S01]  /*6950*/  IMAD R3, R4, c[0x0][0x308], RZ ;  /* 0x0000c20004037a24 */ /* 0x000fe200078e02ff */
[----:B------:R-:W-:Y:S01]  /*6960*/  ULDC.64 UR4, c[0x0][0x310] ;  /* 0x0000c40000047ab9 */ /* 0x000fe20000000a00 */
[C---:B------:R-:W-:Y:S01]  /*6970*/  IMAD.WIDE.U32 R56, R2.reuse, c[0x0][0x308], R56 ;  /* 0x0000c20002387a25 */ /* 0x040fe200078e0038 */
[----:B------:R-:W-:Y:S01]  /*6980*/  UIMAD UR4, UR6, UR4, URZ ;  /* 0x00000004060472a4 */ /* 0x000fe2000f8e023f */
[----:B------:R-:W-:Y:S02]  /*6990*/  BSSY B0, `(.L_x_664) ;  /* 0x0000016000007945 */ /* 0x000fe40003800000 */
[----:B------:R-:W-:Y:S01]  /*69a0*/  IMAD R3, R2, c[0x0][0x30c], R3 ;  /* 0x0000c30002037a24 */ /* 0x000fe200078e0203 */
[----:B------:R-:W-:Y:S01]  /*69b0*/  MOV R2, UR20 ;  /* 0x0000001400027c02 */ /* 0x000fe20008000f00 */
[----:B------:R-:W-:-:S03]  /*69c0*/  UIMAD UR4, UR20, UR5, UR4 ;  /* 0x00000005140472a4 */ /* 0x000fc6000f8e0204 */
[----:B------:R-:W-:-:S05]  /*69d0*/  IADD3 R57, R57, R3, RZ ;  /* 0x0000000339397210 */ /* 0x000fca0007ffe0ff */
[----:B-----5:R-:W-:-:S05]  /*69e0*/  IMAD.WIDE.U32 R6, R2, c[0x0][0x310], R56 ;  /* 0x0000c40002067a25 */ /* 0x020fca00078e0038 */
        /* <DEDUP_REMOVED lines=8> */
[----:B---3--:R-:W-:Y:S01]  /*6a70*/  IMAD.WIDE.U32 R32, R58, c[0x0][0x300], R4 ;  /* 0x0000c0003a207a25 */ /* 0x008fe200078e0004 */
[----:B------:R-:W-:-:S03]  /*6a80*/  ISETP.GE.AND P2, PT, R0, c[0x0][0x2f4], PT ;  /* 0x0000bd0000007a0c */ /* 0x000fc60003f46270 */
[----:B------:R-:W-:Y:S01]  /*6a90*/  IMAD.IADD R3, R33, 0x1, R3 ;  /* 0x0000000121037824 */ /* 0x000fe200078e0203 */
[----:B------:R-:W-:-:S04]  /*6aa0*/  LEA R2, P0, R32, c[0x0][0x2e8], 0x1 ;  /* 0x0000ba0020027a11 */ /* 0x000fc800078008ff */
[----:B------:R-:W-:-:S05]  /*6ab0*/  LEA.HI.X R3, R32, c[0x0][0x2ec], R3, 0x1, P0 ;  /* 0x0000bb0020037a11 */ /* 0x000fca00000f0c03 */
[----:B--2---:R2:W-:Y:S04]  /*6ac0*/  @!P3 STG.E.128 [R2.64], R28 ;  /* 0x0000001c0200b986 */ /* 0x0045e8000c101d18 */
[----:B-1----:R2:W-:Y:S04]  /*6ad0*/  @!P2 STG.E.128 [R2.64+0x40], R24 ;  /* 0x000040180200a986 */ /* 0x0025e8000c101d18 */
[----:B------:R2:W-:Y:S02]  /*6ae0*/  @!P1 STG.E.128 [R2.64+0x80], R20 ;  /* 0x0000801402009986 */ /* 0x0005e4000c101d18 */
.L_x_665:
[----:B------:R-:W-:Y:S05]  /*6af0*/  BSYNC B0 ;  /* 0x0000000000007941 */ /* 0x000fea0003800000 */
.L_x_664:
[----:B------:R-:W-:Y:S05]  /*6b00*/  @P4 EXIT ;  /* 0x000000000000494d */ /* 0x000fea0003800000 */
[----:B--2---:R-:W-:Y:S01]  /*6b10*/  IADD3 R2, P0, R58, 0x40, RZ ;  /* 0x000000403a027810 */ /* 0x004fe20007f1e0ff */
[----:B------:R-:W-:Y:S01]  /*6b20*/  IMAD.MOV.U32 R4, RZ, RZ, R6 ;  /* 0x000000ffff047224 */ /* 0x000fe200078e0006 */
[----:B------:R-:W-:-:S02]  /*6b30*/  ISETP.GE.AND P1, PT, R204, c[0x0][0x2f4], PT ;  /* 0x0000bd00cc007a0c */ /* 0x000fc40003f26270 */
[----:B------:R-:W-:Y:S01]  /*6b40*/  IADD3 R204, R204, 0x40, RZ ;  /* 0x00000040cccc7810 */ /* 0x000fe20007ffe0ff */
[----:B------:R-:W-:Y:S01]  /*6b50*/  IMAD.X R58, RZ, RZ, R59, P0 ;  /* 0x000000ffff3a7224 */ /* 0x000fe200000e063b */
[----:B------:R-:W-:Y:S01]  /*6b60*/  ISETP.GE.AND P0, PT, R0, c[0x0][0x2f4], PT ;  /* 0x0000bd0000007a0c */ /* 0x000fe20003f06270 */
[----:B------:R-:W-:-:S04]  /*6b70*/  IMAD.WIDE.U32 R4, R2, c[0x0][0x300], R4 ;  /* 0x0000c00002047a25 */ /* 0x000fc800078e0004 */
[----:B------:R-:W-:-:S04]  /*6b80*/  IMAD R3, R58, c[0x0][0x300], RZ ;  /* 0x0000c0003a037a24 */ /* 0x000fc800078e02ff */
[----:B------:R-:W-:Y:S01]  /*6b90*/  IMAD R3, R2, c[0x0][0x304], R3 ;  /* 0x0000c10002037a24 */ /* 0x000fe200078e0203 */
[----:B------:R-:W-:-:S03]  /*6ba0*/  LEA R2, P2, R4, c[0x0][0x2e8], 0x1 ;  /* 0x0000ba0004027a11 */ /* 0x000fc600078408ff */
[----:B------:R-:W-:-:S05]  /*6bb0*/  IMAD.IADD R3, R5, 0x1, R3 ;  /* 0x0000000105037824 */ /* 0x000fca00078e0203 */
[----:B------:R-:W-:-:S05]  /*6bc0*/  LEA.HI.X R3, R4, c[0x0][0x2ec], R3, 0x1, P2 ;  /* 0x0000bb0004037a11 */ /* 0x000fca00010f0c03 */
[----:B-1----:R1:W-:Y:S01]  /*6bd0*/  @!P0 STG.E.128 [R2.64+0x40], R12 ;  /* 0x0000400c02008986 */ /* 0x0023e2000c101d18 */
[----:B------:R-:W-:-:S03]  /*6be0*/  ISETP.GE.AND P0, PT, R204, c[0x0][0x2f4], PT ;  /* 0x0000bd00cc007a0c */ /* 0x000fc60003f06270 */
[----:B------:R1:W-:Y:S10]  /*6bf0*/  @!P1 STG.E.128 [R2.64], R16 ;  /* 0x0000001002009986 */ /* 0x0003f4000c101d18 */
[----:B------:R-:W-:Y:S05]  /*6c00*/  @P0 EXIT ;  /* 0x000000000000094d */ /* 0x000fea0003800000 */
[----:B------:R-:W-:Y:S01]  /*6c10*/  STG.E.128 [R2.64+0x80], R8 ;  /* 0x0000800802007986 */ /* 0x000fe2000c101d18 */
[----:B------:R-:W-:Y:S05]  /*6c20*/  EXIT ;  /* 0x000000000000794d */ /* 0x000fea0003800000 */
.L_x_666:
        /* <DEDUP_REMOVED lines=13> */
.L_x_1411:


//--------------------- .text._ZN7cutlass13device_kernelIN5flash19enable_sm80_to_sm89INS1_16FlashAttnBwdSm80INS1_25CollectiveMainloopBwdSm80ILi2ELi2EN4cute5tupleIJNS5_1CILi64EEENS7_ILi128EEENS7_ILi96EEEEEENS_10bfloat16_tEfNS_4arch4Sm80ELb0ELb0ELb1ELb0ELb1ELb0ELb0ELb0ELi2ELi2ELi4ELi2ELb0EEENS1_21CollectiveEpilogueBwdISB_SC_SE_Li256ELb0ELb0ELi2EEENS1_19SingleTileSchedulerILb0ELb0ELb0ELi128EEEEEEEEEvNT_6ParamsE --------------------------
	.section	.text._ZN7cutlass13device_kernelIN5flash19enable_sm80_to_sm89INS1_16FlashAttnBwdSm80INS1_25CollectiveMainloopBwdSm80ILi2ELi2EN4cute5tupleIJNS5_1CILi64EEENS7_ILi128EEENS7_ILi96EEEEEENS_10bfloat16_tEfNS_4arch4Sm80ELb0ELb0ELb1ELb0ELb1ELb0ELb0ELb0ELi2ELi2ELi4ELi2ELb0EEENS1_21CollectiveEpilogueBwdISB_SC_SE_Li256ELb0ELb0ELi2EEENS1_19SingleTileSchedulerILb0ELb0ELb0ELi128EEEEEEEEEvNT_6ParamsE,"ax",@progbits
	.sectioninfo	@"SHI_REGISTERS=255"
	.align	128
.text._ZN7cutlass13device_kernelIN5flash19enable_sm80_to_sm89INS1_16FlashAttnBwdSm80INS1_25CollectiveMainloopBwdSm80ILi2ELi2EN4cute5tupleIJNS5_1CILi64EEENS7_ILi128EEENS7_ILi96EEEEEENS_10bfloat16_tEfNS_4arch4Sm80ELb0ELb0ELb1ELb0ELb1ELb0ELb0ELb0ELi2ELi2ELi4ELi2ELb0EEENS1_21CollectiveEpilogueBwdISB_SC_SE_Li256ELb0ELb0ELi2EEENS1_19SingleTileSchedulerILb0ELb0ELb0ELi128EEEEEEEEEvNT_6ParamsE:
        .type           _ZN7cutlass13device_kernelIN5flash19enable_sm80_to_sm89INS1_16FlashAttnBwdSm80INS1_25CollectiveMainloopBwdSm80ILi2ELi2EN4cute5tupleIJNS5_1CILi64EEENS7_ILi128EEENS7_ILi96EEEEEENS_10bfloat16_tEfNS_4arch4Sm80ELb0ELb0ELb1ELb0ELb1ELb0ELb0ELb0ELi2ELi2ELi4ELi2ELb0EEENS1_21CollectiveEpilogueBwdISB_SC_SE_Li256ELb0ELb0ELi2EEENS1_19SingleTileSchedulerILb0ELb0ELb0ELi128EEEEEEEEEvNT_6ParamsE,@function
        .size           _ZN7cutlass13device_kernelIN5flash19enable_sm80_to_sm89INS1_16FlashAttnBwdSm80INS1_25CollectiveMainloopBwdSm80ILi2ELi2EN4cute5tupleIJNS5_1CILi64EEENS7_ILi128EEENS7_ILi96EEEEEENS_10bfloat16_tEfNS_4arch4Sm80ELb0ELb0ELb1ELb0ELb1ELb0ELb0ELb0ELi2ELi2ELi4ELi2ELb0EEENS1_21CollectiveEpilogueBwdISB_SC_SE_Li256ELb0ELb0ELi2EEENS1_19SingleTileSchedulerILb0ELb0ELb0ELi128EEEEEEEEEvNT_6ParamsE,(.L_x_1412 - _ZN7cutlass13device_kernelIN5flash19enable_sm80_to_sm89INS1_16FlashAttnBwdSm80INS1_25CollectiveMainloopBwdSm80ILi2ELi2EN4cute5tupleIJNS5_1CILi64EEENS7_ILi128EEENS7_ILi96EEEEEENS_10bfloat16_tEfNS_4arch4Sm80ELb0ELb0ELb1ELb0ELb1ELb0ELb0ELb0ELi2ELi2ELi4ELi2ELb0EEENS1_21CollectiveEpilogueBwdISB_SC_SE_Li256ELb0ELb0ELi2EEENS1_19SingleTileSchedulerILb0ELb0ELb0ELi128EEEEEEEEEvNT_6ParamsE)
        .other          _ZN7cutlass13device_kernelIN5flash19enable_sm80_to_sm89INS1_16FlashAttnBwdSm80INS1_25CollectiveMainloopBwdSm80ILi2ELi2EN4cute5tupleIJNS5_1CILi64EEENS7_ILi128EEENS7_ILi96EEEEEENS_10bfloat16_tEfNS_4arch4Sm80ELb0ELb0ELb1ELb0ELb1ELb0ELb0ELb0ELi2ELi2ELi4ELi2ELb0EEENS1_21CollectiveEpilogueBwdISB_SC_SE_Li256ELb0ELb0ELi2EEENS1_19SingleTileSchedulerILb0ELb0ELb0ELi128EEEEEEEEEvNT_6ParamsE,@"STO_CUDA_ENTRY STV_DEFAULT"
_ZN7cutlass13device_kernelIN5flash19enable_sm80_to_sm89INS1_16FlashAttnBwdSm80INS1_25CollectiveMainloopBwdSm80ILi2ELi2EN4cute5tupleIJNS5_1CILi64EEENS7_ILi128EEENS7_ILi96EEEEEENS_10bfloat16_tEfNS_4arch4Sm80ELb0ELb0ELb1ELb0ELb1ELb0ELb0ELb0ELi2ELi2ELi4ELi2ELb0EEENS1_21CollectiveEpilogueBwdISB_SC_SE_Li256ELb0ELb0ELi2EEENS1_19SingleTileSchedulerILb0ELb0ELb0ELi128EEEEEEEEEvNT_6ParamsE:
        /* <DEDUP_REMOVED lines=355> */
.L_x_668:
[----:B------:R-:W-:Y:S05]  /*1630*/  BSYNC B0 ;  /* 0x0000000000007941 */ /* 0x000fea0003800000 */
.L_x_667:
        /* <DEDUP_REMOVED lines=148> */
.L_x_672:
        /* <DEDUP_REMOVED lines=219> */
.L_x_670:
        /* <DEDUP_REMOVED lines=518> */
.L_x_671:
        /* <DEDUP_REMOVED lines=190> */
.L_x_669:
        /* <DEDUP_REMOVED lines=231> */
.L_x_674:
[----:B------:R-:W-:Y:S05]  /*67e0*/  BSYNC B0 ;  /* 0x0000000000007941 */ /* 0x000fea0003800000 */
.L_x_673:
        /* <DEDUP_REMOVED lines=21> */
.L_x_676:
[----:B------:R-:W-:Y:S05]  /*6940*/  BSYNC B0 ;  /* 0x0000000000007941 */ /* 0x000fea0003800000 */
.L_x_675:
        /* <DEDUP_REMOVED lines=26> */
.L_x_678:
[----:B------:R-:W-:Y:S05]  /*6af0*/  BSYNC B0 ;  /* 0x0000000000007941 */ /* 0x000fea0003800000 */
.L_x_677:
        /* <DEDUP_REMOVED lines=19> */
.L_x_679:
        /* <DEDUP_REMOVED lines=13> */
.L_x_1412:


//--------------------- .text._ZN7cutlass13device_kernelIN5flash19enable_sm80_to_sm89INS1_16FlashAttnBwdSm80INS1_25CollectiveMainloopBwdSm80ILi2ELi2EN4cute5tupleIJNS5_1CILi64EEENS7_ILi128EEENS7_ILi96EEEEEENS_10bfloat16_tEfNS_4arch4Sm80ELb0ELb0ELb1ELb0ELb0ELb0ELb0ELb0ELi2ELi2ELi4ELi2ELb0EEENS1_24CollectiveEpilogueBwdGQAISB_fSE_Li256ELb0ELb0EEENS1_19SingleTileSchedulerILb0ELb0ELb0ELi128EEEEEEEEEvNT_6ParamsE --------------------------
	.section	.text._ZN7cutlass13device_kernelIN5flash19enable_sm80_to_sm89INS1_16FlashAttnBwdSm80INS1_25CollectiveMainloopBwdSm80ILi2ELi2EN4cute5tupleIJNS5_1CILi64EEENS7_ILi128EEENS7_ILi96EEEEEENS_10bfloat16_tEfNS_4arch4Sm80ELb0ELb0ELb1ELb0ELb0ELb0ELb0ELb0ELi2ELi2ELi4ELi2ELb0EEENS1_24CollectiveEpilogueBwdGQAISB_fSE_Li256ELb0ELb0EEENS1_19SingleTileSchedulerILb0ELb0ELb0ELi128EEEEEEEEEvNT_6ParamsE,"ax",@progbits
	.sectioninfo	@"SHI_REGISTERS=254"
	.align	128
.text._ZN7cutlass13device_kernelIN5flash19enable_sm80_to_sm89INS1_16FlashAttnBwdSm80INS1_25CollectiveMainloopBwdSm80ILi2ELi2EN4cute5tupleIJNS5_1CILi64EEENS7_ILi128EEENS7_ILi96EEEEEENS_10bfloat16_tEfNS_4arch4Sm80ELb0ELb0ELb1ELb0ELb0ELb0ELb0ELb0ELi2ELi2ELi4ELi2ELb0EEENS1_24CollectiveEpilogueBwdGQAISB_fSE_Li256ELb0ELb0EEENS1_19SingleTileSchedulerILb0ELb0ELb0ELi128EEEEEEEEEvNT_6ParamsE:
        .type           _ZN7cutlass13device_kernelIN5flash19enable_sm80_to_sm89INS1_16FlashAttnBwdSm80INS1_25CollectiveMainloopBwdSm80ILi2ELi2EN4cute5tupleIJNS5_1CILi64EEENS7_ILi128EEENS7_ILi96EEEEEENS_10bfloat16_tEfNS_4arch4Sm80ELb0ELb0ELb1ELb0ELb0ELb0ELb0ELb0ELi2ELi2ELi4ELi2ELb0EEENS1_24CollectiveEpilogueBwdGQAISB_fSE_Li256ELb0ELb0EEENS1_19SingleTileSchedulerILb0ELb0ELb0ELi128EEEEEEEEEvNT_6ParamsE,@function
        .size           _ZN7cutlass13device_kernelIN5flash19enable_sm80_to_sm89INS1_16FlashAttnBwdSm80INS1_25CollectiveMainloopBwdSm80ILi2ELi2EN4cute5tupleIJNS5_1CILi64EEENS7_ILi128EEENS7_ILi96EEEEEENS_10bfloat16_tEfNS_4arch4Sm80ELb0ELb0ELb1ELb0ELb0ELb0ELb0ELb0ELi2ELi2ELi4ELi2ELb0EEENS1_24CollectiveEpilogueBwdGQAISB_fSE_Li256ELb0ELb0EEENS1_19SingleTileSchedulerILb0ELb0ELb0ELi128EEEEEEEEEvNT_6ParamsE,(.L_x_1413 - _ZN7cutlass13device_kernelIN5flash19enable_sm80_to_sm89INS1_16FlashAttnBwdSm80INS1_25CollectiveMainloopBwdSm80ILi2ELi2EN4cute5tupleIJNS5_1CILi64EEENS7_ILi128EEENS7_ILi96EEEEEENS_10bfloat16_tEfNS_4arch4Sm80ELb0ELb0ELb1ELb0ELb0ELb0ELb0ELb0ELi2ELi2ELi4ELi2ELb0EEENS1_24CollectiveEpilogueBwdGQAISB_fSE_Li256ELb0ELb0EEENS1_19SingleTileSchedulerILb0ELb0ELb0ELi128EEEEEEEEEvNT_6ParamsE)
        .other          _ZN7cutlass13device_kernelIN5flash19enable_sm80_to_sm89INS1_16FlashAttnBwdSm80INS1_25CollectiveMainloopBwdSm80ILi2ELi2EN4cute5tupleIJNS5_1CILi64EEENS7_ILi128EEENS7_ILi96EEEEEENS_10bfloat16_tEfNS_4arch4Sm80ELb0ELb0ELb1ELb0ELb0ELb0ELb0ELb0ELi2ELi2ELi4ELi2ELb0EEENS1_24CollectiveEpilogueBwdGQAISB_fSE_Li256ELb0ELb0EEENS1_19SingleTileSchedulerILb0ELb0ELb0ELi128EEEEEEEEEvNT_6ParamsE,@"STO_CUDA_ENTRY STV_DEFAULT"
_ZN7cutlass13device_kernelIN5flash19enable_sm80_to_sm89INS1_16FlashAttnBwdSm80INS1_25CollectiveMainloopBwdSm80ILi2ELi2EN4cute5tupleIJNS5_1CILi64EEENS7_ILi128EEENS7_ILi96EEEEEENS_10bfloat16_tEfNS_4arch4Sm80ELb0ELb0ELb1ELb0ELb0ELb0ELb0ELb0ELi2ELi2ELi4ELi2ELb0EEENS1_24CollectiveEpilogueBwdGQAISB_fSE_Li256ELb0ELb0EEENS1_19SingleTileSchedulerILb0ELb0ELb0ELi128EEEEEEEEEvNT_6ParamsE:
[----:B------:R-:W-:Y:S02]  /*0000*/  MOV R1, c[0x0][0x28] ;  /* 0x00000a0000017a02 */ /* 0x000fe40000000f00 */
[----:B------:R-:W1:Y:S02]  /*0010*/  S2UR UR16, SR_CTAID.Z ;  /* 0x00000000001079c3 */ /* 0x000e640000002700 */
[----:B-1----:R-:W-:-:S13]  /*0020*/  ISETP.LE.AND P0, PT, RZ, UR16, PT ;  /* 0x00000010ff007c0c */ /* 0x002fda000bf03270 */
[----:B------:R-:W-:Y:S05]  /*0030*/  @!P0 EXIT ;  /* 0x000000000000894d */ /* 0x000fea0003800000 */
[----:B------:R-:W1:Y:S01]  /*0040*/  S2R R12, SR_TID.X ;  /* 0x00000000000c7919 */ /* 0x000e620000002100 */
[----:B------:R-:W-:Y:S01]  /*0050*/  IMAD.MOV.U32 R0, RZ, RZ, c[0x0][0x248] ;  /* 0x00009200ff007624 */ /* 0x000fe200078e00ff */
[----:B------:R-:W-:Y:S01]  /*0060*/  USHF.R.S32.HI UR15, URZ, 0x1f, UR16 ;  /* 0x0000001f3f0f7899 */ /* 0x000fe20008011410 */
[----:B------:R-:W-:Y:S01]  /*0070*/  IMAD.MOV.U32 R185, RZ, RZ, 0x10 ;  /* 0x00000010ffb97424 */ /* 0x000fe200078e00ff */
[----:B------:R-:W2:Y:S01]  /*0080*/  S2R R11, SR_CTAID.Y ;  /* 0x00000000000b7919 */ /* 0x000ea20000002600 */
[----:B------:R-:W-:Y:S01]  /*0090*/  ULDC.64 UR4, c[0x0][0x278] ;  /* 0x00009e0000047ab9 */ /* 0x000fe20000000a00 */
[----:B------:R-:W-:Y:S01]  /*00a0*/  ISETP.NE.AND P0, PT, R0, 0x1, PT ;  /* 0x000000010000780c */ /* 0x000fe20003f05270 */
[----:B------:R-:W-:Y:S01]  /*00b0*/  UIMAD UR13, UR15, UR4, URZ ;  /* 0x000000040f0d72a4 */ /* 0x000fe2000f8e023f */
[----:B------:R-:W3:Y:S01]  /*00c0*/  S2R R33, SR_CTAID.X ;  /* 0x0000000000217919 */ /* 0x000ee20000002500 */
[----:B------:R-:W-:Y:S02]  /*00d0*/  UIMAD.WIDE.U32 UR6, UR16, UR4, URZ ;  /* 0x00000004100672a5 */ /* 0x000fe4000f8e003f */
[----:B------:R-:W-:-:S02]  /*00e0*/  UIMAD UR13, UR16, UR5, UR13 ;  /* 0x00000005100d72a4 */ /* 0x000fc4000f8e020d */
[----:B------:R-:W-:Y:S02]  /*00f0*/  ULDC.64 UR18, c[0x0][0x118] ;  /* 0x0000460000127ab9 */ /* 0x000fe40000000a00 */
[----:B------:R-:W-:Y:S02]  /*0100*/  ULDC.64 UR4, c[0x0][0x290] ;  /* 0x0000a40000047ab9 */ /* 0x000fe40000000a00 */
[----:B------:R-:W-:Y:S02]  /*0110*/  UIMAD UR8, UR15, UR4, URZ ;  /* 0x000000040f0872a4 */ /* 0x000fe4000f8e023f */
[----:B------:R-:W-:Y:S02]  /*0120*/  UIMAD.WIDE.U32 UR10, UR16, UR4, URZ ;  /* 0x00000004100a72a5 */ /* 0x000fe4000f8e003f */
[----:B------:R-:W-:Y:S02]  /*0130*/  UIMAD UR5, UR16, UR5, UR8 ;  /* 0x00000005100572a4 */ /* 0x000fe4000f8e0208 */
[----:B------:R-:W-:Y:S01]  /*0140*/  UIADD3 UR13, UR7, UR13, URZ ;  /* 0x0000000d070d7290 */ /* 0x000fe2000fffe03f */
[----:B-1----:R-:W-:Y:S01]  /*0150*/  IMAD.SHL.U32 R196, R12, 0x4, RZ ;  /* 0x000000040cc47824 */ /* 0x002fe200078e00ff */
[----:B------:R-:W-:Y:S01]  /*0160*/  SHF.R.S32.HI R23, RZ, 0x1f, R12 ;  /* 0x0000001fff177819 */ /* 0x000fe2000001140c */
[----:B------:R-:W-:Y:S01]  /*0170*/  UIADD3 UR14, UR11, UR5, URZ ;  /* 0x000000050b0e7290 */ /* 0x000fe2000fffe03f */
[----:B--2---:R-:W-:Y:S01]  /*0180*/  @P0 IMAD.HI.U32 R0, R11, c[0x0][0x24c], RZ ;  /* 0x000093000b000a27 */ /* 0x004fe200078e00ff */
[--C-:B------:R-:W-:Y:S01]  /*0190*/  SHF.R.S32.HI R6, RZ, 0x1f, R11.reuse ;  /* 0x0000001fff067819 */ /* 0x100fe2000001140b */
[----:B------:R-:W-:Y:S01]  /*01a0*/  ULDC.64 UR4, c[0x0][0x1e8] ;  /* 0x00007a0000047ab9 */ /* 0x000fe20000000a00 */
[----:B------:R-:W-:Y:S01]  /*01b0*/  SHF.R.S32.HI R197, RZ, 0x1f, R196 ;  /* 0x0000001fffc57819 */ /* 0x000fe200000114c4 */
[----:B------:R-:W-:Y:S01]  /*01c0*/  IMAD.MOV.U32 R19, RZ, RZ, R11 ;  /* 0x000000ffff137224 */ /* 0x000fe200078e000b */
[----:B------:R-:W-:Y:S01]  /*01d0*/  @P0 SHF.R.U32.HI R19, RZ, c[0x0][0x250], R0 ;  /* 0x00009400ff130a19 */ /* 0x000fe20000011600 */
[----:B------:R-:W-:Y:S01]  /*01e0*/  IMAD R0, R6, c[0x0][0x288], RZ ;  /* 0x0000a20006007a24 */ /* 0x000fe200078e02ff */
[----:B------:R-:W-:Y:S01]  /*01f0*/  LEA.HI R21, R23, R12, RZ, 0x2 ;  /* 0x0000000c17157211 */ /* 0x000fe200078f10ff */
[----:B------:R-:W-:Y:S01]  /*0200*/  IMAD.WIDE.U32 R8, R11, c[0x0][0x288], R196 ;  /* 0x0000a2000b087a25 */ /* 0x000fe200078e00c4 */
[----:B------:R-:W-:-:S02]  /*0210*/  UIMAD UR4, UR15, UR4, URZ ;  /* 0x000000040f0472a4 */ /* 0x000fc4000f8e023f */
[----:B------:R-:W-:Y:S01]  /*0220*/  LOP3.LUT R7, R21, 0xfffffffc, RZ, 0xc0, !PT ;  /* 0xfffffffc15077812 */ /* 0x000fe200078ec0ff */
[C---:B------:R-:W-:Y:S01]  /*0230*/  IMAD R3, R11.reuse, c[0x0][0x28c], R0 ;  /* 0x0000a3000b037a24 */ /* 0x040fe200078e0200 */
[----:B------:R-:W-:Y:S01]  /*0240*/  IADD3 R4, P0, R8, UR10, RZ ;  /* 0x0000000a08047c10 */ /* 0x000fe2000ff1e0ff */
[----:B------:R-:W-:Y:S01]  /*0250*/  IMAD.WIDE.U32 R14, R11, c[0x0][0x270], R196 ;  /* 0x00009c000b0e7a25 */ /* 0x000fe200078e00c4 */
[----:B------:R-:W-:Y:S01]  /*0260*/  LEA.HI R0, R23, R12, RZ, 0x4 ;  /* 0x0000000c17007211 */ /* 0x000fe200078f20ff */
[----:B------:R-:W-:Y:S01]  /*0270*/  ULDC UR12, c[0x0][0x168] ;  /* 0x00005a00000c7ab9 */ /* 0x000fe20000000800 */
[----:B------:R-:W-:Y:S01]  /*0280*/  IADD3.X R3, R9, UR14, R3, P0, !PT ;  /* 0x0000000e09037c10 */ /* 0x000fe200087fe403 */
[----:B------:R-:W-:Y:S01]  /*0290*/  IMAD R2, R6, c[0x0][0x270], RZ ;  /* 0x00009c0006027a24 */ /* 0x000fe200078e02ff */
[----:B------:R-:W-:Y:S01]  /*02a0*/  IADD3 R5, P1, R14, UR6, RZ ;  /* 0x000000060e057c10 */ /* 0x000fe2000ff3e0ff */
[----:B------:R-:W-:Y:S01]  /*02b0*/  IMAD.MOV.U32 R8, RZ, RZ, -0x80 ;  /* 0xffffff80ff087424 */ /* 0x000fe200078e00ff */
[----:B------:R-:W-:Y:S01]  /*02c0*/  SHF.R.S32.HI R14, RZ, 0x4, R0 ;  /* 0x00000004ff0e7819 */ /* 0x000fe20000011400 */
[----:B------:R-:W-:Y:S01]  /*02d0*/  IMAD R2, R11, c[0x0][0x274], R2 ;  /* 0x00009d000b027a24 */ /* 0x000fe200078e0202 */
[----:B------:R-:W-:Y:S01]  /*02e0*/  SHF.R.S32.HI R194, RZ, 0x2, R21 ;  /* 0x00000002ffc27819 */ /* 0x000fe20000011415 */
[----:B---3--:R-:W-:Y:S01]  /*02f0*/  IMAD R9, R33, R8, c[0x0][0x198] ;  /* 0x0000660021097624 */ /* 0x008fe200078e0208 */
[----:B------:R-:W-:Y:S01]  /*0300*/  LEA.HI R8, R23, R12, RZ, 0x3 ;  /* 0x0000000c17087211 */ /* 0x000fe200078f18ff */
[----:B------:R-:W-:Y:S01]  /*0310*/  IMAD.IADD R10, R12, 0x1, -R7 ;  /* 0x000000010c0a7824 */ /* 0x000fe200078e0a07 */
[----:B------:R-:W-:Y:S01]  /*0320*/  IADD3.X R2, R15, UR13, R2, P1, !PT ;  /* 0x0000000d0f027c10 */ /* 0x000fe20008ffe402 */
[----:B------:R-:W-:Y:S01]  /*0330*/  UIMAD UR6, UR16, UR5, UR4 ;  /* 0x00000005100672a4 */ /* 0x000fe2000f8e0204 */
[----:B------:R-:W-:Y:S01]  /*0340*/  LEA.HI R183, R0, R14, RZ, 0x1 ;  /* 0x0000000e00b77211 */ /* 0x000fe200078f08ff */
[----:B------:R-:W-:Y:S01]  /*0350*/  IMAD.SHL.U32 R15, R8, 0x8, RZ ;  /* 0x00000008080f7824 */ /* 0x000fe200078e00ff */
[----:B------:R-:W-:Y:S01]  /*0360*/  SHF.R.S32.HI R195, RZ, 0x1f, R194 ;  /* 0x0000001fffc37819 */ /* 0x000fe200000114c2 */
[----:B------:R-:W-:Y:S01]  /*0370*/  IMAD.SHL.U32 R16, R10, 0x8, RZ ;  /* 0x000000080a107824 */ /* 0x000fe200078e00ff */
[----:B------:R-:W-:Y:S01]  /*0380*/  LOP3.LUT R183, R183, 0xfffffffe, RZ, 0xc0, !PT ;  /* 0xfffffffeb7b77812 */ /* 0x000fe200078ec0ff */
[----:B------:R-:W-:Y:S01]  /*0390*/  ULDC.64 UR4, c[0x0][0x1b8] ;  /* 0x00006e0000047ab9 */ /* 0x000fe20000000a00 */
[----:B------:R-:W-:Y:S01]  /*03a0*/  SHF.R.S32.HI R7, RZ, 0x1f, R19 ;  /* 0x0000001fff077819 */ /* 0x000fe20000011413 */
[----:B------:R-:W-:Y:S01]  /*03b0*/  IMAD R25, R195, c[0x0][0x178], RZ ;  /* 0x00005e00c3197a24 */ /* 0x000fe200078e02ff */
[----:B------:R-:W-:Y:S01]  /*03c0*/  LOP3.LUT R15, R15, 0xc0, RZ, 0xc0, !PT ;  /* 0x000000c00f0f7812 */ /* 0x000fe200078ec0ff */
[----:B------:R-:W-:Y:S01]  /*03d0*/  IMAD.IADD R183, R14, 0x1, -R183 ;  /* 0x000000010eb77824 */ /* 0x000fe200078e0ab7 */
[--C-:B------:R-:W-:Y:S01]  /*03e0*/  SHF.R.S32.HI R17, RZ, 0x1f, R16.reuse ;  /* 0x0000001fff117819 */ /* 0x100fe20000011410 */
[C---:B------:R-:W-:Y:S01]  /*03f0*/  IMAD R14, R7.reuse, c[0x0][0x1e0], RZ ;  /* 0x00007800070e7a24 */ /* 0x040fe200078e02ff */
[----:B------:R-:W-:Y:S01]  /*0400*/  SHF.R.U32.HI R20, RZ, 0x3, R15 ;  /* 0x00000003ff147819 */ /* 0x000fe2000001160f */
[----:B------:R-:W-:Y:S01]  /*0410*/  IMAD R7, R7, c[0x0][0x1b0], RZ ;  /* 0x00006c0007077a24 */ /* 0x000fe200078e02ff */
[----:B------:R-:W-:Y:S01]  /*0420*/  LOP3.LUT R15, R15, 0x18, R16, 0xf8, !PT ;  /* 0x000000180f0f7812 */ /* 0x000fe200078ef810 */
[C---:B------:R-:W-:Y:S01]  /*0430*/  IMAD R14, R19.reuse, c[0x0][0x1e4], R14 ;  /* 0x00007900130e7a24 */ /* 0x040fe200078e020e */
[----:B------:R-:W-:Y:S01]  /*0440*/  UIMAD UR4, UR15, UR4, URZ ;  /* 0x000000040f0472a4 */ /* 0x000fe2000f8e023f */
[----:B------:R-:W-:Y:S01]  /*0450*/  IMAD.WIDE.U32 R26, R19, c[0x0][0x1e0], R16 ;  /* 0x00007800131a7a25 */ /* 0x000fe200078e0010 */
[----:B------:R-:W-:Y:S01]  /*0460*/  LOP3.LUT R20, R15, R20, RZ, 0x3c, !PT ;  /* 0x000000140f147212 */ /* 0x000fe200078e3cff */
[----:B------:R-:W-:Y:S01]  /*0470*/  UISETP.GE.AND UP0, UPT, UR12, 0x41, UPT ;  /* 0x000000410c00788c */ /* 0x000fe2000bf06270 */
[----:B------:R-:W-:Y:S01]  /*0480*/  IADD3 R187, R16, 0x40, RZ ;  /* 0x0000004010bb7810 */ /* 0x000fe20007ffe0ff */
[C---:B------:R-:W-:Y:S01]  /*0490*/  IMAD R18, R194.reuse, c[0x0][0x17c], R25 ;  /* 0x00005f00c2127a24 */ /* 0x040fe200078e0219 */
[----:B------:R-:W-:Y:S01]  /*04a0*/  UIMAD UR4, UR16, UR5, UR4 ;  /* 0x00000005100472a4 */ /* 0x000fe2000f8e0204 */
[----:B------:R-:W-:Y:S01]  /*04b0*/  IMAD.WIDE.U32 R30, R194, c[0x0][0x178], R16 ;  /* 0x00005e00c21e7a25 */ /* 0x000fe200078e0010 */
[----:B------:R-:W-:-:S02]  /*04c0*/  ISETP.GE.AND P6, PT, R16, c[0x0][0x1cc], PT ;  /* 0x0000730010007a0c */ /* 0x000fc40003fc6270 */
[----:B------:R-:W-:Y:S01]  /*04d0*/  ISETP.GE.AND P4, PT, R187, c[0x0][0x1cc], PT ;  /* 0x00007300bb007a0c */ /* 0x000fe20003f86270 */
[C---:B------:R-:W-:Y:S02]  /*04e0*/  IMAD R7, R19.reuse, c[0x0][0x1b4], R7 ;  /* 0x00006d0013077a24 */ /* 0x040fe400078e0207 */
[----:B------:R-:W-:-:S04]  /*04f0*/  IMAD.WIDE.U32 R28, R19, c[0x0][0x1b0], R16 ;  /* 0x00006c00131c7a25 */ /* 0x000fc800078e0010 */
[----:B------:R-:W-:Y:S02]  /*0500*/  IMAD R15, R195, c[0x0][0x208], RZ ;  /* 0x00008200c30f7a24 */ /* 0x000fe400078e02ff */
[----:B------:R-:W-:Y:S02]  /*0510*/  IMAD.IADD R27, R27, 0x1, R14 ;  /* 0x000000011b1b7824 */ /* 0x000fe400078e020e */
[----:B------:R-:W-:Y:S02]  /*0520*/  IMAD.IADD R19, R31, 0x1, R18 ;  /* 0x000000011f137824 */ /* 0x000fe400078e0212 */
[----:B------:R-:W-:Y:S02]  /*0530*/  IMAD.IADD R31, R29, 0x1, R7 ;  /* 0x000000011d1f7824 */ /* 0x000fe400078e0207 */
[----:B------:R-:W-:Y:S02]  /*0540*/  IMAD.MOV.U32 R18, RZ, RZ, R30 ;  /* 0x000000ffff127224 */ /* 0x000fe400078e001e */
[----:B------:R-:W-:-:S02]  /*0550*/  IMAD.U32 R14, RZ, RZ, UR16 ;  /* 0x00000010ff0e7e24 */ /* 0x000fc4000f8e00ff */
[C---:B------:R-:W-:Y:S02]  /*0560*/  IMAD R15, R194.reuse, c[0x0][0x20c], R15 ;  /* 0x00008300c20f7a24 */ /* 0x040fe400078e020f */
[----:B------:R-:W-:-:S04]  /*0570*/  IMAD.WIDE.U32 R24, R194, c[0x0][0x208], R16 ;  /* 0x00008200c2187a25 */ /* 0x000fc800078e0010 */
[----:B------:R-:W-:Y:S02]  /*0580*/  IMAD.MOV.U32 R30, RZ, RZ, R28 ;  /* 0x000000ffff1e7224 */ /* 0x000fe400078e001c */
[----:B------:R-:W-:Y:S02]  /*0590*/  IMAD.U32 R7, RZ, RZ, UR16 ;  /* 0x00000010ff077e24 */ /* 0x000fe4000f8e00ff */
[----:B------:R-:W-:-:S04]  /*05a0*/  IMAD.WIDE.U32 R34, R14, c[0x0][0x1e8], R26 ;  /* 0x00007a000e227a25 */ /* 0x000fc800078e001a */
[C---:B------:R-:W-:Y:S02]  /*05b0*/  IMAD R28, R6.reuse, c[0x0][0x180], RZ ;  /* 0x00006000061c7a24 */ /* 0x040fe400078e02ff */
[----:B------:R-:W-:Y:S02]  /*05c0*/  IMAD.IADD R25, R25, 0x1, R15 ;  /* 0x0000000119197824 */ /* 0x000fe400078e020f */
[----:B------:R-:W-:Y:S02]  /*05d0*/  IMAD R14, R6, c[0x0][0x210], RZ ;  /* 0x00008400060e7a24 */ /* 0x000fe400078e02ff */
[----:B------:R-:W-:Y:S01]  /*05e0*/  IMAD.WIDE.U32 R26, R7, c[0x0][0x1b8], R30 ;  /* 0x00006e00071a7a25 */ /* 0x000fe200078e001e */
[----:B------:R-:W-:-:S03]  /*05f0*/  LEA R30, P0, R5, c[0x0][0x258], 0x2 ;  /* 0x00009600051e7a11 */ /* 0x000fc600078010ff */
[----:B------:R-:W-:Y:S01]  /*0600*/  IMAD.WIDE R32, R33, 0x80, R194 ;  /* 0x0000008021207825 */ /* 0x000fe200078e02c2 */
[----:B------:R-:W-:-:S03]  /*0610*/  LEA.HI.X R31, R5, c[0x0][0x25c], R2, 0x2, P0 ;  /* 0x00009700051f7a11 */ /* 0x000fc600000f1402 */
[C---:B------:R-:W-:Y:S02]  /*0620*/  IMAD R28, R11.reuse, c[0x0][0x184], R28 ;  /* 0x000061000b1c7a24 */ /* 0x040fe400078e021c */
[----:B------:R-:W-:Y:S01]  /*0630*/  IMAD.WIDE.U32 R38, R11, c[0x0][0x180], R18 ;  /* 0x000060000b267a25 */ /* 0x000fe200078e0012 */
[----:B------:R-:W-:Y:S01]  /*0640*/  IADD3 R19, R27, UR4, RZ ;  /* 0x000000041b137c10 */ /* 0x000fe2000fffe0ff */
[----:B------:R-:W-:Y:S02]  /*0650*/  ULDC.64 UR4, c[0x0][0x218] ;  /* 0x0000860000047ab9 */ /* 0x000fe40000000a00 */
[C---:B------:R-:W-:Y:S01]  /*0660*/  IMAD R14, R11.reuse, c[0x0][0x214], R14 ;  /* 0x000085000b0e7a24 */ /* 0x040fe200078e020e */
[----:B------:R-:W-:Y:S01]  /*0670*/  UIMAD UR4, UR15, UR4, URZ ;  /* 0x000000040f0472a4 */ /* 0x000fe2000f8e023f */
[----:B------:R-:W-:Y:S01]  /*0680*/  IMAD.WIDE.U32 R36, R11, c[0x0][0x210], R24 ;  /* 0x000084000b247a25 */ /* 0x000fe200078e0018 */
[----:B------:R-:W-:Y:S01]  /*0690*/  IADD3 R25, R35, UR6, RZ ;  /* 0x0000000623197c10 */ /* 0x000fe2000fffe0ff */
[----:B------:R-:W-:-:S02]  /*06a0*/  ULDC.64 UR6, c[0x0][0x188] ;  /* 0x0000620000067ab9 */ /* 0x000fc40000000a00 */
[----:B------:R-:W-:Y:S01]  /*06b0*/  IMAD.MOV.U32 R18, RZ, RZ, R26 ;  /* 0x000000ffff127224 */ /* 0x000fe200078e001a */
[----:B------:R-:W-:Y:S01]  /*06c0*/  UIMAD UR4, UR16, UR5, UR4 ;  /* 0x00000005100472a4 */ /* 0x000fe2000f8e0204 */
[----:B------:R-:W-:Y:S01]  /*06d0*/  IMAD R5, R33, c[0x0][0x1a8], RZ ;  /* 0x00006a0021057a24 */ /* 0x000fe200078e02ff */
[----:B------:R-:W-:Y:S01]  /*06e0*/  UIMAD UR6, UR15, UR6, URZ ;  /* 0x000000060f0672a4 */ /* 0x000fe2000f8e023f */
[----:B------:R-:W-:Y:S02]  /*06f0*/  IMAD.IADD R29, R39, 0x1, R28 ;  /* 0x00000001271d7824 */ /* 0x000fe400078e021c */
[----:B------:R-:W-:Y:S01]  /*0700*/  IMAD.IADD R15, R37, 0x1, R14 ;  /* 0x00000001250f7824 */ /* 0x000fe200078e020e */
[----:B------:R-:W-:Y:S01]  /*0710*/  UIMAD UR6, UR16, UR7, UR6 ;  /* 0x00000007100672a4 */ /* 0x000fe2000f8e0206 */
[----:B------:R-:W-:Y:S02]  /*0720*/  IMAD.MOV.U32 R28, RZ, RZ, R38 ;  /* 0x000000ffff1c7224 */ /* 0x000fe400078e0026 */
[----:B------:R-:W-:-:S02]  /*0730*/  IMAD.U32 R26, RZ, RZ, UR16 ;  /* 0x00000010ff1a7e24 */ /* 0x000fc4000f8e00ff */
[----:B------:R-:W-:Y:S02]  /*0740*/  IMAD.MOV.U32 R14, RZ, RZ, R36 ;  /* 0x000000ffff0e7224 */ /* 0x000fe400078e0024 */
[----:B------:R-:W-:Y:S02]  /*0750*/  IMAD.U32 R2, RZ, RZ, UR16 ;  /* 0x00000010ff027e24 */ /* 0x000fe4000f8e00ff */
[C---:B------:R-:W-:Y:S02]  /*0760*/  IMAD R5, R32.reuse, c[0x0][0x1ac], R5 ;  /* 0x00006b0020057a24 */ /* 0x040fe400078e0205 */
[----:B------:R-:W-:-:S04]  /*0770*/  IMAD.WIDE.U32 R18, R32, c[0x0][0x1a8], R18 ;  /* 0x00006a0020127a25 */ /* 0x000fc800078e0012 */
[----:B------:R-:W-:Y:S01]  /*0780*/  IMAD.MOV.U32 R24, RZ, RZ, R34 ;  /* 0x000000ffff187224 */ /* 0x000fe200078e0022 */
[----:B------:R-:W-:Y:S01]  /*0790*/  LEA R34, P0, R18, c[0x0][0x190], 0x1 ;  /* 0x0000640012227a11 */ /* 0x000fe200078008ff */
[----:B------:R-:W-:Y:S02]  /*07a0*/  IMAD R7, R33, c[0x0][0x1d8], RZ ;  /* 0x0000760021077a24 */ /* 0x000fe400078e02ff */
[----:B------:R-:W-:-:S04]  /*07b0*/  IMAD.WIDE.U32 R26, R26, c[0x0][0x188], R28 ;  /* 0x000062001a1a7a25 */ /* 0x000fc800078e001c */
[----:B------:R-:W-:Y:S01]  /*07c0*/  IMAD.WIDE.U32 R28, R2, c[0x0][0x218], R14 ;  /* 0x00008600021c7a25 */ /* 0x000fe200078e000e */
[----:B------:R-:W-:Y:S02]  /*07d0*/  IADD3 R2, R27, UR6, RZ ;  /* 0x000000061b027c10 */ /* 0x000fe4000fffe0ff */
[----:B------:R-:W-:Y:S01]  /*07e0*/  LEA R200, P3, R26, c[0x0][0x160], 0x1 ;  /* 0x000058001ac87a11 */ /* 0x000fe200078608ff */
[----:B------:R-:W-:Y:S01]  /*07f0*/  IMAD.IADD R14, R19, 0x1, R5 ;  /* 0x00000001130e7824 */ /* 0x000fe200078e0205 */
[----:B------:R-:W-:Y:S01]  /*0800*/  IADD3 R5, R29, UR4, RZ ;  /* 0x000000041d057c10 */ /* 0x000fe2000fffe0ff */
[----:B------:R-:W-:Y:S01]  /*0810*/  IMAD R7, R32, c[0x0][0x1dc], R7 ;  /* 0x0000770020077a24 */ /* 0x000fe200078e0207 */
[----:B------:R-:W-:Y:S01]  /*0820*/  LEA R192, P2, R28, c[0x0][0x1f0], 0x1 ;  /* 0x00007c001cc07a11 */ /* 0x000fe200078408ff */
[----:B------:R-:W-:Y:S01]  /*0830*/  IMAD.WIDE.U32 R24, R32, c[0x0][0x1d8], R24 ;  /* 0x0000760020187a25 */ /* 0x000fe200078e0018 */
[----:B------:R-:W-:Y:S02]  /*0840*/  LEA.HI.X R35, R18, c[0x0][0x194], R14, 0x1, P0 ;  /* 0x0000650012237a11 */ /* 0x000fe400000f0c0e */
[----:B------:R-:W-:Y:S01]  /*0850*/  LEA.HI.X R193, R28, c[0x0][0x1f4], R5, 0x1, P2 ;  /* 0x00007d001cc17a11 */ /* 0x000fe200010f0c05 */
[----:B------:R-:W-:Y:S01]  /*0860*/  IMAD.IADD R7, R25, 0x1, R7 ;  /* 0x0000000119077824 */ /* 0x000fe200078e0207 */
[C---:B------:R-:W-:Y:S01]  /*0870*/  LEA R36, P1, R24.reuse, c[0x0][0x1c0], 0x1 ;  /* 0x0000700018247a11 */ /* 0x040fe200078208ff */
[----:B------:R-:W-:Y:S01]  /*0880*/  IMAD.MOV.U32 R14, RZ, RZ, c[0x0][0x1d8] ;  /* 0x00007600ff0e7624 */ /* 0x000fe200078e00ff */
[----:B------:R-:W-:Y:S01]  /*0890*/  LEA.HI R18, R21, R194, RZ, 0x1 ;  /* 0x000000c215127211 */ /* 0x000fe200078f08ff */
[----:B------:R-:W-:Y:S01]  /*08a0*/  IMAD.MOV.U32 R5, RZ, RZ, c[0x0][0x1dc] ;  /* 0x00007700ff057624 */ /* 0x000fe200078e00ff */
[----:B------:R-:W-:Y:S01]  /*08b0*/  LEA.HI.X R37, R24, c[0x0][0x1c4], R7, 0x1, P1 ;  /* 0x0000710018257a11 */ /* 0x000fe200008f0c07 */
[----:B------:R-:W-:Y:S01]  /*08c0*/  IMAD.IADD R24, R9, 0x1, -R194 ;  /* 0x0000000109187824 */ /* 0x000fe200078e0ac2 */
[----:B------:R-:W-:Y:S01]  /*08d0*/  LEA R28, P1, R14, R36, 0x7 ;  /* 0x000000240e1c7211 */ /* 0x000fe200078238ff */
[----:B------:R-:W-:Y:S01]  /*08e0*/  IMAD.MOV.U32 R15, RZ, RZ, c[0x0][0x1a8] ;  /* 0x00006a00ff0f7624 */ /* 0x000fe200078e00ff */
[----:B------:R-:W-:Y:S01]  /*08f0*/  LEA.HI.X R201, R26, c[0x0][0x164], R2, 0x1, P3 ;  /* 0x000059001ac97a11 */ /* 0x000fe200018f0c02 */
[----:B------:R-:W-:Y:S01]  /*0900*/  IMAD.MOV.U32 R7, RZ, RZ, c[0x0][0x1ac] ;  /* 0x00006b00ff077624 */ /* 0x000fe200078e00ff */
[----:B------:R-:W-:Y:S01]  /*0910*/  LEA.HI.X R29, R14, R37, R5, 0x7, P1 ;  /* 0x000000250e1d7211 */ /* 0x000fe200008f3c05 */
[----:B------:R-:W-:Y:S01]  /*0920*/  IMAD.SHL.U32 R188, R183, 0x8, RZ ;  /* 0x00000008b7bc7824 */ /* 0x000fe200078e00ff */
[----:B------:R-:W-:-:S02]  /*0930*/  LEA.HI R2, R23, R12, RZ, 0x5 ;  /* 0x0000000c17027211 */ /* 0x000fc400078f28ff */
[----:B------:R-:W-:Y:S02]  /*0940*/  LOP3.LUT R5, R18, 0x7fffffe, RZ, 0xc0, !PT ;  /* 0x07fffffe12057812 */ /* 0x000fe400078ec0ff */
[----:B------:R-:W-:Y:S02]  /*0950*/  IADD3 R14, R16, 0x20, RZ ;  /* 0x00000020100e7810 */ /* 0x000fe40007ffe0ff */
[----:B------:R-:W-:Y:S01]  /*0960*/  SHF.R.S32.HI R25, RZ, 0x5, R2 ;  /* 0x00000005ff197819 */ /* 0x000fe20000011402 */
[----:B------:R-:W-:Y:S01]  /*0970*/  IMAD.IADD R22, R194, 0x1, -R5 ;  /* 0x00000001c2167824 */ /* 0x000fe200078e0a05 */
[----:B------:R-:W-:Y:S02]  /*0980*/  ISETP.GE.AND P5, PT, R14, c[0x0][0x1cc], PT ;  /* 0x000073000e007a0c */ /* 0x000fe40003fa6270 */
[C---:B------:R-:W-:Y:S01]  /*0990*/  ISETP.LT.OR P3, PT, R24.reuse, 0x1, P6 ;  /* 0x000000011800780c */ /* 0x040fe20003761670 */
[----:B------:R-:W-:Y:S01]  /*09a0*/  IMAD R5, R25, 0x8, R22 ;  /* 0x0000000819057824 */ /* 0x000fe200078e0216 */
[----:B------:R-:W-:-:S02]  /*09b0*/  ISETP.LT.OR P2, PT, R24, 0x1, P5 ;  /* 0x000000011800780c */ /* 0x000fc40002f41670 */
[C---:B------:R-:W-:Y:S01]  /*09c0*/  ISETP.LT.OR P1, PT, R24.reuse, 0x1, P4 ;  /* 0x000000011800780c */ /* 0x040fe20002721670 */
[----:B------:R-:W-:Y:S01]  /*09d0*/  IMAD.U32 R5, R5, 0x20, R20 ;  /* 0x0000002005057824 */ /* 0x000fe200078e0014 */
[C---:B------:R-:W-:Y:S02]  /*09e0*/  LEA R32, P0, R15.reuse, R34, 0x7 ;  /* 0x000000220f207211 */ /* 0x040fe400078038ff */
[C---:B------:R-:W-:Y:S02]  /*09f0*/  ISETP.LT.OR P6, PT, R24.reuse, 0x41, P6 ;  /* 0x000000411800780c */ /* 0x040fe400037c1670 */
[C---:B------:R-:W-:Y:S02]  /*0a00*/  ISETP.LT.OR P5, PT, R24.reuse, 0x41, P5 ;  /* 0x000000411800780c */ /* 0x040fe40002fa1670 */
[----:B------:R-:W-:Y:S01]  /*0a10*/  LEA.HI.X R33, R15, R35, R7, 0x7, P0 ;  /* 0x000000230f217211 */ /* 0x000fe200000f3c07 */
[----:B------:R-:W-:Y:S01]  /*0a20*/  IMAD.SHL.U32 R15, R5, 0x2, RZ ;  /* 0x00000002050f7824 */ /* 0x000fe200078e00ff */
[----:B------:R-:W-:-:S02]  /*0a30*/  ISETP.LT.OR P4, PT, R24, 0x41, P4 ;  /* 0x000000411800780c */ /* 0x000fc40002781670 */
[----:B------:R-:W-:Y:S02]  /*0a40*/  LEA R18, P0, R4, c[0x0][0x280], 0x2 ;  /* 0x0000a00004127a11 */ /* 0x000fe400078010ff */
[----:B------:R1:W-:Y:S01]  /*0a50*/  LDGSTS.E.BYPASS.LTC128B.128 [R15+0x6080], [R36.64], !P3 ;  /* 0x06080000240f7fae */ /* 0x0003e2000d901d52 */
[----:B------:R-:W-:Y:S02]  /*0a60*/  LOP3.LUT R27, R8, 0xfffffff8, RZ, 0xc0, !PT ;  /* 0xfffffff8081b7812 */ /* 0x000fe400078ec0ff */
[----:B------:R-:W-:Y:S01]  /*0a70*/  LEA.HI.X R19, R4, c[0x0][0x284], R3, 0x2, P0 ;  /* 0x0000a10004137a11 */ /* 0x000fe200000f1403 */
[----:B------:R1:W-:Y:S01]  /*0a80*/  LDGSTS.E.BYPASS.LTC128B.128 [R15+0x8080], [R36.64+0x40], !P2 ;  /* 0x08080040240f7fae */ /* 0x0003e2000d101d52 */
[----:B------:R-:W-:Y:S01]  /*0a90*/  LOP3.LUT R3, R0, 0xfffffff0, RZ, 0xc0, !PT ;  /* 0xfffffff000037812 */ /* 0x000fe200078ec0ff */
[----:B------:R-:W-:Y:S01]  /*0aa0*/  IMAD.IADD R27, R12, 0x1, -R27 ;  /* 0x000000010c1b7824 */ /* 0x000fe200078e0a1b */
[----:B------:R-:W-:Y:S01]  /*0ab0*/  LEA.HI R4, R23, R12, RZ, 0x6 ;  /* 0x0000000c17047211 */ /* 0x000fe200078f30ff */
[----:B------:R1:W-:Y:S01]  /*0ac0*/  LDGSTS.E.BYPASS.LTC128B.128 [R15+0xa080], [R36.64+0x80], !P1 ;  /* 0x0a080080240f7fae */ /* 0x0003e2000c901d52 */
[----:B------:R-:W-:Y:S01]  /*0ad0*/  ISETP.GE.AND P1, PT, R14, c[0x0][0x19c], PT ;  /* 0x000067000e007a0c */ /* 0x000fe20003f26270 */
[----:B------:R-:W-:Y:S01]  /*0ae0*/  IMAD.IADD R20, R12, 0x1, -R3 ;  /* 0x000000010c147824 */ /* 0x000fe200078e0a03 */
[----:B------:R-:W-:Y:S01]  /*0af0*/  LEA.HI R0, R27, R27, RZ, 0x1 ;  /* 0x0000001b1b007211 */ /* 0x000fe200078f08ff */
[----:B------:R2:W-:Y:S01]  /*0b00*/  LDGSTS.E.BYPASS.LTC128B.128 [R15+0x7080], [R28.64], !P6 ;  /* 0x070800001c0f7fae */ /* 0x0005e2000f101d52 */
[----:B------:R-:W-:-:S02]  /*0b10*/  ISETP.LT.OR P2, PT, R24, 0x1, P1 ;  /* 0x000000011800780c */ /* 0x000fc40000f41670 */
[----:B------:R-:W-:Y:S01]  /*0b20*/  SHF.R.S32.HI R3, RZ, 0x1f, R20 ;  /* 0x0000001fff037819 */ /* 0x000fe20000011414 */
[----:B------:R2:W-:Y:S01]  /*0b30*/  LDGSTS.E.BYPASS.LTC128B.128 [R15+0x9080], [R28.64+0x40], !P5 ;  /* 0x090800401c0f7fae */ /* 0x0005e2000e901d52 */
[----:B------:R-:W-:Y:S02]  /*0b40*/  ISETP.GE.AND P5, PT, R16, c[0x0][0x19c], PT ;  /* 0x0000670010007a0c */ /* 0x000fe40003fa6270 */
[----:B------:R-:W-:Y:S01]  /*0b50*/  LEA.HI R5, R20, R20, RZ, 0x1 ;  /* 0x0000001414057211 */ /* 0x000fe200078f08ff */
[----:B------:R2:W-:Y:S01]  /*0b60*/  LDGSTS.E.BYPASS.LTC128B.128 [R15+0xb080], [R28.64+0x80], !P4 ;  /* 0x0b0800801c0f7fae */ /* 0x0005e2000e101d52 */
[----:B------:R-:W-:Y:S02]  /*0b70*/  ISETP.GE.AND P4, PT, R187, c[0x0][0x19c], PT ;  /* 0x00006700bb007a0c */ /* 0x000fe40003f86270 */
[C---:B------:R-:W-:Y:S02]  /*0b80*/  ISETP.LT.OR P3, PT, R24.reuse, 0x1, P5 ;  /* 0x000000011800780c */ /* 0x040fe40002f61670 */
[----:B------:R-:W-:-:S02]  /*0b90*/  ISETP.LT.OR P0, PT, R24, 0x1, P4 ;  /* 0x000000011800780c */ /* 0x000fc40002701670 */
[----:B------:R-:W-:Y:S02]  /*0ba0*/  LEA.HI R22, R3, R20, RZ, 0x3 ;  /* 0x0000001403167211 */ /* 0x000fe400078f18ff */
[----:B------:R-:W-:Y:S02]  /*0bb0*/  LOP3.LUT R26, R0, 0x7fffffe, RZ, 0xc0, !PT ;  /* 0x07fffffe001a7812 */ /* 0x000fe400078ec0ff */
[----:B------:R-:W-:Y:S02]  /*0bc0*/  LOP3.LUT R7, R5, 0x7fffffe, RZ, 0xc0, !PT ;  /* 0x07fffffe05077812 */ /* 0x000fe400078ec0ff */
[----:B------:R-:W-:Y:S02]  /*0bd0*/  LOP3.LUT R3, R22, 0xfffffff8, RZ, 0xc0, !PT ;  /* 0xfffffff816037812 */ /* 0x000fe400078ec0ff */
[----:B------:R-:W-:Y:S01]  /*0be0*/  ISETP.LT.OR P5, PT, R24, 0x41, P5 ;  /* 0x000000411800780c */ /* 0x000fe20002fa1670 */
[----:B------:R1:W-:Y:S01]  /*0bf0*/  LDGSTS.E.BYPASS.LTC128B.128 [R15+0x80], [R34.64], !P3 ;  /* 0x00080000220f7fae */ /* 0x0003e2000d901d52 */
[----:B------:R-:W-:Y:S01]  /*0c00*/  ISETP.GE.AND P3, PT, R187, c[0x0][0x16c], PT ;  /* 0x00005b00bb007a0c */ /* 0x000fe20003f66270 */
[----:B------:R-:W-:Y:S01]  /*0c10*/  IMAD.IADD R182, R20, 0x1, -R7 ;  /* 0x0000000114b67824 */ /* 0x000fe200078e0a07 */
[----:B------:R-:W-:Y:S01]  /*0c20*/  SHF.R.S32.HI R4, RZ, 0x6, R4 ;  /* 0x00000006ff047819 */ /* 0x000fe20000011404 */
[----:B------:R1:W-:Y:S01]  /*0c30*/  LDGSTS.E.BYPASS.LTC128B.128 [R15+0x2080], [R34.64+0x40], !P2 ;  /* 0x02080040220f7fae */ /* 0x0003e2000d101d52 */
[----:B------:R-:W-:Y:S01]  /*0c40*/  ISETP.GE.AND P2, PT, R16, c[0x0][0x16c], PT ;  /* 0x00005b0010007a0c */ /* 0x000fe20003f46270 */
[----:B------:R-:W-:Y:S01]  /*0c50*/  IMAD.IADD R3, R20, 0x1, -R3 ;  /* 0x0000000114037824 */ /* 0x000fe200078e0a03 */
[----:B------:R-:W-:Y:S01]  /*0c60*/  ISETP.LT.OR P1, PT, R24, 0x41, P1 ;  /* 0x000000411800780c */ /* 0x000fe20000f21670 */
[----:B------:R1:W-:Y:S01]  /*0c70*/  LDGSTS.E.BYPASS.LTC128B.128 [R15+0x4080], [R34.64+0x80], !P0 ;  /* 0x04080080220f7fae */ /* 0x0003e2000c101d52 */
[C---:B------:R-:W-:Y:S01]  /*0c80*/  ISETP.GE.AND P0, PT, R14.reuse, c[0x0][0x16c], PT ;  /* 0x00005b000e007a0c */ /* 0x040fe20003f06270 */
[----:B------:R-:W-:Y:S01]  /*0c90*/  IMAD R184, R183, 0x4, R4 ;  /* 0x00000004b7b87824 */ /* 0x000fe200078e0204 */
[----:B------:R-:W-:Y:S01]  /*0ca0*/  SEL R189, RZ, 0x1, P2 ;  /* 0x00000001ffbd7807 */ /* 0x000fe20001000000 */
[C---:B--2---:R-:W-:Y:S01]  /*0cb0*/  IMAD.IADD R29, R27.reuse, 0x1, -R26 ;  /* 0x000000011b1d7824 */ /* 0x044fe200078e0a1a */
[----:B------:R-:W-:Y:S01]  /*0cc0*/  ISETP.GE.AND P2, PT, R14, c[0x0][0x1fc], PT ;  /* 0x00007f000e007a0c */ /* 0x000fe20003f46270 */
[----:B------:R1:W-:Y:S01]  /*0cd0*/  LDGSTS.E.BYPASS.LTC128B.128 [R15+0x1080], [R32.64], !P5 ;  /* 0x01080000200f7fae */ /* 0x0003e2000e901d52 */
[----:B------:R-:W-:Y:S01]  /*0ce0*/  SEL R26, RZ, 0x4, P3 ;  /* 0x00000004ff1a7807 */ /* 0x000fe20001800000 */
[----:B------:R-:W-:Y:S01]  /*0cf0*/  IMAD R184, R184, 0x8, R29 ;  /* 0x00000008b8b87824 */ /* 0x000fe200078e021d */
[----:B------:R-:W-:Y:S01]  /*0d00*/  SEL R20, RZ, 0x2, P0 ;  /* 0x00000002ff147807 */ /* 0x000fe20000000000 */
[----:B------:R-:W-:Y:S01]  /*0d10*/  IMAD.SHL.U32 R27, R27, 0x40, RZ ;  /* 0x000000401b1b7824 */ /* 0x000fe200078e00ff */
[----:B------:R-:W-:Y:S01]  /*0d20*/  ISETP.GE.AND P3, PT, R16, c[0x0][0x1fc], PT ;  /* 0x00007f0010007a0c */ /* 0x000fe20003f66270 */
[----:B------:R1:W-:Y:S01]  /*0d30*/  LDGSTS.E.BYPASS.LTC128B.128 [R15+0x3080], [R32.64+0x40], !P1 ;  /* 0x03080040200f7fae */ /* 0x0003e2000c901d52 */
[----:B------:R-:W-:-:S02]  /*0d40*/  SEL R7, RZ, 0xffffffff, P2 ;  /* 0xffffffffff077807 */ /* 0x000fc40001000000 */
[----:B------:R-:W-:Y:S02]  /*0d50*/  ISETP.GE.AND P2, PT, R187, c[0x0][0x1fc], PT ;  /* 0x00007f00bb007a0c */ /* 0x000fe40003f46270 */
[----:B------:R-:W-:Y:S01]  /*0d60*/  IADD3 R26, R26, R20, R189 ;  /* 0x000000141a1a7210 */ /* 0x000fe20007ffe0bd */
[----:B------:R-:W-:Y:S01]  /*0d70*/  IMAD.SHL.U32 R7, R7, 0x2, RZ ;  /* 0x0000000207077824 */ /* 0x000fe200078e00ff */
[----:B------:R-:W-:Y:S02]  /*0d80*/  ISETP.LT.OR P4, PT, R24, 0x41, P4 ;  /* 0x000000411800780c */ /* 0x000fe40002781670 */
[----:B------:R-:W-:Y:S02]  /*0d90*/  SEL R24, RZ, 0x1, P3 ;  /* 0x00000001ff187807 */ /* 0x000fe40001800000 */
[----:B------:R-:W-:Y:S02]  /*0da0*/  SEL R20, RZ, 0x4, P2 ;  /* 0x00000004ff147807 */ /* 0x000fe40001000000 */
[----:B------:R-:W-:-:S02]  /*0db0*/  LOP3.LUT P3, RZ, R26, 0x1, RZ, 0xc0, !PT ;  /* 0x000000011aff7812 */ /* 0x000fc4000786c0ff */
[C---:B------:R-:W-:Y:S02]  /*0dc0*/  LOP3.LUT P2, RZ, R26.reuse, 0x2, RZ, 0xc0, !PT ;  /* 0x000000021aff7812 */ /* 0x040fe4000784c0ff */
[----:B------:R-:W-:Y:S02]  /*0dd0*/  LOP3.LUT P5, RZ, R26, 0x4, RZ, 0xc0, !PT ;  /* 0x000000041aff7812 */ /* 0x000fe400078ac0ff */
[----:B------:R-:W-:Y:S01]  /*0de0*/  LEA.HI R28, R2, R25, RZ, 0x1 ;  /* 0x00000019021c7211 */ /* 0x000fe200078f08ff */
[----:B------:R1:W-:Y:S01]  /*0df0*/  LDGSTS.E.BYPASS.LTC128B.128 [R15+0x5080], [R32.64+0x80], !P4 ;  /* 0x05080080200f7fae */ /* 0x0003e2000e101d52 */
[C---:B------:R-:W-:Y:S02]  /*0e00*/  ISETP.GE.OR P3, PT, R194.reuse, c[0x0][0x168], !P3 ;  /* 0x00005a00c2007a0c */ /* 0x040fe40005f66670 */
[C---:B------:R-:W-:Y:S01]  /*0e10*/  ISETP.GE.OR P2, PT, R194.reuse, c[0x0][0x168], !P2 ;  /* 0x00005a00c2007a0c */ /* 0x040fe20005746670 */
[----:B------:R-:W0:Y:S01]  /*0e20*/  LDGDEPBAR ;  /* 0x00000000000079af */ /* 0x000e220000000000 */
[----:B------:R-:W-:-:S02]  /*0e30*/  ISETP.GE.OR P5, PT, R194, c[0x0][0x168], !P5 ;  /* 0x00005a00c2007a0c */ /* 0x000fc40006fa6670 */
[----:B------:R-:W-:Y:S02]  /*0e40*/  LOP3.LUT R28, R28, 0xfffffffe, RZ, 0xc0, !PT ;  /* 0xfffffffe1c1c7812 */ /* 0x000fe400078ec0ff */
[----:B------:R-:W-:Y:S02]  /*0e50*/  LOP3.LUT R29, R7, 0x2, R24, 0xe2, !PT ;  /* 0x00000002071d7812 */ /* 0x000fe400078ee218 */
[----:B------:R-:W-:Y:S01]  /*0e60*/  ISETP.GT.AND P1, PT, R12, 0xf, PT ;  /* 0x0000000f0c00780c */ /* 0x000fe20003f24270 */
[----:B------:R-:W-:Y:S01]  /*0e70*/  IMAD.IADD R7, R25, 0x1, -R28 ;  /* 0x0000000119077824 */ /* 0x000fe200078e0a1c */
[----:B------:R-:W-:Y:S01]  /*0e80*/  LOP3.LUT R24, R29, R20, RZ, 0xfc, !PT ;  /* 0x000000141d187212 */ /* 0x000fe200078efcff */
[----:B------:R1:W-:Y:S01]  /*0e90*/  LDGSTS.E.BYPASS.LTC128B.128 [R15+0xc080], [R200.64], !P3 ;  /* 0x0c080000c80f7fae */ /* 0x0003e2000d901d52 */
[----:B------:R-:W-:Y:S01]  /*0ea0*/  SHF.R.S32.HI R22, RZ, 0x3, R22 ;  /* 0x00000003ff167819 */ /* 0x000fe20000011416 */
[----:B------:R-:W-:Y:S01]  /*0eb0*/  IMAD.SHL.U32 R181, R7, 0x400, RZ ;  /* 0x0000040007b57824 */ /* 0x000fe200078e00ff */
[----:B------:R-:W-:Y:S01]  /*0ec0*/  LOP3.LUT P4, RZ, R24, 0x1, RZ, 0xc0, !PT ;  /* 0x0000000118ff7812 */ /* 0x000fe2000788c0ff */
[----:B------:R1:W-:Y:S01]  /*0ed0*/  LDGSTS.E.BYPASS.LTC128B.128 [R15+0xd080], [R200.64+0x40], !P2 ;  /* 0x0d080040c80f7fae */ /* 0x0003e2000d101d52 */
[----:B------:R-:W-:Y:S01]  /*0ee0*/  IMAD.SHL.U32 R25, R25, 0x10, RZ ;  /* 0x0000001019197824 */ /* 0x000fe200078e00ff */
[----:B------:R-:W-:Y:S01]  /*0ef0*/  LOP3.LUT R26, R27, 0x1c0, RZ, 0xc0, !PT ;  /* 0x000001c01b1a7812 */ /* 0x000fe200078ec0ff */
[----:B------:R-:W-:Y:S01]  /*0f00*/  IMAD R203, R10, 0x2, R181 ;  /* 0x000000020acb7824 */ /* 0x000fe200078e02b5 */
[----:B------:R1:W-:Y:S01]  /*0f10*/  LDGSTS.E.BYPASS.LTC128B.128 [R15+0xe080], [R200.64+0x80], !P5 ;  /* 0x0e080080c80f7fae */ /* 0x0003e2000e901d52 */
[----:B------:R-:W-:Y:S01]  /*0f20*/  ISETP.GE.OR P5, PT, R194, c[0x0][0x168], !P4 ;  /* 0x00005a00c2007a0c */ /* 0x000fe200067a6670 */
[----:B------:R-:W-:Y:S01]  /*0f30*/  IMAD R182, R22, 0x8, R182 ;  /* 0x0000000816b67824 */ /* 0x000fe200078e02b6 */
[----:B------:R-:W-:Y:S01]  /*0f40*/  LOP3.LUT R25, R26, 0x30, R25, 0xf8, !PT ;  /* 0x000000301a197812 */ /* 0x000fe200078ef819 */
[----:B------:R-:W-:Y:S01]  /*0f50*/  IMAD R181, R22, 0x200, R181 ;  /* 0x0000020016b57824 */ /* 0x000fe200078e02b5 */
[--C-:B------:R-:W-:Y:S01]  /*0f60*/  SHF.R.S32.HI R22, RZ, 0x1, R5.reuse ;  /* 0x00000001ff167819 */ /* 0x100fe20000011405 */
[----:B------:R-:W-:Y:S01]  /*0f70*/  IMAD.SHL.U32 R182, R182, 0x20, RZ ;  /* 0x00000020b6b67824 */ /* 0x000fe200078e00ff */
[----:B------:R-:W-:-:S02]  /*0f80*/  SHF.R.S32.HI R5, RZ, 0x1f, R5 ;  /* 0x0000001fff057819 */ /* 0x000fc40000011405 */
[----:B------:R-:W-:Y:S01]  /*0f90*/  LEA.HI R10, R23, R12, RZ, 0x7 ;  /* 0x0000000c170a7211 */ /* 0x000fe200078f38ff */
[----:B------:R-:W-:Y:S01]  /*0fa0*/  @!P1 IMAD.SHL.U32 R23, R12, 0x10, RZ ;  /* 0x000000100c179824 */ /* 0x000fe200078e00ff */
[----:B------:R-:W-:Y:S02]  /*0fb0*/  SHF.R.S32.HI R21, RZ, 0x1f, R21 ;  /* 0x0000001fff157819 */ /* 0x000fe40000011415 */
[----:B------:R-:W-:Y:S02]  /*0fc0*/  SHF.R.U32.HI R20, RZ, 0x3, R26 ;  /* 0x00000003ff147819 */ /* 0x000fe4000001161a */
[C---:B------:R-:W-:Y:S01]  /*0fd0*/  LOP3.LUT P3, RZ, R24.reuse, 0x2, RZ, 0xc0, !PT ;  /* 0x0000000218ff7812 */ /* 0x040fe2000786c0ff */
[----:B------:R2:W-:Y:S01]  /*0fe0*/  @!P1 LDGSTS.E.BYPASS.LTC128B.128 [R23+0x18080], [R30.64] ;  /* 0x180800001e179fae */ /* 0x0005e2000b901d52 */
[----:B------:R-:W-:Y:S01]  /*0ff0*/  LEA.HI R26, R5, R22, RZ, 0x2 ;  /* 0x00000016051a7211 */ /* 0x000fe200078f10ff */
[----:B------:R-:W-:Y:S01]  /*1000*/  IMAD.SHL.U32 R5, R183, 0x10, RZ ;  /* 0x00000010b7057824 */ /* 0x000fe200078e00ff */
[----:B------:R-:W-:Y:S01]  /*1010*/  LOP3.LUT R25, R25, 0x8, R8, 0xf8, !PT ;  /* 0x0000000819197812 */ /* 0x000fe200078ef808 */
[----:B------:R-:W0:Y:S01]  /*1020*/  LDGDEPBAR ;  /* 0x00000000000079af */ /* 0x000e220000000000 */
[----:B------:R-:W-:-:S02]  /*1030*/  LOP3.LUT P2, RZ, R24, 0x4, RZ, 0xc0, !PT ;  /* 0x0000000418ff7812 */ /* 0x000fc4000784c0ff */
[----:B------:R-:W-:Y:S01]  /*1040*/  LEA.HI R21, R21, R194, RZ, 0x3 ;  /* 0x000000c215157211 */ /* 0x000fe200078f18ff */
[----:B------:R1:W-:Y:S01]  /*1050*/  LDGSTS.E.BYPASS.LTC128B.128 [R15+0x12080], [R192.64], !P5 ;  /* 0x12080000c00f7fae */ /* 0x0003e2000e901d52 */
[----:B------:R-:W-:Y:S02]  /*1060*/  SEL R24, RZ, 0xffffffff, P0 ;  /* 0xffffffffff187807 */ /* 0x000fe40000000000 */
[----:B------:R-:W-:Y:S02]  /*1070*/  ISETP.GE.OR P0, PT, R194, c[0x0][0x168], !P3 ;  /* 0x00005a00c2007a0c */ /* 0x000fe40005f06670 */
[----:B------:R-:W-:Y:S01]  /*1080*/  LOP3.LUT R20, R25, R20, RZ, 0x3c, !PT ;  /* 0x0000001419147212 */ /* 0x000fe200078e3cff */
[----:B------:R-:W-:Y:S01]  /*1090*/  IMAD.SHL.U32 R24, R24, 0x2, RZ ;  /* 0x0000000218187824 */ /* 0x000fe200078e00ff */
[----:B------:R-:W-:Y:S02]  /*10a0*/  SHF.R.U32.HI R10, RZ, 0x4, R10 ;  /* 0x00000004ff0a7819 */ /* 0x000fe4000001160a */
[----:B------:R-:W-:Y:S01]  /*10b0*/  LOP3.LUT R25, R21, 0xfffffff8, RZ, 0xc0, !PT ;  /* 0xfffffff815197812 */ /* 0x000fe200078ec0ff */
[----:B------:R-:W-:Y:S01]  /*10c0*/  IMAD R183, R183, 0x200, R20 ;  /* 0x00000200b7b77824 */ /* 0x000fe200078e0214 */
[----:B------:R-:W-:-:S02]  /*10d0*/  LOP3.LUT R5, R5, 0x10, RZ, 0xc0, !PT ;  /* 0x0000001005057812 */ /* 0x000fc400078ec0ff */
[C---:B------:R-:W-:Y:S02]  /*10e0*/  ISETP.GE.OR P5, PT, R194.reuse, c[0x0][0x168], !P2 ;  /* 0x00005a00c2007a0c */ /* 0x040fe400057a6670 */
[----:B------:R-:W-:Y:S01]  /*10f0*/  SHF.R.S32.HI R0, RZ, 0x1, R0 ;  /* 0x00000001ff007819 */ /* 0x000fe20000011400 */
[----:B------:R1:W-:Y:S01]  /*1100*/  LDGSTS.E.BYPASS.LTC128B.128 [R15+0x13080], [R192.64+0x40], !P0 ;  /* 0x13080040c00f7fae */ /* 0x0003e2000c101d52 */
[----:B------:R-:W-:Y:S01]  /*1110*/  LOP3.LUT R5, R5, 0x8, R10, 0xf8, !PT ;  /* 0x0000000805057812 */ /* 0x000fe200078ef80a */
[----:B------:R-:W-:Y:S01]  /*1120*/  IMAD.IADD R10, R194, 0x1, -R25 ;  /* 0x00000001c20a7824 */ /* 0x000fe200078e0a19 */
[----:B------:R-:W-:Y:S01]  /*1130*/  LOP3.LUT R21, R26, 0xfffffffc, RZ, 0xc0, !PT ;  /* 0xfffffffc1a157812 */ /* 0x000fe200078ec0ff */
[C---:B--2---:R-:W-:Y:S01]  /*1140*/  IMAD.SHL.U32 R23, R0.reuse, 0x40, RZ ;  /* 0x0000004000177824 */ /* 0x044fe200078e00ff */
[----:B------:R-:W-:Y:S01]  /*1150*/  LOP3.LUT P0, RZ, R0, 0x2, RZ, 0xc0, !PT ;  /* 0x0000000200ff7812 */ /* 0x000fe2000780c0ff */
[----:B------:R-:W-:Y:S01]  /*1160*/  IMAD.SHL.U32 R25, R10, 0x40, RZ ;  /* 0x000000400a197824 */ /* 0x000fe200078e00ff */
[----:B------:R-:W-:Y:S01]  /*1170*/  LOP3.LUT P6, RZ, R3, 0x4, RZ, 0xc0, !PT ;  /* 0x0000000403ff7812 */ /* 0x000fe200078cc0ff */
[----:B------:R-:W-:Y:S01]  /*1180*/  IMAD.SHL.U32 R0, R4, 0x8, RZ ;  /* 0x0000000804007824 */ /* 0x000fe200078e00ff */
[----:B------:R-:W-:Y:S01]  /*1190*/  LOP3.LUT R23, R23, 0xc0, RZ, 0xc0, !PT ;  /* 0x000000c017177812 */ /* 0x000fe200078ec0ff */
[----:B------:R1:W-:Y:S01]  /*11a0*/  LDGSTS.E.BYPASS.LTC128B.128 [R15+0x14080], [R192.64+0x80], !P5 ;  /* 0x14080080c00f7fae */ /* 0x0003e2000e901d52 */
[----:B------:R-:W-:Y:S01]  /*11b0*/  LOP3.LUT R25, R25, 0x1c0, RZ, 0xc0, !PT ;  /* 0x000001c019197812 */ /* 0x000fe200078ec0ff */
[----:B------:R-:W-:Y:S01]  /*11c0*/  IMAD.IADD R21, R22, 0x1, -R21 ;  /* 0x0000000116157824 */ /* 0x000fe200078e0a15 */
[C---:B------:R-:W-:Y:S01]  /*11d0*/  LOP3.LUT P5, RZ, R3.reuse, 0x2, RZ, 0xc0, !PT ;  /* 0x0000000203ff7812 */ /* 0x040fe200078ac0ff */
[----:B------:R-:W-:Y:S01]  /*11e0*/  IMAD.SHL.U32 R3, R3, 0x40, RZ ;  /* 0x0000004003037824 */ /* 0x000fe200078e00ff */
[----:B------:R-:W-:-:S02]  /*11f0*/  LOP3.LUT R22, R23, 0x8, R8, 0xf8, !PT ;  /* 0x0000000817167812 */ /* 0x000fc400078ef808 */
[----:B------:R-:W-:Y:S02]  /*1200*/  LOP3.LUT R0, R0, 0x18, RZ, 0xc0, !PT ;  /* 0x0000001800007812 */ /* 0x000fe400078ec0ff */
[----:B------:R-:W-:Y:S02]  /*1210*/  SHF.R.U32.HI R8, RZ, 0x3, R25 ;  /* 0x00000003ff087819 */ /* 0x000fe40000011619 */
[----:B------:R-:W-:Y:S02]  /*1220*/  LOP3.LUT R3, R3, 0x1c0, RZ, 0xc0, !PT ;  /* 0x000001c003037812 */ /* 0x000fe400078ec0ff */
[----:B------:R-:W-:Y:S02]  /*1230*/  LOP3.LUT R8, R8, R25, R0, 0x1e, !PT ;  /* 0x0000001908087212 */ /* 0x000fe400078e1e00 */
[----:B------:R-:W-:Y:S02]  /*1240*/  LOP3.LUT R25, R2, 0xffffffe0, RZ, 0xc0, !PT ;  /* 0xffffffe002197812 */ /* 0x000fe400078ec0ff */
[----:B------:R-:W-:Y:S01]  /*1250*/  LOP3.LUT R188, R188, 0x8, RZ, 0xc0, !PT ;  /* 0x00000008bcbc7812 */ /* 0x000fe200078ec0ff */
[----:B------:R-:W-:Y:S01]  /*1260*/  IMAD.IADD R203, R203, 0x1, R8 ;  /* 0x00000001cbcb7824 */ /* 0x000fe200078e0208 */
[----:B------:R-:W-:Y:S01]  /*1270*/  SHF.R.U32.HI R20, RZ, 0x3, R3 ;  /* 0x00000003ff147819 */ /* 0x000fe20000011603 */
[----:B------:R-:W-:Y:S01]  /*1280*/  IMAD.IADD R2, R12, 0x1, -R25 ;  /* 0x000000010c027824 */ /* 0x000fe200078e0a19 */
[----:B------:R-:W-:Y:S01]  /*1290*/  SHF.R.U32.HI R23, RZ, 0x3, R23 ;  /* 0x00000003ff177819 */ /* 0x000fe20000011617 */
[----:B------:R-:W-:Y:S01]  /*12a0*/  IMAD.SHL.U32 R203, R203, 0x2, RZ ;  /* 0x00000002cbcb7824 */ /* 0x000fe200078e00ff */
[----:B------:R-:W-:-:S02]  /*12b0*/  LOP3.LUT R20, R20, R3, R188, 0x1e, !PT ;  /* 0x0000000314147212 */ /* 0x000fc400078e1ebc */
[----:B------:R-:W-:Y:S02]  /*12c0*/  SEL R3, R185, 0xfffffff0, !P0 ;  /* 0xfffffff0b9037807 */ /* 0x000fe40004000000 */
[C---:B------:R-:W-:Y:S01]  /*12d0*/  LOP3.LUT P0, RZ, R21.reuse, 0x2, RZ, 0xc0, !PT ;  /* 0x0000000215ff7812 */ /* 0x040fe2000780c0ff */
[----:B------:R-:W-:Y:S01]  /*12e0*/  IMAD.SHL.U32 R21, R21, 0x40, RZ ;  /* 0x0000004015157824 */ /* 0x000fe200078e00ff */
[----:B------:R-:W-:Y:S01]  /*12f0*/  SHF.R.S32.HI R25, RZ, 0x1f, R2 ;  /* 0x0000001fff197819 */ /* 0x000fe20000011402 */
[----:B------:R-:W-:Y:S01]  /*1300*/  IMAD.IADD R181, R181, 0x1, R20 ;  /* 0x00000001b5b57824 */ /* 0x000fe200078e0214 */
[----:B------:R-:W-:Y:S02]  /*1310*/  LOP3.LUT R23, R22, R23, RZ, 0x3c, !PT ;  /* 0x0000001716177212 */ /* 0x000fe400078e3cff */
[----:B------:R-:W-:Y:S02]  /*1320*/  SEL R178, R185, 0xfffffff0, !P5 ;  /* 0xfffffff0b9b27807 */ /* 0x000fe40006800000 */
[----:B------:R-:W-:Y:S01]  /*1330*/  LOP3.LUT R21, R21, 0xc0, RZ, 0xc0, !PT ;  /* 0x000000c015157812 */ /* 0x000fe200078ec0ff */
[----:B------:R-:W-:Y:S01]  /*1340*/  IMAD.U32 R184, R184, 0x20, R23 ;  /* 0x00000020b8b87824 */ /* 0x000fe200078e0017 */
[----:B------:R-:W-:Y:S01]  /*1350*/  PLOP3.LUT P5, PT, PT, PT, UP0, 0x80, 0x0 ;  /* 0x000000000000781c */ /* 0x000fe20003faf008 */
[----:B------:R-:W-:Y:S01]  /*1360*/  @!P1 IMAD.SHL.U32 R23, R12, 0x10, RZ ;  /* 0x000000100c179824 */ /* 0x000fe200078e00ff */
[----:B------:R-:W-:-:S02]  /*1370*/  LEA.HI R8, R25, R2, RZ, 0x2 ;  /* 0x0000000219087211 */ /* 0x000fc400078f10ff */
[--C-:B------:R-:W-:Y:S02]  /*1380*/  SHF.R.U32.HI R22, RZ, 0x3, R21.reuse ;  /* 0x00000003ff167819 */ /* 0x100fe40000011615 */
[----:B------:R-:W-:Y:S01]  /*1390*/  SHF.R.S32.HI R190, RZ, 0x2, R8 ;  /* 0x00000002ffbe7819 */ /* 0x000fe20000011408 */
[----:B------:R1:W-:Y:S01]  /*13a0*/  @!P1 LDGSTS.E.BYPASS.LTC128B.128 [R23+0x18280], [R18.64] ;  /* 0x1828000012179fae */ /* 0x0003e2000b901d52 */
[C---:B------:R-:W-:Y:S02]  /*13b0*/  LOP3.LUT R188, R22.reuse, R21, R188, 0x1e, !PT ;  /* 0x0000001516bc7212 */ /* 0x040fe400078e1ebc */
[C---:B------:R-:W-:Y:S01]  /*13c0*/  LOP3.LUT R5, R22.reuse, R5, R21, 0x1e, !PT ;  /* 0x0000000516057212 */ /* 0x040fe200078e1e15 */
[C---:B------:R-:W-:Y:S01]  /*13d0*/  IMAD R190, R7.reuse, 0x10, R190 ;  /* 0x0000001007be7824 */ /* 0x040fe200078e02be */
[----:B------:R-:W-:Y:S01]  /*13e0*/  LOP3.LUT R21, R22, R21, R0, 0x1e, !PT ;  /* 0x0000001516157212 */ /* 0x000fe200078e1e00 */
[----:B------:R-:W-:Y:S01]  /*13f0*/  IMAD.MOV.U32 R0, RZ, RZ, 0x20 ;  /* 0x00000020ff007424 */ /* 0x000fe200078e00ff */
[----:B------:R-:W0:Y:S01]  /*1400*/  LDGDEPBAR ;  /* 0x00000000000079af */ /* 0x000e220000000000 */
[----:B------:R-:W-:Y:S01]  /*1410*/  IMAD R7, R7, 0x200, R182 ;  /* 0x0000020007077824 */ /* 0x000fe200078e02b6 */
[----:B------:R-:W-:Y:S01]  /*1420*/  LOP3.LUT R189, R24, 0x2, R189, 0xe2, !PT ;  /* 0x0000000218bd7812 */ /* 0x000fe200078ee2bd */
[----:B------:R-:W-:Y:S01]  /*1430*/  IMAD.IADD R186, R182, 0x1, R5 ;  /* 0x00000001b6ba7824 */ /* 0x000fe200078e0205 */
[----:B------:R-:W0:Y:S01]  /*1440*/  LDGDEPBAR ;  /* 0x00000000000079af */ /* 0x000e220000000000 */
[----:B------:R-:W-:Y:S01]  /*1450*/  IMAD.IADD R188, R7, 0x1, R188 ;  /* 0x0000000107bc7824 */ /* 0x000fe200078e02bc */
[----:B------:R-:W-:Y:S01]  /*1460*/  SEL R0, R0, 0xffffffe0, !P6 ;  /* 0xffffffe000007807 */ /* 0x000fe20007000000 */
[----:B------:R-:W-:Y:S01]  /*1470*/  IMAD.IADD R182, R182, 0x1, R21 ;  /* 0x00000001b6b67824 */ /* 0x000fe200078e0215 */
[----:B------:R-:W-:-:S02]  /*1480*/  IADD3 R198, R15, 0xc080, RZ ;  /* 0x0000c0800fc67810 */ /* 0x000fc40007ffe0ff */
[----:B------:R-:W-:Y:S02]  /*1490*/  IADD3 R191, R15, 0x12080, RZ ;  /* 0x000120800fbf7810 */ /* 0x000fe40007ffe0ff */
[----:B------:R-:W-:Y:S01]  /*14a0*/  SEL R185, R185, 0xfffffff0, !P0 ;  /* 0xfffffff0b9b97807 */ /* 0x000fe20004000000 */
[----:B------:R-:W-:Y:S05]  /*14b0*/  @!P5 BRA `(.L_x_680) ;  /* 0x000001700000d947 */ /* 0x000fea0003800000 */
[----:B------:R-:W-:Y:S01]  /*14c0*/  IMAD.MOV.U32 R20, RZ, RZ, c[0x0][0x208] ;  /* 0x00008200ff147624 */ /* 0x000fe200078e00ff */
[----:B------:R-:W-:Y:S01]  /*14d0*/  UIADD3 UR4, UR12, -0x40, URZ ;  /* 0xffffffc00c047890 */ /* 0x000fe2000fffe03f */
[----:B------:R-:W-:Y:S01]  /*14e0*/  IMAD.MOV.U32 R5, RZ, RZ, 0x6 ;  /* 0x00000006ff057424 */ /* 0x000fe200078e00ff */
[----:B------:R-:W-:Y:S01]  /*14f0*/  BSSY B0, `(.L_x_680) ;  /* 0x0000013000007945 */ /* 0x000fe20003800000 */
[----:B------:R-:W-:-:S03]  /*1500*/  IMAD.SHL.U32 R7, R20, 0x40, RZ ;  /* 0x0000004014077824 */ /* 0x000fc600078e00ff */
[----:B------:R-:W-:Y:S01]  /*1510*/  SHF.L.U64.HI R20, R20, R5, c[0x0][0x20c] ;  /* 0x0000830014147619 */ /* 0x000fe20000010205 */
[C---:B------:R-:W-:Y:S01]  /*1520*/  IMAD.SHL.U32 R5, R7.reuse, 0x2, RZ ;  /* 0x0000000207057824 */ /* 0x040fe200078e00ff */
[----:B------:R-:W-:Y:S02]  /*1530*/  ISETP.LT.AND P6, PT, R194, UR4, PT ;  /* 0x00000004c2007c0c */ /* 0x000fe4000bfc1270 */
[----:B------:R-:W-:Y:S02]  /*1540*/  SHF.L.U64.HI R7, R7, 0x1, R20 ;  /* 0x0000000107077819 */ /* 0x000fe40000010214 */
[----:B------:R-:W-:-:S04]  /*1550*/  IADD3 R20, P5, P0, R5, 0x80, R192 ;  /* 0x0000008005147810 */ /* 0x000fc800078be0c0 */
[----:B------:R-:W-:Y:S02]  /*1560*/  IADD3.X R21, R7, RZ, R193, P5, P0 ;  /* 0x000000ff07157210 */ /* 0x000fe40002fe04c1 */
[----:B------:R-:W-:Y:S02]  /*1570*/  IADD3 R22, P0, R5, R192, RZ ;  /* 0x000000c005167210 */ /* 0x000fe40007f1e0ff */
[----:B------:R-:W-:-:S03]  /*1580*/  ISETP.GE.OR P5, PT, R16, c[0x0][0x1fc], !P6 ;  /* 0x00007f0010007a0c */ /* 0x000fc600077a6670 */
[----:B-1----:R-:W-:Y:S01]  /*1590*/  IMAD.X R23, R7, 0x1, R193, P0 ;  /* 0x0000000107177824 */ /* 0x002fe200000e06c1 */
[----:B------:R-:W-:Y:S02]  /*15a0*/  ISETP.GE.OR P0, PT, R14, c[0x0][0x1fc], !P6 ;  /* 0x00007f000e007a0c */ /* 0x000fe40007706670 */
[----:B------:R-:W-:-:S07]  /*15b0*/  ISETP.GE.OR P6, PT, R187, c[0x0][0x1fc], !P6 ;  /* 0x00007f00bb007a0c */ /* 0x000fce00077c6670 */
[----:B------:R1:W-:Y:S04]  /*15c0*/  LDGSTS.E.BYPASS.LTC128B.128 [R15+0x15080], [R22.64], !P5 ;  /* 0x15080000160f7fae */ /* 0x0003e8000e901d52 */
[----:B------:R1:W-:Y:S04]  /*15d0*/  LDGSTS.E.BYPASS.LTC128B.128 [R15+0x16080], [R22.64+0x40], !P0 ;  /* 0x16080040160f7fae */ /* 0x0003e8000c101d52 */
[----:B------:R1:W-:Y:S01]  /*15e0*/  LDGSTS.E.BYPASS.LTC128B.128 [R15+0x17080], [R20.64], !P6 ;  /* 0x17080000140f7fae */ /* 0x0003e2000f101d52 */
[----:B------:R-:W-:Y:S05]  /*15f0*/  @P1 BRA `(.L_x_681) ;  /* 0x0000002000001947 */ /* 0x000fea0003800000 */
[----:B------:R-:W-:-:S05]  /*1600*/  SHF.L.U32 R5, R12, 0x4, RZ ;  /* 0x000000040c057819 */ /* 0x000fca00000006ff */
[----:B------:R2:W-:Y:S02]  /*1610*/  LDGSTS.E.BYPASS.LTC128B.128 [R5+0x18380], [R18.64+0x100] ;  /* 0x1838010012057fae */ /* 0x0005e4000b901d52 */
.L_x_681:
[----:B------:R-:W-:Y:S05]  /*1620*/  BSYNC B0 ;  /* 0x0000000000007941 */ /* 0x000fea0003800000 */
.L_x_680:
[----:B------:R-:W-:Y:S01]  /*1630*/  UISETP.GE.AND UP0, UPT, UR12, 0x1, UPT ;  /* 0x000000010c00788c */ /* 0x000fe2000bf06270 */
        /* <DEDUP_REMOVED lines=49> */
[----:B-1----:R-:W-:Y:S01]  /*1950*/  CS2R R36, SRZ ;  /* 0x0000000000247805 */ /* 0x002fe2000001ff00 */
[----:B------:R-:W-:Y:S05]  /*1960*/  @!P0 BRA `(.L_x_682) ;  /* 0x00003e4000008947 */ /* 0x000fea0003800000 */
[----:B--2---:R-:W-:Y:S01]  /*1970*/  SHF.R.S32.HI R5, RZ, 0x1f, R4 ;  /* 0x0000001fff057819 */ /* 0x004fe20000011404 */
[----:B------:R-:W-:Y:S01]  /*1980*/  IMAD R6, R6, c[0x0][0x238], RZ ;  /* 0x00008e0006067a24 */ /* 0x000fe200078e02ff */
[----:B------:R-:W-:Y:S01]  /*1990*/  SHF.R.S32.HI R13, RZ, 0x1f, R12 ;  /* 0x0000001fff0d7819 */ /* 0x000fe2000001140c */
[----:B------:R-:W-:Y:S01]  /*19a0*/  ULDC.64 UR4, c[0x0][0x240] ;  /* 0x0000900000047ab9 */ /* 0x000fe20000000a00 */
[----:B------:R-:W-:Y:S01]  /*19b0*/  LEA.HI R5, R5, R4, RZ, 0x2 ;  /* 0x0000000405057211 */ /* 0x000fe200078f10ff */
[C---:B------:R-:W-:Y:S01]  /*19c0*/  IMAD R6, R11.reuse, c[0x0][0x23c], R6 ;  /* 0x00008f000b067a24 */ /* 0x040fe200078e0206 */
[----:B------:R-:W-:Y:S01]  /*19d0*/  LOP3.LUT P0, RZ, R10, 0x4, RZ, 0xc0, !PT ;  /* 0x000000040aff7812 */ /* 0x000fe2000780c0ff */
[----:B------:R-:W-:Y:S01]  /*19e0*/  IMAD.WIDE.U32 R12, R11, c[0x0][0x238], R12 ;  /* 0x00008e000b0c7a25 */ /* 0x000fe200078e000c */
[----:B------:R-:W-:Y:S01]  /*19f0*/  LOP3.LUT R11, R5, 0xfffffffc, RZ, 0xc0, !PT ;  /* 0xfffffffc050b7812 */ /* 0x000fe200078ec0ff */
[----:B------:R-:W-:Y:S01]  /*1a00*/  UIMAD UR4, UR15, UR4, URZ ;  /* 0x000000040f0472a4 */ /* 0x000fe2000f8e023f */
[----:B------:R-:W-:Y:S01]  /*1a10*/  MOV R204, UR16 ;  /* 0x0000001000cc7c02 */ /* 0x000fe20008000f00 */
[----:B------:R-:W-:Y:S01]  /*1a20*/  IMAD.IADD R13, R13, 0x1, R6 ;  /* 0x000000010d0d7824 */ /* 0x000fe200078e0206 */
[----:B------:R-:W-:Y:S01]  /*1a30*/  LEA R181, R181, 0x1c480, 0x1 ;  /* 0x0001c480b5b57811 */ /* 0x000fe200078e08ff */
[----:B------:R-:W-:Y:S01]  /*1a40*/  UIADD3 UR7, UR12, 0x3f, URZ ;  /* 0x0000003f0c077890 */ /* 0x000fe2000fffe03f */
[----:B------:R-:W-:Y:S01]  /*1a50*/  LOP3.LUT R7, R8, 0xfffffffc, RZ, 0xc0, !PT ;  /* 0xfffffffc08077812 */ /* 0x000fe200078ec0ff */
[----:B------:R-:W-:Y:S01]  /*1a60*/  IMAD.IADD R4, R4, 0x1, -R11 ;  /* 0x0000000104047824 */ /* 0x000fe200078e0a0b */
[----:B------:R-:W-:Y:S01]  /*1a70*/  UIMAD UR4, UR16, UR5, UR4 ;  /* 0x00000005100472a4 */ /* 0x000fe2000f8e0204 */
[----:B------:R-:W-:Y:S01]  /*1a80*/  IMAD.WIDE.U32 R204, R204, c[0x0][0x240], R12 ;  /* 0x00009000cccc7a25 */ /* 0x000fe200078e000c */
[----:B------:R-:W-:Y:S01]  /*1a90*/  USHF.R.S32.HI UR6, URZ, 0x1f, UR7 ;  /* 0x0000001f3f067899 */ /* 0x000fe20008011407 */
[----:B------:R-:W-:Y:S01]  /*1aa0*/  LEA R180, R178, R181, 0x1 ;  /* 0x000000b5b2b47211 */ /* 0x000fe200078e08ff */
[----:B------:R-:W-:Y:S01]  /*1ab0*/  CS2R R130, SRZ ;  /* 0x0000000000827805 */ /* 0x000fe2000001ff00 */
[----:B------:R-:W-:Y:S01]  /*1ac0*/  IMAD R179, R0, 0x2, R181 ;  /* 0x0000000200b37824 */ /* 0x000fe200078e02b5 */
[C---:B------:R-:W-:Y:S01]  /*1ad0*/  IADD3 R5, R203.reuse, 0x18480, RZ ;  /* 0x00018480cb057810 */ /* 0x040fe20007ffe0ff */
[----:B------:R-:W-:Y:S01]  /*1ae0*/  IMAD.IADD R7, R2, 0x1, -R7 ;  /* 0x0000000102077824 */ /* 0x000fe200078e0a07 */
[----:B------:R-:W-:Y:S01]  /*1af0*/  IADD3 R199, R203, 0x184c0, RZ ;  /* 0x000184c0cbc77810 */ /* 0x000fe20007ffe0ff */
[----:B------:R-:W-:Y:S01]  /*1b00*/  IMAD R4, R4, -0x8, R9 ;  /* 0xfffffff804047824 */ /* 0x000fe200078e0209 */
[----:B------:R-:W-:Y:S01]  /*1b10*/  ULEA.HI UR6, UR6, UR7, URZ, 0x6 ;  /* 0x0000000706067291 */ /* 0x000fe2000f8f303f */
[----:B------:R-:W-:Y:S01]  /*1b20*/  IMAD.SHL.U32 R184, R184, 0x2, RZ ;  /* 0x00000002b8b87824 */ /* 0x000fe200078e00ff */
[----:B------:R-:W-:Y:S01]  /*1b30*/  @P0 IADD3 R199, R5, -0x40, RZ ;  /* 0xffffffc005c70810 */ /* 0x000fe20007ffe0ff */
[----:B------:R-:W-:Y:S01]  /*1b40*/  IMAD R202, R7, -0x2, R4 ;  /* 0xfffffffe07ca7824 */ /* 0x000fe200078e0204 */
[----:B------:R-:W-:Y:S01]  /*1b50*/  LEA R182, R182, 0x80, 0x1 ;  /* 0x00000080b6b67811 */ /* 0x000fe200078e08ff */
        /* <DEDUP_REMOVED lines=51> */
[----:B------:R-:W-:Y:S01]  /*1e90*/  IADD3 R206, R205, UR4, RZ ;  /* 0x00000004cdce7c10 */ /* 0x000fe2000fffe0ff */
[----:B------:R-:W-:Y:S01]  /*1ea0*/  ULDC UR10, c[0x0][0x278] ;  /* 0x00009e00000a7ab9 */ /* 0x000fe20000000800 */
[----:B------:R-:W-:Y:S01]  /*1eb0*/  IADD3 R177, R188, R185, RZ ;  /* 0x000000b9bcb17210 */ /* 0x000fe20007ffe0ff */
[----:B------:R-:W-:-:S02]  /*1ec0*/  ULDC UR9, c[0x0][0x290] ;  /* 0x0000a40000097ab9 */ /* 0x000fc40000000800 */
[----:B------:R-:W-:Y:S02]  /*1ed0*/  UMOV UR5, URZ ;  /* 0x0000003f00057c82 */ /* 0x000fe40008000000 */
[----:B------:R-:W-:Y:S02]  /*1ee0*/  UMOV UR22, 0x1 ;  /* 0x0000000100167882 */ /* 0x000fe40000000000 */
[----:B------:R-:W-:Y:S02]  /*1ef0*/  UMOV UR17, URZ ;  /* 0x0000003f00117c82 */ /* 0x000fe40008000000 */
[----:B------:R-:W-:Y:S02]  /*1f00*/  UMOV UR21, URZ ;  /* 0x0000003f00157c82 */ /* 0x000fe40008000000 */
[----:B------:R-:W-:Y:S02]  /*1f10*/  ULDC UR11, c[0x0][0x168] ;  /* 0x00005a00000b7ab9 */ /* 0x000fe40000000800 */
[----:B------:R-:W-:-:S02]  /*1f20*/  UIMAD UR10, UR16, UR10, URZ ;  /* 0x0000000a100a72a4 */ /* 0x000fc4000f8e023f */
[----:B------:R-:W-:Y:S02]  /*1f30*/  UIMAD UR9, UR16, UR9, URZ ;  /* 0x00000009100972a4 */ /* 0x000fe4000f8e023f */
[----:B------:R-:W-:Y:S02]  /*1f40*/  USHF.R.S32.HI UR20, URZ, 0x6, UR6 ;  /* 0x000000063f147899 */ /* 0x000fe40008011406 */
[----:B------:R-:W-:Y:S02]  /*1f50*/  ULDC UR8, c[0x0][0x168] ;  /* 0x00005a0000087ab9 */ /* 0x000fe40000000800 */
.L_x_685:
        /* <DEDUP_REMOVED lines=169> */
[----:B--2345:R-:W2:Y:S01]  /*29f0*/  @!P1 S2R R3, SR_CTAID.Y ;  /* 0x0000000000039919 */ /* 0x03cea20000002600 */
[----:B------:R-:W-:Y:S02]  /*2a00*/  USHF.R.S32.HI UR4, URZ, 0x1f, UR23 ;  /* 0x0000001f3f047899 */ /* 0x000fe40008011417 */
[----:B------:R-:W-:Y:S02]  /*2a10*/  ULDC.64 UR6, c[0x0][0x178] ;  /* 0x00005e0000067ab9 */ /* 0x000fe40000000a00 */
[----:B------:R-:W-:Y:S02]  /*2a20*/  UIMAD UR4, UR4, UR6, URZ ;  /* 0x00000006040472a4 */ /* 0x000fe4000f8e023f */
[----:B------:R-:W-:Y:S02]  /*2a30*/  UIMAD.WIDE.U32 UR24, UR23, UR6, URZ ;  /* 0x00000006171872a5 */ /* 0x000fe4000f8e003f */
[----:B------:R-:W-:Y:S02]  /*2a40*/  UIMAD UR4, UR23, UR7, UR4 ;  /* 0x00000007170472a4 */ /* 0x000fe4000f8e0204 */
[----:B------:R-:W-:Y:S02]  /*2a50*/  UIMAD UR23, UR23, -0x40, UR11 ;  /* 0xffffffc0171778a4 */ /* 0x000fe4000f8e020b */
[----:B------:R-:W-:Y:S01]  /*2a60*/  IMAD.U32 R9, RZ, RZ, UR24 ;  /* 0x00000018ff097e24 */ /* 0x000fe2000f8e00ff */
[----:B------:R-:W-:Y:S01]  /*2a70*/  UIADD3 UR4, UR25, UR4, URZ ;  /* 0x0000000419047290 */ /* 0x000fe2000fffe03f */
[----:B------:R-:W-:Y:S02]  /*2a80*/  IMAD.U32 R2, RZ, RZ, UR24 ;  /* 0x00000018ff027e24 */ /* 0x000fe4000f8e00ff */
[----:B------:R-:W-:Y:S02]  /*2a90*/  ISETP.LT.AND P6, PT, R194, UR23, PT ;  /* 0x00000017c2007c0c */ /* 0x000fe4000bfc1270 */
[----:B------:R-:W-:Y:S02]  /*2aa0*/  LEA R8, P5, R9, R200, 0x7 ;  /* 0x000000c809087211 */ /* 0x000fe400078a38ff */
[----:B------:R-:W-:Y:S01]  /*2ab0*/  ISETP.GE.OR P6, PT, R187, c[0x0][0x16c], !P6 ;  /* 0x00005b00bb007a0c */ /* 0x000fe200077c6670 */
[C---:B--2---:R-:W-:Y:S01]  /*2ac0*/  @!P1 IMAD.WIDE.U32 R6, R3.reuse, c[0x0][0x270], R196 ;  /* 0x00009c0003069a25 */ /* 0x044fe200078e00c4 */
[----:B------:R-:W-:Y:S04]  /*2ad0*/  @!P1 SHF.R.S32.HI R4, RZ, 0x1f, R3 ;  /* 0x0000001fff049819 */ /* 0x000fe80000011403 */
[----:B------:R-:W-:Y:S01]  /*2ae0*/  @!P1 IADD3 R5, P0, R6, UR10, RZ ;  /* 0x0000000a06059c10 */ /* 0x000fe2000ff1e0ff */
[----:B------:R-:W-:Y:S04]  /*2af0*/  @!P1 IMAD R4, R4, c[0x0][0x270], RZ ;  /* 0x00009c0004049a24 */ /* 0x000fe800078e02ff */
[----:B------:R-:W-:Y:S02]  /*2b00*/  @!P1 IMAD R4, R3, c[0x0][0x274], R4 ;  /* 0x00009d0003049a24 */ /* 0x000fe400078e0204 */
[----:B------:R-:W-:Y:S03]  /*2b10*/  IMAD.U32 R3, RZ, RZ, UR4 ;  /* 0x00000004ff037e24 */ /* 0x000fe6000f8e00ff */
[----:B------:R-:W-:Y:S02]  /*2b20*/  @!P1 IADD3.X R4, R7, UR13, R4, P0, !PT ;  /* 0x0000000d07049c10 */ /* 0x000fe400087fe404 */
[----:B------:R-:W-:Y:S01]  /*2b30*/  LEA.HI.X R9, R2, R201, R3, 0x7, P5 ;  /* 0x000000c902097211 */ /* 0x000fe200028f3c03 */
[----:B------:R-:W-:Y:S01]  /*2b40*/  IMAD.U32 R2, RZ, RZ, UR17 ;  /* 0x00000011ff027e24 */ /* 0x000fe2000f8e00ff */
[----:B------:R-:W-:Y:S01]  /*2b50*/  LOP3.LUT P5, RZ, R189, 0x1, RZ, 0xc0, !PT ;  /* 0x00000001bdff7812 */ /* 0x000fe200078ac0ff */
[----:B------:R-:W-:Y:S01]  /*2b60*/  IMAD.U32 R3, RZ, RZ, UR22 ;  /* 0x00000016ff037e24 */ /* 0x000fe2000f8e00ff */
[----:B------:R-:W-:Y:S02]  /*2b70*/  @!P1 LEA R6, P0, R5, c[0x0][0x258], 0x2 ;  /* 0x0000960005069a11 */ /* 0x000fe400078010ff */
[----:B------:R-:W-:Y:S01]  /*2b80*/  ISETP.GE.OR P5, PT, R194, UR23, !P5 ;  /* 0x00000017c2007c0c */ /* 0x000fe2000efa6670 */
[----:B------:R-:W-:Y:S01]  /*2b90*/  @!P1 IMAD R3, R3, 0x40, R196 ;  /* 0x0000004003039824 */ /* 0x000fe200078e02c4 */
[----:B------:R-:W-:Y:S01]  /*2ba0*/  @!P1 LEA.HI.X R7, R5, c[0x0][0x25c], R4, 0x2, P0 ;  /* 0x0000970005079a11 */ /* 0x000fe200000f1404 */
[----:B------:R-:W-:Y:S01]  /*2bb0*/  IMAD.U32 R5, RZ, RZ, UR22 ;  /* 0x00000016ff057e24 */ /* 0x000fe2000f8e00ff */
[----:B------:R-:W-:Y:S01]  /*2bc0*/  LOP3.LUT P0, RZ, R189, 0x2, RZ, 0xc0, !PT ;  /* 0x00000002bdff7812 */ /* 0x000fe2000780c0ff */
[----:B------:R-:W-:Y:S01]  /*2bd0*/  @!P1 IMAD.SHL.U32 R11, R3, 0x4, RZ ;  /* 0x00000004030b9824 */ /* 0x000fe200078e00ff */
[----:B------:R-:W-:Y:S01]  /*2be0*/  @!P1 LEA R2, R2, 0x40, 0x6 ;  /* 0x0000004002029811 */ /* 0x000fe200078e30ff */
[----:B------:R-:W-:Y:S01]  /*2bf0*/  IMAD R4, R5, 0x3000, R198 ;  /* 0x0000300005047824 */ /* 0x000fe200078e02c6 */
[----:B------:R-:W-:Y:S03]  /*2c00*/  ISETP.GE.OR P0, PT, R194, UR23, !P0 ;  /* 0x00000017c2007c0c */ /* 0x000fe6000c706670 */
[----:B------:R-:W-:Y:S02]  /*2c10*/  @!P1 IMAD.WIDE R6, R2, 0x4, R6 ;  /* 0x0000000402069825 */ /* 0x000fe400078e0206 */
[----:B------:R-:W-:Y:S01]  /*2c20*/  @!PT LDS RZ, [RZ] ;  /* 0x00000000fffff984 */ /* 0x000fe20000000800 */
[----:B------:R-:W-:Y:S01]  /*2c30*/  @!PT LDS RZ, [RZ] ;  /* 0x00000000fffff984 */ /* 0x000fe20000000800 */
[----:B------:R-:W-:Y:S01]  /*2c40*/  @!PT LDS RZ, [RZ] ;  /* 0x00000000fffff984 */ /* 0x000fe20000000800 */
[----:B------:R2:W-:Y:S08]  /*2c50*/  LDGSTS.E.BYPASS.LTC128B.128 [R4], [R8.64], !P5 ;  /* 0x0000000008047fae */ /* 0x0005f0000e901d52 */
[----:B------:R2:W-:Y:S06]  /*2c60*/  LDGSTS.E.BYPASS.LTC128B.128 [R4+0x1000], [R8.64+0x40], !P0 ;  /* 0x0100004008047fae */ /* 0x0005ec000c101d52 */
[----:B------:R2:W-:Y:S06]  /*2c70*/  LDGSTS.E.BYPASS.LTC128B.128 [R4+0x2000], [R8.64+0x80], !P6 ;  /* 0x0200008008047fae */ /* 0x0005ec000f101d52 */
[----:B------:R2:W-:Y:S02]  /*2c80*/  @!P1 LDGSTS.E.BYPASS.LTC128B.128 [R11+0x18080], [R6.64] ;  /* 0x18080000060b9fae */ /* 0x0005e4000b901d52 */
.L_x_683:
[-C--:B-12345:R-:W-:Y:S01]  /*2c90*/  HMMA.16816.F32.BF16 R4, R132, R136.reuse, RZ ;  /* 0x000000888404723c */ /* 0x0befe200000418ff */
[----:B------:R-:W-:Y:S01]  /*2ca0*/  LDSM.16.M88.4 R168, [R176+0x8080] ;  /* 0x00808000b0a8783b */ /* 0x000fe20000000200 */
[----:B------:R-:W-:Y:S01]  /*2cb0*/  UIMAD UR4, UR5, 0x1800, URZ ;  /* 0x00001800050478a4 */ /* 0x000fe2000f8e023f */
[C---:B------:R-:W-:Y:S01]  /*2cc0*/  ISETP.GT.AND P5, PT, R202.reuse, RZ, PT ;  /* 0x000000ffca00720c */ /* 0x040fe20003fa4270 */
[----:B------:R-:W-:Y:S01]  /*2cd0*/  UIADD3 UR23, UR17, 0x2, URZ ;  /* 0x0000000211177890 */ /* 0x000fe2000fffe03f */
[C---:B------:R-:W-:Y:S02]  /*2ce0*/  ISETP.GT.AND P0, PT, R202.reuse, 0x1, PT ;  /* 0x00000001ca00780c */ /* 0x040fe40003f04270 */
[----:B------:R-:W-:Y:S01]  /*2cf0*/  ISETP.GT.AND P6, PT, R202, 0x20, PT ;  /* 0x00000020ca00780c */ /* 0x000fe20003fc4270 */
[C---:B------:R-:W-:Y:S01]  /*2d00*/  HMMA.16816.F32.BF16 R8, R140.reuse, R136, RZ ;  /* 0x000000888c08723c */ /* 0x040fe200000418ff */
[----:B------:R-:W0:Y:S01]  /*2d10*/  LDGDEPBAR ;  /* 0x00000000000079af */ /* 0x000e220000000000 */
[----:B------:R-:W-:Y:S02]  /*2d20*/  UISETP.GE.AND UP0, UPT, UR23, UR20, UPT ;  /* 0x000000141700728c */ /* 0x000fe4000bf06270 */
[----:B------:R-:W-:Y:S02]  /*2d30*/  MOV R33, UR4 ;  /* 0x0000000400217c02 */ /* 0x000fe40008000f00 */
[C---:B------:R-:W-:Y:S01]  /*2d40*/  FSEL R245, R207.reuse, -INF , P5 ;  /* 0xff800000cff57808 */ /* 0x040fe20002800000 */
[----:B------:R-:W-:Y:S01]  /*2d50*/  FFMA.FTZ R207, -R207, R207, 1 ;  /* 0x3f800000cfcf7423 */ /* 0x000fe200000101cf */
[-C--:B------:R-:W-:Y:S01]  /*2d60*/  HMMA.16816.F32.BF16 R12, R140, R138.reuse, RZ ;  /* 0x0000008a8c0c723c */ /* 0x080fe200000418ff */
[----:B------:R-:W-:Y:S03]  /*2d70*/  IADD3 R33, R188, 0x800, R33 ;  /* 0x00000800bc217810 */ /* 0x000fe60007ffe021 */
[C---:B------:R-:W-:Y:S01]  /*2d80*/  FSEL R247, R208.reuse, -INF , P0 ;  /* 0xff800000d0f77808 */ /* 0x040fe20000000000 */
[----:B------:R-:W-:Y:S01]  /*2d90*/  FFMA.FTZ R245, R245, c[0x0][0x29c], -R242 ;  /* 0x0000a700f5f57a23 */ /* 0x000fe200000108f2 */
[----:B------:R-:W-:Y:S01]  /*2da0*/  SHF.L.U32 R3, R33, 0x1, RZ ;  /* 0x0000000121037819 */ /* 0x000fe200000006ff */
[----:B------:R-:W-:Y:S01]  /*2db0*/  FFMA.FTZ R208, -R208, R208, 1 ;  /* 0x3f800000d0d07423 */ /* 0x000fe200000101d0 */
[C---:B------:R-:W-:Y:S01]  /*2dc0*/  HMMA.16816.F32.BF16 R16, R132.reuse, R138, RZ ;  /* 0x0000008a8410723c */ /* 0x040fe200000418ff */
[----:B------:R-:W-:Y:S02]  /*2dd0*/  LDSM.16.M88.4 R136, [R184+0x8080] ;  /* 0x00808000b888783b */ /* 0x000fe40000000200 */
[----:B------:R-:W-:Y:S01]  /*2de0*/  MUFU.EX2 R245, R245 ;  /* 0x000000f500f57308 */ /* 0x000fe20000000800 */
[----:B------:R-:W-:Y:S04]  /*2df0*/  FSEL R251, R221, -INF , P6 ;  /* 0xff800000ddfb7808 */ /* 0x000fe80003000000 */
[-C--:B------:R-:W-:Y:S08]  /*2e00*/  HMMA.16816.F32.BF16 R20, R132, R144.reuse, RZ ;  /* 0x000000908414723c */ /* 0x080ff000000418ff */
[C---:B------:R-:W-:Y:S07]  /*2e10*/  HMMA.16816.F32.BF16 R24, R140.reuse, R144, RZ ;  /* 0x000000908c18723c */ /* 0x040fee00000418ff */
[----:B------:R-:W-:Y:S01]  /*2e20*/  MOV R144, UR4 ;  /* 0x0000000400907c02 */ /* 0x000fe20008000f00 */
[-C--:B------:R-:W-:Y:S01]  /*2e30*/  HMMA.16816.F32.BF16 R28, R140, R146.reuse, RZ ;  /* 0x000000928c1c723c */ /* 0x080fe200000418ff */
[----:B------:R-:W-:Y:S03]  /*2e40*/  LDSM.16.M88.4 R140, [R3+0x12880] ;  /* 0x01288000038c783b */ /* 0x000fe60000000200 */
[----:B------:R-:W-:Y:S04]  /*2e50*/  IADD3 R145, R185, 0x800, R144 ;  /* 0x00000800b9917810 */ /* 0x000fe80007ffe090 */
[----:B------:R-:W-:Y:S01]  /*2e60*/  HMMA.16816.F32.BF16 R32, R132, R146, RZ ;  /* 0x000000928420723c */ /* 0x000fe200000418ff */
[----:B------:R-:W1:Y:S03]  /*2e70*/  LDSM.16.M88.4 R132, [R3+0x12080] ;  /* 0x012080000384783b */ /* 0x000e660000000200 */
[----:B------:R-:W-:Y:S04]  /*2e80*/  IADD3 R145, R188, R145, RZ ;  /* 0x00000091bc917210 */ /* 0x000fe80007ffe0ff */
[-C--:B------:R-:W-:Y:S05]  /*2e90*/  HMMA.16816.F32.BF16 R4, R148, R152.reuse, R4 ;  /* 0x000000989404723c */ /* 0x080fea0000041804 */
[----:B------:R-:W-:Y:S02]  /*2ea0*/  SHF.L.U32 R2, R145, 0x1, RZ ;  /* 0x0000000191027819 */ /* 0x000fe400000006ff */
[----:B------:R-:W2:Y:S01]  /*2eb0*/  LDSM.16.M88.4 R144, [R184+0x9080] ;  /* 0x00908000b890783b */ /* 0x000ea20000000200 */
[C---:B------:R-:W-:Y:S07]  /*2ec0*/  HMMA.16816.F32.BF16 R8, R156.reuse, R152, R8 ;  /* 0x000000989c08723c */ /* 0x040fee0000041808 */
[----:B------:R-:W3:Y:S01]  /*2ed0*/  LDSM.16.M88.4 R164, [R2+0x12080] ;  /* 0x0120800002a4783b */ /* 0x000ee20000000200 */
[-C--:B------:R-:W-:Y:S07]  /*2ee0*/  HMMA.16816.F32.BF16 R12, R156, R154.reuse, R12 ;  /* 0x0000009a9c0c723c */ /* 0x080fee000004180c */
[----:B------:R-:W4:Y:S01]  /*2ef0*/  LDSM.16.M88.4 R172, [R2+0x12880] ;  /* 0x0128800002ac783b */ /* 0x000f220000000200 */
[C---:B------:R-:W-:Y:S07]  /*2f00*/  HMMA.16816.F32.BF16 R16, R148.reuse, R154, R16 ;  /* 0x0000009a9410723c */ /* 0x040fee0000041810 */
[----:B------:R-:W-:Y:S01]  /*2f10*/  LDSM.16.M88.4 R152, [R176+0xa080] ;  /* 0x00a08000b098783b */ /* 0x000fe20000000200 */
[-C--:B------:R-:W-:Y:S08]  /*2f20*/  HMMA.16816.F32.BF16 R20, R148, R160.reuse, R20 ;  /* 0x000000a09414723c */ /* 0x080ff00000041814 */
[C---:B------:R-:W-:Y:S08]  /*2f30*/  HMMA.16816.F32.BF16 R24, R156.reuse, R160, R24 ;  /* 0x000000a09c18723c */ /* 0x040ff00000041818 */
[-C--:B------:R-:W-:Y:S01]  /*2f40*/  HMMA.16816.F32.BF16 R28, R156, R162.reuse, R28 ;  /* 0x000000a29c1c723c */ /* 0x080fe2000004181c */
[----:B------:R-:W-:Y:S07]  /*2f50*/  LDSM.16.M88.4 R156, [R2+0x13880] ;  /* 0x01388000029c783b */ /* 0x000fee0000000200 */
[----:B------:R-:W-:Y:S01]  /*2f60*/  HMMA.16816.F32.BF16 R32, R148, R162, R32 ;  /* 0x000000a29420723c */ /* 0x000fe20000041820 */
[----:B------:R-:W5:Y:S06]  /*2f70*/  LDSM.16.M88.4 R148, [R176+0x9080] ;  /* 0x00908000b094783b */ /* 0x000f6c0000000200 */
[----:B------:R-:W-:Y:S01]  /*2f80*/  FSEL R163, R213, -INF , P5 ;  /* 0xff800000d5a37808 */ /* 0x000fe20002800000 */
[-C--:B-1----:R-:W-:Y:S05]  /*2f90*/  HMMA.16816.F32.BF16 R4, R132, R136.reuse, R4 ;  /* 0x000000888404723c */ /* 0x082fea0000041804 */
[--C-:B------:R-:W-:Y:S02]  /*2fa0*/  FFMA.FTZ R163, R163, c[0x0][0x29c], -R236.reuse ;  /* 0x0000a700a3a37a23 */ /* 0x100fe400000108ec */
[----:B------:R-:W-:Y:S01]  /*2fb0*/  FFMA.FTZ R213, -R213, R213, 1 ;  /* 0x3f800000d5d57423 */ /* 0x000fe200000101d5 */
[C---:B------:R-:W-:Y:S03]  /*2fc0*/  HMMA.16816.F32.BF16 R8, R140.reuse, R136, R8 ;  /* 0x000000888c08723c */ /* 0x040fe60000041808 */
[----:B------:R-:W-:Y:S05]  /*2fd0*/  MUFU.EX2 R163, R163 ;  /* 0x000000a300a37308 */ /* 0x000fea0000000800 */
[-C--:B------:R-:W-:Y:S08]  /*2fe0*/  HMMA.16816.F32.BF16 R12, R140, R138.reuse, R12 ;  /* 0x0000008a8c0c723c */ /* 0x080ff0000004180c */
[C---:B------:R-:W-:Y:S07]  /*2ff0*/  HMMA.16816.F32.BF16 R16, R132.reuse, R138, R16 ;  /* 0x0000008a8410723c */ /* 0x040fee0000041810 */
[----:B------:R-:W-:Y:S01]  /*3000*/  FSEL R138, R210, -INF , P5 ;  /* 0xff800000d28a7808 */ /* 0x000fe20002800000 */
[-C--:B--2---:R-:W-:Y:S04]  /*3010*/  HMMA.16816.F32.BF16 R20, R132, R144.reuse, R20 ;  /* 0x000000908414723c */ /* 0x084fe80000041814 */
[--C-:B------:R-:W-:Y:S02]  /*3020*/  FFMA.FTZ R160, R138, c[0x0][0x29c], -R243.reuse ;  /* 0x0000a7008aa07a23 */ /* 0x100fe400000108f3 */
[----:B------:R-:W-:Y:S01]  /*3030*/  LDSM.16.M88.4 R136, [R184+0xa080] ;  /* 0x00a08000b888783b */ /* 0x000fe20000000200 */
[----:B------:R-:W-:Y:S01]  /*3040*/  FFMA.FTZ R210, -R210, R210, 1 ;  /* 0x3f800000d2d27423 */ /* 0x000fe200000101d2 */
[C---:B------:R-:W-:Y:S02]  /*3050*/  HMMA.16816.F32.BF16 R24, R140.reuse, R144, R24 ;  /* 0x000000908c18723c */ /* 0x040fe40000041818 */
[----:B------:R-:W1:Y:S05]  /*3060*/  MUFU.EX2 R160, R160 ;  /* 0x000000a000a07308 */ /* 0x000e6a0000000800 */
[----:B------:R-:W-:Y:S01]  /*3070*/  FSEL R144, R219, -INF , P6 ;  /* 0xff800000db907808 */ /* 0x000fe20003000000 */
[-C--:B------:R-:W-:Y:S04]  /*3080*/  HMMA.16816.F32.BF16 R28, R140, R146.reuse, R28 ;  /* 0x000000928c1c723c */ /* 0x080fe8000004181c */
[--C-:B------:R-:W-:Y:S03]  /*3090*/  FFMA.FTZ R162, R144, c[0x0][0x29c], -R243.reuse ;  /* 0x0000a70090a27a23 */ /* 0x100fe600000108f3 */
[C---:B------:R-:W-:Y:S01]  /*30a0*/  FSEL R140, R211.reuse, -INF , P0 ;  /* 0xff800000d38c7808 */ /* 0x040fe20000000000 */
[----:B------:R-:W-:Y:S01]  /*30b0*/  HMMA.16816.F32.BF16 R32, R132, R146, R32 ;  /* 0x000000928420723c */ /* 0x000fe20000041820 */
[----:B------:R-:W2:Y:S01]  /*30c0*/  LDSM.16.M88.4 R132, [R3+0x13080] ;  /* 0x013080000384783b */ /* 0x000ea20000000200 */
[----:B------:R-:W-:Y:S02]  /*30d0*/  MUFU.EX2 R162, R162 ;  /* 0x000000a200a27308 */ /* 0x000fe40000000800 */
[----:B------:R-:W-:Y:S02]  /*30e0*/  FFMA.FTZ R161, R140, c[0x0][0x29c], -R243 ;  /* 0x0000a7008ca17a23 */ /* 0x000fe400000108f3 */
[----:B------:R-:W-:Y:S02]  /*30f0*/  FFMA.FTZ R211, -R211, R211, 1 ;  /* 0x3f800000d3d37423 */ /* 0x000fe400000101d3 */
[-C--:B---3--:R-:W-:Y:S01]  /*3100*/  HMMA.16816.F32.BF16 R4, R164, R168.reuse, R4 ;  /* 0x000000a8a404723c */ /* 0x088fe20000041804 */
[----:B------:R3:W1:Y:S03]  /*3110*/  LDSM.16.M88.4 R140, [R3+0x13880] ;  /* 0x01388000038c783b */ /* 0x0006660000000200 */
[----:B------:R-:W1:Y:S04]  /*3120*/  MUFU.EX2 R161, R161 ;  /* 0x000000a100a17308 */ /* 0x000e680000000800 */
[C---:B----4-:R-:W-:Y:S07]  /*3130*/  HMMA.16816.F32.BF16 R8, R172.reuse, R168, R8 ;  /* 0x000000a8ac08723c */ /* 0x050fee0000041808 */
[----:B------:R-:W-:Y:S01]  /*3140*/  FSEL R168, R209, -INF , P5 ;  /* 0xff800000d1a87808 */ /* 0x000fe20002800000 */
[-C--:B------:R-:W-:Y:S03]  /*3150*/  HMMA.16816.F32.BF16 R12, R172, R170.reuse, R12 ;  /* 0x000000aaac0c723c */ /* 0x080fe6000004180c */
[----:B------:R-:W-:Y:S01]  /*3160*/  ISETP.GT.AND P5, PT, R202, 0x21, PT ;  /* 0x00000021ca00780c */ /* 0x000fe20003fa4270 */
[----:B------:R-:W-:Y:S03]  /*3170*/  FFMA.FTZ R168, R168, c[0x0][0x29c], -R239 ;  /* 0x0000a700a8a87a23 */ /* 0x000fe600000108ef */
[----:B------:R-:W-:Y:S01]  /*3180*/  FSEL R144, R220, -INF , P5 ;  /* 0xff800000dc907808 */ /* 0x000fe20002800000 */
[C---:B------:R-:W-:Y:S04]  /*3190*/  HMMA.16816.F32.BF16 R16, R164.reuse, R170, R16 ;  /* 0x000000aaa410723c */ /* 0x040fe80000041810 */
[----:B------:R-:W-:Y:S01]  /*31a0*/  FFMA.FTZ R169, R144, c[0x0][0x29c], -R243 ;  /* 0x0000a70090a97a23 */ /* 0x000fe200000108f3 */
[C---:B---3--:R-:W-:Y:S01]  /*31b0*/  FSEL R3, R214.reuse, -INF , P0 ;  /* 0xff800000d6037808 */ /* 0x048fe20000000000 */
[----:B------:R-:W3:Y:S01]  /*31c0*/  LDSM.16.M88.4 R144, [R184+0xb080] ;  /* 0x00b08000b890783b */ /* 0x000ee20000000200 */
[----:B------:R-:W-:Y:S01]  /*31d0*/  FFMA.FTZ R214, -R214, R214, 1 ;  /* 0x3f800000d6d67423 */ /* 0x000fe200000101d6 */
[-C--:B-----5:R-:W-:Y:S02]  /*31e0*/  HMMA.16816.F32.BF16 R20, R164, R148.reuse, R20 ;  /* 0x00000094a414723c */ /* 0x0a0fe40000041814 */
[----:B------:R-:W-:Y:S02]  /*31f0*/  MUFU.EX2 R169, R169 ;  /* 0x000000a900a97308 */ /* 0x000fe40000000800 */
[--C-:B------:R-:W-:Y:S01]  /*3200*/  FFMA.FTZ R3, R3, c[0x0][0x29c], -R236.reuse ;  /* 0x0000a70003037a23 */ /* 0x100fe200000108ec */
[----:B------:R-:W-:Y:S02]  /*3210*/  FSEL R249, R222, -INF , P5 ;  /* 0xff800000def97808 */ /* 0x000fe40002800000 */
[----:B------:R-:W-:Y:S01]  /*3220*/  FSEL R170, R212, -INF , P0 ;  /* 0xff800000d4aa7808 */ /* 0x000fe20000000000 */
[C---:B------:R-:W-:Y:S04]  /*3230*/  HMMA.16816.F32.BF16 R24, R172.reuse, R148, R24 ;  /* 0x00000094ac18723c */ /* 0x040fe80000041818 */
[----:B------:R-:W-:Y:S01]  /*3240*/  FFMA.FTZ R170, R170, c[0x0][0x29c], -R239 ;  /* 0x0000a700aaaa7a23 */ /* 0x000fe200000108ef */
[----:B------:R-:W-:Y:S03]  /*3250*/  ISETP.GT.AND P0, PT, R202, 0x40, PT ;  /* 0x00000040ca00780c */ /* 0x000fe60003f04270 */
[-C--:B------:R-:W-:Y:S04]  /*3260*/  HMMA.16816.F32.BF16 R28, R172, R150.reuse, R28 ;  /* 0x00000096ac1c723c */ /* 0x080fe8000004181c */
[----:B------:R-:W-:Y:S02]  /*3270*/  FSEL R148, R223, -INF , P0 ;  /* 0xff800000df947808 */ /* 0x000fe40000000000 */
[C---:B------:R-:W-:Y:S01]  /*3280*/  FSEL R171, R229.reuse, -INF , P0 ;  /* 0xff800000e5ab7808 */ /* 0x040fe20000000000 */
[----:B------:R-:W-:Y:S01]  /*3290*/  FFMA.FTZ R229, -R229, R229, 1 ;  /* 0x3f800000e5e57423 */ /* 0x000fe200000101e5 */
[----:B------:R-:W-:Y:S04]  /*32a0*/  HMMA.16816.F32.BF16 R32, R164, R150, R32 ;  /* 0x00000096a420723c */ /* 0x000fe80000041820 */
[----:B------:R-:W-:Y:S01]  /*32b0*/  FSEL R172, R216, -INF , P5 ;  /* 0xff800000d8ac7808 */ /* 0x000fe20002800000 */
[--C-:B------:R-:W-:Y:S01]  /*32c0*/  FFMA.FTZ R171, R171, c[0x0][0x29c], -R236.reuse ;  /* 0x0000a700abab7a23 */ /* 0x100fe200000108ec */
[----:B------:R-:W-:Y:S01]  /*32d0*/  FSEL R246, R225, -INF , P0 ;  /* 0xff800000e1f67808 */ /* 0x000fe20000000000 */
[----:B------:R-:W-:Y:S01]  /*32e0*/  FFMA.FTZ R164, R148, c[0x0][0x29c], -R243 ;  /* 0x0000a70094a47a23 */ /* 0x000fe200000108f3 */
[-C--:B--2---:R-:W-:Y:S03]  /*32f0*/  HMMA.16816.F32.BF16 R4, R132, R136.reuse, R4 ;  /* 0x000000888404723c */ /* 0x084fe60000041804 */
[----:B------:R-:W-:Y:S02]  /*3300*/  MUFU.EX2 R171, R171 ;  /* 0x000000ab00ab7308 */ /* 0x000fe40000000800 */
[C---:B------:R-:W-:Y:S01]  /*3310*/  FSEL R167, R218.reuse, -INF , P5 ;  /* 0xff800000daa77808 */ /* 0x040fe20002800000 */
[----:B------:R-:W-:Y:S01]  /*3320*/  FFMA.FTZ R218, -R218, R218, 1 ;  /* 0x3f800000dada7423 */ /* 0x000fe200000101da */
[C---:B------:R-:W-:Y:S01]  /*3330*/  ISETP.GT.AND P5, PT, R202.reuse, 0x60, PT ;  /* 0x00000060ca00780c */ /* 0x040fe20003fa4270 */
[C---:B-1----:R-:W-:Y:S04]  /*3340*/  HMMA.16816.F32.BF16 R8, R140.reuse, R136, R8 ;  /* 0x000000888c08723c */ /* 0x042fe80000041808 */
[----:B------:R-:W-:Y:S01]  /*3350*/  FSEL R166, R215, -INF , P6 ;  /* 0xff800000d7a67808 */ /* 0x000fe20003000000 */
[----:B------:R-:W-:Y:S01]  /*3360*/  MUFU.EX2 R164, R164 ;  /* 0x000000a400a47308 */ /* 0x000fe20000000800 */
[----:B------:R-:W-:Y:S01]  /*3370*/  FSEL R165, R217, -INF , P6 ;  /* 0xff800000d9a57808 */ /* 0x000fe20003000000 */
[--C-:B------:R-:W-:Y:S01]  /*3380*/  FFMA.FTZ R167, R167, c[0x0][0x29c], -R236.reuse ;  /* 0x0000a700a7a77a23 */ /* 0x100fe200000108ec */
[-C--:B------:R-:W-:Y:S03]  /*3390*/  HMMA.16816.F32.BF16 R12, R140, R138.reuse, R12 ;  /* 0x0000008a8c0c723c */ /* 0x080fe6000004180c */
[----:B------:R-:W-:Y:S01]  /*33a0*/  ISETP.GT.AND P6, PT, R202, 0x41, PT ;  /* 0x00000041ca00780c */ /* 0x000fe20003fc4270 */
[----:B------:R-:W-:Y:S01]  /*33b0*/  FFMA.FTZ R165, R165, c[0x0][0x29c], -R236 ;  /* 0x0000a700a5a57a23 */ /* 0x000fe200000108ec */
[----:B------:R-:W-:Y:S01]  /*33c0*/  FSEL R174, R227, -INF , P0 ;  /* 0xff800000e3ae7808 */ /* 0x000fe20000000000 */
[----:B------:R-:W-:Y:S01]  /*33d0*/  FFMA.FTZ R166, R166, c[0x0][0x29c], -R239 ;  /* 0x0000a700a6a67a23 */ /* 0x000fe200000108ef */
[----:B------:R-:W-:Y:S01]  /*33e0*/  FSEL R148, R224, -INF , P6 ;  /* 0xff800000e0947808 */ /* 0x000fe20003000000 */
[C---:B------:R-:W-:Y:S01]  /*33f0*/  HMMA.16816.F32.BF16 R16, R132.reuse, R138, R16 ;  /* 0x0000008a8410723c */ /* 0x040fe20000041810 */
[----:B------:R-:W-:Y:S01]  /*3400*/  LDSM.16.M88.4 R136, [R176+0xb080] ;  /* 0x00b08000b088783b */ /* 0x000fe20000000200 */
[----:B------:R-:W-:Y:S02]  /*3410*/  MUFU.EX2 R165, R165 ;  /* 0x000000a500a57308 */ /* 0x000fe40000000800 */
[----:B------:R-:W-:Y:S01]  /*3420*/  FFMA.FTZ R173, R148, c[0x0][0x29c], -R243 ;  /* 0x0000a70094ad7a23 */ /* 0x000fe200000108f3 */
[----:B------:R-:W-:Y:S01]  /*3430*/  FSEL R148, R237, -INF , P5 ;  /* 0xff800000ed947808 */ /* 0x000fe20002800000 */
[----:B------:R-:W-:Y:S01]  /*3440*/  FFMA.FTZ R172, R172, c[0x0][0x29c], -R239 ;  /* 0x0000a700acac7a23 */ /* 0x000fe200000108ef */
[----:B------:R-:W-:Y:S01]  /*3450*/  ISETP.GT.AND P0, PT, R202, 0x61, PT ;  /* 0x00000061ca00780c */ /* 0x000fe20003f04270 */
[-C--:B---3--:R-:W-:Y:S04]  /*3460*/  HMMA.16816.F32.BF16 R20, R132, R144.reuse, R20 ;  /* 0x000000908414723c */ /* 0x088fe80000041814 */
[----:B------:R-:W-:Y:S01]  /*3470*/  FFMA.FTZ R175, R148, c[0x0][0x29c], -R243 ;  /* 0x0000a70094af7a23 */ /* 0x000fe200000108f3 */
[----:B------:R-:W-:Y:S01]  /*3480*/  MUFU.EX2 R173, R173 ;  /* 0x000000ad00ad7308 */ /* 0x000fe20000000800 */
[----:B------:R1:W2:Y:S01]  /*3490*/  LDSM.16.M88.4 R148, [R2+0x13080] ;  /* 0x013080000294783b */ /* 0x0002a20000000200 */
[----:B------:R-:W-:Y:S01]  /*34a0*/  FFMA.FTZ R174, R174, c[0x0][0x29c], -R239 ;  /* 0x0000a700aeae7a23 */ /* 0x000fe200000108ef */
[C---:B------:R-:W-:Y:S04]  /*34b0*/  HMMA.16816.F32.BF16 R24, R140.reuse, R144, R24 ;  /* 0x000000908c18723c */ /* 0x040fe80000041818 */
[C---:B------:R-:W-:Y:S01]  /*34c0*/  FSEL R244, R238.reuse, -INF , P0 ;  /* 0xff800000eef47808 */ /* 0x040fe20000000000 */
[----:B------:R-:W-:Y:S02]  /*34d0*/  FFMA.FTZ R238, -R238, R238, 1 ;  /* 0x3f800000eeee7423 */ /* 0x000fe400000101ee */
[--C-:B------:R-:W-:Y:S01]  /*34e0*/  FFMA.FTZ R144, R247, c[0x0][0x29c], -R242.reuse ;  /* 0x0000a700f7907a23 */ /* 0x100fe200000108f2 */
[-C--:B------:R-:W-:Y:S01]  /*34f0*/  HMMA.16816.F32.BF16 R28, R140, R146.reuse, R28 ;  /* 0x000000928c1c723c */ /* 0x080fe2000004181c */
[----:B------:R-:W3:Y:S01]  /*3500*/  LDS R140, [R234+0x18280] ;  /* 0x01828000ea8c7984 */ /* 0x000ee20000000800 */
[----:B------:R-:W-:Y:S02]  /*3510*/  MUFU.EX2 R166, R166 ;  /* 0x000000a600a67308 */ /* 0x000fe40000000800 */
[----:B------:R-:W-:Y:S01]  /*3520*/  FSEL R145, R226, -INF , P6 ;  /* 0xff800000e2917808 */ /* 0x000fe20003000000 */
[----:B------:R-:W-:Y:S02]  /*3530*/  FFMA.FTZ R243, R244, c[0x0][0x29c], -R243 ;  /* 0x0000a700f4f37a23 */ /* 0x000fe400000108f3 */
[--C-:B------:R-:W-:Y:S01]  /*3540*/  FFMA.FTZ R141, R249, c[0x0][0x29c], -R242.reuse ;  /* 0x0000a700f98d7a23 */ /* 0x100fe200000108f2 */
[----:B------:R-:W-:Y:S04]  /*3550*/  HMMA.16816.F32.BF16 R32, R132, R146, R32 ;  /* 0x000000928420723c */ /* 0x000fe80000041820 */
[----:B------:R-:W4:Y:S01]  /*3560*/  MUFU.EX2 R144, R144 ;  /* 0x0000009000907308 */ /* 0x000f220000000800 */
[--C-:B------:R-:W-:Y:S01]  /*3570*/  FFMA.FTZ R143, R145, c[0x0][0x29c], -R242.reuse ;  /* 0x0000a700918f7a23 */ /* 0x100fe200000108f2 */
[----:B------:R-:W-:Y:S01]  /*3580*/  FSEL R145, R240, -INF , P5 ;  /* 0xff800000f0917808 */ /* 0x000fe20002800000 */
[--C-:B-1----:R-:W-:Y:S01]  /*3590*/  FFMA.FTZ R2, R251, c[0x0][0x29c], -R242.reuse ;  /* 0x0000a700fb027a23 */ /* 0x102fe200000108f2 */
[----:B------:R-:W-:Y:S01]  /*35a0*/  FSEL R147, R241, -INF , P0 ;  /* 0xff800000f1937808 */ /* 0x000fe20000000000 */
[--C-:B------:R-:W-:Y:S03]  /*35b0*/  FFMA.FTZ R142, R246, c[0x0][0x29c], -R242.reuse ;  /* 0x0000a700f68e7a23 */ /* 0x100fe600000108f2 */
[--C-:B------:R-:W-:Y:S02]  /*35c0*/  FFMA.FTZ R146, R145, c[0x0][0x29c], -R242.reuse ;  /* 0x0000a70091927a23 */ /* 0x100fe400000108f2 */
[----:B------:R-:W1:Y:S01]  /*35d0*/  MUFU.EX2 R141, R141 ;  /* 0x0000008d008d7308 */ /* 0x000e620000000800 */
[----:B------:R-:W-:Y:S02]  /*35e0*/  FFMA.FTZ R242, R147, c[0x0][0x29c], -R242 ;  /* 0x0000a70093f27a23 */ /* 0x000fe400000108f2 */
[----:B------:R-:W-:Y:S02]  /*35f0*/  FFMA.FTZ R217, -R217, R217, 1 ;  /* 0x3f800000d9d97423 */ /* 0x000fe400000101d9 */
[----:B------:R-:W-:Y:S02]  /*3600*/  FFMA.FTZ R225, -R225, R225, 1 ;  /* 0x3f800000e1e17423 */ /* 0x000fe400000101e1 */
[----:B------:R-:W-:Y:S01]  /*3610*/  FFMA.FTZ R237, -R237, R237, 1 ;  /* 0x3f800000eded7423 */ /* 0x000fe200000101ed */
[-C--:B--2---:R-:W-:Y:S02]  /*3620*/  HMMA.16816.F32.BF16 R4, R148, R152.reuse, R4 ;  /* 0x000000989404723c */ /* 0x084fe40000041804 */
[----:B------:R-:W2:Y:S06]  /*3630*/  MUFU.EX2 R145, R146 ;  /* 0x0000009200917308 */ /* 0x000eac0000000800 */
[C---:B------:R-:W-:Y:S04]  /*3640*/  HMMA.16816.F32.BF16 R8, R156.reuse, R152, R8 ;  /* 0x000000989c08723c */ /* 0x040fe80000041808 */
[----:B------:R-:W5:Y:S03]  /*3650*/  MUFU.EX2 R143, R143 ;  /* 0x0000008f008f7308 */ /* 0x000f660000000800 */
[C---:B------:R-:W-:Y:S01]  /*3660*/  FSEL R152, R232.reuse, -INF , P0 ;  /* 0xff800000e8987808 */ /* 0x040fe20000000000 */
[-C--:B------:R-:W-:Y:S04]  /*3670*/  HMMA.16816.F32.BF16 R12, R156, R154.reuse, R12 ;  /* 0x0000009a9c0c723c */ /* 0x080fe8000004180c */
[----:B------:R-:W-:Y:S02]  /*3680*/  FFMA.FTZ R232, -R232, R232, 1 ;  /* 0x3f800000e8e87423 */ /* 0x000fe400000101e8 */
[----:B------:R-:W1:Y:S02]  /*3690*/  MUFU.EX2 R142, R142 ;  /* 0x0000008e008e7308 */ /* 0x000e640000000800 */
[C---:B------:R-:W-:Y:S04]  /*36a0*/  HMMA.16816.F32.BF16 R16, R148.reuse, R154, R16 ;  /* 0x0000009a9410723c */ /* 0x040fe80000041810 */
[--C-:B---3--:R-:W-:Y:S03]  /*36b0*/  FADD.FTZ R147, R4, -R140.reuse ;  /* 0x8000008c04937221 */ /* 0x108fe60000010000 */
[----:B------:R-:W-:Y:S01]  /*36c0*/  FSEL R154, R231, -INF , P5 ;  /* 0xff800000e79a7808 */ /* 0x000fe20002800000 */
[-C--:B------:R-:W-:Y:S01]  /*36d0*/  HMMA.16816.F32.BF16 R20, R148, R136.reuse, R20 ;  /* 0x000000889414723c */ /* 0x080fe20000041814 */
[----:B------:R3:W1:Y:S03]  /*36e0*/  MUFU.EX2 R146, R168 ;  /* 0x000000a800927308 */ /* 0x0006660000000800 */
[--C-:B------:R-:W-:Y:S02]  /*36f0*/  FFMA.FTZ R153, R154, c[0x0][0x29c], -R239.reuse ;  /* 0x0000a7009a997a23 */ /* 0x100fe400000108ef */
[----:B------:R-:W-:Y:S01]  /*3700*/  FMUL.FTZ R147, R160, R147 ;  /* 0x00000093a0937220 */ /* 0x000fe20000410000 */
[----:B------:R-:W-:Y:S01]  /*3710*/  F2FP.BF16.PACK_AB R160, R161, R160 ;  /* 0x000000a0a1a0723e */ /* 0x000fe200000010ff */
[C---:B------:R-:W-:Y:S03]  /*3720*/  HMMA.16816.F32.BF16 R24, R156.reuse, R136, R24 ;  /* 0x000000889c18723c */ /* 0x040fe60000041818 */
[----:B------:R-:W-:Y:S01]  /*3730*/  MUFU.EX2 R153, R153 ;  /* 0x0000009900997308 */ /* 0x000fe20000000800 */
[----:B------:R-:W-:Y:S02]  /*3740*/  FMUL.FTZ R147, R147, R210 ;  /* 0x000000d293937220 */ /* 0x000fe40000410000 */
[----:B------:R-:W-:Y:S02]  /*3750*/  FFMA.FTZ R231, -R231, R231, 1 ;  /* 0x3f800000e7e77423 */ /* 0x000fe400000101e7 */
[-C--:B------:R-:W-:Y:S05]  /*3760*/  HMMA.16816.F32.BF16 R28, R156, R138.reuse, R28 ;  /* 0x0000008a9c1c723c */ /* 0x080fea000004181c */
[----:B------:R-:W1:Y:S02]  /*3770*/  MUFU.EX2 R155, R170 ;  /* 0x000000aa009b7308 */ /* 0x000e640000000800 */
[----:B------:R-:W-:Y:S01]  /*3780*/  FADD.FTZ R158, R5, -R140 ;  /* 0x8000008c059e7221 */ /* 0x000fe20000010000 */
[----:B------:R-:W-:Y:S01]  /*3790*/  HMMA.16816.F32.BF16 R32, R148, R138, R32 ;  /* 0x0000008a9420723c */ /* 0x000fe20000041820 */
[----:B------:R-:W1:Y:S03]  /*37a0*/  LDS R138, [R234+0x182a0] ;  /* 0x0182a000ea8a7984 */ /* 0x000e660000000800 */
[----:B------:R-:W-:Y:S01]  /*37b0*/  FMUL.FTZ R154, R161, R158 ;  /* 0x0000009ea19a7220 */ /* 0x000fe20000410000 */
[----:B------:R-:W-:Y:S01]  /*37c0*/  FSEL R156, R228, -INF , P6 ;  /* 0xff800000e49c7808 */ /* 0x000fe20003000000 */
[----:B---3--:R-:W-:Y:S01]  /*37d0*/  FFMA.FTZ R168, -R241, R241, 1 ;  /* 0x3f800000f1a87423 */ /* 0x008fe200000101f1 */
[----:B------:R-:W-:Y:S01]  /*37e0*/  FSEL R151, R230, -INF , P6 ;  /* 0xff800000e6977808 */ /* 0x000fe20003000000 */
[----:B------:R-:W-:Y:S01]  /*37f0*/  FMUL.FTZ R154, R154, R211 ;  /* 0x000000d39a9a7220 */ /* 0x000fe20000410000 */
[----:B------:R-:W-:Y:S01]  /*3800*/  FSEL R149, R233, -INF , P5 ;  /* 0xff800000e9957808 */ /* 0x000fe20002800000 */
[----:B------:R-:W-:Y:S02]  /*3810*/  MUFU.EX2 R2, R2 ;  /* 0x0000000200027308 */ /* 0x000fe40000000800 */
[----:B------:R-:W-:Y:S01]  /*3820*/  FSEL R139, R235, -INF , P0 ;  /* 0xff800000eb8b7808 */ /* 0x000fe20000000000 */
[--C-:B------:R-:W-:Y:S01]  /*3830*/  FFMA.FTZ R151, R151, c[0x0][0x29c], -R236.reuse ;  /* 0x0000a70097977a23 */ /* 0x100fe200000108ec */
[----:B----4-:R-:W-:Y:S01]  /*3840*/  F2FP.BF16.PACK_AB R150, R144, R245 ;  /* 0x000000f59096723e */ /* 0x010fe200000010ff */
[--C-:B------:R-:W-:Y:S01]  /*3850*/  FFMA.FTZ R149, R149, c[0x0][0x29c], -R236.reuse ;  /* 0x0000a70095957a23 */ /* 0x100fe200000108ec */
[----:B------:R-:W-:Y:S01]  /*3860*/  F2FP.BF16.PACK_AB R154, R154, R147 ;  /* 0x000000939a9a723e */ /* 0x000fe200000010ff */
[----:B------:R-:W-:Y:S01]  /*3870*/  FFMA.FTZ R236, R139, c[0x0][0x29c], -R236 ;  /* 0x0000a7008bec7a23 */ /* 0x000fe200000108ec */
[----:B------:R-:W-:Y:S01]  /*3880*/  PLOP3.LUT P0, PT, PT, PT, UP0, 0x80, 0x0 ;  /* 0x000000000000781c */ /* 0x000fe20003f0f008 */
[--C-:B------:R-:W-:Y:S01]  /*3890*/  FADD.FTZ R139, R16, -R140.reuse ;  /* 0x8000008c108b7221 */ /* 0x100fe20000010000 */
[----:B------:R-:W-:Y:S01]  /*38a0*/  MUFU.EX2 R174, R174 ;  /* 0x000000ae00ae7308 */ /* 0x000fe20000000800 */
[--C-:B------:R-:W-:Y:S02]  /*38b0*/  FADD.FTZ R16, R17, -R140.reuse ;  /* 0x8000008c11107221 */ /* 0x100fe40000010000 */
[----:B------:R-:W-:Y:S01]  /*38c0*/  FMUL.FTZ R139, R162, R139 ;  /* 0x0000008ba28b7220 */ /* 0x000fe20000410000 */
[----:B------:R-:W-:Y:S01]  /*38d0*/  F2FP.BF16.PACK_AB R162, R169, R162 ;  /* 0x000000a2a9a2723e */ /* 0x000fe200000010ff */
[--C-:B------:R-:W-:Y:S02]  /*38e0*/  FADD.FTZ R147, R20, -R140.reuse ;  /* 0x8000008c14937221 */ /* 0x100fe40000010000 */
[----:B------:R-:W-:Y:S02]  /*38f0*/  FADD.FTZ R148, R21, -R140 ;  /* 0x8000008c15947221 */ /* 0x000fe40000010000 */
[----:B------:R-:W-:Y:S01]  /*3900*/  FMUL.FTZ R16, R169, R16 ;  /* 0x00000010a9107220 */ /* 0x000fe20000410000 */
[----:B------:R-:W3:Y:S01]  /*3910*/  MUFU.EX2 R17, R172 ;  /* 0x000000ac00117308 */ /* 0x000ee20000000800 */
[----:B------:R-:W-:Y:S02]  /*3920*/  FFMA.FTZ R20, -R219, R219, 1 ;  /* 0x3f800000db147423 */ /* 0x000fe400000101db */
[----:B------:R-:W-:Y:S02]  /*3930*/  FFMA.FTZ R21, -R220, R220, 1 ;  /* 0x3f800000dc157423 */ /* 0x000fe400000101dc */
[----:B------:R-:W-:Y:S02]  /*3940*/  FMUL.FTZ R20, R139, R20 ;  /* 0x000000148b147220 */ /* 0x000fe40000410000 */
[----:B------:R-:W-:Y:S02]  /*3950*/  FMUL.FTZ R21, R16, R21 ;  /* 0x0000001510157220 */ /* 0x000fe40000410000 */
[----:B------:R-:W-:Y:S01]  /*3960*/  FMUL.FTZ R148, R173, R148 ;  /* 0x00000094ad947220 */ /* 0x000fe20000410000 */
[----:B------:R-:W-:Y:S01]  /*3970*/  MUFU.EX2 R175, R175 ;  /* 0x000000af00af7308 */ /* 0x000fe20000000800 */
[--C-:B-1----:R-:W-:Y:S01]  /*3980*/  FADD.FTZ R157, R7, -R138.reuse ;  /* 0x8000008a079d7221 */ /* 0x102fe20000010000 */
[----:B------:R-:W-:Y:S01]  /*3990*/  F2FP.BF16.PACK_AB R20, R21, R20 ;  /* 0x000000141514723e */ /* 0x000fe200000010ff */
[----:B------:R-:W-:Y:S02]  /*39a0*/  FFMA.FTZ R139, -R224, R224, 1 ;  /* 0x3f800000e08b7423 */ /* 0x000fe400000101e0 */
[----:B------:R-:W-:Y:S02]  /*39b0*/  FMUL.FTZ R157, R144, R157 ;  /* 0x0000009d909d7220 */ /* 0x000fe40000410000 */
[----:B------:R-:W1:Y:S01]  /*39c0*/  LDS R144, [R234+0x18300] ;  /* 0x01830000ea907984 */ /* 0x000e620000000800 */
[----:B------:R-:W-:Y:S02]  /*39d0*/  FMUL.FTZ R139, R148, R139 ;  /* 0x0000008b948b7220 */ /* 0x000fe40000410000 */
[--C-:B------:R-:W-:Y:S01]  /*39e0*/  FADD.FTZ R148, R6, -R138.reuse ;  /* 0x8000008a06947221 */ /* 0x100fe20000010000 */
[----:B------:R-:W4:Y:S01]  /*39f0*/  LDS R234, [R234+0x18320] ;  /* 0x01832000eaea7984 */ /* 0x000f220000000800 */
[--C-:B------:R-:W-:Y:S01]  /*3a00*/  FADD.FTZ R21, R18, -R138.reuse ;  /* 0x8000008a12157221 */ /* 0x100fe20000010000 */
[----:B------:R-:W-:Y:S01]  /*3a10*/  MUFU.EX2 R244, R243 ;  /* 0x000000f300f47308 */ /* 0x000fe20000000800 */
[--C-:B------:R-:W-:Y:S01]  /*3a20*/  FADD.FTZ R18, R19, -R138.reuse ;  /* 0x8000008a13127221 */ /* 0x100fe20000010000 */
[----:B------:R-:W-:Y:S01]  /*3a30*/  STS [R203+0x18480], R160 ;  /* 0x018480a0cb007388 */ /* 0x000fe20000000800 */
[--C-:B------:R-:W-:Y:S02]  /*3a40*/  FADD.FTZ R19, R22, -R138.reuse ;  /* 0x8000008a16137221 */ /* 0x100fe40000010000 */
[--C-:B------:R-:W-:Y:S01]  /*3a50*/  FADD.FTZ R22, R23, -R138.reuse ;  /* 0x8000008a17167221 */ /* 0x100fe20000010000 */
[----:B------:R1:W-:Y:S01]  /*3a60*/  STS [R203+0x18880], R150 ;  /* 0x01888096cb007388 */ /* 0x0003e20000000800 */
[--C-:B------:R-:W-:Y:S02]  /*3a70*/  FADD.FTZ R34, R34, -R138.reuse ;  /* 0x8000008a22227221 */ /* 0x100fe40000010000 */
[----:B------:R-:W-:Y:S01]  /*3a80*/  FADD.FTZ R35, R35, -R138 ;  /* 0x8000008a23237221 */ /* 0x000fe20000010000 */
[----:B------:R-:W-:Y:S01]  /*3a90*/  MUFU.EX2 R242, R242 ;  /* 0x000000f200f27308 */ /* 0x000fe20000000800 */
[----:B------:R-:W-:Y:S01]  /*3aa0*/  FMUL.FTZ R147, R164, R147 ;  /* 0x00000093a4937220 */ /* 0x000fe20000410000 */
[----:B------:R-:W-:Y:S01]  /*3ab0*/  STS [R199], R162 ;  /* 0x000000a2c7007388 */ /* 0x000fe20000000800 */
[----:B------:R-:W-:Y:S01]  /*3ac0*/  FFMA.FTZ R16, -R223, R223, 1 ;  /* 0x3f800000df107423 */ /* 0x000fe200000101df */
[----:B------:R-:W-:Y:S01]  /*3ad0*/  F2FP.BF16.PACK_AB R164, R173, R164 ;  /* 0x000000a4ada4723e */ /* 0x000fe200000010ff */
[--C-:B------:R-:W-:Y:S02]  /*3ae0*/  FFMA.FTZ R156, R156, c[0x0][0x29c], -R239.reuse ;  /* 0x0000a7009c9c7a23 */ /* 0x100fe400000108ef */
[----:B------:R-:W-:Y:S02]  /*3af0*/  FFMA.FTZ R239, R152, c[0x0][0x29c], -R239 ;  /* 0x0000a70098ef7a23 */ /* 0x000fe400000108ef */
[----:B------:R-:W-:Y:S01]  /*3b00*/  FMUL.FTZ R16, R147, R16 ;  /* 0x0000001093107220 */ /* 0x000fe20000410000 */
[----:B------:R3:W-:Y:S01]  /*3b10*/  MUFU.EX2 R138, R3 ;  /* 0x00000003008a7308 */ /* 0x0007e20000000800 */
[----:B------:R-:W-:Y:S02]  /*3b20*/  FMUL.FTZ R18, R141, R18 ;  /* 0x000000128d127220 */ /* 0x000fe40000410000 */
[----:B------:R-:W-:Y:S01]  /*3b30*/  FFMA.FTZ R23, -R222, R222, 1 ;  /* 0x3f800000de177423 */ /* 0x000fe200000101de */
[----:B------:R-:W-:Y:S01]  /*3b40*/  F2FP.BF16.PACK_AB R16, R139, R16 ;  /* 0x000000108b10723e */ /* 0x000fe200000010ff */
[----:B--2---:R-:W-:Y:S02]  /*3b50*/  FMUL.FTZ R34, R145, R34 ;  /* 0x0000002291227220 */ /* 0x004fe40000410000 */
[----:B------:R-:W-:Y:S02]  /*3b60*/  FMUL.FTZ R18, R18, R23 ;  /* 0x0000001712127220 */ /* 0x000fe40000410000 */
[----:B------:R-:W-:Y:S01]  /*3b70*/  FFMA.FTZ R23, -R240, R240, 1 ;  /* 0x3f800000f0177423 */ /* 0x000fe200000101f0 */
[----:B------:R-:W2:Y:S01]  /*3b80*/  MUFU.EX2 R147, R156 ;  /* 0x0000009c00937308 */ /* 0x000ea20000000800 */
[C---:B-----5:R-:W-:Y:S02]  /*3b90*/  FMUL.FTZ R22, R143.reuse, R22 ;  /* 0x000000168f167220 */ /* 0x060fe40000410000 */
[----:B------:R-:W-:Y:S02]  /*3ba0*/  FMUL.FTZ R23, R34, R23 ;  /* 0x0000001722177220 */ /* 0x000fe40000410000 */
[----:B------:R-:W-:Y:S01]  /*3bb0*/  FMUL.FTZ R158, R142, R19 ;  /* 0x000000138e9e7220 */ /* 0x000fe20000410000 */
[----:B------:R-:W-:Y:S01]  /*3bc0*/  F2FP.BF16.PACK_AB R142, R143, R142 ;  /* 0x0000008e8f8e723e */ /* 0x000fe200000010ff */
[----:B------:R-:W-:Y:S02]  /*3bd0*/  FFMA.FTZ R19, -R226, R226, 1 ;  /* 0x3f800000e2137423 */ /* 0x000fe400000101e2 */
[--C-:B-1----:R-:W-:Y:S01]  /*3be0*/  FADD.FTZ R29, R29, -R144.reuse ;  /* 0x800000901d1d7221 */ /* 0x102fe20000010000 */
[----:B------:R-:W1:Y:S01]  /*3bf0*/  MUFU.EX2 R152, R239 ;  /* 0x000000ef00987308 */ /* 0x000e620000000800 */
[----:B------:R-:W-:Y:S02]  /*3c00*/  FMUL.FTZ R19, R22, R19 ;  /* 0x0000001316137220 */ /* 0x000fe40000410000 */
[--C-:B------:R-:W-:Y:S02]  /*3c10*/  FADD.FTZ R22, R13, -R144.reuse ;  /* 0x800000900d167221 */ /* 0x100fe40000010000 */
[--C-:B---3--:R-:W-:Y:S02]  /*3c20*/  FADD.FTZ R3, R8, -R144.reuse ;  /* 0x8000009008037221 */ /* 0x108fe40000010000 */
[--C-:B------:R-:W-:Y:S02]  /*3c30*/  FADD.FTZ R8, R9, -R144.reuse ;  /* 0x8000009009087221 */ /* 0x100fe40000010000 */
[----:B------:R-:W-:Y:S01]  /*3c40*/  FMUL.FTZ R3, R146, R3 ;  /* 0x0000000392037220 */ /* 0x000fe20000410000 */
[----:B------:R-:W-:Y:S01]  /*3c50*/  MUFU.EX2 R34, R167 ;  /* 0x000000a700227308 */ /* 0x000fe20000000800 */
[--C-:B------:R-:W-:Y:S01]  /*3c60*/  FADD.FTZ R9, R12, -R144.reuse ;  /* 0x800000900c097221 */ /* 0x100fe20000010000 */
[----:B------:R-:W-:Y:S01]  /*3c70*/  F2FP.BF16.PACK_AB R146, R155, R146 ;  /* 0x000000929b92723e */ /* 0x000fe200000010ff */
[----:B------:R-:W-:Y:S02]  /*3c80*/  FFMA.FTZ R12, -R209, R209, 1 ;  /* 0x3f800000d10c7423 */ /* 0x000fe400000101d1 */
[----:B------:R-:W-:Y:S02]  /*3c90*/  FMUL.FTZ R8, R155, R8 ;  /* 0x000000089b087220 */ /* 0x000fe40000410000 */
[----:B------:R-:W-:Y:S02]  /*3ca0*/  FFMA.FTZ R13, -R212, R212, 1 ;  /* 0x3f800000d40d7423 */ /* 0x000fe400000101d4 */
[----:B------:R-:W-:Y:S01]  /*3cb0*/  FMUL.FTZ R9, R166, R9 ;  /* 0x00000009a6097220 */ /* 0x000fe20000410000 */
[----:B------:R-:W-:Y:S01]  /*3cc0*/  F2FP.BF16.PACK_AB R166, R17, R166 ;  /* 0x000000a611a6723e */ /* 0x000fe200000010ff */
[----:B------:R-:W-:Y:S01]  /*3cd0*/  FMUL.FTZ R3, R3, R12 ;  /* 0x0000000c03037220 */ /* 0x000fe20000410000 */
[----:B------:R-:W-:Y:S01]  /*3ce0*/  MUFU.EX2 R149, R149 ;  /* 0x0000009500957308 */ /* 0x000fe20000000800 */
[--C-:B------:R-:W-:Y:S02]  /*3cf0*/  FADD.FTZ R12, R25, -R144.reuse ;  /* 0x80000090190c7221 */ /* 0x100fe40000010000 */
[----:B------:R-:W-:Y:S02]  /*3d00*/  FMUL.FTZ R8, R8, R13 ;  /* 0x0000000d08087220 */ /* 0x000fe40000410000 */
[--C-:B------:R-:W-:Y:S02]  /*3d10*/  FADD.FTZ R13, R24, -R144.reuse ;  /* 0x80000090180d7221 */ /* 0x100fe40000010000 */
[----:B------:R-:W-:Y:S01]  /*3d20*/  FMUL.FTZ R22, R17, R22 ;  /* 0x0000001611167220 */ /* 0x000fe20000410000 */
[----:B------:R-:W-:Y:S01]  /*3d30*/  F2FP.BF16.PACK_AB R8, R8, R3 ;  /* 0x000000030808723e */ /* 0x000fe200000010ff */
[----:B------:R-:W-:Y:S01]  /*3d40*/  FFMA.FTZ R17, -R216, R216, 1 ;  /* 0x3f800000d8117423 */ /* 0x000fe200000101d8 */
[----:B------:R-:W3:Y:S01]  /*3d50*/  MUFU.EX2 R24, R151 ;  /* 0x0000009700187308 */ /* 0x000ee20000000800 */
[----:B------:R-:W-:Y:S01]  /*3d60*/  FMUL.FTZ R21, R2, R21 ;  /* 0x0000001502157220 */ /* 0x000fe20000410000 */
[----:B------:R-:W-:Y:S01]  /*3d70*/  F2FP.BF16.PACK_AB R2, R141, R2 ;  /* 0x000000028d02723e */ /* 0x000fe200000010ff */
[----:B--2---:R-:W-:Y:S01]  /*3d80*/  FMUL.FTZ R12, R147, R12 ;  /* 0x0000000c930c7220 */ /* 0x004fe20000410000 */
[----:B------:R-:W-:Y:S01]  /*3d90*/  MOV R3, UR5 ;  /* 0x0000000500037c02 */ /* 0x000fe20008000f00 */
[----:B------:R-:W-:Y:S02]  /*3da0*/  FMUL.FTZ R22, R22, R17 ;  /* 0x0000001116167220 */ /* 0x000fe40000410000 */
[----:B------:R-:W-:Y:S01]  /*3db0*/  FFMA.FTZ R17, -R228, R228, 1 ;  /* 0x3f800000e4117423 */ /* 0x000fe200000101e4 */
[----:B------:R2:W-:Y:S01]  /*3dc0*/  STS [R199+0x400], R2 ;  /* 0x00040002c7007388 */ /* 0x0005e20000000800 */
[----:B------:R-:W-:Y:S01]  /*3dd0*/  FADD.FTZ R28, R28, -R144 ;  /* 0x800000901c1c7221 */ /* 0x000fe20000010000 */
[----:B-1----:R-:W-:Y:S01]  /*3de0*/  F2FP.BF16.PACK_AB R144, R152, R153 ;  /* 0x000000999890723e */ /* 0x002fe200000010ff */
[----:B------:R-:W-:Y:S01]  /*3df0*/  FMUL.FTZ R13, R174, R13 ;  /* 0x0000000dae0d7220 */ /* 0x000fe20000410000 */
[----:B------:R-:W2:Y:S01]  /*3e00*/  MUFU.EX2 R236, R236 ;  /* 0x000000ec00ec7308 */ /* 0x000ea20000000800 */
[----:B------:R-:W-:Y:S01]  /*3e10*/  FMUL.FTZ R29, R152, R29 ;  /* 0x0000001d981d7220 */ /* 0x000fe20000410000 */
[----:B------:R-:W-:Y:S01]  /*3e20*/  STS [R203+0x19480], R146 ;  /* 0x01948092cb007388 */ /* 0x000fe20000000800 */
[----:B------:R-:W-:Y:S01]  /*3e30*/  FFMA.FTZ R152, -R227, R227, 1 ;  /* 0x3f800000e3987423 */ /* 0x000fe200000101e3 */
[----:B------:R-:W-:Y:S01]  /*3e40*/  F2FP.BF16.PACK_AB R174, R147, R174 ;  /* 0x000000ae93ae723e */ /* 0x000fe200000010ff */
[----:B------:R-:W-:Y:S02]  /*3e50*/  FMUL.FTZ R28, R153, R28 ;  /* 0x0000001c991c7220 */ /* 0x000fe40000410000 */
[----:B------:R-:W-:Y:S02]  /*3e60*/  FMUL.FTZ R13, R13, R152 ;  /* 0x000000980d0d7220 */ /* 0x000fe40000410000 */
[----:B------:R-:W-:Y:S02]  /*3e70*/  FMUL.FTZ R12, R12, R17 ;  /* 0x000000110c0c7220 */ /* 0x000fe40000410000 */
[----:B------:R-:W-:Y:S01]  /*3e80*/  FMUL.FTZ R29, R29, R232 ;  /* 0x000000e81d1d7220 */ /* 0x000fe20000410000 */
[----:B---3--:R-:W-:Y:S01]  /*3e90*/  F2FP.BF16.PACK_AB R150, R24, R171 ;  /* 0x000000ab1896723e */ /* 0x008fe200000010ff */
[----:B------:R-:W-:Y:S01]  /*3ea0*/  FMUL.FTZ R28, R28, R231 ;  /* 0x000000e71c1c7220 */ /* 0x000fe20000410000 */
[----:B------:R-:W-:Y:S01]  /*3eb0*/  F2FP.BF16.PACK_AB R152, R12, R13 ;  /* 0x0000000d0c98723e */ /* 0x000fe200000010ff */
[----:B------:R-:W-:Y:S01]  /*3ec0*/  FFMA.FTZ R170, -R215, R215, 1 ;  /* 0x3f800000d7aa7423 */ /* 0x000fe200000101d7 */
[----:B------:R-:W-:Y:S01]  /*3ed0*/  F2FP.BF16.PACK_AB R12, R138, R163 ;  /* 0x000000a38a0c723e */ /* 0x000fe200000010ff */
[----:B------:R-:W-:Y:S02]  /*3ee0*/  FFMA.FTZ R156, -R221, R221, 1 ;  /* 0x3f800000dd9c7423 */ /* 0x000fe400000101dd */
[----:B------:R-:W-:Y:S01]  /*3ef0*/  FMUL.FTZ R9, R9, R170 ;  /* 0x000000aa09097220 */ /* 0x000fe20000410000 */
[----:B------:R-:W-:Y:S01]  /*3f00*/  F2FP.BF16.PACK_AB R170, R29, R28 ;  /* 0x0000001c1daa723e */ /* 0x000fe200000010ff */
[----:B------:R-:W-:Y:S01]  /*3f10*/  STS [R203+0x19880], R12 ;  /* 0x0198800ccb007388 */ /* 0x000fe20000000800 */
[----:B------:R-:W-:Y:S01]  /*3f20*/  F2FP.BF16.PACK_AB R28, R34, R165 ;  /* 0x000000a5221c723e */ /* 0x000fe200000010ff */
[----:B------:R-:W-:Y:S01]  /*3f30*/  FMUL.FTZ R21, R21, R156 ;  /* 0x0000009c15157220 */ /* 0x000fe20000410000 */
[----:B------:R-:W-:Y:S01]  /*3f40*/  F2FP.BF16.PACK_AB R156, R242, R145 ;  /* 0x00000091f29c723e */ /* 0x000fe200000010ff */
[----:B------:R-:W-:Y:S01]  /*3f50*/  STS [R199+0x1000], R166 ;  /* 0x001000a6c7007388 */ /* 0x000fe20000000800 */
[--C-:B------:R-:W-:Y:S01]  /*3f60*/  FADD.FTZ R32, R32, -R140.reuse ;  /* 0x8000008c20207221 */ /* 0x100fe20000010000 */
[----:B--2---:R-:W-:Y:S01]  /*3f70*/  F2FP.BF16.PACK_AB R2, R236, R149 ;  /* 0x00000095ec02723e */ /* 0x004fe200000010ff */
[----:B------:R-:W-:Y:S01]  /*3f80*/  FADD.FTZ R33, R33, -R140 ;  /* 0x8000008c21217221 */ /* 0x000fe20000010000 */
[----:B------:R-:W-:Y:S01]  /*3f90*/  STS [R199+0x1400], R28 ;  /* 0x0014001cc7007388 */ /* 0x000fe20000000800 */
[----:B------:R-:W-:Y:S01]  /*3fa0*/  F2FP.BF16.PACK_AB R140, R244, R175 ;  /* 0x000000aff48c723e */ /* 0x000fe200000010ff */
[----:B------:R-:W-:Y:S01]  /*3fb0*/  FMUL.FTZ R148, R245, R148 ;  /* 0x00000094f5947220 */ /* 0x000fe20000410000 */
[----:B------:R-:W-:Y:S01]  /*3fc0*/  F2FP.BF16.PACK_AB R18, R18, R21 ;  /* 0x000000151212723e */ /* 0x000fe200000010ff */
[----:B------:R-:W-:Y:S01]  /*3fd0*/  STS [R203+0x1a480], R164 ;  /* 0x01a480a4cb007388 */ /* 0x000fe20000000800 */
[--C-:B----4-:R-:W-:Y:S01]  /*3fe0*/  FADD.FTZ R11, R11, -R234.reuse ;  /* 0x800000ea0b0b7221 */ /* 0x110fe20000010000 */
[----:B------:R-:W-:Y:S01]  /*3ff0*/  F2FP.BF16.PACK_AB R22, R22, R9 ;  /* 0x000000091616723e */ /* 0x000fe200000010ff */
[----:B------:R-:W-:Y:S01]  /*4000*/  FMUL.FTZ R148, R148, R207 ;  /* 0x000000cf94947220 */ /* 0x000fe20000410000 */
[----:B------:R-:W-:Y:S01]  /*4010*/  STS [R203+0x1a880], R142 ;  /* 0x01a8808ecb007388 */ /* 0x000fe20000000800 */
[----:B------:R-:W-:Y:S02]  /*4020*/  FMUL.FTZ R157, R157, R208 ;  /* 0x000000d09d9d7220 */ /* 0x000fe40000410000 */
[--C-:B------:R-:W-:Y:S01]  /*4030*/  FADD.FTZ R10, R10, -R234.reuse ;  /* 0x800000ea0a0a7221 */ /* 0x100fe20000010000 */
[----:B------:R-:W-:Y:S01]  /*4040*/  STS [R199+0x2000], R140 ;  /* 0x0020008cc7007388 */ /* 0x000fe20000000800 */
[----:B------:R-:W-:Y:S01]  /*4050*/  FMUL.FTZ R11, R138, R11 ;  /* 0x0000000b8a0b7220 */ /* 0x000fe20000410000 */
[----:B------:R-:W-:Y:S01]  /*4060*/  F2FP.BF16.PACK_AB R148, R157, R148 ;  /* 0x000000949d94723e */ /* 0x000fe200000010ff */
[--C-:B------:R-:W-:Y:S01]  /*4070*/  FADD.FTZ R15, R15, -R234.reuse ;  /* 0x800000ea0f0f7221 */ /* 0x100fe20000010000 */
[----:B------:R-:W-:Y:S01]  /*4080*/  STS [R199+0x2400], R156 ;  /* 0x0024009cc7007388 */ /* 0x000fe20000000800 */
[----:B------:R-:W-:Y:S02]  /*4090*/  FMUL.FTZ R10, R163, R10 ;  /* 0x0000000aa30a7220 */ /* 0x000fe40000410000 */
        /* <DEDUP_REMOVED lines=11> */
[----:B------:R1:W-:Y:S01]  /*4150*/  STS [R199+0x3400], R2 ;  /* 0x00340002c7007388 */ /* 0x0003e20000000800 */
[----:B------:R-:W-:Y:S02]  /*4160*/  FMUL.FTZ R35, R242, R35 ;  /* 0x00000023f2237220 */ /* 0x000fe40000410000 */
[----:B------:R-:W-:Y:S01]  /*4170*/  FMUL.FTZ R33, R244, R33 ;  /* 0x00000021f4217220 */ /* 0x000fe20000410000 */
[----:B------:R-:W-:Y:S01]  /*4180*/  BAR.SYNC.DEFER_BLOCKING 0x0 ;  /* 0x0000000000007b1d */ /* 0x000fe20000010000 */
[----:B------:R-:W-:Y:S01]  /*4190*/  FMUL.FTZ R158, R158, R225 ;  /* 0x000000e19e9e7220 */ /* 0x000fe20000410000 */
[----:B------:R-:W-:Y:S01]  /*41a0*/  F2FP.BF16.PACK_AB R14, R15, R14 ;  /* 0x0000000e0f0e723e */ /* 0x000fe200000010ff */
[--C-:B------:R-:W-:Y:S02]  /*41b0*/  FADD.FTZ R27, R27, -R234.reuse ;  /* 0x800000ea1b1b7221 */ /* 0x100fe40000010000 */
[----:B------:R-:W-:Y:S01]  /*41c0*/  FMUL.FTZ R32, R175, R32 ;  /* 0x00000020af207220 */ /* 0x000fe20000410000 */
[----:B------:R-:W-:Y:S01]  /*41d0*/  F2FP.BF16.PACK_AB R158, R19, R158 ;  /* 0x0000009e139e723e */ /* 0x000fe200000010ff */
[--C-:B------:R-:W-:Y:S02]  /*41e0*/  FADD.FTZ R26, R26, -R234.reuse ;  /* 0x800000ea1a1a7221 */ /* 0x100fe40000010000 */
[----:B------:R-:W-:Y:S02]  /*41f0*/  FMUL.FTZ R33, R33, R238 ;  /* 0x000000ee21217220 */ /* 0x000fe40000410000 */
[----:B------:R-:W-:Y:S02]  /*4200*/  FMUL.FTZ R168, R35, R168 ;  /* 0x000000a823a87220 */ /* 0x000fe40000410000 */
[----:B------:R-:W-:Y:S02]  /*4210*/  FMUL.FTZ R27, R24, R27 ;  /* 0x0000001b181b7220 */ /* 0x000fe40000410000 */
[----:B------:R-:W-:Y:S01]  /*4220*/  FMUL.FTZ R32, R32, R237 ;  /* 0x000000ed20207220 */ /* 0x000fe20000410000 */
[----:B------:R-:W-:Y:S01]  /*4230*/  F2FP.BF16.PACK_AB R168, R168, R23 ;  /* 0x00000017a8a8723e */ /* 0x000fe200000010ff */
[--C-:B------:R-:W-:Y:S02]  /*4240*/  FADD.FTZ R30, R30, -R234.reuse ;  /* 0x800000ea1e1e7221 */ /* 0x100fe40000010000 */
[----:B------:R-:W-:Y:S01]  /*4250*/  FMUL.FTZ R26, R171, R26 ;  /* 0x0000001aab1a7220 */ /* 0x000fe20000410000 */
[----:B------:R-:W-:Y:S01]  /*4260*/  F2FP.BF16.PACK_AB R32, R33, R32 ;  /* 0x000000202120723e */ /* 0x000fe200000010ff */
[----:B------:R-:W-:Y:S02]  /*4270*/  FFMA.FTZ R230, -R230, R230, 1 ;  /* 0x3f800000e6e67423 */ /* 0x000fe400000101e6 */
[----:B------:R-:W-:Y:S01]  /*4280*/  FADD.FTZ R31, R31, -R234 ;  /* 0x800000ea1f1f7221 */ /* 0x000fe20000010000 */
[----:B------:R-:W-:Y:S01]  /*4290*/  STS [R203+0x1c480], R154 ;  /* 0x01c4809acb007388 */ /* 0x000fe20000000800 */
[----:B------:R-:W-:Y:S02]  /*42a0*/  FMUL.FTZ R30, R149, R30 ;  /* 0x0000001e951e7220 */ /* 0x000fe40000410000 */
[----:B------:R-:W-:Y:S01]  /*42b0*/  FMUL.FTZ R26, R26, R229 ;  /* 0x000000e51a1a7220 */ /* 0x000fe20000410000 */
[----:B------:R-:W-:Y:S01]  /*42c0*/  STS [R203+0x1c880], R148 ;  /* 0x01c88094cb007388 */ /* 0x000fe20000000800 */
[----:B------:R-:W-:Y:S02]  /*42d0*/  FMUL.FTZ R27, R27, R230 ;  /* 0x000000e61b1b7220 */ /* 0x000fe40000410000 */
[----:B------:R-:W-:Y:S01]  /*42e0*/  FMUL.FTZ R31, R236, R31 ;  /* 0x0000001fec1f7220 */ /* 0x000fe20000410000 */
[----:B------:R-:W-:Y:S01]  /*42f0*/  STS [R199+0x4000], R20 ;  /* 0x00400014c7007388 */ /* 0x000fe20000000800 */
[----:B------:R-:W-:Y:S02]  /*4300*/  FFMA.FTZ R233, -R233, R233, 1 ;  /* 0x3f800000e9e97423 */ /* 0x000fe400000101e9 */
[----:B-1----:R-:W-:Y:S01]  /*4310*/  FFMA.FTZ R2, -R235, R235, 1 ;  /* 0x3f800000eb027423 */ /* 0x002fe200000101eb */
[----:B------:R-:W-:Y:S01]  /*4320*/  STS [R199+0x4400], R18 ;  /* 0x00440012c7007388 */ /* 0x000fe20000000800 */
[----:B------:R-:W-:Y:S02]  /*4330*/  FMUL.FTZ R30, R30, R233 ;  /* 0x000000e91e1e7220 */ /* 0x000fe40000410000 */
[----:B------:R-:W-:Y:S01]  /*4340*/  FMUL.FTZ R31, R31, R2 ;  /* 0x000000021f1f7220 */ /* 0x000fe20000410000 */
[----:B------:R-:W-:Y:S01]  /*4350*/  STS [R203+0x1d480], R8 ;  /* 0x01d48008cb007388 */ /* 0x000fe20000000800 */
[----:B------:R-:W-:Y:S01]  /*4360*/  F2FP.BF16.PACK_AB R2, R27, R26 ;  /* 0x0000001a1b02723e */ /* 0x000fe200000010ff */
[----:B------:R-:W-:Y:S02]  /*4370*/  IMAD R3, R3, 0x1800, R186 ;  /* 0x0000180003037824 */ /* 0x000fe400078e02ba */
[----:B------:R-:W-:Y:S01]  /*4380*/  STS [R203+0x1d880], R10 ;  /* 0x01d8800acb007388 */ /* 0x000fe20000000800 */
[----:B------:R-:W-:Y:S02]  /*4390*/  F2FP.BF16.PACK_AB R140, R31, R30 ;  /* 0x0000001e1f8c723e */ /* 0x000fe400000010ff */
[----:B------:R-:W-:Y:S01]  /*43a0*/  SHF.L.U32 R160, R3, 0x1, RZ ;  /* 0x0000000103a07819 */ /* 0x000fe200000006ff */
        /* <DEDUP_REMOVED lines=91> */
[----:B------:R-:W-:Y:S02]  /*4960*/  USHF.R.S32.HI UR4, URZ, 0x1f, UR23 ;  /* 0x0000001f3f047899 */ /* 0x000fe40008011417 */
[----:B------:R-:W-:Y:S02]  /*4970*/  ULDC.64 UR6, c[0x0][0x208] ;  /* 0x0000820000067ab9 */ /* 0x000fe40000000a00 */
[----:B------:R-:W-:Y:S02]  /*4980*/  UIMAD UR4, UR4, UR6, URZ ;  /* 0x00000006040472a4 */ /* 0x000fe4000f8e023f */
[----:B------:R-:W-:Y:S02]  /*4990*/  UIMAD.WIDE.U32 UR24, UR23, UR6, URZ ;  /* 0x00000006171872a5 */ /* 0x000fe4000f8e003f */
[----:B------:R-:W-:Y:S02]  /*49a0*/  UIMAD UR4, UR23, UR7, UR4 ;  /* 0x00000007170472a4 */ /* 0x000fe4000f8e0204 */
[----:B------:R-:W-:Y:S02]  /*49b0*/  USHF.L.U32 UR23, UR23, 0x6, URZ ;  /* 0x0000000617177899 */ /* 0x000fe4000800063f */
[----:B------:R-:W-:Y:S02]  /*49c0*/  UIADD3 UR4, UR25, UR4, URZ ;  /* 0x0000000419047290 */ /* 0x000fe4000fffe03f */
[----:B------:R-:W-:Y:S06]  /*49d0*/  UIADD3 UR6, -UR23, UR8, URZ ;  /* 0x0000000817067290 */ /* 0x000fec000fffe13f */
[----:B------:R-:W-:Y:S01]  /*49e0*/  ISETP.GE.OR P6, PT, R194, UR6, !P4 ;  /* 0x00000006c2007c0c */ /* 0x000fe2000e7c6670 */
[C---:B-1----:R-:W-:Y:S01]  /*49f0*/  IMAD.WIDE.U32 R6, R5.reuse, c[0x0][0x288], R196 ;  /* 0x0000a20005067a25 */ /* 0x042fe200078e00c4 */
[----:B------:R-:W-:Y:S05]  /*4a00*/  SHF.R.S32.HI R4, RZ, 0x1f, R5 ;  /* 0x0000001fff047819 */ /* 0x000fea0000011405 */
[----:B------:R-:W-:Y:S04]  /*4a10*/  IMAD R4, R4, c[0x0][0x288], RZ ;  /* 0x0000a20004047a24 */ /* 0x000fe800078e02ff */
[----:B------:R-:W-:Y:S01]  /*4a20*/  IMAD R4, R5, c[0x0][0x28c], R4 ;  /* 0x0000a30005047a24 */ /* 0x000fe200078e0204 */
[----:B------:R-:W-:Y:S01]  /*4a30*/  IADD3 R5, P0, R6, UR9, RZ ;  /* 0x0000000906057c10 */ /* 0x000fe2000ff1e0ff */
[----:B------:R-:W-:Y:S03]  /*4a40*/  IMAD.U32 R6, RZ, RZ, UR24 ;  /* 0x00000018ff067e24 */ /* 0x000fe6000f8e00ff */
[----:B------:R-:W-:Y:S01]  /*4a50*/  IADD3.X R4, R7, UR14, R4, P0, !PT ;  /* 0x0000000e07047c10 */ /* 0x000fe200087fe404 */
[----:B------:R-:W-:Y:S01]  /*4a60*/  IMAD.U32 R7, RZ, RZ, UR25 ;  /* 0x00000019ff077e24 */ /* 0x000fe2000f8e00ff */
[C---:B------:R-:W-:Y:S02]  /*4a70*/  LEA R8, P0, R5.reuse, c[0x0][0x280], 0x2 ;  /* 0x0000a00005087a11 */ /* 0x040fe400078010ff */
[----:B------:R-:W-:Y:S02]  /*4a80*/  LEA R10, P5, R6, R192, 0x7 ;  /* 0x000000c0060a7211 */ /* 0x000fe400078a38ff */
[----:B------:R-:W-:Y:S01]  /*4a90*/  LEA.HI.X R9, R5, c[0x0][0x284], R4, 0x2, P0 ;  /* 0x0000a10005097a11 */ /* 0x000fe200000f1404 */
[----:B------:R-:W-:Y:S02]  /*4aa0*/  IMAD.U32 R4, RZ, RZ, UR23 ;  /* 0x00000017ff047e24 */ /* 0x000fe4000f8e00ff */
[----:B------:R-:W-:Y:S03]  /*4ab0*/  IMAD.U32 R5, RZ, RZ, UR4 ;  /* 0x00000004ff057e24 */ /* 0x000fe6000f8e00ff */
[----:B------:R-:W-:Y:S02]  /*4ac0*/  LEA R8, P0, R4, R8, 0x2 ;  /* 0x0000000804087211 */ /* 0x000fe400078010ff */
[----:B------:R-:W-:Y:S01]  /*4ad0*/  LEA.HI.X R11, R6, R193, R5, 0x7, P5 ;  /* 0x000000c1060b7211 */ /* 0x000fe200028f3c05 */
[----:B------:R-:W-:Y:S01]  /*4ae0*/  IMAD.U32 R5, RZ, RZ, UR21 ;  /* 0x00000015ff057e24 */ /* 0x000fe2000f8e00ff */
[----:B------:R-:W-:Y:S01]  /*4af0*/  LEA.HI.X.SX32 R9, R4, R9, 0x2, P0 ;  /* 0x0000000904097211 */ /* 0x000fe200000f16ff */
[----:B------:R-:W-:Y:S01]  /*4b00*/  IMAD.U32 R4, RZ, RZ, UR21 ;  /* 0x00000015ff047e24 */ /* 0x000fe2000f8e00ff */
[C---:B------:R-:W-:Y:S01]  /*4b10*/  ISETP.GE.OR P5, PT, R194.reuse, UR6, !P3 ;  /* 0x00000006c2007c0c */ /* 0x040fe2000dfa6670 */
[----:B------:R-:W-:Y:S01]  /*4b20*/  @!P1 IMAD R5, R5, 0x40, R196 ;  /* 0x0000004005059824 */ /* 0x000fe200078e02c4 */
[----:B------:R-:W-:Y:S01]  /*4b30*/  ISETP.GE.OR P0, PT, R194, UR6, !P2 ;  /* 0x00000006c2007c0c */ /* 0x000fe2000d706670 */
[----:B------:R-:W-:Y:S02]  /*4b40*/  IMAD R6, R4, 0x3000, R191 ;  /* 0x0000300004067824 */ /* 0x000fe400078e02bf */
[----:B------:R-:W-:Y:S03]  /*4b50*/  @!P1 IMAD.SHL.U32 R7, R5, 0x4, RZ ;  /* 0x0000000405079824 */ /* 0x000fe600078e00ff */
[----:B------:R-:W-:Y:S01]  /*4b60*/  @!PT LDS RZ, [RZ] ;  /* 0x00000000fffff984 */ /* 0x000fe20000000800 */
[----:B------:R-:W-:Y:S01]  /*4b70*/  @!PT LDS RZ, [RZ] ;  /* 0x00000000fffff984 */ /* 0x000fe20000000800 */
[----:B------:R-:W-:Y:S01]  /*4b80*/  @!PT LDS RZ, [RZ] ;  /* 0x00000000fffff984 */ /* 0x000fe20000000800 */
[----:B------:R1:W-:Y:S05]  /*4b90*/  LDGSTS.E.BYPASS.LTC128B.128 [R6], [R10.64], !P6 ;  /* 0x000000000a067fae */ /* 0x0003ea000f101d52 */
[----:B------:R1:W-:Y:S05]  /*4ba0*/  LDGSTS.E.BYPASS.LTC128B.128 [R6+0x1000], [R10.64+0x40], !P5 ;  /* 0x010000400a067fae */ /* 0x0003ea000e901d52 */
[----:B------:R1:W-:Y:S05]  /*4bb0*/  LDGSTS.E.BYPASS.LTC128B.128 [R6+0x2000], [R10.64+0x80], !P0 ;  /* 0x020000800a067fae */ /* 0x0003ea000c101d52 */
[----:B------:R1:W-:Y:S02]  /*4bc0*/  @!P1 LDGSTS.E.BYPASS.LTC128B.128 [R7+0x18280], [R8.64] ;  /* 0x1828000008079fae */ /* 0x0003e4000b901d52 */
.L_x_684:
[-C--:B-12-45:R-:W-:Y:S01]  /*4bd0*/  HMMA.16816.F32.BF16 R4, R28, R2.reuse, RZ ;  /* 0x000000021c04723c */ /* 0x0b6fe200000418ff */
[----:B------:R-:W-:Y:S01]  /*4be0*/  LDSM.16.M88.4 R136, [R179] ;  /* 0x00000000b388783b */ /* 0x000fe20000000200 */
[----:B------:R-:W-:Y:S02]  /*4bf0*/  UIMAD UR4, UR17, 0x1800, URZ ;  /* 0x00001800110478a4 */ /* 0x000fe4000f8e023f */
[----:B------:R-:W-:Y:S01]  /*4c00*/  UIADD3 UR17, UR17, 0x1, URZ ;  /* 0x0000000111117890 */ /* 0x000fe2000fffe03f */
[----:B------:R-:W-:Y:S01]  /*4c10*/  LDSM.16.M88.4 R140, [R179+0x1000] ;  /* 0x00100000b38c783b */ /* 0x000fe20000000200 */
[----:B------:R-:W-:Y:S02]  /*4c20*/  UIADD3 UR7, UR5, 0x1, URZ ;  /* 0x0000000105077890 */ /* 0x000fe4000fffe03f */
[C---:B------:R-:W-:Y:S01]  /*4c30*/  HMMA.16816.F32.BF16 R8, R24.reuse, R2, RZ ;  /* 0x000000021808723c */ /* 0x040fe200000418ff */
[----:B------:R-:W1:Y:S01]  /*4c40*/  LDSM.16.MT88.2 R2, [R182+0x800] ;  /* 0x00080000b602783b */ /* 0x000e620000004100 */
[----:B------:R-:W-:Y:S02]  /*4c50*/  UISETP.GE.AND UP0, UPT, UR17, UR20, UPT ;  /* 0x000000141100728c */ /* 0x000fe4000bf06270 */
[----:B------:R-:W-:Y:S01]  /*4c60*/  UISETP.GE.AND UP3, UPT, UR5, 0x1, UPT ;  /* 0x000000010500788c */ /* 0x000fe2000bf66270 */
[----:B------:R-:W2:Y:S01]  /*4c70*/  LDSM.16.MT88.2 R146, [R182+0x2800] ;  /* 0x00280000b692783b */ /* 0x000ea20000004100 */
[----:B------:R-:W-:Y:S02]  /*4c80*/  UIADD3 UR6, UR22, 0x1, URZ ;  /* 0x0000000116067890 */ /* 0x000fe4000fffe03f */
[-C--:B------:R-:W-:Y:S01]  /*4c90*/  HMMA.16816.F32.BF16 R12, R24, R16.reuse, RZ ;  /* 0x00000010180c723c */ /* 0x080fe200000418ff */
[----:B------:R-:W-:Y:S01]  /*4ca0*/  LDSM.16.M88.4 R156, [R178+0x1000] ;  /* 0x00100000b29c783b */ /* 0x000fe20000000200 */
[----:B------:R-:W-:Y:S02]  /*4cb0*/  UISETP.GE.AND UP2, UPT, UR22, 0x1, UPT ;  /* 0x000000011600788c */ /* 0x000fe4000bf46270 */
[----:B------:R-:W-:Y:S01]  /*4cc0*/  UISETP.GE.AND UP1, UPT, UR21, 0x1, UPT ;  /* 0x000000011500788c */ /* 0x000fe2000bf26270 */
[----:B------:R-:W0:Y:S01]  /*4cd0*/  LDGDEPBAR ;  /* 0x00000000000079af */ /* 0x000e220000000000 */
[----:B------:R-:W-:Y:S02]  /*4ce0*/  USEL UR5, UR7, URZ, !UP3 ;  /* 0x0000003f07057287 */ /* 0x000fe4000d800000 */
[C---:B------:R-:W-:Y:S01]  /*4cf0*/  HMMA.16816.F32.BF16 R16, R28.reuse, R16, RZ ;  /* 0x000000101c10723c */ /* 0x040fe200000418ff */
[----:B------:R-:W-:Y:S07]  /*4d00*/  USEL UR22, UR6, URZ, !UP2 ;  /* 0x0000003f06167287 */ /* 0x000fee000d000000 */
        /* <DEDUP_REMOVED lines=66> */
[----:B------:R-:W-:Y:S03]  /*5130*/  UIADD3 UR4, UR21, 0x1, URZ ;  /* 0x0000000115047890 */ /* 0x000fe6000fffe03f */
[-C--:B----4-:R-:W-:Y:S01]  /*5140*/  HMMA.16816.F32.BF16 R4, R132, R30.reuse, R4 ;  /* 0x0000001e8404723c */ /* 0x090fe20000041804 */
[----:B------:R-:W-:Y:S04]  /*5150*/  USEL UR21, UR4, URZ, !UP1 ;  /* 0x0000003f04157287 */ /* 0x000fe8000c800000 */
        /* <DEDUP_REMOVED lines=101> */
.L_x_682:
[----:B------:R-:W1:Y:S01]  /*57b0*/  S2R R2, SR_CTAID.Y ;  /* 0x0000000000027919 */ /* 0x000e620000002600 */
[----:B------:R-:W3:Y:S01]  /*57c0*/  S2UR UR5, SR_CTAID.X ;  /* 0x00000000000579c3 */ /* 0x000ee20000002500 */
[----:B------:R-:W-:Y:S01]  /*57d0*/  MOV R3, 0x1 ;  /* 0x0000000100037802 */ /* 0x000fe20000000f00 */
[----:B------:R-:W-:Y:S01]  /*57e0*/  USHF.R.S32.HI UR17, URZ, 0x1f, UR16 ;  /* 0x0000001f3f117899 */ /* 0x000fe20008011410 */
[----:B------:R-:W4:Y:S01]  /*57f0*/  S2R R0, SR_TID.X ;  /* 0x0000000000007919 */ /* 0x000f220000002100 */
[----:B------:R-:W-:Y:S01]  /*5800*/  ULDC.64 UR6, c[0x0][0x330] ;  /* 0x0000cc0000067ab9 */ /* 0x000fe20000000a00 */
[----:B------:R-:W-:Y:S01]  /*5810*/  ISETP.NE.AND P1, PT, R3, c[0x0][0x338], PT ;  /* 0x0000ce0003007a0c */ /* 0x000fe20003f25270 */
[----:B------:R-:W-:-:S04]  /*5820*/  UIMAD UR6, UR17, UR6, URZ ;  /* 0x00000006110672a4 */ /* 0x000fc8000f8e023f */
[----:B------:R-:W-:-:S08]  /*5830*/  UIMAD UR6, UR16, UR7, UR6 ;  /* 0x00000007100672a4 */ /* 0x000fd0000f8e0206 */
[----:B-1----:R-:W-:Y:S01]  /*5840*/  @P1 IMAD.HI.U32 R4, R2, c[0x0][0x33c], RZ ;  /* 0x0000cf0002041a27 */ /* 0x002fe200078e00ff */
[----:B---3--:R-:W-:Y:S01]  /*5850*/  UIMAD UR5, UR5, 0x3000, URZ ;  /* 0x00003000050578a4 */ /* 0x008fe2000f8e023f */
[----:B------:R-:W-:Y:S02]  /*5860*/  SHF.R.S32.HI R9, RZ, 0x1f, R2 ;  /* 0x0000001fff097819 */ /* 0x000fe40000011402 */
[----:B------:R-:W-:Y:S01]  /*5870*/  MOV R8, R2 ;  /* 0x0000000200087202 */ /* 0x000fe20000000f00 */
[----:B------:R-:W-:Y:S01]  /*5880*/  USHF.R.S32.HI UR4, URZ, 0x1f, UR5 ;  /* 0x0000001f3f047899 */ /* 0x000fe20008011405 */
[----:B------:R-:W-:Y:S02]  /*5890*/  @P1 SHF.R.U32.HI R4, RZ, c[0x0][0x340], R4 ;  /* 0x0000d000ff041a19 */ /* 0x000fe40000011604 */
[----:B----4-:R-:W-:Y:S02]  /*58a0*/  IADD3 R6, P0, R0, UR5, RZ ;  /* 0x0000000500067c10 */ /* 0x010fe4000ff1e0ff */
[----:B------:R-:W-:-:S02]  /*58b0*/  @P1 SHF.R.S32.HI R3, RZ, 0x1f, R4 ;  /* 0x0000001fff031819 */ /* 0x000fc40000011404 */
[----:B------:R-:W-:Y:S01]  /*58c0*/  LEA.HI.X.SX32 R7, R0, UR4, 0x1, P0 ;  /* 0x0000000400077c11 */ /* 0x000fe200080f0eff */
[----:B------:R-:W-:Y:S01]  /*58d0*/  ULDC.64 UR4, c[0x0][0x308] ;  /* 0x0000c20000047ab9 */ /* 0x000fe20000000a00 */
[----:B------:R-:W-:Y:S01]  /*58e0*/  @P1 MOV R9, R3 ;  /* 0x0000000300091202 */ /* 0x000fe20000000f00 */
[----:B------:R-:W-:Y:S01]  /*58f0*/  UIMAD UR4, UR17, UR4, URZ ;  /* 0x00000004110472a4 */ /* 0x000fe2000f8e023f */
[----:B------:R-:W-:Y:S02]  /*5900*/  @P1 MOV R8, R4 ;  /* 0x0000000400081202 */ /* 0x000fe40000000f00 */
[----:B------:R-:W-:Y:S01]  /*5910*/  MOV R2, UR16 ;  /* 0x0000001000027c02 */ /* 0x000fe20008000f00 */
[----:B------:R-:W-:Y:S01]  /*5920*/  IMAD R3, R9, c[0x0][0x328], RZ ;  /* 0x0000ca0009037a24 */ /* 0x000fe200078e02ff */
[----:B------:R-:W-:Y:S01]  /*5930*/  UIMAD UR4, UR16, UR5, UR4 ;  /* 0x00000005100472a4 */ /* 0x000fe2000f8e0204 */
[----:B--2---:R-:W-:-:S04]  /*5940*/  IMAD.WIDE.U32 R4, R8, c[0x0][0x328], R6 ;  /* 0x0000ca0008047a25 */ /* 0x004fc800078e0006 */
[C---:B------:R-:W-:Y:S02]  /*5950*/  IMAD R0, R8.reuse, c[0x0][0x32c], R3 ;  /* 0x0000cb0008007a24 */ /* 0x040fe400078e0203 */
[----:B------:R-:W-:Y:S02]  /*5960*/  IMAD R3, R9, c[0x0][0x300], RZ ;  /* 0x0000c00009037a24 */ /* 0x000fe400078e02ff */
[C---:B------:R-:W-:Y:S01]  /*5970*/  IMAD.WIDE.U32 R6, R8.reuse, c[0x0][0x300], R6 ;  /* 0x0000c00008067a25 */ /* 0x040fe200078e0006 */
[----:B------:R-:W-:Y:S02]  /*5980*/  IADD3 R5, R5, R0, RZ ;  /* 0x0000000005057210 */ /* 0x000fe40007ffe0ff */
[----:B------:R-:W-:Y:S01]  /*5990*/  MOV R0, UR16 ;  /* 0x0000001000007c02 */ /* 0x000fe20008000f00 */
[----:B------:R-:W-:-:S04]  /*59a0*/  IMAD R3, R8, c[0x0][0x304], R3 ;  /* 0x0000c10008037a24 */ /* 0x000fc800078e0203 */
[----:B------:R-:W-:Y:S01]  /*59b0*/  IMAD.WIDE.U32 R4, R0, c[0x0][0x330], R4 ;  /* 0x0000cc0000047a25 */ /* 0x000fe200078e0004 */
[----:B------:R-:W-:-:S04]  /*59c0*/  IADD3 R7, R7, R3, RZ ;  /* 0x0000000307077210 */ /* 0x000fc80007ffe0ff */
[----:B------:R-:W-:Y:S01]  /*59d0*/  IADD3 R3, R5, UR6, RZ ;  /* 0x0000000605037c10 */ /* 0x000fe2000fffe0ff */
[----:B------:R-:W-:Y:S01]  /*59e0*/  IMAD.WIDE.U32 R6, R2, c[0x0][0x308], R6 ;  /* 0x0000c20002067a25 */ /* 0x000fe200078e0006 */
[----:B------:R-:W-:-:S03]  /*59f0*/  LEA R8, P1, R4, c[0x0][0x310], 0x2 ;  /* 0x0000c40004087a11 */ /* 0x000fc600078210ff */
[----:B------:R-:W-:Y:S01]  /*5a00*/  FMUL.FTZ R5, R84, c[0x0][0x298] ;  /* 0x0000a60054057a20 */ /* 0x000fe20000410000 */
[----:B------:R-:W-:Y:S01]  /*5a10*/  LEA.HI.X R9, R4, c[0x0][0x314], R3, 0x2, P1 ;  /* 0x0000c50004097a11 */ /* 0x000fe200008f1403 */
[----:B------:R-:W-:Y:S01]  /*5a20*/  BAR.SYNC.DEFER_BLOCKING 0x1, 0x100 ;  /* 0x0044000000007b1d */ /* 0x000fe20000010000 */
[----:B------:R-:W-:Y:S02]  /*5a30*/  IADD3 R0, R7, UR4, RZ ;  /* 0x0000000407007c10 */ /* 0x000fe4000fffe0ff */
[----:B------:R-:W-:-:S03]  /*5a40*/  LEA R2, P0, R6, c[0x0][0x2e8], 0x2 ;  /* 0x0000ba0006027a11 */ /* 0x000fc600078010ff */
        /* <DEDUP_REMOVED lines=55> */
[----:B------:R1:W-:Y:S01]  /*5dc0*/  RED.E.ADD.F32.FTZ.RN.STRONG.GPU [R8.64+0xbc00], R79 ;  /* 0x00bc004f0800798e */ /* 0x0003e2000c10e792 */
[----:B------:R-:W-:-:S03]  /*5dd0*/  FMUL.FTZ R15, R96, c[0x0][0x298] ;  /* 0x0000a600600f7a20 */ /* 0x000fc60000410000 */
[----:B------:R-:W-:Y:S01]  /*5de0*/  RED.E.ADD.F32.FTZ.RN.STRONG.GPU [R2.64], R5 ;  /* 0x000000050200798e */ /* 0x000fe2000c10e792 */
[----:B------:R-:W-:-:S03]  /*5df0*/  FMUL.FTZ R97, R97, c[0x0][0x298] ;  /* 0x0000a60061617a20 */ /* 0x000fc60000410000 */
[----:B------:R-:W-:Y:S01]  /*5e00*/  RED.E.ADD.F32.FTZ.RN.STRONG.GPU [R2.64+0x400], R85 ;  /* 0x000400550200798e */ /* 0x000fe2000c10e792 */
[----:B------:R-:W-:-:S03]  /*5e10*/  FMUL.FTZ R17, R98, c[0x0][0x298] ;  /* 0x0000a60062117a20 */ /* 0x000fc60000410000 */
[----:B------:R-:W-:Y:S01]  /*5e20*/  RED.E.ADD.F32.FTZ.RN.STRONG.GPU [R2.64+0x800], R7 ;  /* 0x000800070200798e */ /* 0x000fe2000c10e792 */
[----:B------:R-:W-:-:S03]  /*5e30*/  FMUL.FTZ R99, R99, c[0x0][0x298] ;  /* 0x0000a60063637a20 */ /* 0x000fc60000410000 */
[----:B------:R-:W-:Y:S04]  /*5e40*/  RED.E.ADD.F32.FTZ.RN.STRONG.GPU [R2.64+0xc00], R87 ;  /* 0x000c00570200798e */ /* 0x000fe8000c10e792 */
[----:B------:R-:W-:Y:S01]  /*5e50*/  RED.E.ADD.F32.FTZ.RN.STRONG.GPU [R2.64+0x1000], R11 ;  /* 0x0010000b0200798e */ /* 0x000fe2000c10e792 */
[----:B------:R-:W-:-:S03]  /*5e60*/  FMUL.FTZ R93, R93, c[0x0][0x298] ;  /* 0x0000a6005d5d7a20 */ /* 0x000fc60000410000 */
[----:B------:R-:W-:Y:S01]  /*5e70*/  RED.E.ADD.F32.FTZ.RN.STRONG.GPU [R2.64+0x1400], R89 ;  /* 0x001400590200798e */ /* 0x000fe2000c10e792 */
[----:B------:R-:W-:Y:S02]  /*5e80*/  FMUL.FTZ R19, R94, c[0x0][0x298] ;  /* 0x0000a6005e137a20 */ /* 0x000fe40000410000 */
[----:B-1----:R-:W-:Y:S01]  /*5e90*/  FMUL.FTZ R9, R92, c[0x0][0x298] ;  /* 0x0000a6005c097a20 */ /* 0x002fe20000410000 */
        /* <DEDUP_REMOVED lines=76> */
.L_x_686:
        /* <DEDUP_REMOVED lines=10> */
.L_x_1413:


//--------------------- .text._ZN7cutlass13device_kernelIN5flash19enable_sm80_to_sm89INS1_16FlashAttnBwdSm80INS1_25CollectiveMainloopBwdSm80ILi2ELi2EN4cute5tupleIJNS5_1CILi64EEENS7_ILi128EEENS7_ILi96EEEEEENS_10bfloat16_tEfNS_4arch4Sm80ELb0ELb0ELb1ELb0ELb1ELb0ELb0ELb0ELi2ELi2ELi4ELi2ELb0EEENS1_24CollectiveEpilogueBwdGQAISB_fSE_Li256ELb0ELb1EEENS1_19SingleTileSchedulerILb0ELb0ELb0ELi128EEEEEEEEEvNT_6ParamsE --------------------------
	.section	.text._ZN7cutlass13device_kernelIN5flash19enable_sm80_to_sm89INS1_16FlashAttnBwdSm80INS1_25CollectiveMainloopBwdSm80ILi2ELi2EN4cute5tupleIJNS5_1CILi64EEENS7_ILi128EEENS7_ILi96EEEEEENS_10bfloat16_tEfNS_4arch4Sm80ELb0ELb0ELb1ELb0ELb1ELb0ELb0ELb0ELi2ELi2ELi4ELi2ELb0EEENS1_24CollectiveEpilogueBwdGQAISB_fSE_Li256ELb0ELb1EEENS1_19SingleTileSchedulerILb0ELb0ELb0ELi128EEEEEEEEEvNT_6ParamsE,"ax",@progbits
	.sectioninfo	@"SHI_REGISTERS=254"
	.align	128
.text._ZN7cutlass13device_kernelIN5flash19enable_sm80_to_sm89INS1_16FlashAttnBwdSm80INS1_25CollectiveMainloopBwdSm80ILi2ELi2EN4cute5tupleIJNS5_1CILi64EEENS7_ILi128EEENS7_ILi96EEEEEENS_10bfloat16_tEfNS_4arch4Sm80ELb0ELb0ELb1ELb0ELb1ELb0ELb0ELb0ELi2ELi2ELi4ELi2ELb0EEENS1_24CollectiveEpilogueBwdGQAISB_fSE_Li256ELb0ELb1EEENS1_19SingleTileSchedulerILb0ELb0ELb0ELi128EEEEEEEEEvNT_6ParamsE:
        .type           _ZN7cutlass13device_kernelIN5flash19enable_sm80_to_sm89INS1_16FlashAttnBwdSm80INS1_25CollectiveMainloopBwdSm80ILi2ELi2EN4cute5tupleIJNS5_1CILi64EEENS7_ILi128EEENS7_ILi96EEEEEENS_10bfloat16_tEfNS_4arch4Sm80ELb0ELb0ELb1ELb0ELb1ELb0ELb0ELb0ELi2ELi2ELi4ELi2ELb0EEENS1_24CollectiveEpilogueBwdGQAISB_fSE_Li256ELb0ELb1EEENS1_19SingleTileSchedulerILb0ELb0ELb0ELi128EEEEEEEEEvNT_6ParamsE,@function
        .size           _ZN7cutlass13device_kernelIN5flash19enable_sm80_to_sm89INS1_16FlashAttnBwdSm80INS1_25CollectiveMainloopBwdSm80ILi2ELi2EN4cute5tupleIJNS5_1CILi64EEENS7_ILi128EEENS7_ILi96EEEEEENS_10bfloat16_tEfNS_4arch4Sm80ELb0ELb0ELb1ELb0ELb1ELb0ELb0ELb0ELi2ELi2ELi4ELi2ELb0EEENS1_24CollectiveEpilogueBwdGQAISB_fSE_Li256ELb0ELb1EEENS1_19SingleTileSchedulerILb0ELb0ELb0ELi128EEEEEEEEEvNT_6ParamsE,(.L_x_1414 - _ZN7cutlass13device_kernelIN5flash19enable_sm80_to_sm89INS1_16FlashAttnBwdSm80INS1_25CollectiveMainloopBwdSm80ILi2ELi2EN4cute5tupleIJNS5_1CILi64EEENS7_ILi128EEENS7_ILi96EEEEEENS_10bfloat16_tEfNS_4arch4Sm80ELb0ELb0ELb1ELb0ELb1ELb0ELb0ELb0ELi2ELi2ELi4ELi2ELb0EEENS1_24CollectiveEpilogueBwdGQAISB_fSE_Li256ELb0ELb1EEENS1_19SingleTileSchedulerILb0ELb0ELb0ELi128EEEEEEEEEvNT_6ParamsE)
        .other          _ZN7cutlass13device_kernelIN5flash19enable_sm80_to_sm89INS1_16FlashAttnBwdSm80INS1_25CollectiveMainloopBwdSm80ILi2ELi2EN4cute5tupleIJNS5_1CILi64EEENS7_ILi128EEENS7_ILi96EEEEEENS_10bfloat16_tEfNS_4arch4Sm80ELb0ELb0ELb1ELb0ELb1ELb0ELb0ELb0ELi2ELi2ELi4ELi2ELb0EEENS1_24CollectiveEpilogueBwdGQAISB_fSE_Li256ELb0ELb1EEENS1_19SingleTileSchedulerILb0ELb0ELb0ELi128EEEEEEEEEvNT_6ParamsE,@"STO_CUDA_ENTRY STV_DEFAULT"
_ZN7cutlass13device_kernelIN5flash19enable_sm80_to_sm89INS1_16FlashAttnBwdSm80INS1_25CollectiveMainloopBwdSm80ILi2ELi2EN4cute5tupleIJNS5_1CILi64EEENS7_ILi128EEENS7_ILi96EEEEEENS_10bfloat16_tEfNS_4arch4Sm80ELb0ELb0ELb1ELb0ELb1ELb0ELb0ELb0ELi2ELi2ELi4ELi2ELb0EEENS1_24CollectiveEpilogueBwdGQAISB_fSE_Li256ELb0ELb1EEENS1_19SingleTileSchedulerILb0ELb0ELb0ELi128EEEEEEEEEvNT_6ParamsE:
        /* <DEDUP_REMOVED lines=15> */
[----:B------:R-:W-:Y:S02]  /*00f0*/  ULDC UR10, c[0x0][0x168] ;  /* 0x00005a00000a7ab9 */ /* 0x000fe40000000800 */
        /* <DEDUP_REMOVED lines=23> */
[----:B------:R-:W-:Y:S01]  /*0270*/  UIMAD UR7, UR11, UR5, UR4 ;  /* 0x000000050b0772a4 */ /* 0x000fe2000f8e0204 */
        /* <DEDUP_REMOVED lines=11> */
[----:B------:R-:W-:Y:S01]  /*0330*/  ULDC.64 UR4, c[0x0][0x1b8] ;  /* 0x00006e0000047ab9 */ /* 0x000fe20000000a00 */
[----:B------:R-:W-:Y:S01]  /*0340*/  LEA.HI R183, R0, R14, RZ, 0x1 ;  /* 0x0000000e00b77211 */ /* 0x000fe200078f08ff */
[----:B------:R-:W-:Y:S01]  /*0350*/  IMAD.SHL.U32 R15, R8, 0x8, RZ ;  /* 0x00000008080f7824 */ /* 0x000fe200078e00ff */
[----:B------:R-:W-:Y:S01]  /*0360*/  SHF.R.S32.HI R195, RZ, 0x1f, R194 ;  /* 0x0000001fffc37819 */ /* 0x000fe200000114c2 */
[----:B------:R-:W-:Y:S01]  /*0370*/  IMAD.SHL.U32 R16, R10, 0x8, RZ ;  /* 0x000000080a107824 */ /* 0x000fe200078e00ff */
[----:B------:R-:W-:Y:S01]  /*0380*/  LOP3.LUT R183, R183, 0xfffffffe, RZ, 0xc0, !PT ;  /* 0xfffffffeb7b77812 */ /* 0x000fe200078ec0ff */
[----:B------:R-:W-:Y:S01]  /*0390*/  UIMAD UR4, UR6, UR4, URZ ;  /* 0x00000004060472a4 */ /* 0x000fe2000f8e023f */
        /* <DEDUP_REMOVED lines=10> */
[----:B------:R-:W-:Y:S01]  /*0440*/  UIMAD UR4, UR11, UR5, UR4 ;  /* 0x000000050b0472a4 */ /* 0x000fe2000f8e0204 */
[----:B------:R-:W-:Y:S01]  /*0450*/  IMAD.WIDE.U32 R26, R19, c[0x0][0x1e0], R16 ;  /* 0x00007800131a7a25 */ /* 0x000fe200078e0010 */
[----:B------:R-:W-:Y:S01]  /*0460*/  LOP3.LUT R20, R15, R20, RZ, 0x3c, !PT ;  /* 0x000000140f147212 */ /* 0x000fe200078e3cff */
[----:B------:R-:W-:Y:S01]  /*0470*/  ULDC.64 UR8, c[0x0][0x188] ;  /* 0x0000620000087ab9 */ /* 0x000fe20000000a00 */
[----:B------:R-:W-:Y:S01]  /*0480*/  IADD3 R187, R16, 0x40, RZ ;  /* 0x0000004010bb7810 */ /* 0x000fe20007ffe0ff */
[C---:B------:R-:W-:Y:S01]  /*0490*/  IMAD R18, R194.reuse, c[0x0][0x17c], R25 ;  /* 0x00005f00c2127a24 */ /* 0x040fe200078e0219 */
[----:B------:R-:W-:Y:S01]  /*04a0*/  UIMAD UR8, UR6, UR8, URZ ;  /* 0x00000008060872a4 */ /* 0x000fe2000f8e023f */
[----:B------:R-:W-:Y:S01]  /*04b0*/  IMAD.WIDE.U32 R30, R194, c[0x0][0x178], R16 ;  /* 0x00005e00c21e7a25 */ /* 0x000fe200078e0010 */
[----:B------:R-:W-:Y:S01]  /*04c0*/  ISETP.GE.AND P6, PT, R16, c[0x0][0x1cc], PT ;  /* 0x0000730010007a0c */ /* 0x000fe20003fc6270 */
[----:B------:R-:W-:Y:S01]  /*04d0*/  UISETP.GE.AND UP0, UPT, UR10, 0x41, UPT ;  /* 0x000000410a00788c */ /* 0x000fe2000bf06270 */
[----:B------:R-:W-:Y:S01]  /*04e0*/  ISETP.GE.AND P4, PT, R187, c[0x0][0x1cc], PT ;  /* 0x00007300bb007a0c */ /* 0x000fe20003f86270 */
[C---:B------:R-:W-:Y:S01]  /*04f0*/  IMAD R7, R19.reuse, c[0x0][0x1b4], R7 ;  /* 0x00006d0013077a24 */ /* 0x040fe200078e0207 */
[----:B------:R-:W-:Y:S01]  /*0500*/  UIMAD UR8, UR11, UR9, UR8 ;  /* 0x000000090b0872a4 */ /* 0x000fe2000f8e0208 */
        /* <DEDUP_REMOVED lines=26> */
[----:B------:R-:W-:Y:S02]  /*06b0*/  IADD3 R25, R35, UR7, RZ ;  /* 0x0000000723197c10 */ /* 0x000fe4000fffe0ff */
[----:B------:R-:W-:Y:S01]  /*06c0*/  UIMAD UR4, UR11, UR5, UR4 ;  /* 0x000000050b0472a4 */ /* 0x000fe2000f8e0204 */
[----:B------:R-:W-:-:S02]  /*06d0*/  IMAD.MOV.U32 R18, RZ, RZ, R26 ;  /* 0x000000ffff127224 */ /* 0x000fc400078e001a */
[----:B------:R-:W-:Y:S02]  /*06e0*/  IMAD R5, R33, c[0x0][0x1a8], RZ ;  /* 0x00006a0021057a24 */ /* 0x000fe400078e02ff */
[----:B------:R-:W-:Y:S02]  /*06f0*/  IMAD.IADD R29, R39, 0x1, R28 ;  /* 0x00000001271d7824 */ /* 0x000fe400078e021c */
[----:B------:R-:W-:Y:S02]  /*0700*/  IMAD.IADD R15, R37, 0x1, R14 ;  /* 0x00000001250f7824 */ /* 0x000fe400078e020e */
[----:B------:R-:W-:Y:S02]  /*0710*/  IMAD.MOV.U32 R28, RZ, RZ, R38 ;  /* 0x000000ffff1c7224 */ /* 0x000fe400078e0026 */
[----:B------:R-:W-:Y:S02]  /*0720*/  IMAD.U32 R26, RZ, RZ, UR11 ;  /* 0x0000000bff1a7e24 */ /* 0x000fe4000f8e00ff */
[----:B------:R-:W-:-:S02]  /*0730*/  IMAD.MOV.U32 R14, RZ, RZ, R36 ;  /* 0x000000ffff0e7224 */ /* 0x000fc400078e0024 */
        /* <DEDUP_REMOVED lines=8> */
[----:B------:R-:W-:Y:S01]  /*07c0*/  IADD3 R2, R27, UR8, RZ ;  /* 0x000000081b027c10 */ /* 0x000fe2000fffe0ff */
[----:B------:R-:W-:Y:S01]  /*07d0*/  ULDC.64 UR8, c[0x0][0x118] ;  /* 0x0000460000087ab9 */ /* 0x000fe20000000a00 */
        /* <DEDUP_REMOVED lines=228> */
.L_x_688:
[----:B------:R-:W-:Y:S05]  /*1620*/  BSYNC B0 ;  /* 0x0000000000007941 */ /* 0x000fea0003800000 */
.L_x_687:
        /* <DEDUP_REMOVED lines=61> */
[----:B------:R-:W-:Y:S01]  /*1a00*/  UIADD3 UR10, UR10, 0x3f, URZ ;  /* 0x0000003f0a0a7890 */ /* 0x000fe2000fffe03f */
[----:B------:R-:W-:Y:S01]  /*1a10*/  MOV R204, UR11 ;  /* 0x0000000b00cc7c02 */ /* 0x000fe20008000f00 */
[----:B------:R-:W-:Y:S01]  /*1a20*/  UIMAD UR4, UR6, UR4, URZ ;  /* 0x00000004060472a4 */ /* 0x000fe2000f8e023f */
[----:B------:R-:W-:Y:S01]  /*1a30*/  LEA R181, R181, 0x1c480, 0x1 ;  /* 0x0001c480b5b57811 */ /* 0x000fe200078e08ff */
[----:B------:R-:W-:Y:S01]  /*1a40*/  IMAD.IADD R13, R13, 0x1, R6 ;  /* 0x000000010d0d7824 */ /* 0x000fe200078e0206 */
[----:B------:R-:W-:Y:S01]  /*1a50*/  LOP3.LUT R7, R8, 0xfffffffc, RZ, 0xc0, !PT ;  /* 0xfffffffc08077812 */ /* 0x000fe200078ec0ff */
[----:B------:R-:W-:Y:S01]  /*1a60*/  IMAD.IADD R4, R4, 0x1, -R11 ;  /* 0x0000000104047824 */ /* 0x000fe200078e0a0b */
[----:B------:R-:W-:Y:S01]  /*1a70*/  USHF.R.S32.HI UR7, URZ, 0x1f, UR10 ;  /* 0x0000001f3f077899 */ /* 0x000fe2000801140a */
[----:B------:R-:W-:Y:S01]  /*1a80*/  IMAD.WIDE.U32 R204, R204, c[0x0][0x240], R12 ;  /* 0x00009000cccc7a25 */ /* 0x000fe200078e000c */
[----:B------:R-:W-:Y:S01]  /*1a90*/  UIMAD UR4, UR11, UR5, UR4 ;  /* 0x000000050b0472a4 */ /* 0x000fe2000f8e0204 */
[----:B------:R-:W-:Y:S01]  /*1aa0*/  LEA R180, R178, R181, 0x1 ;  /* 0x000000b5b2b47211 */ /* 0x000fe200078e08ff */
[----:B------:R-:W-:Y:S01]  /*1ab0*/  ULEA.HI UR7, UR7, UR10, URZ, 0x6 ;  /* 0x0000000a07077291 */ /* 0x000fe2000f8f303f */
[----:B------:R-:W-:Y:S01]  /*1ac0*/  IMAD R179, R0, 0x2, R181 ;  /* 0x0000000200b37824 */ /* 0x000fe200078e02b5 */
[C---:B------:R-:W-:Y:S01]  /*1ad0*/  IADD3 R5, R203.reuse, 0x18480, RZ ;  /* 0x00018480cb057810 */ /* 0x040fe20007ffe0ff */
[----:B------:R-:W-:Y:S01]  /*1ae0*/  IMAD.IADD R7, R2, 0x1, -R7 ;  /* 0x0000000102077824 */ /* 0x000fe200078e0a07 */
[----:B------:R-:W-:Y:S01]  /*1af0*/  IADD3 R199, R203, 0x184c0, RZ ;  /* 0x000184c0cbc77810 */ /* 0x000fe20007ffe0ff */
[----:B------:R-:W-:Y:S01]  /*1b00*/  IMAD R4, R4, -0x8, R9 ;  /* 0xfffffff804047824 */ /* 0x000fe200078e0209 */
[----:B------:R-:W-:Y:S01]  /*1b10*/  @P0 IADD3 R199, R5, -0x40, RZ ;  /* 0xffffffc005c70810 */ /* 0x000fe20007ffe0ff */
[----:B------:R-:W-:Y:S01]  /*1b20*/  IMAD.SHL.U32 R184, R184, 0x2, RZ ;  /* 0x00000002b8b87824 */ /* 0x000fe200078e00ff */
[----:B------:R-:W-:Y:S01]  /*1b30*/  LEA R182, R182, 0x80, 0x1 ;  /* 0x00000080b6b67811 */ /* 0x000fe200078e08ff */
        /* <DEDUP_REMOVED lines=57> */
[----:B------:R-:W-:Y:S02]  /*1ed0*/  USHF.R.S32.HI UR18, URZ, 0x6, UR7 ;  /* 0x000000063f127899 */ /* 0x000fe40008011407 */
[----:B------:R-:W-:Y:S02]  /*1ee0*/  UMOV UR5, URZ ;  /* 0x0000003f00057c82 */ /* 0x000fe40008000000 */
[----:B------:R-:W-:Y:S02]  /*1ef0*/  UMOV UR20, 0x1 ;  /* 0x0000000100147882 */ /* 0x000fe40000000000 */
[----:B------:R-:W-:Y:S02]  /*1f00*/  UMOV UR15, URZ ;  /* 0x0000003f000f7c82 */ /* 0x000fe40008000000 */
[----:B------:R-:W-:Y:S02]  /*1f10*/  UMOV UR19, URZ ;  /* 0x0000003f00137c82 */ /* 0x000fe40008000000 */
[----:B------:R-:W-:-:S02]  /*1f20*/  ULDC UR14, c[0x0][0x168] ;  /* 0x00005a00000e7ab9 */ /* 0x000fc40000000800 */
[----:B------:R-:W-:Y:S02]  /*1f30*/  UIMAD UR13, UR11, UR13, URZ ;  /* 0x0000000d0b0d72a4 */ /* 0x000fe4000f8e023f */
[----:B------:R-:W-:Y:S02]  /*1f40*/  UIMAD UR12, UR11, UR12, URZ ;  /* 0x0000000c0b0c72a4 */ /* 0x000fe4000f8e023f */
[----:B------:R-:W-:Y:S02]  /*1f50*/  ULDC UR7, c[0x0][0x168] ;  /* 0x00005a0000077ab9 */ /* 0x000fe40000000800 */
.L_x_692:
        /* <DEDUP_REMOVED lines=101> */
[----:B------:R-:W1:Y:S01]  /*25b0*/  MUFU.TANH R211, R211 ;  /* 0x000000d300d37308 */ /* 0x000e620000002400 */
        /* <DEDUP_REMOVED lines=67> */
[----:B--234-:R-:W2:Y:S01]  /*29f0*/  @!P1 S2R R3, SR_CTAID.Y ;  /* 0x0000000000039919 */ /* 0x01cea20000002600 */
        /* <DEDUP_REMOVED lines=41> */
.L_x_690:
[-C--:B-1234-:R-:W-:Y:S01]  /*2c90*/  HMMA.16816.F32.BF16 R4, R132, R136.reuse, RZ ;  /* 0x000000888404723c */ /* 0x09efe200000418ff */
        /* <DEDUP_REMOVED lines=459> */
[----:B-12-4-:R-:W1:Y:S01]  /*4950*/  S2R R5, SR_CTAID.Y ;  /* 0x0000000000057919 */ /* 0x016e620000002600 */
        /* <DEDUP_REMOVED lines=39> */
.L_x_691:
[-C--:B-12-4-:R-:W-:Y:S01]  /*4bd0*/  HMMA.16816.F32.BF16 R4, R28, R2.reuse, RZ ;  /* 0x000000021c04723c */ /* 0x096fe200000418ff */
        /* <DEDUP_REMOVED lines=189> */
.L_x_689:
[----:B------:R-:W1:Y:S01]  /*57b0*/  S2UR UR13, SR_CTAID.Y ;  /* 0x00000000000d79c3 */ /* 0x000e620000002600 */
[----:B------:R-:W-:Y:S01]  /*57c0*/  UMOV UR4, 0x1 ;  /* 0x0000000100047882 */ /* 0x000fe20000000000 */
[----:B------:R-:W3:Y:S01]  /*57d0*/  S2R R0, SR_TID.X ;  /* 0x0000000000007919 */ /* 0x000ee20000002100 */
[----:B------:R-:W-:Y:S01]  /*57e0*/  ULDC.64 UR16, c[0x0][0x338] ;  /* 0x0000ce0000107ab9 */ /* 0x000fe20000000a00 */
[----:B------:R-:W-:Y:S01]  /*57f0*/  BSSY B0, `(.L_x_693) ;  /* 0x0000057000007945 */ /* 0x000fe20003800000 */
[----:B------:R-:W-:Y:S01]  /*5800*/  UISETP.NE.AND UP0, UPT, UR4, UR16, UPT ;  /* 0x000000100400728c */ /* 0x000fe2000bf05270 */
[----:B------:R-:W-:Y:S01]  /*5810*/  FMUL.FTZ R84, R84, c[0x0][0x298] ;  /* 0x0000a60054547a20 */ /* 0x000fe20000410000 */
[----:B------:R-:W-:Y:S01]  /*5820*/  ULDC UR11, c[0x0][0x340] ;  /* 0x0000d000000b7ab9 */ /* 0x000fe20000000800 */
[----:B------:R-:W4:Y:S01]  /*5830*/  S2UR UR10, SR_CTAID.X ;  /* 0x00000000000a79c3 */ /* 0x000f220000002500 */
[----:B------:R-:W-:Y:S01]  /*5840*/  ULDC UR4, c[0x0][0x358] ;  /* 0x0000d60000047ab9 */ /* 0x000fe20000000800 */
[----:B------:R-:W-:Y:S01]  /*5850*/  FMUL.FTZ R85, R85, c[0x0][0x298] ;  /* 0x0000a60055557a20 */ /* 0x000fe20000410000 */
[----:B------:R-:W-:Y:S01]  /*5860*/  ULDC UR5, c[0x0][0x2f4] ;  /* 0x0000bd0000057ab9 */ /* 0x000fe20000000800 */
[----:B------:R-:W-:-:S02]  /*5870*/  FMUL.FTZ R86, R86, c[0x0][0x298] ;  /* 0x0000a60056567a20 */ /* 0x000fc40000410000 */
[----:B------:R-:W-:Y:S02]  /*5880*/  FMUL.FTZ R87, R87, c[0x0][0x298] ;  /* 0x0000a60057577a20 */ /* 0x000fe40000410000 */
[----:B------:R-:W5:Y:S01]  /*5890*/  S2UR UR7, SR_CTAID.Z ;  /* 0x00000000000779c3 */ /* 0x000f620000002700 */
[----:B------:R-:W-:Y:S02]  /*58a0*/  FMUL.FTZ R88, R88, c[0x0][0x298] ;  /* 0x0000a60058587a20 */ /* 0x000fe40000410000 */
[----:B------:R-:W-:Y:S02]  /*58b0*/  FMUL.FTZ R89, R89, c[0x0][0x298] ;  /* 0x0000a60059597a20 */ /* 0x000fe40000410000 */
[----:B------:R-:W-:Y:S02]  /*58c0*/  FMUL.FTZ R90, R90, c[0x0][0x298] ;  /* 0x0000a6005a5a7a20 */ /* 0x000fe40000410000 */
[----:B------:R-:W-:Y:S01]  /*58d0*/  FMUL.FTZ R91, R91, c[0x0][0x298] ;  /* 0x0000a6005b5b7a20 */ /* 0x000fe20000410000 */
[----:B-1----:R-:W-:Y:S01]  /*58e0*/  UIMAD.WIDE.U32 UR18, UR13, UR17, URZ ;  /* 0x000000110d1272a5 */ /* 0x002fe2000f8e003f */
[----:B------:R-:W-:Y:S01]  /*58f0*/  FMUL.FTZ R96, R96, c[0x0][0x298] ;  /* 0x0000a60060607a20 */ /* 0x000fe20000410000 */
[----:B------:R-:W-:Y:S01]  /*5900*/  USHF.R.S32.HI UR15, URZ, 0x1f, UR13 ;  /* 0x0000001f3f0f7899 */ /* 0x000fe2000801140d */
[----:B---3--:R-:W-:Y:S01]  /*5910*/  ISETP.NE.AND P1, PT, R0, RZ, PT ;  /* 0x000000ff0000720c */ /* 0x008fe20003f25270 */
[----:B------:R-:W-:Y:S01]  /*5920*/  UMOV UR17, UR13 ;  /* 0x0000000d00117c82 */ /* 0x000fe20008000000 */
[----:B------:R-:W-:Y:S01]  /*5930*/  FMUL.FTZ R97, R97, c[0x0][0x298] ;  /* 0x0000a60061617a20 */ /* 0x000fe20000410000 */
[----:B------:R-:W-:Y:S01]  /*5940*/  @UP0 USHF.R.U32.HI UR17, URZ, UR11, UR19 ;  /* 0x0000000b3f110299 */ /* 0x000fe20008011613 */
[----:B------:R-:W-:Y:S01]  /*5950*/  FMUL.FTZ R98, R98, c[0x0][0x298] ;  /* 0x0000a60062627a20 */ /* 0x000fe20000410000 */
[----:B----4-:R-:W-:Y:S01]  /*5960*/  UIMAD UR11, UR10, UR4, URZ ;  /* 0x000000040a0b72a4 */ /* 0x010fe2000f8e023f */
[----:B------:R-:W-:Y:S01]  /*5970*/  FMUL.FTZ R99, R99, c[0x0][0x298] ;  /* 0x0000a60063637a20 */ /* 0x000fe20000410000 */
[----:B------:R-:W-:Y:S01]  /*5980*/  @UP0 USHF.R.S32.HI UR4, URZ, 0x1f, UR17 ;  /* 0x0000001f3f040899 */ /* 0x000fe20008011411 */
[----:B------:R-:W-:Y:S01]  /*5990*/  FMUL.FTZ R92, R92, c[0x0][0x298] ;  /* 0x0000a6005c5c7a20 */ /* 0x000fe20000410000 */
[----:B------:R-:W-:Y:S01]  /*59a0*/  UMOV UR14, UR13 ;  /* 0x0000000d000e7c82 */ /* 0x000fe20008000000 */
[----:B------:R-:W-:Y:S01]  /*59b0*/  FMUL.FTZ R93, R93, c[0x0][0x298] ;  /* 0x0000a6005d5d7a20 */ /* 0x000fe20000410000 */
[----:B------:R-:W-:Y:S01]  /*59c0*/  @UP0 UMOV UR14, UR17 ;  /* 0x00000011000e0c82 */ /* 0x000fe20008000000 */
[----:B------:R-:W-:Y:S01]  /*59d0*/  FMUL.FTZ R94, R94, c[0x0][0x298] ;  /* 0x0000a6005e5e7a20 */ /* 0x000fe20000410000 */
[----:B-----5:R-:W-:Y:S01]  /*59e0*/  UIMAD UR12, UR7, UR5, URZ ;  /* 0x00000005070c72a4 */ /* 0x020fe2000f8e023f */
        /* <DEDUP_REMOVED lines=47> */
[----:B------:R-:W-:Y:S01]  /*5ce0*/  FMUL.FTZ R127, R127, c[0x0][0x298] ;  /* 0x0000a6007f7f7a20 */ /* 0x000fe20000410000 */
[----:B------:R-:W-:Y:S06]  /*5cf0*/  BAR.SYNC.DEFER_BLOCKING 0x1, 0x100 ;  /* 0x0044000000007b1d */ /* 0x000fec0000010000 */
[----:B------:R-:W-:Y:S05]  /*5d00*/  @P1 BRA `(.L_x_694) ;  /* 0x0000005000001947 */ /* 0x000fea0003800000 */
.L_x_695:
[----:B------:R-:W3:Y:S01]  /*5d10*/  LDG.E.STRONG.GPU R4, [R2.64] ;  /* 0x0000000802047981 */ /* 0x000ee2000c1ef900 */
[----:B------:R-:W-:Y:S01]  /*5d20*/  YIELD ;  /* 0x0000000000007946 */ /* 0x000fe20003800000 */
[----:B---3--:R-:W-:Y:S01]  /*5d30*/  ISETP.NE.AND P0, PT, R4, UR13, PT ;  /* 0x0000000d04007c0c */ /* 0x008fe2000bf05270 */
[----:B------:R-:W-:-:S12]  /*5d40*/  CCTL.IVALL ;  /* 0x00000000ff00798f */ /* 0x000fd80002000000 */
[----:B------:R-:W-:Y:S05]  /*5d50*/  @P0 BRA `(.L_x_695) ;  /* 0xffffffb000000947 */ /* 0x000fea000383ffff */
.L_x_694:
[----:B------:R-:W-:Y:S05]  /*5d60*/  BSYNC B0 ;  /* 0x0000000000007941 */ /* 0x000fea0003800000 */
.L_x_693:
[----:B--2---:R-:W-:Y:S01]  /*5d70*/  MOV R5, 0xffffffff ;  /* 0xffffffff00057802 */ /* 0x004fe20000000f00 */
[----:B------:R-:W-:Y:S05]  /*5d80*/  BRA.CONV ~URZ, `(.L_x_696) ;  /* 0x000000237f007947 */ /* 0x000fea000b800000 */
[----:B------:R-:W-:Y:S02]  /*5d90*/  MOV R6, 0x5db0 ;  /* 0x00005db000067802 */ /* 0x000fe40000000f00 */
[----:B------:R-:W-:Y:S05]  /*5da0*/  CALL.REL.NOINC `($__internal_6_$__cuda_sm70_warpsync) ;  /* 0x00000b2000007944 */ /* 0x000fea0003c00000 */
.L_x_696:
[----:B------:R-:W-:Y:S01]  /*5db0*/  UIMAD UR4, UR10, 0x3000, URZ ;  /* 0x000030000a0478a4 */ /* 0x000fe2000f8e023f */
[----:B------:R-:W1:Y:S01]  /*5dc0*/  S2R R4, SR_CTAID.Z ;  /* 0x0000000000047919 */ /* 0x000e620000002700 */
[----:B------:R-:W-:Y:S01]  /*5dd0*/  IMAD.U32 R6, RZ, RZ, UR14 ;  /* 0x0000000eff067e24 */ /* 0x000fe2000f8e00ff */
[----:B------:R-:W-:-:S06]  /*5de0*/  NOP ;  /* 0x0000000000007918 */ /* 0x000fcc0000000000 */
[----:B------:R-:W-:Y:S01]  /*5df0*/  USHF.R.S32.HI UR16, URZ, 0x1f, UR4 ;  /* 0x0000001f3f107899 */ /* 0x000fe20008011404 */
[C---:B------:R-:W-:Y:S01]  /*5e00*/  IADD3 R8, P0, R0.reuse, UR4, RZ ;  /* 0x0000000400087c10 */ /* 0x040fe2000ff1e0ff */
[----:B------:R-:W-:Y:S01]  /*5e10*/  IMAD.U32 R7, RZ, RZ, UR15 ;  /* 0x0000000fff077e24 */ /* 0x000fe2000f8e00ff */
[----:B------:R-:W-:Y:S02]  /*5e20*/  ULDC.64 UR4, c[0x0][0x328] ;  /* 0x0000ca0000047ab9 */ /* 0x000fe40000000a00 */
[----:B------:R-:W-:Y:S01]  /*5e30*/  UIMAD UR4, UR15, UR4, URZ ;  /* 0x000000040f0472a4 */ /* 0x000fe2000f8e023f */
[----:B------:R-:W-:-:S03]  /*5e40*/  LEA.HI.X.SX32 R9, R0, UR16, 0x1, P0 ;  /* 0x0000001000097c11 */ /* 0x000fc600080f0eff */
[----:B------:R-:W-:Y:S02]  /*5e50*/  UIMAD UR16, UR14, UR5, UR4 ;  /* 0x000000050e1072a4 */ /* 0x000fe4000f8e0204 */
[----:B------:R-:W-:Y:S01]  /*5e60*/  IMAD.WIDE.U32 R6, R6, c[0x0][0x328], R8 ;  /* 0x0000ca0006067a25 */ /* 0x000fe200078e0008 */
[----:B------:R-:W-:Y:S02]  /*5e70*/  ULDC.64 UR4, c[0x0][0x330] ;  /* 0x0000cc0000047ab9 */ /* 0x000fe40000000a00 */
        /* <DEDUP_REMOVED lines=57> */
[----:B-1----:R-:W-:Y:S05]  /*6210*/  CALL.REL.NOINC `($__internal_6_$__cuda_sm70_warpsync) ;  /* 0x000006b000007944 */ /* 0x002fea0003c00000 */
.L_x_697:
        /* <DEDUP_REMOVED lines=12> */
.L_x_699:
[----:B------:R-:W-:Y:S05]  /*62e0*/  BSYNC B0 ;  /* 0x0000000000007941 */ /* 0x000fea0003800000 */
.L_x_698:
[----:B------:R-:W-:Y:S01]  /*62f0*/  ULDC.64 UR4, c[0x0][0x348] ;  /* 0x0000d20000047ab9 */ /* 0x000fe20000000a00 */
[----:B------:R-:W-:Y:S01]  /*6300*/  BSSY B0, `(.L_x_700) ;  /* 0x000000b000007945 */ /* 0x000fe20003800000 */
[----:B------:R-:W-:-:S04]  /*6310*/  UIADD3 UR4, UP0, UR11, UR4, URZ ;  /* 0x000000040b047290 */ /* 0x000fc8000ff1e03f */
[----:B------:R-:W-:Y:S02]  /*6320*/  UIADD3.X UR5, UR12, UR5, URZ, UP0, !UPT ;  /* 0x000000050c057290 */ /* 0x000fe400087fe43f */
[----:B--2---:R-:W-:-:S04]  /*6330*/  MOV R2, UR4 ;  /* 0x0000000400027c02 */ /* 0x004fc80008000f00 */
[----:B------:R-:W-:Y:S01]  /*6340*/  MOV R3, UR5 ;  /* 0x0000000500037c02 */ /* 0x000fe20008000f00 */
[----:B------:R-:W-:Y:S05]  /*6350*/  @P1 BRA `(.L_x_701) ;  /* 0x0000005000001947 */ /* 0x000fea0003800000 */
.L_x_702:
[----:B------:R-:W2:Y:S01]  /*6360*/  LDG.E.STRONG.GPU R0, [R2.64] ;  /* 0x0000000802007981 */ /* 0x000ea2000c1ef900 */
[----:B------:R-:W-:Y:S01]  /*6370*/  YIELD ;  /* 0x0000000000007946 */ /* 0x000fe20003800000 */
[----:B--2---:R-:W-:Y:S01]  /*6380*/  ISETP.NE.AND P0, PT, R0, UR13, PT ;  /* 0x0000000d00007c0c */ /* 0x004fe2000bf05270 */
[----:B------:R-:W-:-:S12]  /*6390*/  CCTL.IVALL ;  /* 0x00000000ff00798f */ /* 0x000fd80002000000 */
[----:B------:R-:W-:Y:S05]  /*63a0*/  @P0 BRA `(.L_x_702) ;  /* 0xffffffb000000947 */ /* 0x000fea000383ffff */
.L_x_701:
[----:B------:R-:W-:Y:S05]  /*63b0*/  BSYNC B0 ;  /* 0x0000000000007941 */ /* 0x000fea0003800000 */
.L_x_700:
[----:B------:R-:W-:Y:S05]  /*63c0*/  BRA.CONV ~URZ, `(.L_x_703) ;  /* 0x000000237f007947 */ /* 0x000fea000b800000 */
[----:B------:R-:W-:Y:S02]  /*63d0*/  MOV R6, 0x63f0 ;  /* 0x000063f000067802 */ /* 0x000fe40000000f00 */
[----:B-1----:R-:W-:Y:S05]  /*63e0*/  CALL.REL.NOINC `($__internal_6_$__cuda_sm70_warpsync) ;  /* 0x000004e000007944 */ /* 0x002fea0003c00000 */
.L_x_703:
[----:B------:R-:W-:Y:S01]  /*63f0*/  ULDC.64 UR4, c[0x0][0x300] ;  /* 0x0000c00000047ab9 */ /* 0x000fe20000000a00 */
[----:B------:R-:W-:Y:S01]  /*6400*/  IMAD.U32 R6, RZ, RZ, UR14 ;  /* 0x0000000eff067e24 */ /* 0x000fe2000f8e00ff */
        /* <DEDUP_REMOVED lines=63> */
[----:B-12---:R-:W-:Y:S05]  /*6800*/  CALL.REL.NOINC `($__internal_6_$__cuda_sm70_warpsync) ;  /* 0x000000c000007944 */ /* 0x006fea0003c00000 */
.L_x_704:
        /* <DEDUP_REMOVED lines=12> */
        .weak           $__internal_6_$__cuda_sm70_warpsync
        .type           $__internal_6_$__cuda_sm70_warpsync,@function
        .size           $__internal_6_$__cuda_sm70_warpsync,(.L_x_1414 - $__internal_6_$__cuda_sm70_warpsync)
$__internal_6_$__cuda_sm70_warpsync:
[----:B------:R-:W-:Y:S01]  /*68d0*/  MOV R7, 0x0 ;  /* 0x0000000000077802 */ /* 0x000fe20000000f00 */
[----:B------:R-:W-:Y:S04]  /*68e0*/  WARPSYNC R5 ;  /* 0x0000000500007348 */ /* 0x000fe80003800000 */
[----:B------:R-:W-:Y:S05]  /*68f0*/  RET.REL.NODEC R6 `(_ZN7cutlass13device_kernelIN5flash19enable_sm80_to_sm89INS1_16FlashAttnBwdSm80INS1_25CollectiveMainloopBwdSm80ILi2ELi2EN4cute5tupleIJNS5_1CILi64EEENS7_ILi128EEENS7_ILi96EEEEEENS_10bfloat16_tEfNS_4arch4Sm80ELb0ELb0ELb1ELb0ELb1ELb0ELb0ELb0ELi2ELi2ELi4ELi2ELb0EEENS1_24CollectiveEpilogueBwdGQAISB_fSE_Li256ELb0ELb1EEENS1_19SingleTileSchedulerILb0ELb0ELb0ELi128EEEEEEEEEvNT_6ParamsE) ;  /* 0xffff970006007950 */ /* 0x000fea0003c3ffff */
.L_x_705:
        /* <DEDUP_REMOVED lines=16> */
.L_x_1414:


//--------------------- .text._ZN7cutlass13device_kernelIN5flash19enable_sm80_to_sm89INS1_16FlashAttnBwdSm80INS1_25CollectiveMainloopBwdSm80ILi2ELi2EN4cute5tupleIJNS5_1CILi64EEENS7_ILi128EEENS7_ILi96EEEEEENS_10bfloat16_tEfNS_4arch4Sm80ELb0ELb0ELb1ELb1ELb0ELb0ELb0ELb0ELi2ELi2ELi4ELi2ELb0EEENS1_21CollectiveEpilogueBwdISB_SC_SE_Li256ELb1ELb0ELi2EEENS1_19SingleTileSchedulerILb1ELb0ELb0ELi128EEEEEEEEEvNT_6ParamsE --------------------------
	.section	.text._ZN7cutlass13device_kernelIN5flash19enable_sm80_to_sm89INS1_16FlashAttnBwdSm80INS1_25CollectiveMainloopBwdSm80ILi2ELi2EN4cute5tupleIJNS5_1CILi64EEENS7_ILi128EEENS7_ILi96EEEEEENS_10bfloat16_tEfNS_4arch4Sm80ELb0ELb0ELb1ELb1ELb0ELb0ELb0ELb0ELi2ELi2ELi4ELi2ELb0EEENS1_21CollectiveEpilogueBwdISB_SC_SE_Li256ELb1ELb0ELi2EEENS1_19SingleTileSchedulerILb1ELb0ELb0ELi128EEEEEEEEEvNT_6ParamsE,"ax",@progbits
	.sectioninfo	@"SHI_REGISTERS=255"
	.align	128
.text._ZN7cutlass13device_kernelIN5flash19enable_sm80_to_sm89INS1_16FlashAttnBwdSm80INS1_25CollectiveMainloopBwdSm80ILi2ELi2EN4cute5tupleIJNS5_1CILi64EEENS7_ILi128EEENS7_ILi96EEEEEENS_10bfloat16_tEfNS_4arch4Sm80ELb0ELb0ELb1ELb1ELb0ELb0ELb0ELb0ELi2ELi2ELi4ELi2ELb0EEENS1_21CollectiveEpilogueBwdISB_SC_SE_Li256ELb1ELb0ELi2EEENS1_19SingleTileSchedulerILb1ELb0ELb0ELi128EEEEEEEEEvNT_6ParamsE:
        .type           _ZN7cutlass13device_kernelIN5flash19enable_sm80_to_sm89INS1_16FlashAttnBwdSm80INS1_25CollectiveMainloopBwdSm80ILi2ELi2EN4cute5tupleIJNS5_1CILi64EEENS7_ILi128EEENS7_ILi96EEEEEENS_10bfloat16_tEfNS_4arch4Sm80ELb0ELb0ELb1ELb1ELb0ELb0ELb0ELb0ELi2ELi2ELi4ELi2ELb0EEENS1_21CollectiveEpilogueBwdISB_SC_SE_Li256ELb1ELb0ELi2EEENS1_19SingleTileSchedulerILb1ELb0ELb0ELi128EEEEEEEEEvNT_6ParamsE,@function
        .size           _ZN7cutlass13device_kernelIN5flash19enable_sm80_to_sm89INS1_16FlashAttnBwdSm80INS1_25CollectiveMainloopBwdSm80ILi2ELi2EN4cute5tupleIJNS5_1CILi64EEENS7_ILi128EEENS7_ILi96EEEEEENS_10bfloat16_tEfNS_4arch4Sm80ELb0ELb0ELb1ELb1ELb0ELb0ELb0ELb0ELi2ELi2ELi4ELi2ELb0EEENS1_21CollectiveEpilogueBwdISB_SC_SE_Li256ELb1ELb0ELi2EEENS1_19SingleTileSchedulerILb1ELb0ELb0ELi128EEEEEEEEEvNT_6ParamsE,(.L_x_1416 - _ZN7cutlass13device_kernelIN5flash19enable_sm80_to_sm89INS1_16FlashAttnBwdSm80INS1_25CollectiveMainloopBwdSm80ILi2ELi2EN4cute5tupleIJNS5_1CILi64EEENS7_ILi128EEENS7_ILi96EEEEEENS_10bfloat16_tEfNS_4arch4Sm80ELb0ELb0ELb1ELb1ELb0ELb0ELb0ELb0ELi2ELi2ELi4ELi2ELb0EEENS1_21CollectiveEpilogueBwdISB_SC_SE_Li256ELb1ELb0ELi2EEENS1_19SingleTileSchedulerILb1ELb0ELb0ELi128EEEEEEEEEvNT_6ParamsE)
        .other          _ZN7cutlass13device_kernelIN5flash19enable_sm80_to_sm89INS1_16FlashAttnBwdSm80INS1_25CollectiveMainloopBwdSm80ILi2ELi2EN4cute5tupleIJNS5_1CILi64EEENS7_ILi128EEENS7_ILi96EEEEEENS_10bfloat16_tEfNS_4arch4Sm80ELb0ELb0ELb1ELb1ELb0ELb0ELb0ELb0ELi2ELi2ELi4ELi2ELb0EEENS1_21CollectiveEpilogueBwdISB_SC_SE_Li256ELb1ELb0ELi2EEENS1_19SingleTileSchedulerILb1ELb0ELb0ELi128EEEEEEEEEvNT_6ParamsE,@"STO_CUDA_ENTRY STV_DEFAULT"
_ZN7cutlass13device_kernelIN5flash19enable_sm80_to_sm89INS1_16FlashAttnBwdSm80INS1_25CollectiveMainloopBwdSm80ILi2ELi2EN4cute5tupleIJNS5_1CILi64EEENS7_ILi128EEENS7_ILi96EEEEEENS_10bfloat16_tEfNS_4arch4Sm80ELb0ELb0ELb1ELb1ELb0ELb0ELb0ELb0ELi2ELi2ELi4ELi2ELb0EEENS1_21CollectiveEpilogueBwdISB_SC_SE_Li256ELb1ELb0ELi2EEENS1_19SingleTileSchedulerILb1ELb0ELb0ELi128EEEEEEEEEvNT_6ParamsE:
[----:B------:R-:W-:Y:S02]  /*0000*/  MOV R1, c[0x0][0x28] ;  /* 0x00000a0000017a02 */ /* 0x000fe40000000f00 */
[----:B------:R-:W1:Y:S01]  /*0010*/  S2R R2, SR_TID.X ;  /* 0x0000000000027919 */ /* 0x000e620000002100 */
[----:B------:R-:W-:Y:S01]  /*0020*/  MOV R10, 0x4 ;  /* 0x00000004000a7802 */ /* 0x000fe20000000f00 */
[----:B------:R-:W-:Y:S02]  /*0030*/  ULDC.64 UR14, c[0x0][0x118] ;  /* 0x00004600000e7ab9 */ /* 0x000fe40000000a00 */
[----:B------:R-:W2:Y:S04]  /*0040*/  S2R R193, SR_CTAID.Z ;  /* 0x0000000000c17919 */ /* 0x000ea80000002700 */
[----:B------:R-:W3:Y:S04]  /*0050*/  S2R R3, SR_CTAID.X ;  /* 0x0000000000037919 */ /* 0x000ee80000002500 */
[----:B------:R-:W4:Y:S01]  /*0060*/  S2R R0, SR_CTAID.Y ;  /* 0x0000000000007919 */ /* 0x000f220000002600 */
[----:B-1----:R-:W-:-:S05]  /*0070*/  SHF.R.U32.HI R6, RZ, 0x5, R2 ;  /* 0x00000005ff067819 */ /* 0x002fca0000011602 */
[----:B------:R-:W1:Y:S02]  /*0080*/  SHFL.IDX PT, R4, R6, RZ, 0x1f ;  /* 0x00001fff06047589 */ /* 0x000e6400000e0000 */
[----:B-1----:R-:W-:Y:S01]  /*0090*/  ISETP.NE.AND P0, PT, R4, RZ, PT ;  /* 0x000000ff0400720c */ /* 0x002fe20003f05270 */
[----:B--2---:R-:W-:-:S12]  /*00a0*/  IMAD.WIDE R4, R193, R10, c[0x0][0x3c0] ;  /* 0x0000f000c1047625 */ /* 0x004fd800078e020a */
[----:B------:R-:W-:Y:S05]  /*00b0*/  @!P0 BRA `(.L_x_706) ;  /* 0x0000012000008947 */ /* 0x000fea0003800000 */
[----:B---34-:R-:W-:-:S04]  /*00c0*/  ISETP.NE.U32.AND P0, PT, RZ, c[0x0][0x3c0], PT ;  /* 0x0000f000ff007a0c */ /* 0x018fc80003f05070 */
[----:B------:R-:W-:-:S13]  /*00d0*/  ISETP.NE.AND.EX P0, PT, RZ, c[0x0][0x3c4], PT, P0 ;  /* 0x0000f100ff007a0c */ /* 0x000fda0003f05300 */
[----:B------:R-:W-:Y:S05]  /*00e0*/  @!P0 BRA `(.L_x_707) ;  /* 0x0000002000008947 */ /* 0x000fea0003800000 */
[----:B------:R1:W5:Y:S01]  /*00f0*/  LDG.E R5, [R4.64] ;  /* 0x0000000e04057981 */ /* 0x000362000c1e1900 */
[----:B------:R-:W-:Y:S05]  /*0100*/  BRA `(.L_x_708) ;  /* 0x0000009000007947 */ /* 0x000fea0003800000 */
.L_x_707:
        /* <DEDUP_REMOVED lines=8> */
.L_x_709:
[----:B------:R-:W-:Y:S02]  /*0190*/  MOV R5, c[0x0][0x3a4] ;  /* 0x0000e90000057a02 */ /* 0x000fe40000000f00 */
.L_x_708:
[----:B-1----:R-:W-:-:S05]  /*01a0*/  IMAD.SHL.U32 R4, R3, 0x80, RZ ;  /* 0x0000008003047824 */ /* 0x002fca00078e00ff */
[----:B-----5:R-:W-:-:S04]  /*01b0*/  ISETP.GE.AND P0, PT, R4, R5, PT ;  /* 0x000000050400720c */ /* 0x020fc80003f06270 */
[----:B------:R-:W-:Y:S01]  /*01c0*/  SEL R193, R193, 0xffffffff, !P0 ;  /* 0xffffffffc1c17807 */ /* 0x000fe20004000000 */
[----:B------:R-:W-:Y:S05]  /*01d0*/  BRA `(.L_x_710) ;  /* 0x0000011000007947 */ /* 0x000fea0003800000 */
.L_x_706:
[----:B---34-:R-:W-:-:S04]  /*01e0*/  ISETP.NE.U32.AND P0, PT, RZ, c[0x0][0x3c0], PT ;  /* 0x0000f000ff007a0c */ /* 0x018fc80003f05070 */
[----:B------:R-:W-:-:S13]  /*01f0*/  ISETP.NE.AND.EX P0, PT, RZ, c[0x0][0x3c4], PT, P0 ;  /* 0x0000f100ff007a0c */ /* 0x000fda0003f05300 */
[----:B------:R-:W-:Y:S05]  /*0200*/  @!P0 BRA `(.L_x_711) ;  /* 0x0000002000008947 */ /* 0x000fea0003800000 */
[----:B------:R1:W5:Y:S01]  /*0210*/  LDG.E R5, [R4.64] ;  /* 0x0000000e04057981 */ /* 0x000362000c1e1900 */
[----:B------:R-:W-:Y:S05]  /*0220*/  BRA `(.L_x_712) ;  /* 0x0000009000007947 */ /* 0x000fea0003800000 */
.L_x_711:
        /* <DEDUP_REMOVED lines=8> */
.L_x_713:
[----:B------:R-:W-:Y:S02]  /*02b0*/  MOV R5, c[0x0][0x3a4] ;  /* 0x0000e90000057a02 */ /* 0x000fe40000000f00 */
.L_x_712:
[----:B-1----:R-:W-:-:S05]  /*02c0*/  IMAD.SHL.U32 R4, R3, 0x80, RZ ;  /* 0x0000008003047824 */ /* 0x002fca00078e00ff */
[----:B-----5:R-:W-:-:S04]  /*02d0*/  ISETP.GE.AND P0, PT, R4, R5, PT ;  /* 0x000000050400720c */ /* 0x020fc80003f06270 */
[----:B------:R-:W-:-:S04]  /*02e0*/  SEL R193, R193, 0xffffffff, !P0 ;  /* 0xffffffffc1c17807 */ /* 0x000fc80004000000 */
.L_x_710:
[----:B------:R-:W-:-:S13]  /*02f0*/  ISETP.GE.AND P0, PT, R193, RZ, PT ;  /* 0x000000ffc100720c */ /* 0x000fda0003f06270 */
        /* <DEDUP_REMOVED lines=8> */
[----:B------:R-:W2:Y:S02]  /*0380*/  @P4 LDG.E R4, [R14.64] ;  /* 0x0000000e0e044981 */ /* 0x000ea4000c1e1900 */
[----:B------:R-:W-:Y:S01]  /*0390*/  @P0 IMAD.WIDE R8, R193, R10, c[0x0][0x2d8] ;  /* 0x0000b600c1080625 */ /* 0x000fe200078e020a */
[----:B------:R-:W-:-:S03]  /*03a0*/  CS2R R6, SRZ ;  /* 0x0000000000067805 */ /* 0x000fc6000001ff00 */
[----:B------:R-:W-:Y:S02]  /*03b0*/  IMAD.MOV.U32 R5, RZ, RZ, RZ ;  /* 0x000000ffff057224 */ /* 0x000fe400078e00ff */
[----:B------:R2:W3:Y:S01]  /*03c0*/  @P0 LDG.E R8, [R8.64] ;  /* 0x0000000e08080981 */ /* 0x0004e2000c1e1900 */
[----:B------:R-:W-:-:S03]  /*03d0*/  IMAD.WIDE R12, R193, R10, c[0x0][0x2d0] ;  /* 0x0000b400c10c7625 */ /* 0x000fc600078e020a */
[----:B------:R1:W5:Y:S04]  /*03e0*/  @P4 LDG.E R5, [R14.64] ;  /* 0x0000000e0e054981 */ /* 0x000368000c1e1900 */
[----:B------:R1:W5:Y:S01]  /*03f0*/  @P3 LDG.E R7, [R12.64] ;  /* 0x0000000e0c073981 */ /* 0x000362000c1e1900 */
[----:B------:R-:W-:Y:S01]  /*0400*/  ULDC UR12, c[0x0][0x168] ;  /* 0x00005a00000c7ab9 */ /* 0x000fe20000000800 */
[----:B--2---:R-:W-:-:S05]  /*0410*/  @P4 IMAD R9, R193, 0x40, R4 ;  /* 0x00000040c1094824 */ /* 0x004fca00078e0204 */
[----:B------:R-:W-:-:S04]  /*0420*/  @P4 SHF.R.S32.HI R4, RZ, 0x1f, R9 ;  /* 0x0000001fff044819 */ /* 0x000fc80000011409 */
[----:B------:R-:W-:Y:S01]  /*0430*/  @P4 LEA.HI R4, R4, R9, RZ, 0x6 ;  /* 0x0000000904044211 */ /* 0x000fe200078f30ff */
[----:B---3--:R1:W2:Y:S03]  /*0440*/  @P0 R2UR UR12, R8 ;  /* 0x00000000080c03c2 */ /* 0x0082a600000e0000 */
[----:B------:R-:W-:Y:S01]  /*0450*/  @P4 LOP3.LUT R6, R4, 0xffffffc0, RZ, 0xc0, !PT ;  /* 0xffffffc004064812 */ /* 0x000fe200078ec0ff */
[----:B------:R-:W-:Y:S01]  /*0460*/  IMAD.MOV.U32 R4, RZ, RZ, c[0x0][0x198] ;  /* 0x00006600ff047624 */ /* 0x000fe200078e00ff */
[----:B------:R-:W-:Y:S05]  /*0470*/  @P0 BRA `(.L_x_714) ;  /* 0x0000006000000947 */ /* 0x000fea0003800000 */
[----:B------:R-:W-:Y:S05]  /*0480*/  @!P4 BRA `(.L_x_714) ;  /* 0x000000500000c947 */ /* 0x000fea0003800000 */
[----:B------:R-:W3:Y:S04]  /*0490*/  LDG.E R9, [R14.64] ;  /* 0x0000000e0e097981 */ /* 0x000ee8000c1e1900 */
[----:B-1----:R-:W4:Y:S01]  /*04a0*/  LDG.E R8, [R14.64+0x4] ;  /* 0x0000040e0e087981 */ /* 0x002f22000c1e1900 */
[----:B--23--:R-:W1:Y:S08]  /*04b0*/  R2UR UR12, R9 ;  /* 0x00000000090c73c2 */ /* 0x00ce7000000e0000 */
[----:B----4-:R-:W1:Y:S02]  /*04c0*/  R2UR UR4, R8 ;  /* 0x00000000080473c2 */ /* 0x010e6400000e0000 */
[----:B-1----:R-:W-:-:S06]  /*04d0*/  UIADD3 UR12, -UR12, UR4, URZ ;  /* 0x000000040c0c7290 */ /* 0x002fcc000fffe13f */
.L_x_714:
[----:B------:R-:W-:-:S04]  /*04e0*/  ISETP.NE.U32.AND P0, PT, RZ, c[0x0][0x2e0], PT ;  /* 0x0000b800ff007a0c */ /* 0x000fc80003f05070 */
[----:B------:R-:W-:-:S13]  /*04f0*/  ISETP.NE.AND.EX P0, PT, RZ, c[0x0][0x2e4], PT, P0 ;  /* 0x0000b900ff007a0c */ /* 0x000fda0003f05300 */
[----:B------:R-:W-:Y:S05]  /*0500*/  @!P0 BRA `(.L_x_715) ;  /* 0x0000003000008947 */ /* 0x000fea0003800000 */
[----:B------:R-:W-:-:S05]  /*0510*/  IMAD.WIDE R10, R193, R10, c[0x0][0x2e0] ;  /* 0x0000b800c10a7625 */ /* 0x000fca00078e020a */
[----:B------:R3:W5:Y:S01]  /*0520*/  LDG.E R4, [R10.64] ;  /* 0x0000000e0a047981 */ /* 0x000762000c1e1900 */
[----:B------:R-:W-:Y:S05]  /*0530*/  BRA `(.L_x_716) ;  /* 0x0000004000007947 */ /* 0x000fea0003800000 */
.L_x_715:
[----:B------:R-:W-:Y:S05]  /*0540*/  @!P3 BRA `(.L_x_716) ;  /* 0x000000300000b947 */ /* 0x000fea0003800000 */
[----:B------:R-:W3:Y:S04]  /*0550*/  LDG.E R4, [R12.64] ;  /* 0x0000000e0c047981 */ /* 0x000ee8000c1e1900 */
[----:B------:R-:W3:Y:S02]  /*0560*/  LDG.E R9, [R12.64+0x4] ;  /* 0x0000040e0c097981 */ /* 0x000ee4000c1e1900 */
[----:B---3--:R-:W-:Y:S02]  /*0570*/  IADD3 R4, -R4, R9, RZ ;  /* 0x0000000904047210 */ /* 0x008fe40007ffe1ff */
.L_x_716:
[----:B--2---:R-:W-:Y:S01]  /*0580*/  UISETP.GE.AND UP0, UPT, UR12, 0x1, UPT ;  /* 0x000000010c00788c */ /* 0x004fe2000bf06270 */
        /* <DEDUP_REMOVED lines=51> */
[----:B---3--:R-:W-:Y:S01]  /*08c0*/  IMAD R10, R6, 0x60, RZ ;  /* 0x00000060060a7824 */ /* 0x008fe200078e02ff */
[----:B-1----:R-:W-:Y:S01]  /*08d0*/  SHF.R.S32.HI R15, RZ, 0x1f, R0 ;  /* 0x0000001fff0f7819 */ /* 0x002fe20000011400 */
[----:B------:R-:W-:Y:S01]  /*08e0*/  IMAD.SHL.U32 R191, R2, 0x4, RZ ;  /* 0x0000000402bf7824 */ /* 0x000fe200078e00ff */
[--C-:B------:R-:W-:Y:S01]  /*08f0*/  SHF.R.S32.HI R9, RZ, 0x1f, R2.reuse ;  /* 0x0000001fff097819 */ /* 0x100fe20000011402 */
[----:B------:R-:W-:Y:S01]  /*0900*/  IMAD.MOV.U32 R11, RZ, RZ, c[0x0][0x248] ;  /* 0x00009200ff0b7624 */ /* 0x000fe200078e00ff */
[CC--:B------:R-:W-:Y:S01]  /*0910*/  IADD3 R8, P0, R10.reuse, R2.reuse, RZ ;  /* 0x000000020a087210 */ /* 0x0c0fe20007f1e0ff */
[----:B------:R-:W-:Y:S01]  /*0920*/  IMAD R13, R15, c[0x0][0x270], RZ ;  /* 0x00009c000f0d7a24 */ /* 0x000fe200078e02ff */
[----:B------:R-:W-:Y:S01]  /*0930*/  SHF.R.S32.HI R17, RZ, 0x1f, R2 ;  /* 0x0000001fff117819 */ /* 0x000fe20000011402 */
[----:B------:R-:W-:Y:S01]  /*0940*/  IMAD.MOV.U32 R185, RZ, RZ, 0x10 ;  /* 0x00000010ffb97424 */ /* 0x000fe200078e00ff */
[----:B------:R-:W-:Y:S01]  /*0950*/  LEA.HI.X.SX32 R9, R10, R9, 0x1, P0 ;  /* 0x000000090a097211 */ /* 0x000fe200000f0eff */
[C---:B------:R-:W-:Y:S01]  /*0960*/  IMAD R32, R0.reuse, c[0x0][0x274], R13 ;  /* 0x00009d0000207a24 */ /* 0x040fe200078e020d */
[----:B------:R-:W-:Y:S01]  /*0970*/  LEA.HI R10, R17, R2, RZ, 0x4 ;  /* 0x00000002110a7211 */ /* 0x000fe200078f20ff */
[----:B------:R-:W-:Y:S01]  /*0980*/  UISETP.GE.AND UP0, UPT, UR12, 0x41, UPT ;  /* 0x000000410c00788c */ /* 0x000fe2000bf06270 */
[----:B------:R-:W-:Y:S01]  /*0990*/  SHF.R.S32.HI R12, RZ, 0x1f, R6 ;  /* 0x0000001fff0c7819 */ /* 0x000fe20000011406 */
[----:B------:R-:W-:Y:S01]  /*09a0*/  IMAD.WIDE.U32 R8, R0, c[0x0][0x238], R8 ;  /* 0x00008e0000087a25 */ /* 0x000fe200078e0008 */
[----:B------:R-:W-:-:S02]  /*09b0*/  IADD3 R22, P0, R191, R6, RZ ;  /* 0x00000006bf167210 */ /* 0x000fc40007f1e0ff */
[----:B------:R-:W-:Y:S02]  /*09c0*/  LEA.HI R19, R17, R2, RZ, 0x2 ;  /* 0x0000000211137211 */ /* 0x000fe400078f10ff */
[----:B------:R-:W-:Y:S02]  /*09d0*/  SHF.R.S32.HI R13, RZ, 0x4, R10 ;  /* 0x00000004ff0d7819 */ /* 0x000fe4000001140a */
[----:B------:R-:W-:Y:S01]  /*09e0*/  ISETP.NE.AND P2, PT, R11, 0x1, PT ;  /* 0x000000010b00780c */ /* 0x000fe20003f45270 */
[----:B------:R-:W-:Y:S01]  /*09f0*/  IMAD.MOV.U32 R11, RZ, RZ, R0 ;  /* 0x000000ffff0b7224 */ /* 0x000fe200078e0000 */
[----:B------:R-:W-:Y:S02]  /*0a00*/  LEA.HI.X.SX32 R23, R191, R12, 0x1, P0 ;  /* 0x0000000cbf177211 */ /* 0x000fe400000f0eff */
[----:B------:R-:W-:Y:S02]  /*0a10*/  SHF.R.S32.HI R192, RZ, 0x2, R19 ;  /* 0x00000002ffc07819 */ /* 0x000fe40000011413 */
[----:B------:R-:W-:Y:S01]  /*0a20*/  LEA.HI R12, R10, R13, RZ, 0x1 ;  /* 0x0000000d0a0c7211 */ /* 0x000fe200078f08ff */
[----:B------:R-:W-:Y:S01]  /*0a30*/  IMAD.WIDE.U32 R20, R0, c[0x0][0x270], R22 ;  /* 0x00009c0000147a25 */ /* 0x000fe200078e0016 */
[----:B------:R-:W-:-:S02]  /*0a40*/  SHF.R.S32.HI R6, RZ, 0x1f, R192 ;  /* 0x0000001fff067819 */ /* 0x000fc400000114c0 */
[----:B-----5:R-:W-:Y:S01]  /*0a50*/  IADD3 R43, P1, R192, R5, RZ ;  /* 0x00000005c02b7210 */ /* 0x020fe20007f3e0ff */
[----:B------:R-:W-:Y:S01]  /*0a60*/  IMAD.IADD R33, R21, 0x1, R32 ;  /* 0x0000000115217824 */ /* 0x000fe200078e0220 */
[----:B------:R-:W-:Y:S01]  /*0a70*/  LOP3.LUT R12, R12, 0xfffffffe, RZ, 0xc0, !PT ;  /* 0xfffffffe0c0c7812 */ /* 0x000fe200078ec0ff */
[----:B------:R-:W-:Y:S01]  /*0a80*/  @P2 IMAD.HI.U32 R14, R0, c[0x0][0x24c], RZ ;  /* 0x00009300000e2a27 */ /* 0x000fe200078e00ff */
[-C--:B------:R-:W-:Y:S02]  /*0a90*/  LEA.HI.X.SX32 R38, R5, R6.reuse, 0x1, P1 ;  /* 0x0000000605267211 */ /* 0x080fe400008f0eff */
[----:B------:R-:W-:Y:S01]  /*0aa0*/  IADD3 R28, P0, R192, R7, RZ ;  /* 0x00000007c01c7210 */ /* 0x000fe20007f1e0ff */
[----:B------:R-:W-:Y:S01]  /*0ab0*/  IMAD.IADD R5, R13, 0x1, -R12 ;  /* 0x000000010d057824 */ /* 0x000fe200078e0a0c */
[----:B------:R-:W-:Y:S01]  /*0ac0*/  LOP3.LUT R13, R19, 0xfffffffc, RZ, 0xc0, !PT ;  /* 0xfffffffc130d7812 */ /* 0x000fe200078ec0ff */
[----:B------:R-:W-:Y:S01]  /*0ad0*/  IMAD.MOV.U32 R32, RZ, RZ, R20 ;  /* 0x000000ffff207224 */ /* 0x000fe200078e0014 */
[----:B------:R-:W-:Y:S01]  /*0ae0*/  LEA.HI.X.SX32 R29, R7, R6, 0x1, P0 ;  /* 0x00000006071d7211 */ /* 0x000fe200000f0eff */
[----:B------:R-:W-:Y:S01]  /*0af0*/  IMAD R7, R15, c[0x0][0x238], RZ ;  /* 0x00008e000f077a24 */ /* 0x000fe200078e02ff */
[----:B------:R-:W-:Y:S01]  /*0b00*/  @P2 SHF.R.U32.HI R11, RZ, c[0x0][0x250], R14 ;  /* 0x00009400ff0b2a19 */ /* 0x000fe2000001160e */
[----:B------:R-:W-:Y:S01]  /*0b10*/  IMAD.IADD R6, R2, 0x1, -R13 ;  /* 0x0000000102067824 */ /* 0x000fe200078e0a0d */
[-C--:B------:R-:W-:Y:S01]  /*0b20*/  LEA.HI R18, R17, R2.reuse, RZ, 0x3 ;  /* 0x0000000211127211 */ /* 0x080fe200078f18ff */
[----:B------:R-:W-:Y:S01]  /*0b30*/  IMAD R21, R15, c[0x0][0x288], RZ ;  /* 0x0000a2000f157a24 */ /* 0x000fe200078e02ff */
[----:B------:R-:W-:Y:S01]  /*0b40*/  SHF.R.S32.HI R20, RZ, 0x1f, R11 ;  /* 0x0000001fff147819 */ /* 0x000fe2000001140b */
[----:B------:R-:W-:Y:S01]  /*0b50*/  IMAD R194, R0, c[0x0][0x23c], R7 ;  /* 0x00008f0000c27a24 */ /* 0x000fe200078e0207 */
[----:B------:R-:W-:Y:S01]  /*0b60*/  LEA.HI R16, R17, R2, RZ, 0x5 ;  /* 0x0000000211107211 */ /* 0x000fe200078f28ff */
[----:B------:R-:W-:-:S02]  /*0b70*/  IMAD.SHL.U32 R12, R6, 0x8, RZ ;  /* 0x00000008060c7824 */ /* 0x000fc400078e00ff */
[C---:B------:R-:W-:Y:S01]  /*0b80*/  IMAD R24, R0.reuse, c[0x0][0x28c], R21 ;  /* 0x0000a30000187a24 */ /* 0x040fe200078e0215 */
[----:B------:R-:W-:Y:S01]  /*0b90*/  SHF.R.S32.HI R37, RZ, 0x5, R16 ;  /* 0x00000005ff257819 */ /* 0x000fe20000011410 */
[----:B------:R-:W-:Y:S01]  /*0ba0*/  IMAD.WIDE.U32 R22, R0, c[0x0][0x288], R22 ;  /* 0x0000a20000167a25 */ /* 0x000fe200078e0016 */
[----:B------:R-:W-:Y:S02]  /*0bb0*/  SHF.R.S32.HI R13, RZ, 0x1f, R12 ;  /* 0x0000001fff0d7819 */ /* 0x000fe4000001140c */
[----:B------:R-:W-:Y:S01]  /*0bc0*/  SEL R21, R193, RZ, !P4 ;  /* 0x000000ffc1157207 */ /* 0x000fe20006000000 */
[----:B------:R-:W-:Y:S01]  /*0bd0*/  IMAD.SHL.U32 R7, R18, 0x8, RZ ;  /* 0x0000000812077824 */ /* 0x000fe200078e00ff */
[----:B------:R-:W-:Y:S01]  /*0be0*/  IADD3 R187, R12, 0x40, RZ ;  /* 0x000000400cbb7810 */ /* 0x000fe20007ffe0ff */
[----:B------:R-:W-:Y:S02]  /*0bf0*/  IMAD.IADD R195, R9, 0x1, R194 ;  /* 0x0000000109c37824 */ /* 0x000fe400078e02c2 */
[----:B------:R-:W-:Y:S01]  /*0c00*/  IMAD R9, R3, -0x80, R4 ;  /* 0xffffff8003097824 */ /* 0x000fe200078e0204 */
[----:B------:R-:W-:Y:S01]  /*0c10*/  LOP3.LUT R7, R7, 0xc0, RZ, 0xc0, !PT ;  /* 0x000000c007077812 */ /* 0x000fe200078ec0ff */
[----:B------:R-:W-:Y:S01]  /*0c20*/  IMAD.WIDE R28, R3, 0x80, R28 ;  /* 0x00000080031c7825 */ /* 0x000fe200078e021c */
[----:B------:R-:W-:-:S02]  /*0c30*/  LEA.HI R3, R19, R192, RZ, 0x1 ;  /* 0x000000c013037211 */ /* 0x000fc400078f08ff */
[----:B------:R-:W-:Y:S01]  /*0c40*/  SHF.R.U32.HI R14, RZ, 0x3, R7 ;  /* 0x00000003ff0e7819 */ /* 0x000fe20000011607 */
[----:B------:R-:W-:Y:S01]  /*0c50*/  IMAD R26, R20, c[0x0][0x1e0], RZ ;  /* 0x00007800141a7a24 */ /* 0x000fe200078e02ff */
[----:B------:R-:W-:Y:S01]  /*0c60*/  LOP3.LUT R3, R3, 0x7fffffe, RZ, 0xc0, !PT ;  /* 0x07fffffe03037812 */ /* 0x000fe200078ec0ff */
[----:B------:R-:W-:Y:S01]  /*0c70*/  IMAD.IADD R25, R23, 0x1, R24 ;  /* 0x0000000117197824 */ /* 0x000fe200078e0218 */
[----:B------:R-:W-:Y:S01]  /*0c80*/  LOP3.LUT R7, R7, 0x18, R12, 0xf8, !PT ;  /* 0x0000001807077812 */ /* 0x000fe200078ef80c */
[----:B------:R-:W-:Y:S01]  /*0c90*/  IMAD.MOV.U32 R24, RZ, RZ, R22 ;  /* 0x000000ffff187224 */ /* 0x000fe200078e0016 */
[----:B------:R-:W-:Y:S01]  /*0ca0*/  SHF.R.S32.HI R19, RZ, 0x1f, R19 ;  /* 0x0000001fff137819 */ /* 0x000fe20000011413 */
[----:B------:R-:W-:Y:S01]  /*0cb0*/  IMAD R26, R11, c[0x0][0x1e4], R26 ;  /* 0x000079000b1a7a24 */ /* 0x000fe200078e021a */
[----:B------:R-:W-:Y:S01]  /*0cc0*/  LOP3.LUT R14, R7, R14, RZ, 0x3c, !PT ;  /* 0x0000000e070e7212 */ /* 0x000fe200078e3cff */
[----:B------:R-:W-:Y:S01]  /*0cd0*/  IMAD.WIDE.U32 R22, R11, c[0x0][0x1e0], R12 ;  /* 0x000078000b167a25 */ /* 0x000fe200078e000c */
[----:B------:R-:W-:-:S03]  /*0ce0*/  LEA.HI R19, R19, R192, RZ, 0x3 ;  /* 0x000000c013137211 */ /* 0x000fc600078f18ff */
[----:B------:R-:W-:Y:S01]  /*0cf0*/  IMAD.MOV.U32 R194, RZ, RZ, R8 ;  /* 0x000000ffffc27224 */ /* 0x000fe200078e0008 */
[----:B------:R-:W-:Y:S01]  /*0d00*/  SHF.R.S32.HI R8, RZ, 0x1f, R193 ;  /* 0x0000001fff087819 */ /* 0x000fe200000114c1 */
[----:B------:R-:W-:Y:S01]  /*0d10*/  IMAD.IADD R27, R23, 0x1, R26 ;  /* 0x00000001171b7824 */ /* 0x000fe200078e021a */
[----:B------:R-:W-:Y:S01]  /*0d20*/  LOP3.LUT R19, R19, 0xfffffff8, RZ, 0xc0, !PT ;  /* 0xfffffff813137812 */ /* 0x000fe200078ec0ff */
[----:B------:R-:W-:Y:S02]  /*0d30*/  IMAD R20, R20, c[0x0][0x1b0], RZ ;  /* 0x00006c0014147a24 */ /* 0x000fe400078e02ff */
[----:B------:R-:W-:Y:S01]  /*0d40*/  IMAD.MOV.U32 R26, RZ, RZ, R22 ;  /* 0x000000ffff1a7224 */ /* 0x000fe200078e0016 */
[----:B------:R-:W-:Y:S01]  /*0d50*/  SEL R22, R8, RZ, !P4 ;  /* 0x000000ff08167207 */ /* 0x000fe20006000000 */
[----:B------:R-:W-:Y:S01]  /*0d60*/  IMAD.IADD R30, R192, 0x1, -R3 ;  /* 0x00000001c01e7824 */ /* 0x000fe200078e0a03 */
[----:B------:R-:W-:Y:S01]  /*0d70*/  SEL R8, R8, RZ, !P3 ;  /* 0x000000ff08087207 */ /* 0x000fe20005800000 */
[----:B------:R-:W-:Y:S01]  /*0d80*/  IMAD R20, R11, c[0x0][0x1b4], R20 ;  /* 0x00006d000b147a24 */ /* 0x000fe200078e0214 */
[----:B------:R-:W-:Y:S01]  /*0d90*/  SEL R3, R193, RZ, !P3 ;  /* 0x000000ffc1037207 */ /* 0x000fe20005800000 */
[----:B------:R-:W-:Y:S01]  /*0da0*/  IMAD.WIDE.U32 R34, R11, c[0x0][0x1b0], R12 ;  /* 0x00006c000b227a25 */ /* 0x000fe200078e000c */
[----:B------:R-:W-:-:S03]  /*0db0*/  ISETP.GE.AND P3, PT, R12, c[0x0][0x1cc], PT ;  /* 0x000073000c007a0c */ /* 0x000fc60003f66270 */
[----:B------:R-:W-:Y:S02]  /*0dc0*/  IMAD R11, R37, 0x8, R30 ;  /* 0x00000008250b7824 */ /* 0x000fe400078e021e */
[C---:B------:R-:W-:Y:S02]  /*0dd0*/  IMAD R4, R22.reuse, c[0x0][0x278], RZ ;  /* 0x00009e0016047a24 */ /* 0x040fe400078e02ff */
[----:B------:R-:W-:Y:S02]  /*0de0*/  IMAD.U32 R11, R11, 0x20, R14 ;  /* 0x000000200b0b7824 */ /* 0x000fe400078e000e */
[----:B------:R-:W-:Y:S02]  /*0df0*/  IMAD R14, R22, c[0x0][0x290], RZ ;  /* 0x0000a400160e7a24 */ /* 0x000fe400078e02ff */
[C---:B------:R-:W-:Y:S02]  /*0e00*/  IMAD R7, R21.reuse, c[0x0][0x27c], R4 ;  /* 0x00009f0015077a24 */ /* 0x040fe400078e0204 */
[----:B------:R-:W-:-:S04]  /*0e10*/  IMAD.WIDE.U32 R32, R21, c[0x0][0x278], R32 ;  /* 0x00009e0015207a25 */ /* 0x000fc800078e0020 */
[----:B------:R-:W-:Y:S01]  /*0e20*/  IMAD R4, R8, c[0x0][0x1e8], RZ ;  /* 0x00007a0008047a24 */ /* 0x000fe200078e02ff */
[----:B------:R-:W-:Y:S01]  /*0e30*/  LEA R198, P0, R32, c[0x0][0x258], 0x2 ;  /* 0x0000960020c67a11 */ /* 0x000fe200078010ff */
[C---:B------:R-:W-:Y:S02]  /*0e40*/  IMAD R14, R21.reuse, c[0x0][0x294], R14 ;  /* 0x0000a500150e7a24 */ /* 0x040fe400078e020e */
[----:B------:R-:W-:-:S04]  /*0e50*/  IMAD.WIDE.U32 R24, R21, c[0x0][0x290], R24 ;  /* 0x0000a40015187a25 */ /* 0x000fc800078e0018 */
[----:B------:R-:W-:Y:S01]  /*0e60*/  IMAD.IADD R7, R33, 0x1, R7 ;  /* 0x0000000121077824 */ /* 0x000fe200078e0207 */
[----:B------:R-:W-:Y:S01]  /*0e70*/  LEA R196, P1, R24, c[0x0][0x280], 0x2 ;  /* 0x0000a00018c47a11 */ /* 0x000fe200078210ff */
[C---:B------:R-:W-:Y:S02]  /*0e80*/  IMAD R4, R3.reuse, c[0x0][0x1ec], R4 ;  /* 0x00007b0003047a24 */ /* 0x040fe400078e0204 */
[----:B------:R-:W-:Y:S01]  /*0e90*/  IMAD.WIDE.U32 R26, R3, c[0x0][0x1e8], R26 ;  /* 0x00007a00031a7a25 */ /* 0x000fe200078e001a */
[----:B------:R-:W-:-:S03]  /*0ea0*/  LEA.HI.X R199, R32, c[0x0][0x25c], R7, 0x2, P0 ;  /* 0x0000970020c77a11 */ /* 0x000fc600000f1407 */
[----:B------:R-:W-:Y:S02]  /*0eb0*/  IMAD.IADD R14, R25, 0x1, R14 ;  /* 0x00000001190e7824 */ /* 0x000fe400078e020e */
[----:B------:R-:W-:Y:S02]  /*0ec0*/  IMAD.IADD R35, R35, 0x1, R20 ;  /* 0x0000000123237824 */ /* 0x000fe400078e0214 */
[----:B------:R-:W-:Y:S01]  /*0ed0*/  IMAD R8, R8, c[0x0][0x1b8], RZ ;  /* 0x00006e0008087a24 */ /* 0x000fe200078e02ff */
[----:B------:R-:W-:Y:S01]  /*0ee0*/  LEA.HI.X R197, R24, c[0x0][0x284], R14, 0x2, P1 ;  /* 0x0000a10018c57a11 */ /* 0x000fe200008f140e */
[----:B------:R-:W-:Y:S01]  /*0ef0*/  IMAD.IADD R27, R27, 0x1, R4 ;  /* 0x000000011b1b7824 */ /* 0x000fe200078e0204 */
[----:B------:R-:W-:Y:S01]  /*0f00*/  IADD3 R4, R12, 0x20, RZ ;  /* 0x000000200c047810 */ /* 0x000fe20007ffe0ff */
[----:B------:R-:W-:Y:S01]  /*0f10*/  IMAD R7, R29, c[0x0][0x1d8], RZ ;  /* 0x000076001d077a24 */ /* 0x000fe200078e02ff */
[----:B------:R-:W-:Y:S01]  /*0f20*/  ISETP.GE.AND P1, PT, R187, c[0x0][0x1cc], PT ;  /* 0x00007300bb007a0c */ /* 0x000fe20003f26270 */
[C---:B------:R-:W-:Y:S01]  /*0f30*/  IMAD R8, R3.reuse, c[0x0][0x1bc], R8 ;  /* 0x00006f0003087a24 */ /* 0x040fe200078e0208 */
[----:B------:R-:W-:Y:S01]  /*0f40*/  ISETP.GE.AND P2, PT, R4, c[0x0][0x1cc], PT ;  /* 0x0000730004007a0c */ /* 0x000fe20003f46270 */
[----:B------:R-:W-:-:S04]  /*0f50*/  IMAD.WIDE.U32 R34, R3, c[0x0][0x1b8], R34 ;  /* 0x00006e0003227a25 */ /* 0x000fc800078e0022 */
[----:B------:R-:W-:Y:S02]  /*0f60*/  IMAD.IADD R14, R9, 0x1, -R192 ;  /* 0x00000001090e7824 */ /* 0x000fe400078e0ac0 */
[C---:B------:R-:W-:Y:S02]  /*0f70*/  IMAD R7, R28.reuse, c[0x0][0x1dc], R7 ;  /* 0x000077001c077a24 */ /* 0x040fe400078e0207 */
[----:B------:R-:W-:Y:S01]  /*0f80*/  IMAD.WIDE.U32 R30, R28, c[0x0][0x1d8], R26 ;  /* 0x000076001c1e7a25 */ /* 0x000fe200078e001a */
[C---:B------:R-:W-:Y:S02]  /*0f90*/  ISETP.LT.OR P6, PT, R14.reuse, 0x1, P3 ;  /* 0x000000010e00780c */ /* 0x040fe40001fc1670 */
[----:B------:R-:W-:Y:S01]  /*0fa0*/  ISETP.LT.OR P5, PT, R14, 0x1, P2 ;  /* 0x000000010e00780c */ /* 0x000fe200017a1670 */
[----:B------:R-:W-:Y:S01]  /*0fb0*/  IMAD R3, R29, c[0x0][0x1a8], RZ ;  /* 0x00006a001d037a24 */ /* 0x000fe200078e02ff */
[----:B------:R-:W-:Y:S01]  /*0fc0*/  LEA R26, P0, R30, c[0x0][0x1c0], 0x1 ;  /* 0x000070001e1a7a11 */ /* 0x000fe200078008ff */
[----:B------:R-:W-:Y:S01]  /*0fd0*/  IMAD.IADD R35, R35, 0x1, R8 ;  /* 0x0000000123237824 */ /* 0x000fe200078e0208 */
[C---:B------:R-:W-:Y:S01]  /*0fe0*/  ISETP.LT.OR P4, PT, R14.reuse, 0x1, P1 ;  /* 0x000000010e00780c */ /* 0x040fe20000f81670 */
[----:B------:R-:W-:Y:S01]  /*0ff0*/  IMAD.IADD R7, R31, 0x1, R7 ;  /* 0x000000011f077824 */ /* 0x000fe200078e0207 */
[C---:B------:R-:W-:Y:S01]  /*1000*/  ISETP.LT.OR P3, PT, R14.reuse, 0x41, P3 ;  /* 0x000000410e00780c */ /* 0x040fe20001f61670 */
[----:B------:R-:W-:Y:S01]  /*1010*/  IMAD.MOV.U32 R23, RZ, RZ, c[0x0][0x1d8] ;  /* 0x00007600ff177624 */ /* 0x000fe200078e00ff */
[----:B------:R-:W-:Y:S01]  /*1020*/  ISETP.LT.OR P2, PT, R14, 0x41, P2 ;  /* 0x000000410e00780c */ /* 0x000fe20001741670 */
[----:B------:R-:W-:Y:S01]  /*1030*/  IMAD R3, R28, c[0x0][0x1ac], R3 ;  /* 0x00006b001c037a24 */ /* 0x000fe200078e0203 */
[----:B------:R-:W-:Y:S01]  /*1040*/  LEA.HI.X R27, R30, c[0x0][0x1c4], R7, 0x1, P0 ;  /* 0x000071001e1b7a11 */ /* 0x000fe200000f0c07 */
[----:B------:R-:W-:Y:S01]  /*1050*/  IMAD.WIDE.U32 R28, R28, c[0x0][0x1a8], R34 ;  /* 0x00006a001c1c7a25 */ /* 0x000fe200078e0022 */
[----:B------:R-:W-:-:S02]  /*1060*/  ISETP.LT.OR P1, PT, R14, 0x41, P1 ;  /* 0x000000410e00780c */ /* 0x000fc40000f21670 */
[----:B------:R-:W-:Y:S01]  /*1070*/  LEA R24, P0, R23, R26, 0x7 ;  /* 0x0000001a17187211 */ /* 0x000fe200078038ff */
[----:B------:R-:W-:Y:S01]  /*1080*/  IMAD.MOV.U32 R7, RZ, RZ, c[0x0][0x1dc] ;  /* 0x00007700ff077624 */ /* 0x000fe200078e00ff */
[----:B------:R-:W-:Y:S01]  /*1090*/  LEA.HI R8, R17, R2, RZ, 0x6 ;  /* 0x0000000211087211 */ /* 0x000fe200078f30ff */
[----:B------:R-:W-:Y:S01]  /*10a0*/  IMAD.IADD R3, R29, 0x1, R3 ;  /* 0x000000011d037824 */ /* 0x000fe200078e0203 */
[----:B------:R-:W-:Y:S01]  /*10b0*/  LOP3.LUT R29, R18, 0xfffffff8, RZ, 0xc0, !PT ;  /* 0xfffffff8121d7812 */ /* 0x000fe200078ec0ff */
[----:B------:R-:W-:Y:S01]  /*10c0*/  IMAD.SHL.U32 R11, R11, 0x2, RZ ;  /* 0x000000020b0b7824 */ /* 0x000fe200078e00ff */
[----:B------:R-:W-:Y:S01]  /*10d0*/  LEA.HI.X R25, R23, R27, R7, 0x7, P0 ;  /* 0x0000001b17197211 */ /* 0x000fe200000f3c07 */
[----:B------:R-:W-:Y:S01]  /*10e0*/  IMAD.MOV.U32 R7, RZ, RZ, c[0x0][0x1a8] ;  /* 0x00006a00ff077624 */ /* 0x000fe200078e00ff */
[----:B------:R-:W-:Y:S01]  /*10f0*/  LEA R34, P0, R28, c[0x0][0x190], 0x1 ;  /* 0x000064001c227a11 */ /* 0x000fe200078008ff */
[----:B------:R-:W-:Y:S01]  /*1100*/  IMAD.IADD R29, R2, 0x1, -R29 ;  /* 0x00000001021d7824 */ /* 0x000fe200078e0a1d */
[----:B------:R-:W-:Y:S01]  /*1110*/  @!PT LDS RZ, [RZ] ;  /* 0x00000000fffff984 */ /* 0x000fe20000000800 */
[----:B------:R-:W-:Y:S01]  /*1120*/  @!PT LDS RZ, [RZ] ;  /* 0x00000000fffff984 */ /* 0x000fe20000000800 */
[----:B------:R-:W-:Y:S01]  /*1130*/  @!PT LDS RZ, [RZ] ;  /* 0x00000000fffff984 */ /* 0x000fe20000000800 */
[----:B------:R1:W-:Y:S01]  /*1140*/  LDGSTS.E.BYPASS.LTC128B.128 [R11+0x6080], [R26.64], !P6 ;  /* 0x060800001a0b7fae */ /* 0x0003e2000f101d4e */
[----:B------:R-:W-:Y:S01]  /*1150*/  SHF.R.S32.HI R8, RZ, 0x6, R8 ;  /* 0x00000006ff087819 */ /* 0x000fe20000011408 */
[----:B------:R-:W-:Y:S01]  /*1160*/  IMAD R40, R38, c[0x0][0x178], RZ ;  /* 0x00005e0026287a24 */ /* 0x000fe200078e02ff */
[----:B------:R-:W-:Y:S01]  /*1170*/  LEA.HI.X R35, R28, c[0x0][0x194], R3, 0x1, P0 ;  /* 0x000065001c237a11 */ /* 0x000fe200000f0c03 */
[----:B------:R1:W-:Y:S01]  /*1180*/  LDGSTS.E.BYPASS.LTC128B.128 [R11+0x8080], [R26.64+0x40], !P5 ;  /* 0x080800401a0b7fae */ /* 0x0003e2000e901d4e */
[----:B------:R-:W-:Y:S01]  /*1190*/  LEA.HI R20, R29, R29, RZ, 0x1 ;  /* 0x0000001d1d147211 */ /* 0x000fe200078f08ff */
[----:B------:R-:W-:Y:S01]  /*11a0*/  IMAD.MOV.U32 R3, RZ, RZ, c[0x0][0x1ac] ;  /* 0x00006b00ff037624 */ /* 0x000fe200078e00ff */
[----:B------:R-:W-:Y:S01]  /*11b0*/  ISETP.GE.AND P0, PT, R12, c[0x0][0x19c], PT ;  /* 0x000067000c007a0c */ /* 0x000fe20003f06270 */
[----:B------:R1:W-:Y:S01]  /*11c0*/  LDGSTS.E.BYPASS.LTC128B.128 [R11+0xa080], [R26.64+0x80], !P4 ;  /* 0x0a0800801a0b7fae */ /* 0x0003e2000e101d4e */
[----:B------:R-:W-:Y:S01]  /*11d0*/  ISETP.GE.AND P5, PT, R4, c[0x0][0x19c], PT ;  /* 0x0000670004007a0c */ /* 0x000fe20003fa6270 */
[----:B------:R-:W-:Y:S01]  /*11e0*/  IMAD R184, R5, 0x4, R8 ;  /* 0x0000000405b87824 */ /* 0x000fe200078e0208 */
[----:B------:R-:W-:Y:S01]  /*11f0*/  ISETP.GE.AND P4, PT, R187, c[0x0][0x19c], PT ;  /* 0x00006700bb007a0c */ /* 0x000fe20003f86270 */
[----:B------:R2:W-:Y:S01]  /*1200*/  LDGSTS.E.BYPASS.LTC128B.128 [R11+0x7080], [R24.64], !P3 ;  /* 0x07080000180b7fae */ /* 0x0005e2000d901d4e */
[----:B------:R-:W-:Y:S01]  /*1210*/  ISETP.LT.OR P6, PT, R14, 0x1, P0 ;  /* 0x000000010e00780c */ /* 0x000fe200007c1670 */
[----:B------:R-:W-:Y:S01]  /*1220*/  IMAD R38, R38, c[0x0][0x208], RZ ;  /* 0x0000820026267a24 */ /* 0x000fe200078e02ff */
[C---:B------:R-:W-:Y:S01]  /*1230*/  ISETP.LT.OR P3, PT, R14.reuse, 0x1, P5 ;  /* 0x000000010e00780c */ /* 0x040fe20002f61670 */
[----:B------:R2:W-:Y:S01]  /*1240*/  LDGSTS.E.BYPASS.LTC128B.128 [R11+0x9080], [R24.64+0x40], !P2 ;  /* 0x09080040180b7fae */ /* 0x0005e2000d101d4e */
[C---:B------:R-:W-:Y:S01]  /*1250*/  ISETP.LT.OR P2, PT, R14.reuse, 0x1, P4 ;  /* 0x000000010e00780c */ /* 0x040fe20002741670 */
[C---:B------:R-:W-:Y:S01]  /*1260*/  IMAD R40, R43.reuse, c[0x0][0x17c], R40 ;  /* 0x00005f002b287a24 */ /* 0x040fe200078e0228 */
[C---:B------:R-:W-:Y:S01]  /*1270*/  ISETP.LT.OR P0, PT, R14.reuse, 0x41, P0 ;  /* 0x000000410e00780c */ /* 0x040fe20000701670 */
[----:B------:R2:W-:Y:S01]  /*1280*/  LDGSTS.E.BYPASS.LTC128B.128 [R11+0xb080], [R24.64+0x80], !P1 ;  /* 0x0b080080180b7fae */ /* 0x0005e2000c901d4e */
[C---:B------:R-:W-:Y:S01]  /*1290*/  ISETP.LT.OR P5, PT, R14.reuse, 0x41, P5 ;  /* 0x000000410e00780c */ /* 0x040fe20002fa1670 */
[C---:B------:R-:W-:Y:S01]  /*12a0*/  IMAD R38, R43.reuse, c[0x0][0x20c], R38 ;  /* 0x000083002b267a24 */ /* 0x040fe200078e0226 */
[----:B------:R-:W-:Y:S01]  /*12b0*/  ISETP.LT.OR P4, PT, R14, 0x41, P4 ;  /* 0x000000410e00780c */ /* 0x000fe20002781670 */
[--C-:B------:R-:W-:Y:S01]  /*12c0*/  IMAD.WIDE.U32 R44, R43, c[0x0][0x178], R12.reuse ;  /* 0x00005e002b2c7a25 */ /* 0x100fe200078e000c */
[----:B------:R-:W-:Y:S01]  /*12d0*/  IADD3 R204, R11, 0xc080, RZ ;  /* 0x0000c0800bcc7810 */ /* 0x000fe20007ffe0ff */
[----:B------:R3:W-:Y:S01]  /*12e0*/  LDGSTS.E.BYPASS.LTC128B.128 [R11+0x80], [R34.64], !P6 ;  /* 0x00080000220b7fae */ /* 0x0007e2000f101d4e */
[----:B------:R-:W-:Y:S01]  /*12f0*/  ISETP.GE.AND P6, PT, R187, c[0x0][0x1fc], PT ;  /* 0x00007f00bb007a0c */ /* 0x000fe20003fc6270 */
[----:B------:R-:W-:Y:S01]  /*1300*/  IMAD.WIDE.U32 R42, R43, c[0x0][0x208], R12 ;  /* 0x000082002b2a7a25 */ /* 0x000fe200078e000c */
[----:B------:R-:W-:Y:S01]  /*1310*/  IADD3 R201, R11, 0x12080, RZ ;  /* 0x000120800bc97810 */ /* 0x000fe20007ffe0ff */
[----:B------:R3:W-:Y:S02]  /*1320*/  LDGSTS.E.BYPASS.LTC128B.128 [R11+0x2080], [R34.64+0x40], !P3 ;  /* 0x02080040220b7fae */ /* 0x0007e4000d901d4e */
[----:B------:R-:W-:-:S02]  /*1330*/  IMAD.SHL.U32 R28, R37, 0x10, RZ ;  /* 0x00000010251c7824 */ /* 0x000fc400078e00ff */
[----:B------:R-:W-:Y:S01]  /*1340*/  IMAD.IADD R41, R45, 0x1, R40 ;  /* 0x000000012d297824 */ /* 0x000fe200078e0228 */
[----:B-1----:R-:W-:Y:S01]  /*1350*/  LOP3.LUT R26, R20, 0x7fffffe, RZ, 0xc0, !PT ;  /* 0x07fffffe141a7812 */ /* 0x002fe200078ec0ff */
[----:B------:R-:W-:Y:S01]  /*1360*/  IMAD.IADD R39, R43, 0x1, R38 ;  /* 0x000000012b277824 */ /* 0x000fe200078e0226 */
[----:B------:R3:W-:Y:S01]  /*1370*/  LDGSTS.E.BYPASS.LTC128B.128 [R11+0x4080], [R34.64+0x80], !P2 ;  /* 0x04080080220b7fae */ /* 0x0007e2000d101d4e */
[----:B------:R-:W-:Y:S01]  /*1380*/  IMAD.MOV.U32 R40, RZ, RZ, R44 ;  /* 0x000000ffff287224 */ /* 0x000fe200078e002c */
[----:B------:R-:W-:Y:S01]  /*1390*/  SHF.R.S32.HI R20, RZ, 0x1, R20 ;  /* 0x00000001ff147819 */ /* 0x000fe20000011414 */
[C---:B------:R-:W-:Y:S01]  /*13a0*/  IMAD.IADD R23, R29.reuse, 0x1, -R26 ;  /* 0x000000011d177824 */ /* 0x040fe200078e0a1a */
[----:B------:R-:W-:Y:S01]  /*13b0*/  LEA.HI R26, R16, R37, RZ, 0x1 ;  /* 0x00000025101a7211 */ /* 0x000fe200078f08ff */
[----:B------:R-:W-:Y:S02]  /*13c0*/  IMAD.SHL.U32 R29, R29, 0x40, RZ ;  /* 0x000000401d1d7824 */ /* 0x000fe400078e00ff */
[----:B------:R-:W-:Y:S01]  /*13d0*/  IMAD R184, R184, 0x8, R23 ;  /* 0x00000008b8b87824 */ /* 0x000fe200078e0217 */
[----:B------:R-:W-:Y:S01]  /*13e0*/  LOP3.LUT R26, R26, 0xfffffffe, RZ, 0xc0, !PT ;  /* 0xfffffffe1a1a7812 */ /* 0x000fe200078ec0ff */
[----:B------:R-:W-:Y:S01]  /*13f0*/  IMAD.MOV.U32 R38, RZ, RZ, R42 ;  /* 0x000000ffff267224 */ /* 0x000fe200078e002a */
[----:B--2---:R-:W-:Y:S01]  /*1400*/  LEA R24, P1, R7, R34, 0x7 ;  /* 0x0000002207187211 */ /* 0x004fe200078238ff */
[----:B------:R-:W-:Y:S01]  /*1410*/  IMAD.WIDE.U32 R40, R0, c[0x0][0x180], R40 ;  /* 0x0000600000287a25 */ /* 0x000fe200078e0028 */
[----:B------:R-:W-:-:S02]  /*1420*/  LOP3.LUT R29, R29, 0x1c0, RZ, 0xc0, !PT ;  /* 0x000001c01d1d7812 */ /* 0x000fc400078ec0ff */
[----:B------:R-:W-:Y:S01]  /*1430*/  LEA.HI.X R25, R7, R35, R3, 0x7, P1 ;  /* 0x0000002307197211 */ /* 0x000fe200008f3c03 */
[----:B------:R-:W-:Y:S01]  /*1440*/  IMAD.IADD R7, R37, 0x1, -R26 ;  /* 0x0000000125077824 */ /* 0x000fe200078e0a1a */
[----:B------:R-:W-:Y:S01]  /*1450*/  LOP3.LUT R3, R10, 0xfffffff0, RZ, 0xc0, !PT ;  /* 0xfffffff00a037812 */ /* 0x000fe200078ec0ff */
[----:B------:R-:W-:Y:S01]  /*1460*/  IMAD.WIDE.U32 R38, R0, c[0x0][0x210], R38 ;  /* 0x0000840000267a25 */ /* 0x000fe200078e0026 */
[----:B------:R-:W-:Y:S01]  /*1470*/  ISETP.GE.AND P1, PT, R12, c[0x0][0x16c], PT ;  /* 0x00005b000c007a0c */ /* 0x000fe20003f26270 */
[----:B------:R1:W-:Y:S02]  /*1480*/  LDGSTS.E.BYPASS.LTC128B.128 [R11+0x1080], [R24.64], !P0 ;  /* 0x01080000180b7fae */ /* 0x0003e4000c101d4e */
[----:B------:R-:W-:Y:S01]  /*1490*/  IMAD.IADD R14, R2, 0x1, -R3 ;  /* 0x00000001020e7824 */ /* 0x000fe200078e0a03 */
[----:B------:R-:W-:Y:S01]  /*14a0*/  SEL R189, RZ, 0x1, P1 ;  /* 0x00000001ffbd7807 */ /* 0x000fe20000800000 */
[----:B------:R-:W-:Y:S01]  /*14b0*/  IMAD.SHL.U32 R181, R7, 0x400, RZ ;  /* 0x0000040007b57824 */ /* 0x000fe200078e00ff */
[----:B------:R-:W-:Y:S01]  /*14c0*/  ISETP.GE.AND P1, PT, R187, c[0x0][0x16c], PT ;  /* 0x00005b00bb007a0c */ /* 0x000fe20003f26270 */
[----:B------:R-:W-:Y:S01]  /*14d0*/  IMAD R30, R22, c[0x0][0x218], RZ ;  /* 0x00008600161e7a24 */ /* 0x000fe200078e02ff */
[----:B------:R-:W-:Y:S01]  /*14e0*/  SHF.R.S32.HI R3, RZ, 0x1f, R14 ;  /* 0x0000001fff037819 */ /* 0x000fe2000001140e */
[----:B------:R-:W-:Y:S01]  /*14f0*/  IMAD R6, R6, 0x2, R181 ;  /* 0x0000000206067824 */ /* 0x000fe200078e02b5 */
[----:B------:R-:W-:Y:S01]  /*1500*/  SEL R10, RZ, 0x4, P1 ;  /* 0x00000004ff0a7807 */ /* 0x000fe20000800000 */
[----:B------:R1:W-:Y:S01]  /*1510*/  LDGSTS.E.BYPASS.LTC128B.128 [R11+0x3080], [R24.64+0x40], !P5 ;  /* 0x03080040180b7fae */ /* 0x0003e2000e901d4e */
[----:B------:R-:W-:Y:S01]  /*1520*/  ISETP.GE.AND P1, PT, R12, c[0x0][0x1fc], PT ;  /* 0x00007f000c007a0c */ /* 0x000fe20003f26270 */
[----:B------:R-:W-:Y:S01]  /*1530*/  IMAD.WIDE.U32 R194, R21, c[0x0][0x240], R194 ;  /* 0x0000900015c27a25 */ /* 0x000fe200078e00c2 */
[-C--:B------:R-:W-:Y:S01]  /*1540*/  LEA.HI R31, R14, R14.reuse, RZ, 0x1 ;  /* 0x0000000e0e1f7211 */ /* 0x080fe200078f08ff */
[----:B------:R1:W-:Y:S01]  /*1550*/  LDGSTS.E.BYPASS.LTC128B.128 [R11+0x5080], [R24.64+0x80], !P4 ;  /* 0x05080080180b7fae */ /* 0x0003e2000e101d4e */
[----:B------:R-:W-:Y:S01]  /*1560*/  LEA.HI R26, R3, R14, RZ, 0x3 ;  /* 0x0000000e031a7211 */ /* 0x000fe200078f18ff */
[----:B------:R-:W-:Y:S01]  /*1570*/  IMAD.SHL.U32 R188, R5, 0x8, RZ ;  /* 0x0000000805bc7824 */ /* 0x000fe200078e00ff */
[----:B------:R-:W-:Y:S01]  /*1580*/  SEL R23, RZ, 0x1, P1 ;  /* 0x00000001ff177807 */ /* 0x000fe20000800000 */
[----:B------:R-:W0:Y:S01]  /*1590*/  LDGDEPBAR ;  /* 0x00000000000079af */ /* 0x000e220000000000 */
[----:B------:R-:W-:-:S02]  /*15a0*/  LOP3.LUT R33, R31, 0x7fffffe, RZ, 0xc0, !PT ;  /* 0x07fffffe1f217812 */ /* 0x000fc400078ec0ff */
[----:B------:R-:W-:Y:S02]  /*15b0*/  ISETP.GE.AND P1, PT, R4, c[0x0][0x1fc], PT ;  /* 0x00007f0004007a0c */ /* 0x000fe40003f26270 */
[----:B------:R-:W-:Y:S01]  /*15c0*/  LOP3.LUT R3, R26, 0xfffffff8, RZ, 0xc0, !PT ;  /* 0xfffffff81a037812 */ /* 0x000fe200078ec0ff */
[C---:B------:R-:W-:Y:S01]  /*15d0*/  IMAD.IADD R33, R14.reuse, 0x1, -R33 ;  /* 0x000000010e217824 */ /* 0x040fe200078e0a21 */
[----:B------:R-:W-:Y:S02]  /*15e0*/  SHF.R.S32.HI R26, RZ, 0x3, R26 ;  /* 0x00000003ff1a7819 */ /* 0x000fe4000001141a */
[----:B------:R-:W-:Y:S01]  /*15f0*/  SEL R27, RZ, 0xffffffff, P1 ;  /* 0xffffffffff1b7807 */ /* 0x000fe20000800000 */
[----:B------:R-:W-:Y:S01]  /*1600*/  IMAD.IADD R3, R14, 0x1, -R3 ;  /* 0x000000010e037824 */ /* 0x000fe200078e0a03 */
[----:B------:R-:W-:Y:S01]  /*1610*/  ISETP.GE.AND P1, PT, R4, c[0x0][0x16c], PT ;  /* 0x00005b0004007a0c */ /* 0x000fe20003f26270 */
[----:B------:R-:W-:Y:S01]  /*1620*/  IMAD R182, R26, 0x8, R33 ;  /* 0x000000081ab67824 */ /* 0x000fe200078e0221 */
[----:B------:R-:W-:Y:S01]  /*1630*/  LOP3.LUT R188, R188, 0x8, RZ, 0xc0, !PT ;  /* 0x00000008bcbc7812 */ /* 0x000fe200078ec0ff */
[----:B------:R-:W-:Y:S01]  /*1640*/  IMAD R181, R26, 0x200, R181 ;  /* 0x000002001ab57824 */ /* 0x000fe200078e02b5 */
[----:B------:R-:W-:Y:S01]  /*1650*/  SEL R14, RZ, 0x2, P1 ;  /* 0x00000002ff0e7807 */ /* 0x000fe20000800000 */
[C---:B------:R-:W-:Y:S01]  /*1660*/  IMAD R33, R15.reuse, c[0x0][0x180], RZ ;  /* 0x000060000f217a24 */ /* 0x040fe200078e02ff */
[--C-:B------:R-:W-:Y:S01]  /*1670*/  SHF.R.S32.HI R26, RZ, 0x1, R31.reuse ;  /* 0x00000001ff1a7819 */ /* 0x100fe2000001141f */
[----:B------:R-:W-:Y:S01]  /*1680*/  IMAD R15, R15, c[0x0][0x210], RZ ;  /* 0x000084000f0f7a24 */ /* 0x000fe200078e02ff */
[----:B------:R-:W-:Y:S01]  /*1690*/  SHF.R.S32.HI R31, RZ, 0x1f, R31 ;  /* 0x0000001fff1f7819 */ /* 0x000fe2000001141f */
[----:B------:R-:W-:Y:S01]  /*16a0*/  IMAD.SHL.U32 R182, R182, 0x20, RZ ;  /* 0x00000020b6b67824 */ /* 0x000fe200078e00ff */
[----:B------:R-:W-:Y:S01]  /*16b0*/  IADD3 R10, R10, R14, R189 ;  /* 0x0000000e0a0a7210 */ /* 0x000fe20007ffe0bd */
[C---:B------:R-:W-:Y:S01]  /*16c0*/  IMAD R14, R0.reuse, c[0x0][0x184], R33 ;  /* 0x00006100000e7a24 */ /* 0x040fe200078e0221 */
[----:B------:R-:W-:Y:S01]  /*16d0*/  LOP3.LUT R33, R29, 0x30, R28, 0xf8, !PT ;  /* 0x000000301d217812 */ /* 0x000fe200078ef81c */
[----:B------:R-:W-:Y:S01]  /*16e0*/  IMAD R15, R0, c[0x0][0x214], R15 ;  /* 0x00008500000f7a24 */ /* 0x000fe200078e020f */
[----:B------:R-:W-:Y:S01]  /*16f0*/  LEA.HI R31, R31, R26, RZ, 0x2 ;  /* 0x0000001a1f1f7211 */ /* 0x000fe200078f10ff */
[----:B------:R-:W-:Y:S01]  /*1700*/  IMAD.SHL.U32 R28, R27, 0x2, RZ ;  /* 0x000000021b1c7824 */ /* 0x000fe200078e00ff */
[----:B------:R-:W-:Y:S01]  /*1710*/  SHF.R.U32.HI R29, RZ, 0x3, R29 ;  /* 0x00000003ff1d7819 */ /* 0x000fe2000001161d */
[----:B------:R-:W-:Y:S01]  /*1720*/  IMAD.IADD R41, R41, 0x1, R14 ;  /* 0x0000000129297824 */ /* 0x000fe200078e020e */
[----:B------:R-:W-:Y:S01]  /*1730*/  LOP3.LUT R0, R33, 0x8, R18, 0xf8, !PT ;  /* 0x0000000821007812 */ /* 0x000fe200078ef812 */
[----:B------:R-:W-:Y:S01]  /*1740*/  IMAD.IADD R39, R39, 0x1, R15 ;  /* 0x0000000127277824 */ /* 0x000fe200078e020f */
[----:B------:R-:W-:Y:S01]  /*1750*/  LOP3.LUT R31, R31, 0xfffffffc, RZ, 0xc0, !PT ;  /* 0xfffffffc1f1f7812 */ /* 0x000fe200078ec0ff */
[----:B------:R-:W-:Y:S01]  /*1760*/  IMAD.WIDE.U32 R40, R21, c[0x0][0x188], R40 ;  /* 0x0000620015287a25 */ /* 0x000fe200078e0028 */
[----:B------:R-:W-:-:S02]  /*1770*/  LOP3.LUT R14, R0, R29, RZ, 0x3c, !PT ;  /* 0x0000001d000e7212 */ /* 0x000fc400078e3cff */
[----:B------:R-:W-:Y:S01]  /*1780*/  LOP3.LUT R23, R28, 0x2, R23, 0xe2, !PT ;  /* 0x000000021c177812 */ /* 0x000fe200078ee217 */
[----:B------:R-:W-:Y:S01]  /*1790*/  IMAD.IADD R0, R26, 0x1, -R31 ;  /* 0x000000011a007824 */ /* 0x000fe200078e0a1f */
[----:B------:R-:W-:Y:S01]  /*17a0*/  LEA R208, P3, R40, c[0x0][0x160], 0x1 ;  /* 0x0000580028d07a11 */ /* 0x000fe200078608ff */
[----:B------:R-:W-:Y:S01]  /*17b0*/  IMAD R26, R22, c[0x0][0x188], RZ ;  /* 0x00006200161a7a24 */ /* 0x000fe200078e02ff */
[----:B------:R-:W-:Y:S01]  /*17c0*/  LOP3.LUT P0, RZ, R10, 0x4, RZ, 0xc0, !PT ;  /* 0x000000040aff7812 */ /* 0x000fe2000780c0ff */
[----:B------:R-:W-:Y:S02]  /*17d0*/  IMAD R28, R22, c[0x0][0x240], RZ ;  /* 0x00009000161c7a24 */ /* 0x000fe400078e02ff */
[C---:B------:R-:W-:Y:S01]  /*17e0*/  IMAD R26, R21.reuse, c[0x0][0x18c], R26 ;  /* 0x00006300151a7a24 */ /* 0x040fe200078e021a */
[----:B------:R-:W-:Y:S01]  /*17f0*/  ISETP.GE.OR P0, PT, R192, UR12, !P0 ;  /* 0x0000000cc0007c0c */ /* 0x000fe2000c706670 */
[C---:B------:R-:W-:Y:S02]  /*1800*/  IMAD R22, R21.reuse, c[0x0][0x21c], R30 ;  /* 0x0000870015167a24 */ /* 0x040fe400078e021e */
[----:B------:R-:W-:-:S04]  /*1810*/  IMAD.WIDE.U32 R38, R21, c[0x0][0x218], R38 ;  /* 0x0000860015267a25 */ /* 0x000fc800078e0026 */
[----:B------:R-:W-:Y:S01]  /*1820*/  IMAD.IADD R26, R41, 0x1, R26 ;  /* 0x00000001291a7824 */ /* 0x000fe200078e021a */
[----:B------:R-:W-:Y:S01]  /*1830*/  LEA R202, P2, R38, c[0x0][0x1f0], 0x1 ;  /* 0x00007c0026ca7a11 */ /* 0x000fe200078408ff */
[----:B------:R-:W-:Y:S02]  /*1840*/  IMAD.IADD R22, R39, 0x1, R22 ;  /* 0x0000000127167824 */ /* 0x000fe400078e0216 */
[----:B------:R-:W-:Y:S01]  /*1850*/  IMAD R15, R21, c[0x0][0x244], R28 ;  /* 0x00009100150f7a24 */ /* 0x000fe200078e021c */
[----:B------:R-:W-:Y:S01]  /*1860*/  LEA.HI.X R209, R40, c[0x0][0x164], R26, 0x1, P3 ;  /* 0x0000590028d17a11 */ /* 0x000fe200018f0c1a */
[----:B------:R-:W-:Y:S01]  /*1870*/  IMAD R183, R5, 0x200, R14 ;  /* 0x0000020005b77824 */ /* 0x000fe200078e020e */
[----:B------:R-:W-:Y:S01]  /*1880*/  LEA.HI.X R203, R38, c[0x0][0x1f4], R22, 0x1, P2 ;  /* 0x00007d0026cb7a11 */ /* 0x000fe200010f0c16 */
[----:B------:R-:W-:Y:S01]  /*1890*/  IMAD.IADD R200, R195, 0x1, R15 ;  /* 0x00000001c3c87824 */ /* 0x000fe200078e020f */
[----:B------:R-:W-:Y:S02]  /*18a0*/  LOP3.LUT P3, RZ, R10, 0x1, RZ, 0xc0, !PT ;  /* 0x000000010aff7812 */ /* 0x000fe4000786c0ff */
[----:B------:R-:W-:-:S02]  /*18b0*/  SEL R22, RZ, 0x4, P6 ;  /* 0x00000004ff167807 */ /* 0x000fc40003000000 */
[----:B------:R-:W-:Y:S01]  /*18c0*/  LOP3.LUT P6, RZ, R10, 0x2, RZ, 0xc0, !PT ;  /* 0x000000020aff7812 */ /* 0x000fe200078cc0ff */
[C---:B------:R-:W-:Y:S01]  /*18d0*/  IMAD.IADD R10, R192.reuse, 0x1, -R19 ;  /* 0x00000001c00a7824 */ /* 0x040fe200078e0a13 */
[----:B------:R-:W-:Y:S01]  /*18e0*/  ISETP.GE.OR P3, PT, R192, UR12, !P3 ;  /* 0x0000000cc0007c0c */ /* 0x000fe2000df66670 */
[----:B------:R-:W-:Y:S01]  /*18f0*/  IMAD.SHL.U32 R19, R20, 0x40, RZ ;  /* 0x0000004014137824 */ /* 0x000fe200078e00ff */
[----:B------:R-:W-:Y:S02]  /*1900*/  ISETP.GT.AND P2, PT, R2, 0xf, PT ;  /* 0x0000000f0200780c */ /* 0x000fe40003f44270 */
[----:B------:R-:W-:Y:S02]  /*1910*/  ISETP.GE.OR P6, PT, R192, UR12, !P6 ;  /* 0x0000000cc0007c0c */ /* 0x000fe4000f7c6670 */
[----:B------:R-:W-:Y:S02]  /*1920*/  LOP3.LUT R22, R23, R22, RZ, 0xfc, !PT ;  /* 0x0000001617167212 */ /* 0x000fe400078efcff */
[----:B------:R-:W-:-:S02]  /*1930*/  LOP3.LUT R19, R19, 0xc0, RZ, 0xc0, !PT ;  /* 0x000000c013137812 */ /* 0x000fc400078ec0ff */
[----:B------:R-:W-:Y:S02]  /*1940*/  LOP3.LUT P5, RZ, R22, 0x1, RZ, 0xc0, !PT ;  /* 0x0000000116ff7812 */ /* 0x000fe400078ac0ff */
[----:B------:R-:W-:Y:S01]  /*1950*/  LEA.HI R21, R17, R2, RZ, 0x7 ;  /* 0x0000000211157211 */ /* 0x000fe200078f38ff */
[----:B------:R3:W-:Y:S01]  /*1960*/  LDGSTS.E.BYPASS.LTC128B.128 [R11+0xc080], [R208.64], !P3 ;  /* 0x0c080000d00b7fae */ /* 0x0007e2000d901d4e */
[----:B-1----:R-:W-:Y:S01]  /*1970*/  LOP3.LUT R24, R19, 0x8, R18, 0xf8, !PT ;  /* 0x0000000813187812 */ /* 0x002fe200078ef812 */
[----:B------:R-:W-:Y:S01]  /*1980*/  @!P2 IMAD.SHL.U32 R23, R2, 0x10, RZ ;  /* 0x000000100217a824 */ /* 0x000fe200078e00ff */
[----:B------:R-:W-:Y:S01]  /*1990*/  LOP3.LUT P4, RZ, R22, 0x2, RZ, 0xc0, !PT ;  /* 0x0000000216ff7812 */ /* 0x000fe2000788c0ff */
[----:B------:R3:W-:Y:S01]  /*19a0*/  LDGSTS.E.BYPASS.LTC128B.128 [R11+0xd080], [R208.64+0x40], !P6 ;  /* 0x0d080040d00b7fae */ /* 0x0007e2000f101d4e */
[----:B------:R-:W-:Y:S01]  /*19b0*/  ISETP.GE.OR P6, PT, R192, UR12, !P5 ;  /* 0x0000000cc0007c0c */ /* 0x000fe2000efc6670 */
[----:B------:R-:W-:Y:S01]  /*19c0*/  IMAD.SHL.U32 R17, R8, 0x8, RZ ;  /* 0x0000000808117824 */ /* 0x000fe200078e00ff */
[----:B------:R-:W-:Y:S01]  /*19d0*/  SHF.R.U32.HI R19, RZ, 0x3, R19 ;  /* 0x00000003ff137819 */ /* 0x000fe20000011613 */
[----:B------:R3:W-:Y:S01]  /*19e0*/  LDGSTS.E.BYPASS.LTC128B.128 [R11+0xe080], [R208.64+0x80], !P0 ;  /* 0x0e080080d00b7fae */ /* 0x0007e2000c101d4e */
[----:B------:R-:W-:Y:S01]  /*19f0*/  LOP3.LUT P0, RZ, R20, 0x2, RZ, 0xc0, !PT ;  /* 0x0000000214ff7812 */ /* 0x000fe2000780c0ff */
[----:B------:R-:W-:Y:S01]  /*1a00*/  IMAD.SHL.U32 R20, R10, 0x40, RZ ;  /* 0x000000400a147824 */ /* 0x000fe200078e00ff */
[----:B------:R-:W-:Y:S01]  /*1a10*/  LOP3.LUT P3, RZ, R22, 0x4, RZ, 0xc0, !PT ;  /* 0x0000000416ff7812 */ /* 0x000fe2000786c0ff */
[----:B------:R1:W-:Y:S01]  /*1a20*/  @!P2 LDGSTS.E.BYPASS.LTC128B.128 [R23+0x18080], [R198.64] ;  /* 0x18080000c617afae */ /* 0x0003e2000b901d4e */
[----:B------:R-:W-:-:S02]  /*1a30*/  SEL R22, RZ, 0xffffffff, P1 ;  /* 0xffffffffff167807 */ /* 0x000fc40000800000 */
[----:B------:R-:W-:Y:S01]  /*1a40*/  LOP3.LUT R20, R20, 0x1c0, RZ, 0xc0, !PT ;  /* 0x000001c014147812 */ /* 0x000fe200078ec0ff */
[----:B------:R-:W0:Y:S01]  /*1a50*/  LDGDEPBAR ;  /* 0x00000000000079af */ /* 0x000e220000000000 */
[----:B------:R-:W-:Y:S01]  /*1a60*/  ISETP.GE.OR P1, PT, R192, UR12, !P4 ;  /* 0x0000000cc0007c0c */ /* 0x000fe2000e726670 */
[----:B------:R-:W-:Y:S01]  /*1a70*/  IMAD.SHL.U32 R22, R22, 0x2, RZ ;  /* 0x0000000216167824 */ /* 0x000fe200078e00ff */
[----:B------:R-:W-:Y:S01]  /*1a80*/  LOP3.LUT R19, R24, R19, RZ, 0x3c, !PT ;  /* 0x0000001318137212 */ /* 0x000fe200078e3cff */
[----:B------:R3:W-:Y:S01]  /*1a90*/  LDGSTS.E.BYPASS.LTC128B.128 [R11+0x12080], [R202.64], !P6 ;  /* 0x12080000ca0b7fae */ /* 0x0007e2000f101d4e */
[----:B------:R-:W-:Y:S02]  /*1aa0*/  LOP3.LUT R17, R17, 0x18, RZ, 0xc0, !PT ;  /* 0x0000001811117812 */ /* 0x000fe400078ec0ff */
[----:B------:R-:W-:Y:S01]  /*1ab0*/  ISETP.GE.OR P6, PT, R192, UR12, !P3 ;  /* 0x0000000cc0007c0c */ /* 0x000fe2000dfc6670 */
[----:B------:R-:W-:Y:S01]  /*1ac0*/  IMAD.U32 R184, R184, 0x20, R19 ;  /* 0x00000020b8b87824 */ /* 0x000fe200078e0013 */
[----:B------:R-:W-:Y:S01]  /*1ad0*/  LOP3.LUT R19, R16, 0xffffffe0, RZ, 0xc0, !PT ;  /* 0xffffffe010137812 */ /* 0x000fe200078ec0ff */
[----:B------:R-:W-:Y:S01]  /*1ae0*/  IMAD.SHL.U32 R16, R3, 0x40, RZ ;  /* 0x0000004003107824 */ /* 0x000fe200078e00ff */
[----:B------:R-:W-:-:S02]  /*1af0*/  SHF.R.U32.HI R21, RZ, 0x4, R21 ;  /* 0x00000004ff157819 */ /* 0x000fc40000011615 */
[----:B------:R-:W-:Y:S01]  /*1b00*/  LOP3.LUT R189, R22, 0x2, R189, 0xe2, !PT ;  /* 0x0000000216bd7812 */ /* 0x000fe200078ee2bd */
[----:B------:R3:W-:Y:S01]  /*1b10*/  LDGSTS.E.BYPASS.LTC128B.128 [R11+0x13080], [R202.64+0x40], !P1 ;  /* 0x13080040ca0b7fae */ /* 0x0007e2000c901d4e */
[----:B------:R-:W-:Y:S02]  /*1b20*/  LOP3.LUT P1, RZ, R3, 0x2, RZ, 0xc0, !PT ;  /* 0x0000000203ff7812 */ /* 0x000fe4000782c0ff */
[----:B------:R-:W-:Y:S02]  /*1b30*/  LOP3.LUT R16, R16, 0x1c0, RZ, 0xc0, !PT ;  /* 0x000001c010107812 */ /* 0x000fe400078ec0ff */
[----:B------:R-:W-:Y:S01]  /*1b40*/  SEL R178, R185, 0xfffffff0, !P1 ;  /* 0xfffffff0b9b27807 */ /* 0x000fe20004800000 */
[----:B------:R3:W-:Y:S01]  /*1b50*/  LDGSTS.E.BYPASS.LTC128B.128 [R11+0x14080], [R202.64+0x80], !P6 ;  /* 0x14080080ca0b7fae */ /* 0x0007e2000f101d4e */
[----:B------:R-:W-:Y:S01]  /*1b60*/  PLOP3.LUT P1, PT, PT, PT, UP0, 0x80, 0x0 ;  /* 0x000000000000781c */ /* 0x000fe20003f2f008 */
[----:B-1----:R-:W-:Y:S01]  /*1b70*/  IMAD.SHL.U32 R23, R5, 0x10, RZ ;  /* 0x0000001005177824 */ /* 0x002fe200078e00ff */
[----:B------:R-:W-:-:S02]  /*1b80*/  SHF.R.U32.HI R5, RZ, 0x3, R16 ;  /* 0x00000003ff057819 */ /* 0x000fc40000011610 */
[----:B------:R-:W-:Y:S02]  /*1b90*/  LOP3.LUT P6, RZ, R3, 0x4, RZ, 0xc0, !PT ;  /* 0x0000000403ff7812 */ /* 0x000fe400078cc0ff */
[----:B------:R-:W-:Y:S02]  /*1ba0*/  LOP3.LUT R18, R23, 0x10, RZ, 0xc0, !PT ;  /* 0x0000001017127812 */ /* 0x000fe400078ec0ff */
[----:B------:R-:W-:Y:S02]  /*1bb0*/  SHF.R.U32.HI R23, RZ, 0x3, R20 ;  /* 0x00000003ff177819 */ /* 0x000fe40000011614 */
[----:B------:R-:W-:Y:S02]  /*1bc0*/  LOP3.LUT R18, R18, 0x8, R21, 0xf8, !PT ;  /* 0x0000000812127812 */ /* 0x000fe400078ef815 */
[----:B------:R-:W-:Y:S02]  /*1bd0*/  LOP3.LUT R23, R23, R20, R17, 0x1e, !PT ;  /* 0x0000001417177212 */ /* 0x000fe400078e1e11 */
[----:B------:R-:W-:-:S02]  /*1be0*/  SEL R3, R185, 0xfffffff0, !P0 ;  /* 0xfffffff0b9037807 */ /* 0x000fc40004000000 */
[----:B------:R-:W-:Y:S01]  /*1bf0*/  LOP3.LUT P0, RZ, R0, 0x2, RZ, 0xc0, !PT ;  /* 0x0000000200ff7812 */ /* 0x000fe2000780c0ff */
[----:B------:R-:W-:Y:S02]  /*1c00*/  IMAD.IADD R205, R6, 0x1, R23 ;  /* 0x0000000106cd7824 */ /* 0x000fe400078e0217 */
[----:B------:R-:W-:Y:S01]  /*1c10*/  IMAD.IADD R6, R2, 0x1, -R19 ;  /* 0x0000000102067824 */ /* 0x000fe200078e0a13 */
[----:B------:R-:W-:Y:S01]  /*1c20*/  SEL R185, R185, 0xfffffff0, !P0 ;  /* 0xfffffff0b9b97807 */ /* 0x000fe20004000000 */
[----:B------:R-:W-:Y:S01]  /*1c30*/  IMAD.SHL.U32 R19, R0, 0x40, RZ ;  /* 0x0000004000137824 */ /* 0x000fe200078e00ff */
[----:B------:R-:W-:Y:S01]  /*1c40*/  LOP3.LUT R0, R5, R16, R188, 0x1e, !PT ;  /* 0x0000001005007212 */ /* 0x000fe200078e1ebc */
[----:B------:R-:W-:Y:S01]  /*1c50*/  IMAD.SHL.U32 R205, R205, 0x2, RZ ;  /* 0x00000002cdcd7824 */ /* 0x000fe200078e00ff */
[----:B------:R-:W-:Y:S02]  /*1c60*/  SHF.R.S32.HI R21, RZ, 0x1f, R6 ;  /* 0x0000001fff157819 */ /* 0x000fe40000011406 */
[----:B------:R-:W-:Y:S01]  /*1c70*/  LOP3.LUT R19, R19, 0xc0, RZ, 0xc0, !PT ;  /* 0x000000c013137812 */ /* 0x000fe200078ec0ff */
[----:B------:R-:W-:Y:S01]  /*1c80*/  IMAD.IADD R181, R181, 0x1, R0 ;  /* 0x00000001b5b57824 */ /* 0x000fe200078e0200 */
[----:B------:R-:W-:Y:S01]  /*1c90*/  LEA.HI R14, R21, R6, RZ, 0x2 ;  /* 0x00000006150e7211 */ /* 0x000fe200078f10ff */
[----:B------:R-:W-:Y:S01]  /*1ca0*/  @!P2 IMAD.SHL.U32 R21, R2, 0x10, RZ ;  /* 0x000000100215a824 */ /* 0x000fe200078e00ff */
[----:B------:R-:W-:Y:S01]  /*1cb0*/  SHF.R.U32.HI R16, RZ, 0x3, R19 ;  /* 0x00000003ff107819 */ /* 0x000fe20000011613 */
[----:B------:R-:W-:Y:S01]  /*1cc0*/  IMAD.MOV.U32 R0, RZ, RZ, 0x20 ;  /* 0x00000020ff007424 */ /* 0x000fe200078e00ff */
[----:B------:R-:W-:-:S02]  /*1cd0*/  SHF.R.S32.HI R190, RZ, 0x2, R14 ;  /* 0x00000002ffbe7819 */ /* 0x000fc4000001140e */
[C---:B------:R-:W-:Y:S01]  /*1ce0*/  LOP3.LUT R5, R16.reuse, R18, R19, 0x1e, !PT ;  /* 0x0000001210057212 */ /* 0x040fe200078e1e13 */
[----:B------:R3:W-:Y:S01]  /*1cf0*/  @!P2 LDGSTS.E.BYPASS.LTC128B.128 [R21+0x18280], [R196.64] ;  /* 0x18280000c415afae */ /* 0x0007e2000b901d4e */
[CC--:B------:R-:W-:Y:S01]  /*1d00*/  LOP3.LUT R188, R16.reuse, R19.reuse, R188, 0x1e, !PT ;  /* 0x0000001310bc7212 */ /* 0x0c0fe200078e1ebc */
[C---:B------:R-:W-:Y:S01]  /*1d10*/  IMAD R190, R7.reuse, 0x10, R190 ;  /* 0x0000001007be7824 */ /* 0x040fe200078e02be */
[----:B------:R-:W-:Y:S01]  /*1d20*/  LOP3.LUT R17, R16, R19, R17, 0x1e, !PT ;  /* 0x0000001310117212 */ /* 0x000fe200078e1e11 */
[----:B------:R-:W-:Y:S01]  /*1d30*/  IMAD R7, R7, 0x200, R182 ;  /* 0x0000020007077824 */ /* 0x000fe200078e02b6 */
[----:B------:R-:W0:Y:S01]  /*1d40*/  LDGDEPBAR ;  /* 0x00000000000079af */ /* 0x000e220000000000 */
[----:B------:R-:W-:Y:S01]  /*1d50*/  IMAD.IADD R186, R182, 0x1, R5 ;  /* 0x00000001b6ba7824 */ /* 0x000fe200078e0205 */
[----:B------:R-:W-:Y:S01]  /*1d60*/  SEL R0, R0, 0xffffffe0, !P6 ;  /* 0xffffffe000007807 */ /* 0x000fe20007000000 */
[----:B------:R-:W-:Y:S01]  /*1d70*/  IMAD.IADD R188, R7, 0x1, R188 ;  /* 0x0000000107bc7824 */ /* 0x000fe200078e02bc */
[----:B------:R-:W0:Y:S01]  /*1d80*/  LDGDEPBAR ;  /* 0x00000000000079af */ /* 0x000e220000000000 */
[----:B------:R-:W-:Y:S01]  /*1d90*/  IMAD.IADD R182, R182, 0x1, R17 ;  /* 0x00000001b6b67824 */ /* 0x000fe200078e0211 */
[----:B------:R-:W-:Y:S01]  /*1da0*/  IADD3 R5, R205, 0x18480, RZ ;  /* 0x00018480cd057810 */ /* 0x000fe20007ffe0ff */
        /* <DEDUP_REMOVED lines=14> */
[----:B------:R-:W-:Y:S01]  /*1e90*/  IMAD.X R19, R13, 0x1, R203, P0 ;  /* 0x000000010d137824 */ /* 0x000fe200000e06cb */
        /* <DEDUP_REMOVED lines=8> */
.L_x_719:
[----:B------:R-:W-:Y:S05]  /*1f20*/  BSYNC B0 ;  /* 0x0000000000007941 */ /* 0x000fea0003800000 */
.L_x_718:
[----:B--2---:R-:W-:Y:S01]  /*1f30*/  SHF.R.S32.HI R7, RZ, 0x1f, R8 ;  /* 0x0000001fff077819 */ /* 0x004fe20000011408 */
[----:B------:R-:W0:Y:S01]  /*1f40*/  LDGDEPBAR ;  /* 0x00000000000079af */ /* 0x000e220000000000 */
[----:B------:R-:W-:Y:S01]  /*1f50*/  LOP3.LUT P0, RZ, R10, 0x4, RZ, 0xc0, !PT ;  /* 0x000000040aff7812 */ /* 0x000fe2000780c0ff */
[----:B------:R-:W-:Y:S01]  /*1f60*/  UIADD3 UR6, UR12, 0x3f, URZ ;  /* 0x0000003f0c067890 */ /* 0x000fe2000fffe03f */
[----:B------:R-:W-:Y:S01]  /*1f70*/  LEA.HI R2, R7, R8, RZ, 0x2 ;  /* 0x0000000807027211 */ /* 0x000fe200078f10ff */
[----:B------:R-:W-:Y:S01]  /*1f80*/  IMAD.SHL.U32 R184, R184, 0x2, RZ ;  /* 0x00000002b8b87824 */ /* 0x000fe200078e00ff */
[----:B-1-3--:R-:W-:Y:S01]  /*1f90*/  LOP3.LUT R11, R14, 0xfffffffc, RZ, 0xc0, !PT ;  /* 0xfffffffc0e0b7812 */ /* 0x00afe200078ec0ff */
[----:B------:R-:W-:Y:S01]  /*1fa0*/  USHF.R.S32.HI UR4, URZ, 0x1f, UR6 ;  /* 0x0000001f3f047899 */ /* 0x000fe20008011406 */
[----:B------:R-:W-:Y:S01]  /*1fb0*/  LOP3.LUT R7, R2, 0xfffffffc, RZ, 0xc0, !PT ;  /* 0xfffffffc02077812 */ /* 0x000fe200078ec0ff */
[----:B------:R-:W-:Y:S01]  /*1fc0*/  CS2R R130, SRZ ;  /* 0x0000000000827805 */ /* 0x000fe2000001ff00 */
[----:B------:R-:W-:Y:S01]  /*1fd0*/  LEA R181, R181, 0x1c480, 0x1 ;  /* 0x0001c480b5b57811 */ /* 0x000fe200078e08ff */
[----:B------:R-:W-:Y:S01]  /*1fe0*/  IMAD.IADD R11, R6, 0x1, -R11 ;  /* 0x00000001060b7824 */ /* 0x000fe200078e0a0b */
[----:B------:R-:W-:Y:S01]  /*1ff0*/  IADD3 R207, R205, 0x184c0, RZ ;  /* 0x000184c0cdcf7810 */ /* 0x000fe20007ffe0ff */
[----:B------:R-:W-:Y:S01]  /*2000*/  IMAD.IADD R8, R8, 0x1, -R7 ;  /* 0x0000000108087824 */ /* 0x000fe200078e0a07 */
[----:B------:R-:W-:Y:S01]  /*2010*/  ULEA.HI UR4, UR4, UR6, URZ, 0x6 ;  /* 0x0000000604047291 */ /* 0x000fe2000f8f303f */
[----:B------:R-:W-:Y:S01]  /*2020*/  IMAD R179, R0, 0x2, R181 ;  /* 0x0000000200b37824 */ /* 0x000fe200078e02b5 */
[----:B------:R-:W-:Y:S01]  /*2030*/  @P0 IADD3 R207, R5, -0x40, RZ ;  /* 0xffffffc005cf0810 */ /* 0x000fe20007ffe0ff */
[----:B------:R-:W-:Y:S01]  /*2040*/  IMAD R8, R8, -0x8, R9 ;  /* 0xfffffff808087824 */ /* 0x000fe200078e0209 */
[----:B------:R-:W-:Y:S01]  /*2050*/  SHF.L.U32 R183, R183, 0x1, RZ ;  /* 0x00000001b7b77819 */ /* 0x000fe200000006ff */
[----:B------:R-:W-:Y:S01]  /*2060*/  IMAD R180, R178, 0x2, R181 ;  /* 0x00000002b2b47824 */ /* 0x000fe200078e02b5 */
[----:B------:R-:W-:Y:S01]  /*2070*/  LEA R182, R182, 0x80, 0x1 ;  /* 0x00000080b6b67811 */ /* 0x000fe200078e08ff */
[----:B------:R-:W-:Y:S01]  /*2080*/  IMAD R206, R11, -0x2, R8 ;  /* 0xfffffffe0bce7824 */ /* 0x000fe200078e0208 */
        /* <DEDUP_REMOVED lines=49> */
[----:B------:R-:W-:Y:S01]  /*23a0*/  IADD3 R177, R188, R185, RZ ;  /* 0x000000b9bcb17210 */ /* 0x000fe20007ffe0ff */
[----:B------:R-:W-:Y:S01]  /*23b0*/  IMAD R0, R0, 0x2, R180 ;  /* 0x0000000200007824 */ /* 0x000fe200078e02b4 */
[----:B------:R-:W-:-:S02]  /*23c0*/  UMOV UR5, URZ ;  /* 0x0000003f00057c82 */ /* 0x000fc40008000000 */
[----:B------:R-:W-:Y:S02]  /*23d0*/  UMOV UR11, 0x1 ;  /* 0x00000001000b7882 */ /* 0x000fe40000000000 */
[----:B------:R-:W-:Y:S02]  /*23e0*/  UMOV UR8, URZ ;  /* 0x0000003f00087c82 */ /* 0x000fe40008000000 */
[----:B------:R-:W-:Y:S02]  /*23f0*/  USHF.R.S32.HI UR9, URZ, 0x6, UR4 ;  /* 0x000000063f097899 */ /* 0x000fe40008011404 */
[----:B------:R-:W-:Y:S02]  /*2400*/  UMOV UR10, URZ ;  /* 0x0000003f000a7c82 */ /* 0x000fe40008000000 */
.L_x_722:
        /* <DEDUP_REMOVED lines=169> */
[----:B--234-:R-:W-:Y:S01]  /*2ea0*/  LOP3.LUT P1, RZ, R189, 0x1, RZ, 0xc0, !PT ;  /* 0x00000001bdff7812 */ /* 0x01cfe2000782c0ff */
[----:B------:R-:W-:Y:S01]  /*2eb0*/  USHF.R.S32.HI UR4, URZ, 0x1f, UR13 ;  /* 0x0000001f3f047899 */ /* 0x000fe2000801140d */
[----:B------:R-:W-:Y:S01]  /*2ec0*/  IMAD.U32 R5, RZ, RZ, UR11 ;  /* 0x0000000bff057e24 */ /* 0x000fe2000f8e00ff */
[----:B------:R-:W-:Y:S02]  /*2ed0*/  ULDC.64 UR6, c[0x0][0x178] ;  /* 0x00005e0000067ab9 */ /* 0x000fe40000000a00 */
[----:B------:R-:W-:Y:S01]  /*2ee0*/  UIMAD UR4, UR4, UR6, URZ ;  /* 0x00000006040472a4 */ /* 0x000fe2000f8e023f */
[----:B------:R-:W-:Y:S01]  /*2ef0*/  IMAD R4, R5, 0x3000, R204 ;  /* 0x0000300005047824 */ /* 0x000fe200078e02cc */
[----:B------:R-:W-:Y:S02]  /*2f00*/  UIMAD.WIDE.U32 UR16, UR13, UR6, URZ ;  /* 0x000000060d1072a5 */ /* 0x000fe4000f8e003f */
[----:B------:R-:W-:Y:S02]  /*2f10*/  UIMAD UR4, UR13, UR7, UR4 ;  /* 0x000000070d0472a4 */ /* 0x000fe4000f8e0204 */
[----:B------:R-:W-:Y:S02]  /*2f20*/  UIMAD UR13, UR13, -0x40, UR12 ;  /* 0xffffffc00d0d78a4 */ /* 0x000fe4000f8e020c */
[----:B------:R-:W-:Y:S01]  /*2f30*/  UIADD3 UR4, UR17, UR4, URZ ;  /* 0x0000000411047290 */ /* 0x000fe2000fffe03f */
[----:B------:R-:W-:Y:S02]  /*2f40*/  IMAD.U32 R9, RZ, RZ, UR16 ;  /* 0x00000010ff097e24 */ /* 0x000fe4000f8e00ff */
[----:B------:R-:W-:Y:S01]  /*2f50*/  IMAD.U32 R2, RZ, RZ, UR16 ;  /* 0x00000010ff027e24 */ /* 0x000fe2000f8e00ff */
[C---:B------:R-:W-:Y:S02]  /*2f60*/  ISETP.GE.OR P1, PT, R192.reuse, UR13, !P1 ;  /* 0x0000000dc0007c0c */ /* 0x040fe4000cf26670 */
[----:B------:R-:W-:Y:S01]  /*2f70*/  IMAD.U32 R3, RZ, RZ, UR4 ;  /* 0x00000004ff037e24 */ /* 0x000fe2000f8e00ff */
[----:B------:R-:W-:Y:S02]  /*2f80*/  LEA R8, P0, R9, R208, 0x7 ;  /* 0x000000d009087211 */ /* 0x000fe400078038ff */
[----:B------:R-:W-:Y:S02]  /*2f90*/  ISETP.LT.AND P6, PT, R192, UR13, PT ;  /* 0x0000000dc0007c0c */ /* 0x000fe4000bfc1270 */
[----:B------:R-:W-:Y:S01]  /*2fa0*/  LEA.HI.X R9, R2, R209, R3, 0x7, P0 ;  /* 0x000000d102097211 */ /* 0x000fe200000f3c03 */
[----:B------:R-:W-:Y:S01]  /*2fb0*/  IMAD.U32 R2, RZ, RZ, UR11 ;  /* 0x0000000bff027e24 */ /* 0x000fe2000f8e00ff */
[----:B------:R-:W-:Y:S02]  /*2fc0*/  LOP3.LUT P0, RZ, R189, 0x2, RZ, 0xc0, !PT ;  /* 0x00000002bdff7812 */ /* 0x000fe4000780c0ff */
[----:B------:R-:W-:Y:S01]  /*2fd0*/  ISETP.GE.OR P6, PT, R187, c[0x0][0x16c], !P6 ;  /* 0x00005b00bb007a0c */ /* 0x000fe200077c6670 */
[----:B------:R-:W-:Y:S01]  /*2fe0*/  @!P2 IMAD R2, R2, 0x40, R191 ;  /* 0x000000400202a824 */ /* 0x000fe200078e02bf */
[----:B------:R-:W-:Y:S01]  /*2ff0*/  @!PT LDS RZ, [RZ] ;  /* 0x00000000fffff984 */ /* 0x000fe20000000800 */
[----:B------:R-:W-:Y:S01]  /*3000*/  @!PT LDS RZ, [RZ] ;  /* 0x00000000fffff984 */ /* 0x000fe20000000800 */
[----:B------:R-:W-:Y:S01]  /*3010*/  @!PT LDS RZ, [RZ] ;  /* 0x00000000fffff984 */ /* 0x000fe20000000800 */
[----:B------:R2:W-:Y:S01]  /*3020*/  LDGSTS.E.BYPASS.LTC128B.128 [R4], [R8.64], !P1 ;  /* 0x0000000008047fae */ /* 0x0005e2000c901d4e */
[----:B------:R-:W-:Y:S02]  /*3030*/  ISETP.GE.OR P0, PT, R192, UR13, !P0 ;  /* 0x0000000dc0007c0c */ /* 0x000fe4000c706670 */
[----:B------:R-:W-:Y:S02]  /*3040*/  MOV R3, UR8 ;  /* 0x0000000800037c02 */ /* 0x000fe40008000f00 */
[----:B------:R-:W-:Y:S02]  /*3050*/  @!P2 SHF.L.U32 R6, R2, 0x2, RZ ;  /* 0x000000020206a819 */ /* 0x000fe400000006ff */
[----:B------:R-:W-:Y:S05]  /*3060*/  @!P2 LEA R3, R3, 0x40, 0x6 ;  /* 0x000000400303a811 */ /* 0x000fea00078e30ff */
[----:B------:R-:W-:Y:S02]  /*3070*/  @!P2 IMAD.WIDE R10, R3, 0x4, R198 ;  /* 0x00000004030aa825 */ /* 0x000fe400078e02c6 */
[----:B------:R2:W-:Y:S05]  /*3080*/  LDGSTS.E.BYPASS.LTC128B.128 [R4+0x1000], [R8.64+0x40], !P0 ;  /* 0x0100004008047fae */ /* 0x0005ea000c101d4e */
[----:B------:R2:W-:Y:S05]  /*3090*/  LDGSTS.E.BYPASS.LTC128B.128 [R4+0x2000], [R8.64+0x80], !P6 ;  /* 0x0200008008047fae */ /* 0x0005ea000f101d4e */
[----:B------:R2:W-:Y:S02]  /*30a0*/  @!P2 LDGSTS.E.BYPASS.LTC128B.128 [R6+0x18080], [R10.64] ;  /* 0x180800000a06afae */ /* 0x0005e4000b901d4e */
.L_x_720:
[-C--:B-1234-:R-:W-:Y:S01]  /*30b0*/  HMMA.16816.F32.BF16 R4, R132, R136.reuse, RZ ;  /* 0x000000888404723c */ /* 0x09efe200000418ff */
[----:B------:R-:W-:Y:S01]  /*30c0*/  LDSM.16.M88.4 R164, [R184+0x8080] ;  /* 0x00808000b8a4783b */ /* 0x000fe20000000200 */
[----:B------:R-:W-:Y:S01]  /*30d0*/  UMOV UR4, 0x1800 ;  /* 0x0000180000047882 */ /* 0x000fe20000000000 */
[C---:B------:R-:W-:Y:S01]  /*30e0*/  ISETP.GT.AND P1, PT, R206.reuse, RZ, PT ;  /* 0x000000ffce00720c */ /* 0x040fe20003f24270 */
[----:B------:R-:W-:Y:S01]  /*30f0*/  UIMAD UR4, UR5, UR4, 0x800 ;  /* 0x00000800050474a4 */ /* 0x000fe2000f8e0204 */
[C---:B------:R-:W-:Y:S01]  /*3100*/  ISETP.GT.AND P0, PT, R206.reuse, 0x1, PT ;  /* 0x00000001ce00780c */ /* 0x040fe20003f04270 */
[----:B------:R-:W-:Y:S01]  /*3110*/  UIADD3 UR13, UR8, 0x2, URZ ;  /* 0x00000002080d7890 */ /* 0x000fe2000fffe03f */
[----:B------:R-:W-:Y:S01]  /*3120*/  ISETP.GT.AND P6, PT, R206, 0x20, PT ;  /* 0x00000020ce00780c */ /* 0x000fe20003fc4270 */
[C---:B------:R-:W-:Y:S01]  /*3130*/  HMMA.16816.F32.BF16 R8, R140.reuse, R136, RZ ;  /* 0x000000888c08723c */ /* 0x040fe200000418ff */
[----:B------:R-:W0:Y:S01]  /*3140*/  LDGDEPBAR ;  /* 0x00000000000079af */ /* 0x000e220000000000 */
[----:B------:R-:W-:Y:S02]  /*3150*/  UISETP.GE.AND UP0, UPT, UR13, UR9, UPT ;  /* 0x000000090d00728c */ /* 0x000fe4000bf06270 */
[----:B------:R-:W-:Y:S02]  /*3160*/  IADD3 R2, R188, UR4, RZ ;  /* 0x00000004bc027c10 */ /* 0x000fe4000fffe0ff */
[----:B------:R-:W-:Y:S02]  /*3170*/  FSEL R248, R211, -INF , P0 ;  /* 0xff800000d3f87808 */ /* 0x000fe40000000000 */
[-C--:B------:R-:W-:Y:S01]  /*3180*/  HMMA.16816.F32.BF16 R12, R140, R138.reuse, RZ ;  /* 0x0000008a8c0c723c */ /* 0x080fe200000418ff */
[----:B------:R-:W-:Y:S03]  /*3190*/  SHF.L.U32 R3, R2, 0x1, RZ ;  /* 0x0000000102037819 */ /* 0x000fe600000006ff */
[C---:B------:R-:W-:Y:S01]  /*31a0*/  FSEL R249, R224.reuse, -INF , P6 ;  /* 0xff800000e0f97808 */ /* 0x040fe20003000000 */
[----:B------:R-:W-:Y:S01]  /*31b0*/  FFMA.FTZ R224, -R224, R224, 1 ;  /* 0x3f800000e0e07423 */ /* 0x000fe200000101e0 */
[----:B------:R-:W-:Y:S01]  /*31c0*/  LDSM.16.M88.4 R168, [R3+0x12880] ;  /* 0x0128800003a8783b */ /* 0x000fe20000000200 */
[----:B------:R-:W-:Y:S01]  /*31d0*/  FSEL R250, R210, -INF , P1 ;  /* 0xff800000d2fa7808 */ /* 0x000fe20000800000 */
[C---:B------:R-:W-:Y:S04]  /*31e0*/  HMMA.16816.F32.BF16 R16, R132.reuse, R138, RZ ;  /* 0x0000008a8410723c */ /* 0x040fe800000418ff */
[----:B------:R-:W-:Y:S02]  /*31f0*/  FFMA.FTZ R250, R250, c[0x0][0x29c], -R245 ;  /* 0x0000a700fafa7a23 */ /* 0x000fe400000108f5 */
[----:B------:R-:W1:Y:S02]  /*3200*/  LDSM.16.M88.4 R136, [R3+0x12080] ;  /* 0x012080000388783b */ /* 0x000e640000000200 */
[-C--:B------:R-:W-:Y:S08]  /*3210*/  HMMA.16816.F32.BF16 R20, R132, R144.reuse, RZ ;  /* 0x000000908414723c */ /* 0x080ff000000418ff */
[C---:B------:R-:W-:Y:S08]  /*3220*/  HMMA.16816.F32.BF16 R24, R140.reuse, R144, RZ ;  /* 0x000000908c18723c */ /* 0x040ff000000418ff */
[-C--:B------:R-:W-:Y:S08]  /*3230*/  HMMA.16816.F32.BF16 R28, R140, R146.reuse, RZ ;  /* 0x000000928c1c723c */ /* 0x080ff000000418ff */
[----:B------:R-:W-:Y:S01]  /*3240*/  HMMA.16816.F32.BF16 R32, R132, R146, RZ ;  /* 0x000000928420723c */ /* 0x000fe200000418ff */
[----:B------:R-:W-:Y:S06]  /*3250*/  LDSM.16.M88.4 R144, [R176+0x8080] ;  /* 0x00808000b090783b */ /* 0x000fec0000000200 */
[----:B------:R-:W-:Y:S01]  /*3260*/  IADD3 R132, R188, UR4, R185 ;  /* 0x00000004bc847c10 */ /* 0x000fe2000fffe0b9 */
[-C--:B------:R-:W-:Y:S05]  /*3270*/  HMMA.16816.F32.BF16 R4, R148, R152.reuse, R4 ;  /* 0x000000989404723c */ /* 0x080fea0000041804 */
[----:B------:R-:W-:Y:S02]  /*3280*/  SHF.L.U32 R2, R132, 0x1, RZ ;  /* 0x0000000184027819 */ /* 0x000fe400000006ff */
[----:B------:R-:W2:Y:S01]  /*3290*/  LDSM.16.M88.4 R132, [R184+0x9080] ;  /* 0x00908000b884783b */ /* 0x000ea20000000200 */
[C---:B------:R-:W-:Y:S07]  /*32a0*/  HMMA.16816.F32.BF16 R8, R156.reuse, R152, R8 ;  /* 0x000000989c08723c */ /* 0x040fee0000041808 */
[----:B------:R-:W3:Y:S01]  /*32b0*/  LDSM.16.M88.4 R140, [R2+0x12080] ;  /* 0x01208000028c783b */ /* 0x000ee20000000200 */
[-C--:B------:R-:W-:Y:S04]  /*32c0*/  HMMA.16816.F32.BF16 R12, R156, R154.reuse, R12 ;  /* 0x0000009a9c0c723c */ /* 0x080fe8000004180c */
[----:B------:R-:W-:Y:S03]  /*32d0*/  FSEL R153, R222, -INF , P6 ;  /* 0xff800000de997808 */ /* 0x000fe60003000000 */
[----:B------:R-:W4:Y:S01]  /*32e0*/  LDSM.16.M88.4 R172, [R2+0x12880] ;  /* 0x0128800002ac783b */ /* 0x000f220000000200 */
[C---:B------:R-:W-:Y:S08]  /*32f0*/  HMMA.16816.F32.BF16 R16, R148.reuse, R154, R16 ;  /* 0x0000009a9410723c */ /* 0x040ff00000041810 */
[-C--:B------:R-:W-:Y:S08]  /*3300*/  HMMA.16816.F32.BF16 R20, R148, R160.reuse, R20 ;  /* 0x000000a09414723c */ /* 0x080ff00000041814 */
[C---:B------:R-:W-:Y:S08]  /*3310*/  HMMA.16816.F32.BF16 R24, R156.reuse, R160, R24 ;  /* 0x000000a09c18723c */ /* 0x040ff00000041818 */
[-C--:B------:R-:W-:Y:S01]  /*3320*/  HMMA.16816.F32.BF16 R28, R156, R162.reuse, R28 ;  /* 0x000000a29c1c723c */ /* 0x080fe2000004181c */
[----:B------:R-:W-:Y:S07]  /*3330*/  LDSM.16.M88.4 R156, [R2+0x13880] ;  /* 0x01388000029c783b */ /* 0x000fee0000000200 */
[----:B------:R-:W-:Y:S01]  /*3340*/  HMMA.16816.F32.BF16 R32, R148, R162, R32 ;  /* 0x000000a29420723c */ /* 0x000fe20000041820 */
[----:B------:R-:W5:Y:S06]  /*3350*/  LDSM.16.M88.4 R148, [R176+0x9080] ;  /* 0x00908000b094783b */ /* 0x000f6c0000000200 */
[----:B------:R-:W-:Y:S01]  /*3360*/  FFMA.FTZ R163, R153, c[0x0][0x29c], -R246 ;  /* 0x0000a70099a37a23 */ /* 0x000fe200000108f6 */
[-C--:B-1----:R-:W-:Y:S01]  /*3370*/  HMMA.16816.F32.BF16 R4, R136, R164.reuse, R4 ;  /* 0x000000a48804723c */ /* 0x082fe20000041804 */
[----:B------:R-:W-:Y:S04]  /*3380*/  LDSM.16.M88.4 R152, [R184+0xb080] ;  /* 0x00b08000b898783b */ /* 0x000fe80000000200 */
[----:B------:R-:W1:Y:S01]  /*3390*/  MUFU.EX2 R163, R163 ;  /* 0x000000a300a37308 */ /* 0x000e620000000800 */
[C---:B------:R-:W-:Y:S01]  /*33a0*/  FSEL R162, R216.reuse, -INF , P1 ;  /* 0xff800000d8a27808 */ /* 0x040fe20000800000 */
[----:B------:R-:W-:Y:S01]  /*33b0*/  FFMA.FTZ R216, -R216, R216, 1 ;  /* 0x3f800000d8d87423 */ /* 0x000fe200000101d8 */
[C---:B------:R-:W-:Y:S04]  /*33c0*/  HMMA.16816.F32.BF16 R8, R168.reuse, R164, R8 ;  /* 0x000000a4a808723c */ /* 0x040fe80000041808 */
[--C-:B------:R-:W-:Y:S03]  /*33d0*/  FFMA.FTZ R162, R162, c[0x0][0x29c], -R239.reuse ;  /* 0x0000a700a2a27a23 */ /* 0x100fe600000108ef */
[----:B------:R-:W-:Y:S01]  /*33e0*/  FSEL R165, R212, -INF , P1 ;  /* 0xff800000d4a57808 */ /* 0x000fe20000800000 */
[-C--:B------:R-:W-:Y:S02]  /*33f0*/  HMMA.16816.F32.BF16 R12, R168, R166.reuse, R12 ;  /* 0x000000a6a80c723c */ /* 0x080fe4000004180c */
[----:B------:R-:W-:Y:S02]  /*3400*/  MUFU.EX2 R162, R162 ;  /* 0x000000a200a27308 */ /* 0x000fe40000000800 */
[--C-:B------:R-:W-:Y:S01]  /*3410*/  FFMA.FTZ R165, R165, c[0x0][0x29c], -R242.reuse ;  /* 0x0000a700a5a57a23 */ /* 0x100fe200000108f2 */
[C---:B------:R-:W-:Y:S01]  /*3420*/  FSEL R164, R217.reuse, -INF , P0 ;  /* 0xff800000d9a47808 */ /* 0x040fe20000000000 */
[----:B------:R-:W-:Y:S02]  /*3430*/  FFMA.FTZ R217, -R217, R217, 1 ;  /* 0x3f800000d9d97423 */ /* 0x000fe400000101d9 */
[C---:B------:R-:W-:Y:S04]  /*3440*/  HMMA.16816.F32.BF16 R16, R136.reuse, R166, R16 ;  /* 0x000000a68810723c */ /* 0x040fe80000041810 */
[--C-:B------:R-:W-:Y:S04]  /*3450*/  FFMA.FTZ R164, R164, c[0x0][0x29c], -R239.reuse ;  /* 0x0000a700a4a47a23 */ /* 0x100fe800000108ef */
[-C--:B--2---:R-:W-:Y:S08]  /*3460*/  HMMA.16816.F32.BF16 R20, R136, R132.reuse, R20 ;  /* 0x000000848814723c */ /* 0x084ff00000041814 */
[C---:B------:R-:W-:Y:S08]  /*3470*/  HMMA.16816.F32.BF16 R24, R168.reuse, R132, R24 ;  /* 0x00000084a818723c */ /* 0x040ff00000041818 */
[-C--:B------:R-:W-:Y:S07]  /*3480*/  HMMA.16816.F32.BF16 R28, R168, R134.reuse, R28 ;  /* 0x00000086a81c723c */ /* 0x080fee000004181c */
[----:B------:R-:W-:Y:S01]  /*3490*/  FSEL R169, R218, -INF , P6 ;  /* 0xff800000daa97808 */ /* 0x000fe20003000000 */
[----:B------:R-:W-:Y:S01]  /*34a0*/  HMMA.16816.F32.BF16 R32, R136, R134, R32 ;  /* 0x000000868820723c */ /* 0x000fe20000041820 */
[----:B------:R-:W-:Y:S03]  /*34b0*/  LDSM.16.M88.4 R132, [R3+0x13080] ;  /* 0x013080000384783b */ /* 0x000fe60000000200 */
[----:B------:R-:W-:Y:S01]  /*34c0*/  FFMA.FTZ R169, R169, c[0x0][0x29c], -R242 ;  /* 0x0000a700a9a97a23 */ /* 0x000fe200000108f2 */
[C---:B------:R-:W-:Y:S01]  /*34d0*/  FSEL R168, R220.reuse, -INF , P6 ;  /* 0xff800000dca87808 */ /* 0x040fe20003000000 */
[----:B------:R-:W-:Y:S01]  /*34e0*/  FFMA.FTZ R220, -R220, R220, 1 ;  /* 0x3f800000dcdc7423 */ /* 0x000fe200000101dc */
[----:B------:R-:W-:Y:S01]  /*34f0*/  FSEL R139, R213, -INF , P1 ;  /* 0xff800000d58b7808 */ /* 0x000fe20000800000 */
[-C--:B---3--:R-:W-:Y:S02]  /*3500*/  HMMA.16816.F32.BF16 R4, R140, R144.reuse, R4 ;  /* 0x000000908c04723c */ /* 0x088fe40000041804 */
[----:B------:R-:W-:Y:S03]  /*3510*/  MUFU.EX2 R169, R169 ;  /* 0x000000a900a97308 */ /* 0x000fe60000000800 */
[--C-:B------:R-:W-:Y:S01]  /*3520*/  FFMA.FTZ R160, R139, c[0x0][0x29c], -R246.reuse ;  /* 0x0000a7008ba07a23 */ /* 0x100fe200000108f6 */
[C---:B------:R-:W-:Y:S01]  /*3530*/  ISETP.GT.AND P6, PT, R206.reuse, 0x41, PT ;  /* 0x00000041ce00780c */ /* 0x040fe20003fc4270 */
[----:B------:R-:W2:Y:S01]  /*3540*/  LDSM.16.M88.4 R136, [R184+0xa080] ;  /* 0x00a08000b888783b */ /* 0x000ea20000000200 */
[C---:B----4-:R-:W-:Y:S04]  /*3550*/  HMMA.16816.F32.BF16 R8, R172.reuse, R144, R8 ;  /* 0x00000090ac08723c */ /* 0x050fe80000041808 */
[----:B------:R-:W-:Y:S01]  /*3560*/  MUFU.EX2 R160, R160 ;  /* 0x000000a000a07308 */ /* 0x000fe20000000800 */
[----:B------:R-:W-:Y:S01]  /*3570*/  ISETP.GT.AND P1, PT, R206, 0x21, PT ;  /* 0x00000021ce00780c */ /* 0x000fe20003f24270 */
[--C-:B------:R-:W-:Y:S01]  /*3580*/  FFMA.FTZ R168, R168, c[0x0][0x29c], -R239.reuse ;  /* 0x0000a700a8a87a23 */ /* 0x100fe200000108ef */
[C---:B------:R-:W-:Y:S01]  /*3590*/  FSEL R145, R214.reuse, -INF , P0 ;  /* 0xff800000d6917808 */ /* 0x040fe20000000000 */
[-C--:B------:R-:W-:Y:S04]  /*35a0*/  HMMA.16816.F32.BF16 R12, R172, R146.reuse, R12 ;  /* 0x00000092ac0c723c */ /* 0x080fe8000004180c */
[----:B------:R-:W-:Y:S01]  /*35b0*/  FFMA.FTZ R161, R145, c[0x0][0x29c], -R246 ;  /* 0x0000a70091a17a23 */ /* 0x000fe200000108f6 */
[----:B------:R-:W-:Y:S01]  /*35c0*/  FSEL R252, R225, -INF , P1 ;  /* 0xff800000e1fc7808 */ /* 0x000fe20000800000 */
[----:B------:R-:W-:Y:S01]  /*35d0*/  FFMA.FTZ R214, -R214, R214, 1 ;  /* 0x3f800000d6d67423 */ /* 0x000fe200000101d6 */
[----:B------:R-:W-:Y:S01]  /*35e0*/  MUFU.EX2 R168, R168 ;  /* 0x000000a800a87308 */ /* 0x000fe20000000800 */
[C---:B------:R-:W-:Y:S01]  /*35f0*/  HMMA.16816.F32.BF16 R16, R140.reuse, R146, R16 ;  /* 0x000000928c10723c */ /* 0x040fe20000041810 */
[----:B------:R3:W4:Y:S03]  /*3600*/  LDSM.16.M88.4 R144, [R3+0x13880] ;  /* 0x013880000390783b */ /* 0x0007260000000200 */
[----:B------:R-:W-:Y:S01]  /*3610*/  FSEL R171, R219, -INF , P1 ;  /* 0xff800000dbab7808 */ /* 0x000fe20000800000 */
[----:B------:R-:W-:Y:S01]  /*3620*/  FFMA.FTZ R225, -R225, R225, 1 ;  /* 0x3f800000e1e17423 */ /* 0x000fe200000101e1 */
[C---:B------:R-:W-:Y:S01]  /*3630*/  FSEL R170, R221.reuse, -INF , P1 ;  /* 0xff800000ddaa7808 */ /* 0x040fe20000800000 */
[----:B------:R-:W-:Y:S01]  /*3640*/  FFMA.FTZ R221, -R221, R221, 1 ;  /* 0x3f800000dddd7423 */ /* 0x000fe200000101dd */
[-C--:B-----5:R-:W-:Y:S01]  /*3650*/  HMMA.16816.F32.BF16 R20, R140, R148.reuse, R20 ;  /* 0x000000948c14723c */ /* 0x0a0fe20000041814 */
[----:B------:R-:W5:Y:S03]  /*3660*/  MUFU.EX2 R161, R161 ;  /* 0x000000a100a17308 */ /* 0x000f660000000800 */
[----:B------:R-:W-:Y:S02]  /*3670*/  FFMA.FTZ R171, R171, c[0x0][0x29c], -R242 ;  /* 0x0000a700abab7a23 */ /* 0x000fe400000108f2 */
[--C-:B------:R-:W-:Y:S02]  /*3680*/  FFMA.FTZ R170, R170, c[0x0][0x29c], -R239.reuse ;  /* 0x0000a700aaaa7a23 */ /* 0x100fe400000108ef */
[C---:B------:R-:W-:Y:S04]  /*3690*/  HMMA.16816.F32.BF16 R24, R172.reuse, R148, R24 ;  /* 0x00000094ac18723c */ /* 0x040fe80000041818 */
[----:B------:R-:W-:Y:S03]  /*36a0*/  FFMA.FTZ R213, -R213, R213, 1 ;  /* 0x3f800000d5d57423 */ /* 0x000fe600000101d5 */
[----:B------:R-:W-:Y:S01]  /*36b0*/  FSEL R149, R223, -INF , P1 ;  /* 0xff800000df957808 */ /* 0x000fe20000800000 */
[-C--:B------:R-:W-:Y:S03]  /*36c0*/  HMMA.16816.F32.BF16 R28, R172, R150.reuse, R28 ;  /* 0x00000096ac1c723c */ /* 0x080fe6000004181c */
[C---:B------:R-:W-:Y:S01]  /*36d0*/  ISETP.GT.AND P1, PT, R206.reuse, 0x60, PT ;  /* 0x00000060ce00780c */ /* 0x040fe20003f24270 */
[----:B------:R-:W-:Y:S01]  /*36e0*/  FFMA.FTZ R166, R149, c[0x0][0x29c], -R246 ;  /* 0x0000a70095a67a23 */ /* 0x000fe200000108f6 */
[----:B---3--:R-:W-:Y:S02]  /*36f0*/  FSEL R3, R215, -INF , P0 ;  /* 0xff800000d7037808 */ /* 0x008fe40000000000 */
[----:B------:R-:W-:Y:S01]  /*3700*/  ISETP.GT.AND P0, PT, R206, 0x40, PT ;  /* 0x00000040ce00780c */ /* 0x000fe20003f04270 */
[----:B------:R-:W-:Y:S02]  /*3710*/  HMMA.16816.F32.BF16 R32, R140, R150, R32 ;  /* 0x000000968c20723c */ /* 0x000fe40000041820 */
[----:B------:R-:W3:Y:S02]  /*3720*/  MUFU.EX2 R166, R166 ;  /* 0x000000a600a67308 */ /* 0x000ee40000000800 */
[----:B------:R-:W-:Y:S01]  /*3730*/  FSEL R149, R226, -INF , P0 ;  /* 0xff800000e2957808 */ /* 0x000fe20000000000 */
[----:B------:R-:W-:Y:S01]  /*3740*/  FFMA.FTZ R3, R3, c[0x0][0x29c], -R242 ;  /* 0x0000a70003037a23 */ /* 0x000fe200000108f2 */
[C---:B------:R-:W-:Y:S01]  /*3750*/  FSEL R251, R228.reuse, -INF , P0 ;  /* 0xff800000e4fb7808 */ /* 0x040fe20000000000 */
[----:B------:R-:W-:Y:S01]  /*3760*/  FFMA.FTZ R228, -R228, R228, 1 ;  /* 0x3f800000e4e47423 */ /* 0x000fe200000101e4 */
[-C--:B--2---:R-:W-:Y:S05]  /*3770*/  HMMA.16816.F32.BF16 R4, R132, R136.reuse, R4 ;  /* 0x000000888404723c */ /* 0x084fea0000041804 */
[----:B------:R-:W-:Y:S01]  /*3780*/  FSEL R141, R227, -INF , P6 ;  /* 0xff800000e38d7808 */ /* 0x000fe20003000000 */
[--C-:B------:R-:W-:Y:S01]  /*3790*/  FFMA.FTZ R167, R149, c[0x0][0x29c], -R246.reuse ;  /* 0x0000a70095a77a23 */ /* 0x100fe200000108f6 */
[----:B------:R-:W-:Y:S01]  /*37a0*/  FSEL R173, R230, -INF , P0 ;  /* 0xff800000e6ad7808 */ /* 0x000fe20000000000 */
[C---:B----4-:R-:W-:Y:S01]  /*37b0*/  HMMA.16816.F32.BF16 R8, R144.reuse, R136, R8 ;  /* 0x000000889008723c */ /* 0x050fe20000041808 */
[----:B------:R-:W-:Y:S03]  /*37c0*/  LDSM.16.M88.4 R148, [R176+0xa080] ;  /* 0x00a08000b094783b */ /* 0x000fe60000000200 */
[----:B------:R-:W-:Y:S01]  /*37d0*/  FFMA.FTZ R174, R141, c[0x0][0x29c], -R246 ;  /* 0x0000a7008dae7a23 */ /* 0x000fe200000108f6 */
[----:B------:R-:W-:Y:S01]  /*37e0*/  MUFU.EX2 R167, R167 ;  /* 0x000000a700a77308 */ /* 0x000fe20000000800 */
[----:B------:R-:W-:Y:S01]  /*37f0*/  FFMA.FTZ R173, R173, c[0x0][0x29c], -R242 ;  /* 0x0000a700adad7a23 */ /* 0x000fe200000108f2 */
[----:B------:R-:W-:Y:S01]  /*3800*/  FSEL R172, R232, -INF , P0 ;  /* 0xff800000e8ac7808 */ /* 0x000fe20000000000 */
[-C--:B------:R-:W-:Y:S01]  /*3810*/  HMMA.16816.F32.BF16 R12, R144, R138.reuse, R12 ;  /* 0x0000008a900c723c */ /* 0x080fe2000004180c */
[----:B------:R2:W4:Y:S02]  /*3820*/  LDSM.16.M88.4 R140, [R2+0x13080] ;  /* 0x01308000028c783b */ /* 0x0005240000000200 */
[----:B------:R-:W-:Y:S01]  /*3830*/  ISETP.GT.AND P0, PT, R206, 0x61, PT ;  /* 0x00000061ce00780c */ /* 0x000fe20003f04270 */
[----:B------:R-:W-:Y:S01]  /*3840*/  FFMA.FTZ R172, R172, c[0x0][0x29c], -R239 ;  /* 0x0000a700acac7a23 */ /* 0x000fe200000108ef */
[----:B------:R-:W-:Y:S01]  /*3850*/  FSEL R175, R240, -INF , P1 ;  /* 0xff800000f0af7808 */ /* 0x000fe20000800000 */
[----:B------:R-:W-:Y:S01]  /*3860*/  FFMA.FTZ R232, -R232, R232, 1 ;  /* 0x3f800000e8e87423 */ /* 0x000fe200000101e8 */
[----:B------:R-:W1:Y:S01]  /*3870*/  MUFU.EX2 R174, R174 ;  /* 0x000000ae00ae7308 */ /* 0x000e620000000800 */
[C---:B------:R-:W-:Y:S01]  /*3880*/  HMMA.16816.F32.BF16 R16, R132.reuse, R138, R16 ;  /* 0x0000008a8410723c */ /* 0x040fe20000041810 */
[----:B------:R-:W1:Y:S03]  /*3890*/  LDSM.16.M88.4 R136, [R176+0xb080] ;  /* 0x00b08000b088783b */ /* 0x000e660000000200 */
[----:B------:R-:W-:Y:S01]  /*38a0*/  FSEL R247, R241, -INF , P0 ;  /* 0xff800000f1f77808 */ /* 0x000fe20000000000 */
[--C-:B------:R-:W-:Y:S03]  /*38b0*/  FFMA.FTZ R175, R175, c[0x0][0x29c], -R246.reuse ;  /* 0x0000a700afaf7a23 */ /* 0x100fe600000108f6 */
[-C--:B------:R-:W-:Y:S01]  /*38c0*/  HMMA.16816.F32.BF16 R20, R132, R152.reuse, R20 ;  /* 0x000000988414723c */ /* 0x080fe20000041814 */
[----:B------:R-:W-:Y:S03]  /*38d0*/  MUFU.EX2 R173, R173 ;  /* 0x000000ad00ad7308 */ /* 0x000fe60000000800 */
[----:B------:R-:W-:Y:S04]  /*38e0*/  FFMA.FTZ R246, R247, c[0x0][0x29c], -R246 ;  /* 0x0000a700f7f67a23 */ /* 0x000fe800000108f6 */
[C---:B------:R-:W-:Y:S03]  /*38f0*/  HMMA.16816.F32.BF16 R24, R144.reuse, R152, R24 ;  /* 0x000000989018723c */ /* 0x040fe60000041818 */
[----:B------:R-:W1:Y:S01]  /*3900*/  MUFU.EX2 R175, R175 ;  /* 0x000000af00af7308 */ /* 0x000e620000000800 */
[--C-:B--2---:R-:W-:Y:S03]  /*3910*/  FFMA.FTZ R2, R249, c[0x0][0x29c], -R245.reuse ;  /* 0x0000a700f9027a23 */ /* 0x104fe600000108f5 */
[--C-:B------:R-:W-:Y:S01]  /*3920*/  FFMA.FTZ R152, R248, c[0x0][0x29c], -R245.reuse ;  /* 0x0000a700f8987a23 */ /* 0x100fe200000108f5 */
[-C--:B------:R-:W-:Y:S01]  /*3930*/  HMMA.16816.F32.BF16 R28, R144, R154.reuse, R28 ;  /* 0x0000009a901c723c */ /* 0x080fe2000004181c */
[----:B------:R-:W2:Y:S03]  /*3940*/  LDS R144, [R237+0x18280] ;  /* 0x01828000ed907984 */ /* 0x000ea60000000800 */
[C---:B------:R-:W-:Y:S01]  /*3950*/  FSEL R153, R234.reuse, -INF , P1 ;  /* 0xff800000ea997808 */ /* 0x040fe20000800000 */
[----:B------:R-:W1:Y:S01]  /*3960*/  MUFU.EX2 R246, R246 ;  /* 0x000000f600f67308 */ /* 0x000e620000000800 */
[----:B------:R-:W-:Y:S02]  /*3970*/  FFMA.FTZ R234, -R234, R234, 1 ;  /* 0x3f800000eaea7423 */ /* 0x000fe400000101ea */
[----:B------:R-:W-:Y:S04]  /*3980*/  HMMA.16816.F32.BF16 R32, R132, R154, R32 ;  /* 0x0000009a8420723c */ /* 0x000fe80000041820 */
[--C-:B------:R-:W-:Y:S02]  /*3990*/  FFMA.FTZ R145, R252, c[0x0][0x29c], -R245.reuse ;  /* 0x0000a700fc917a23 */ /* 0x100fe400000108f5 */
[--C-:B------:R-:W-:Y:S01]  /*39a0*/  FFMA.FTZ R146, R251, c[0x0][0x29c], -R245.reuse ;  /* 0x0000a700fb927a23 */ /* 0x100fe200000108f5 */
[----:B------:R-:W-:Y:S01]  /*39b0*/  MUFU.EX2 R247, R250 ;  /* 0x000000fa00f77308 */ /* 0x000fe20000000800 */
[-C--:B----4-:R-:W-:Y:S05]  /*39c0*/  HMMA.16816.F32.BF16 R4, R140, R148.reuse, R4 ;  /* 0x000000948c04723c */ /* 0x090fea0000041804 */
[--C-:B------:R-:W-:Y:S01]  /*39d0*/  FFMA.FTZ R154, R153, c[0x0][0x29c], -R242.reuse ;  /* 0x0000a700999a7a23 */ /* 0x100fe200000108f2 */
[----:B------:R-:W-:Y:S02]  /*39e0*/  FSEL R155, R231, -INF , P6 ;  /* 0xff800000e79b7808 */ /* 0x000fe40003000000 */
[C---:B------:R-:W-:Y:S01]  /*39f0*/  HMMA.16816.F32.BF16 R8, R156.reuse, R148, R8 ;  /* 0x000000949c08723c */ /* 0x040fe20000041808 */
[----:B------:R-:W-:Y:S03]  /*3a00*/  MUFU.EX2 R145, R145 ;  /* 0x0000009100917308 */ /* 0x000fe60000000800 */
[--C-:B------:R-:W-:Y:S03]  /*3a10*/  FFMA.FTZ R155, R155, c[0x0][0x29c], -R242.reuse ;  /* 0x0000a7009b9b7a23 */ /* 0x100fe600000108f2 */
[----:B------:R-:W-:Y:S01]  /*3a20*/  FSEL R148, R229, -INF , P6 ;  /* 0xff800000e5947808 */ /* 0x000fe20003000000 */
[-C--:B------:R-:W-:Y:S03]  /*3a30*/  HMMA.16816.F32.BF16 R12, R156, R150.reuse, R12 ;  /* 0x000000969c0c723c */ /* 0x080fe6000004180c */
[----:B------:R-:W4:Y:S01]  /*3a40*/  MUFU.EX2 R152, R152 ;  /* 0x0000009800987308 */ /* 0x000f220000000800 */
[--C-:B------:R-:W-:Y:S01]  /*3a50*/  FFMA.FTZ R147, R148, c[0x0][0x29c], -R245.reuse ;  /* 0x0000a70094937a23 */ /* 0x100fe200000108f5 */
[----:B------:R-:W-:Y:S01]  /*3a60*/  FSEL R148, R243, -INF , P1 ;  /* 0xff800000f3947808 */ /* 0x000fe20000800000 */
[----:B------:R-:W-:Y:S02]  /*3a70*/  FFMA.FTZ R229, -R229, R229, 1 ;  /* 0x3f800000e5e57423 */ /* 0x000fe400000101e5 */
[C---:B------:R-:W-:Y:S04]  /*3a80*/  HMMA.16816.F32.BF16 R16, R140.reuse, R150, R16 ;  /* 0x000000968c10723c */ /* 0x040fe80000041810 */
[--C-:B------:R-:W-:Y:S01]  /*3a90*/  FFMA.FTZ R149, R148, c[0x0][0x29c], -R245.reuse ;  /* 0x0000a70094957a23 */ /* 0x100fe200000108f5 */
[----:B------:R-:W-:Y:S02]  /*3aa0*/  MUFU.EX2 R147, R147 ;  /* 0x0000009300937308 */ /* 0x000fe40000000800 */
[----:B------:R-:W-:Y:S01]  /*3ab0*/  FSEL R151, R235, -INF , P0 ;  /* 0xff800000eb977808 */ /* 0x000fe20000000000 */
[-C--:B-1----:R-:W-:Y:S04]  /*3ac0*/  HMMA.16816.F32.BF16 R20, R140, R136.reuse, R20 ;  /* 0x000000888c14723c */ /* 0x082fe80000041814 */
[----:B------:R-:W-:Y:S01]  /*3ad0*/  FFMA.FTZ R242, R151, c[0x0][0x29c], -R242 ;  /* 0x0000a70097f27a23 */ /* 0x000fe200000108f2 */
[----:B------:R-:W-:Y:S01]  /*3ae0*/  FSEL R150, R244, -INF , P0 ;  /* 0xff800000f4967808 */ /* 0x000fe20000000000 */
[----:B------:R-:W-:Y:S01]  /*3af0*/  FFMA.FTZ R235, -R235, R235, 1 ;  /* 0x3f800000ebeb7423 */ /* 0x000fe200000101eb */
[----:B------:R-:W1:Y:S01]  /*3b00*/  MUFU.EX2 R148, R149 ;  /* 0x0000009500947308 */ /* 0x000e620000000800 */
[C---:B------:R-:W-:Y:S04]  /*3b10*/  HMMA.16816.F32.BF16 R24, R156.reuse, R136, R24 ;  /* 0x000000889c18723c */ /* 0x040fe80000041818 */
[----:B------:R-:W-:Y:S04]  /*3b20*/  FFMA.FTZ R245, R150, c[0x0][0x29c], -R245 ;  /* 0x0000a70096f57a23 */ /* 0x000fe800000108f5 */
[-C--:B------:R-:W-:Y:S01]  /*3b30*/  HMMA.16816.F32.BF16 R28, R156, R138.reuse, R28 ;  /* 0x0000008a9c1c723c */ /* 0x080fe2000004181c */
[----:B------:R-:W-:Y:S03]  /*3b40*/  MUFU.EX2 R149, R165 ;  /* 0x000000a500957308 */ /* 0x000fe60000000800 */
[--C-:B--2---:R-:W-:Y:S02]  /*3b50*/  FADD.FTZ R16, R16, -R144.reuse ;  /* 0x8000009010107221 */ /* 0x104fe40000010000 */
[--C-:B------:R-:W-:Y:S02]  /*3b60*/  FADD.FTZ R17, R17, -R144.reuse ;  /* 0x8000009011117221 */ /* 0x100fe40000010000 */
[----:B------:R-:W-:Y:S01]  /*3b70*/  HMMA.16816.F32.BF16 R32, R140, R138, R32 ;  /* 0x0000008a8c20723c */ /* 0x000fe20000041820 */
[----:B------:R-:W2:Y:S02]  /*3b80*/  LDS R138, [R237+0x182a0] ;  /* 0x0182a000ed8a7984 */ /* 0x000ea40000000800 */
[----:B------:R1:W-:Y:S01]  /*3b90*/  MUFU.EX2 R158, R3 ;  /* 0x00000003009e7308 */ /* 0x0003e20000000800 */
[--C-:B------:R-:W-:Y:S01]  /*3ba0*/  FADD.FTZ R156, R5, -R144.reuse ;  /* 0x80000090059c7221 */ /* 0x100fe20000010000 */
[----:B------:R-:W4:Y:S01]  /*3bb0*/  LDS R141, [R237+0x18300] ;  /* 0x01830000ed8d7984 */ /* 0x000f220000000800 */
[----:B------:R-:W-:Y:S01]  /*3bc0*/  FMUL.FTZ R16, R163, R16 ;  /* 0x00000010a3107220 */ /* 0x000fe20000410000 */
[----:B------:R-:W-:Y:S01]  /*3bd0*/  FSEL R140, R238, -INF , P0 ;  /* 0xff800000ee8c7808 */ /* 0x000fe20000000000 */
[----:B-----5:R-:W-:Y:S01]  /*3be0*/  FMUL.FTZ R153, R161, R156 ;  /* 0x0000009ca1997220 */ /* 0x020fe20000410000 */
[----:B------:R-:W-:Y:S01]  /*3bf0*/  FSEL R156, R233, -INF , P6 ;  /* 0xff800000e99c7808 */ /* 0x000fe20003000000 */
[----:B------:R-:W5:Y:S01]  /*3c00*/  LDS R237, [R237+0x18320] ;  /* 0x01832000eded7984 */ /* 0x000f620000000800 */
[----:B------:R-:W-:Y:S01]  /*3c10*/  PLOP3.LUT P0, PT, PT, PT, UP0, 0x80, 0x0 ;  /* 0x000000000000781c */ /* 0x000fe20003f0f008 */
[--C-:B------:R-:W-:Y:S01]  /*3c20*/  FADD.FTZ R21, R21, -R144.reuse ;  /* 0x8000009015157221 */ /* 0x100fe20000010000 */
[----:B------:R-:W2:Y:S01]  /*3c30*/  MUFU.EX2 R245, R245 ;  /* 0x000000f500f57308 */ /* 0x000ea20000000800 */
[----:B------:R-:W-:Y:S01]  /*3c40*/  FMUL.FTZ R153, R153, R214 ;  /* 0x000000d699997220 */ /* 0x000fe20000410000 */
[----:B------:R-:W-:Y:S01]  /*3c50*/  FSEL R142, R236, -INF , P1 ;  /* 0xff800000ec8e7808 */ /* 0x000fe20000800000 */
[----:B---3--:R-:W-:Y:S02]  /*3c60*/  FMUL.FTZ R17, R166, R17 ;  /* 0x00000011a6117220 */ /* 0x008fe40000410000 */
[----:B------:R-:W-:Y:S02]  /*3c70*/  FFMA.FTZ R214, -R223, R223, 1 ;  /* 0x3f800000dfd67423 */ /* 0x000fe400000101df */
[----:B------:R-:W-:Y:S02]  /*3c80*/  FMUL.FTZ R21, R174, R21 ;  /* 0x00000015ae157220 */ /* 0x000fe40000410000 */
[----:B------:R-:W-:Y:S01]  /*3c90*/  FMUL.FTZ R214, R17, R214 ;  /* 0x000000d611d67220 */ /* 0x000fe20000410000 */
[----:B------:R-:W3:Y:S01]  /*3ca0*/  MUFU.EX2 R146, R146 ;  /* 0x0000009200927308 */ /* 0x000ee20000000800 */
[--C-:B------:R-:W-:Y:S02]  /*3cb0*/  FADD.FTZ R32, R32, -R144.reuse ;  /* 0x8000009020207221 */ /* 0x100fe40000010000 */
[----:B------:R-:W-:Y:S02]  /*3cc0*/  FADD.FTZ R33, R33, -R144 ;  /* 0x8000009021217221 */ /* 0x000fe40000010000 */
[----:B-1----:R-:W-:Y:S01]  /*3cd0*/  FFMA.FTZ R3, -R222, R222, 1 ;  /* 0x3f800000de037423 */ /* 0x002fe200000101de */
[----:B------:R-:W-:Y:S01]  /*3ce0*/  F2FP.BF16.PACK_AB R222, R174, R167 ;  /* 0x000000a7aede723e */ /* 0x000fe200000010ff */
[----:B------:R-:W-:Y:S02]  /*3cf0*/  FMUL.FTZ R32, R175, R32 ;  /* 0x00000020af207220 */ /* 0x000fe40000410000 */
[----:B------:R-:W-:Y:S01]  /*3d00*/  FMUL.FTZ R3, R16, R3 ;  /* 0x0000000310037220 */ /* 0x000fe20000410000 */
[----:B------:R-:W1:Y:S01]  /*3d10*/  MUFU.EX2 R2, R2 ;  /* 0x0000000200027308 */ /* 0x000e620000000800 */
[----:B------:R-:W-:Y:S02]  /*3d20*/  FFMA.FTZ R16, -R227, R227, 1 ;  /* 0x3f800000e3107423 */ /* 0x000fe400000101e3 */
[----:B------:R-:W-:Y:S01]  /*3d30*/  FFMA.FTZ R17, -R226, R226, 1 ;  /* 0x3f800000e2117423 */ /* 0x000fe200000101e2 */
[----:B------:R-:W-:Y:S01]  /*3d40*/  F2FP.BF16.PACK_AB R214, R214, R3 ;  /* 0x00000003d6d6723e */ /* 0x000fe200000010ff */
[----:B------:R-:W-:Y:S02]  /*3d50*/  FMUL.FTZ R16, R21, R16 ;  /* 0x0000001015107220 */ /* 0x000fe40000410000 */
[----:B------:R-:W-:Y:S02]  /*3d60*/  FMUL.FTZ R33, R246, R33 ;  /* 0x00000021f6217220 */ /* 0x000fe40000410000 */
[--C-:B--2---:R-:W-:Y:S01]  /*3d70*/  FADD.FTZ R226, R6, -R138.reuse ;  /* 0x8000008a06e27221 */ /* 0x104fe20000010000 */
[----:B------:R-:W-:Y:S01]  /*3d80*/  MUFU.EX2 R154, R154 ;  /* 0x0000009a009a7308 */ /* 0x000fe20000000800 */
[----:B------:R-:W-:Y:S02]  /*3d90*/  FADD.FTZ R139, R7, -R138 ;  /* 0x8000008a078b7221 */ /* 0x000fe40000010000 */
[----:B------:R-:W-:Y:S02]  /*3da0*/  FFMA.FTZ R21, -R240, R240, 1 ;  /* 0x3f800000f0157423 */ /* 0x000fe400000101f0 */
[----:B------:R-:W-:Y:S02]  /*3db0*/  FFMA.FTZ R174, -R241, R241, 1 ;  /* 0x3f800000f1ae7423 */ /* 0x000fe400000101f1 */
[----:B----4-:R-:W-:Y:S02]  /*3dc0*/  FMUL.FTZ R139, R152, R139 ;  /* 0x0000008b988b7220 */ /* 0x010fe40000410000 */
[----:B------:R-:W-:Y:S01]  /*3dd0*/  FMUL.FTZ R21, R32, R21 ;  /* 0x0000001520157220 */ /* 0x000fe20000410000 */
[----:B------:R-:W-:Y:S01]  /*3de0*/  F2FP.BF16.PACK_AB R32, R152, R247 ;  /* 0x000000f79820723e */ /* 0x000fe200000010ff */
[----:B------:R-:W-:Y:S01]  /*3df0*/  FMUL.FTZ R174, R33, R174 ;  /* 0x000000ae21ae7220 */ /* 0x000fe20000410000 */
[----:B------:R-:W-:Y:S01]  /*3e00*/  MUFU.EX2 R172, R172 ;  /* 0x000000ac00ac7308 */ /* 0x000fe20000000800 */
[----:B------:R-:W-:Y:S02]  /*3e10*/  FFMA.FTZ R152, -R211, R211, 1 ;  /* 0x3f800000d3987423 */ /* 0x000fe400000101d3 */
[----:B------:R-:W-:Y:S01]  /*3e20*/  FADD.FTZ R20, R20, -R144 ;  /* 0x8000009014147221 */ /* 0x000fe20000010000 */
[----:B------:R-:W-:Y:S01]  /*3e30*/  F2FP.BF16.PACK_AB R174, R174, R21 ;  /* 0x00000015aeae723e */ /* 0x000fe200000010ff */
[----:B------:R-:W-:Y:S01]  /*3e40*/  FMUL.FTZ R226, R247, R226 ;  /* 0x000000e2f7e27220 */ /* 0x000fe20000410000 */
[----:B------:R2:W-:Y:S01]  /*3e50*/  STS [R205+0x18880], R32 ;  /* 0x01888020cd007388 */ /* 0x0005e20000000800 */
[----:B------:R-:W-:Y:S02]  /*3e60*/  FFMA.FTZ R33, -R210, R210, 1 ;  /* 0x3f800000d2217423 */ /* 0x000fe400000101d2 */
[----:B------:R-:W-:Y:S02]  /*3e70*/  FMUL.FTZ R152, R139, R152 ;  /* 0x000000988b987220 */ /* 0x000fe40000410000 */
[----:B------:R-:W-:Y:S02]  /*3e80*/  FMUL.FTZ R20, R167, R20 ;  /* 0x00000014a7147220 */ /* 0x000fe40000410000 */
[----:B------:R-:W-:Y:S02]  /*3e90*/  FMUL.FTZ R33, R226, R33 ;  /* 0x00000021e2217220 */ /* 0x000fe40000410000 */
[--C-:B------:R-:W-:Y:S02]  /*3ea0*/  FFMA.FTZ R156, R156, c[0x0][0x29c], -R239.reuse ;  /* 0x0000a7009c9c7a23 */ /* 0x100fe400000108ef */
[--C-:B------:R-:W-:Y:S01]  /*3eb0*/  FADD.FTZ R3, R18, -R138.reuse ;  /* 0x8000008a12037221 */ /* 0x100fe20000010000 */
[----:B------:R-:W-:Y:S01]  /*3ec0*/  F2FP.BF16.PACK_AB R152, R152, R33 ;  /* 0x000000219898723e */ /* 0x000fe200000010ff */
[--C-:B------:R-:W-:Y:S02]  /*3ed0*/  FADD.FTZ R18, R19, -R138.reuse ;  /* 0x8000008a13127221 */ /* 0x100fe40000010000 */
[--C-:B------:R-:W-:Y:S02]  /*3ee0*/  FADD.FTZ R19, R22, -R138.reuse ;  /* 0x8000008a16137221 */ /* 0x100fe40000010000 */
[--C-:B------:R-:W-:Y:S02]  /*3ef0*/  FADD.FTZ R22, R23, -R138.reuse ;  /* 0x8000008a17167221 */ /* 0x100fe40000010000 */
[--C-:B------:R-:W-:Y:S01]  /*3f00*/  FADD.FTZ R21, R34, -R138.reuse ;  /* 0x8000008a22157221 */ /* 0x100fe20000010000 */
[----:B------:R-:W-:Y:S01]  /*3f10*/  MUFU.EX2 R23, R164 ;  /* 0x000000a400177308 */ /* 0x000fe20000000800 */
[----:B------:R-:W-:Y:S02]  /*3f20*/  FADD.FTZ R138, R35, -R138 ;  /* 0x8000008a238a7221 */ /* 0x000fe40000010000 */
[--C-:B------:R-:W-:Y:S02]  /*3f30*/  FFMA.FTZ R142, R142, c[0x0][0x29c], -R239.reuse ;  /* 0x0000a7008e8e7a23 */ /* 0x100fe400000108ef */
[----:B------:R-:W-:Y:S01]  /*3f40*/  FFMA.FTZ R239, R140, c[0x0][0x29c], -R239 ;  /* 0x0000a7008cef7a23 */ /* 0x000fe200000108ef */
[----:B------:R-:W-:Y:S01]  /*3f50*/  F2FP.BF16.PACK_AB R140, R166, R163 ;  /* 0x000000a3a68c723e */ /* 0x000fe200000010ff */
[----:B------:R-:W-:Y:S01]  /*3f60*/  FMUL.FTZ R17, R20, R17 ;  /* 0x0000001114117220 */ /* 0x000fe20000410000 */
[----:B------:R-:W-:Y:S01]  /*3f70*/  F2FP.BF16.PACK_AB R20, R246, R175 ;  /* 0x000000aff614723e */ /* 0x000fe200000010ff */
[----:B------:R-:W-:Y:S01]  /*3f80*/  FFMA.FTZ R33, -R244, R244, 1 ;  /* 0x3f800000f4217423 */ /* 0x000fe200000101f4 */
[----:B------:R-:W4:Y:S01]  /*3f90*/  MUFU.EX2 R166, R171 ;  /* 0x000000ab00a67308 */ /* 0x000f220000000800 */
[----:B------:R-:W-:Y:S01]  /*3fa0*/  FMUL.FTZ R21, R148, R21 ;  /* 0x0000001594157220 */ /* 0x000fe20000410000 */
[----:B------:R-:W-:Y:S01]  /*3fb0*/  F2FP.BF16.PACK_AB R16, R16, R17 ;  /* 0x000000111010723e */ /* 0x000fe200000010ff */
[C---:B------:R-:W-:Y:S01]  /*3fc0*/  FMUL.FTZ R138, R245.reuse, R138 ;  /* 0x0000008af58a7220 */ /* 0x040fe20000410000 */
[----:B------:R-:W-:Y:S01]  /*3fd0*/  F2FP.BF16.PACK_AB R148, R245, R148 ;  /* 0x00000094f594723e */ /* 0x000fe200000010ff */
[----:B------:R-:W-:Y:S02]  /*3fe0*/  FFMA.FTZ R34, -R243, R243, 1 ;  /* 0x3f800000f3227423 */ /* 0x000fe400000101f3 */
[----:B------:R-:W-:Y:S02]  /*3ff0*/  FMUL.FTZ R138, R138, R33 ;  /* 0x000000218a8a7220 */ /* 0x000fe40000410000 */
[----:B------:R-:W-:Y:S01]  /*4000*/  FMUL.FTZ R21, R21, R34 ;  /* 0x0000002215157220 */ /* 0x000fe20000410000 */
[----:B------:R-:W2:Y:S01]  /*4010*/  MUFU.EX2 R17, R242 ;  /* 0x000000f200117308 */ /* 0x000ea20000000800 */
[--C-:B------:R-:W-:Y:S01]  /*4020*/  FADD.FTZ R12, R12, -R141.reuse ;  /* 0x8000008d0c0c7221 */ /* 0x100fe20000010000 */
[----:B------:R-:W-:Y:S01]  /*4030*/  F2FP.BF16.PACK_AB R34, R158, R149 ;  /* 0x000000959e22723e */ /* 0x000fe200000010ff */
[C---:B------:R-:W-:Y:S01]  /*4040*/  FMUL.FTZ R22, R147.reuse, R22 ;  /* 0x0000001693167220 */ /* 0x040fe20000410000 */
[----:B------:R-:W-:Y:S01]  /*4050*/  F2FP.BF16.PACK_AB R138, R138, R21 ;  /* 0x000000158a8a723e */ /* 0x000fe200000010ff */
[----:B---3--:R-:W-:Y:S01]  /*4060*/  FMUL.FTZ R19, R146, R19 ;  /* 0x0000001392137220 */ /* 0x008fe20000410000 */
[----:B------:R-:W-:Y:S01]  /*4070*/  F2FP.BF16.PACK_AB R146, R147, R146 ;  /* 0x000000929392723e */ /* 0x000fe200000010ff */
[C---:B------:R-:W-:Y:S02]  /*4080*/  FMUL.FTZ R18, R145.reuse, R18 ;  /* 0x0000001291127220 */ /* 0x040fe40000410000 */
[----:B-1----:R-:W-:Y:S01]  /*4090*/  FMUL.FTZ R3, R2, R3 ;  /* 0x0000000302037220 */ /* 0x002fe20000410000 */
[----:B------:R-:W-:Y:S01]  /*40a0*/  F2FP.BF16.PACK_AB R2, R145, R2 ;  /* 0x000000029102723e */ /* 0x000fe200000010ff */
[----:B------:R-:W-:Y:S01]  /*40b0*/  FFMA.FTZ R21, -R218, R218, 1 ;  /* 0x3f800000da157423 */ /* 0x000fe200000101da */
[----:B------:R-:W-:Y:S01]  /*40c0*/  MUFU.EX2 R142, R142 ;  /* 0x0000008e008e7308 */ /* 0x000fe20000000800 */
[----:B------:R-:W-:Y:S02]  /*40d0*/  FMUL.FTZ R12, R169, R12 ;  /* 0x0000000ca90c7220 */ /* 0x000fe40000410000 */
[----:B------:R-:W-:Y:S02]  /*40e0*/  FMUL.FTZ R19, R19, R228 ;  /* 0x000000e413137220 */ /* 0x000fe40000410000 */
[----:B------:R-:W-:Y:S02]  /*40f0*/  FMUL.FTZ R22, R22, R229 ;  /* 0x000000e516167220 */ /* 0x000fe40000410000 */
[----:B------:R-:W-:Y:S02]  /*4100*/  FMUL.FTZ R3, R3, R224 ;  /* 0x000000e003037220 */ /* 0x000fe40000410000 */
[----:B------:R-:W-:Y:S01]  /*4110*/  FMUL.FTZ R18, R18, R225 ;  /* 0x000000e112127220 */ /* 0x000fe20000410000 */
[----:B------:R-:W-:Y:S01]  /*4120*/  F2FP.BF16.PACK_AB R22, R22, R19 ;  /* 0x000000131616723e */ /* 0x000fe200000010ff */
[----:B------:R-:W-:Y:S01]  /*4130*/  FMUL.FTZ R12, R12, R21 ;  /* 0x000000150c0c7220 */ /* 0x000fe20000410000 */
[----:B------:R-:W-:Y:S01]  /*4140*/  MUFU.EX2 R19, R170 ;  /* 0x000000aa00137308 */ /* 0x000fe20000000800 */
[--C-:B------:R-:W-:Y:S01]  /*4150*/  FADD.FTZ R8, R8, -R141.reuse ;  /* 0x8000008d08087221 */ /* 0x100fe20000010000 */
[----:B------:R-:W-:Y:S01]  /*4160*/  F2FP.BF16.PACK_AB R18, R18, R3 ;  /* 0x000000031212723e */ /* 0x000fe200000010ff */
[--C-:B------:R-:W-:Y:S02]  /*4170*/  FADD.FTZ R9, R9, -R141.reuse ;  /* 0x8000008d09097221 */ /* 0x100fe40000010000 */
[----:B------:R-:W-:Y:S02]  /*4180*/  FMUL.FTZ R8, R149, R8 ;  /* 0x0000000895087220 */ /* 0x000fe40000410000 */
[--C-:B------:R-:W-:Y:S02]  /*4190*/  FADD.FTZ R13, R13, -R141.reuse ;  /* 0x8000008d0d0d7221 */ /* 0x100fe40000010000 */
[----:B------:R-:W-:Y:S01]  /*41a0*/  FFMA.FTZ R3, -R212, R212, 1 ;  /* 0x3f800000d4037423 */ /* 0x000fe200000101d4 */
[----:B------:R-:W1:Y:S01]  /*41b0*/  MUFU.EX2 R21, R156 ;  /* 0x0000009c00157308 */ /* 0x000e620000000800 */
[----:B------:R-:W-:Y:S01]  /*41c0*/  FMUL.FTZ R9, R158, R9 ;  /* 0x000000099e097220 */ /* 0x000fe20000410000 */
[C---:B----4-:R-:W-:Y:S01]  /*41d0*/  F2FP.BF16.PACK_AB R158, R166.reuse, R169 ;  /* 0x000000a9a69e723e */ /* 0x050fe200000010ff */
[----:B------:R-:W-:Y:S02]  /*41e0*/  FMUL.FTZ R13, R166, R13 ;  /* 0x0000000da60d7220 */ /* 0x000fe40000410000 */
[----:B------:R-:W-:Y:S02]  /*41f0*/  FMUL.FTZ R3, R8, R3 ;  /* 0x0000000308037220 */ /* 0x000fe40000410000 */
[----:B------:R-:W-:Y:S02]  /*4200*/  FFMA.FTZ R8, -R219, R219, 1 ;  /* 0x3f800000db087423 */ /* 0x000fe400000101db */
[----:B------:R-:W-:Y:S01]  /*4210*/  FFMA.FTZ R164, -R215, R215, 1 ;  /* 0x3f800000d7a47423 */ /* 0x000fe200000101d7 */
[----:B------:R-:W3:Y:S01]  /*4220*/  MUFU.EX2 R239, R239 ;  /* 0x000000ef00ef7308 */ /* 0x000ee20000000800 */
[----:B------:R-:W-:Y:S02]  /*4230*/  FMUL.FTZ R13, R13, R8 ;  /* 0x000000080d0d7220 */ /* 0x000fe40000410000 */
[--C-:B------:R-:W-:Y:S02]  /*4240*/  FADD.FTZ R8, R29, -R141.reuse ;  /* 0x8000008d1d087221 */ /* 0x100fe40000010000 */
[----:B------:R-:W-:Y:S01]  /*4250*/  FMUL.FTZ R164, R9, R164 ;  /* 0x000000a409a47220 */ /* 0x000fe20000410000 */
[----:B------:R-:W-:Y:S01]  /*4260*/  F2FP.BF16.PACK_AB R12, R13, R12 ;  /* 0x0000000c0d0c723e */ /* 0x000fe200000010ff */
[--C-:B------:R-:W-:Y:S02]  /*4270*/  FADD.FTZ R9, R28, -R141.reuse ;  /* 0x8000008d1c097221 */ /* 0x100fe40000010000 */
[----:B------:R-:W-:Y:S01]  /*4280*/  FADD.FTZ R157, R4, -R144 ;  /* 0x80000090049d7221 */ /* 0x000fe20000010000 */
[----:B------:R-:W-:Y:S01]  /*4290*/  F2FP.BF16.PACK_AB R164, R164, R3 ;  /* 0x00000003a4a4723e */ /* 0x000fe200000010ff */
[----:B------:R-:W-:Y:S01]  /*42a0*/  FMUL.FTZ R9, R154, R9 ;  /* 0x000000099a097220 */ /* 0x000fe20000410000 */
[----:B------:R-:W4:Y:S01]  /*42b0*/  MUFU.EX2 R144, R155 ;  /* 0x0000009b00907308 */ /* 0x000f220000000800 */
[C---:B--2---:R-:W-:Y:S01]  /*42c0*/  FMUL.FTZ R8, R17.reuse, R8 ;  /* 0x0000000811087220 */ /* 0x044fe20000410000 */
[----:B------:R-:W-:Y:S01]  /*42d0*/  F2FP.BF16.PACK_AB R154, R17, R154 ;  /* 0x0000009a119a723e */ /* 0x000fe200000010ff */
[----:B------:R-:W-:Y:S01]  /*42e0*/  FMUL.FTZ R150, R160, R157 ;  /* 0x0000009da0967220 */ /* 0x000fe20000410000 */
[----:B------:R-:W-:Y:S01]  /*42f0*/  F2FP.BF16.PACK_AB R160, R161, R160 ;  /* 0x000000a0a1a0723e */ /* 0x000fe200000010ff */
[----:B------:R-:W-:Y:S01]  /*4300*/  FMUL.FTZ R9, R9, R234 ;  /* 0x000000ea09097220 */ /* 0x000fe20000410000 */
[----:B-1----:R-:W-:Y:S01]  /*4310*/  F2FP.BF16.PACK_AB R32, R21, R172 ;  /* 0x000000ac1520723e */ /* 0x002fe200000010ff */
[----:B------:R-:W-:Y:S02]  /*4320*/  FMUL.FTZ R8, R8, R235 ;  /* 0x000000eb08087220 */ /* 0x000fe40000410000 */
[----:B------:R-:W-:Y:S01]  /*4330*/  FADD.FTZ R24, R24, -R141 ;  /* 0x8000008d18187221 */ /* 0x000fe20000010000 */
[----:B------:R-:W-:Y:S01]  /*4340*/  STS [R205+0x18480], R160 ;  /* 0x018480a0cd007388 */ /* 0x000fe20000000800 */
[----:B------:R-:W-:Y:S01]  /*4350*/  FFMA.FTZ R17, -R230, R230, 1 ;  /* 0x3f800000e6117423 */ /* 0x000fe200000101e6 */
[----:B------:R-:W-:Y:S01]  /*4360*/  F2FP.BF16.PACK_AB R156, R8, R9 ;  /* 0x00000009089c723e */ /* 0x000fe200000010ff */
[----:B------:R-:W-:Y:S01]  /*4370*/  FMUL.FTZ R24, R173, R24 ;  /* 0x00000018ad187220 */ /* 0x000fe20000410000 */
[----:B------:R-:W-:Y:S01]  /*4380*/  F2FP.BF16.PACK_AB R8, R23, R162 ;  /* 0x000000a21708723e */ /* 0x000fe200000010ff */
[----:B------:R-:W-:Y:S01]  /*4390*/  STS [R207], R140 ;  /* 0x0000008ccf007388 */ /* 0x000fe20000000800 */
[--C-:B-----5:R-:W-:Y:S01]  /*43a0*/  FADD.FTZ R3, R10, -R237.reuse ;  /* 0x800000ed0a037221 */ /* 0x120fe20000010000 */
[----:B---3--:R-:W-:Y:S01]  /*43b0*/  F2FP.BF16.PACK_AB R10, R239, R142 ;  /* 0x0000008eef0a723e */ /* 0x008fe200000010ff */
[----:B------:R-:W-:Y:S01]  /*43c0*/  FMUL.FTZ R17, R24, R17 ;  /* 0x0000001118117220 */ /* 0x000fe20000410000 */
[----:B------:R1:W-:Y:S01]  /*43d0*/  STS [R207+0x400], R2 ;  /* 0x00040002cf007388 */ /* 0x0003e20000000800 */
[----:B------:R-:W-:Y:S01]  /*43e0*/  F2FP.BF16.PACK_AB R24, R19, R168 ;  /* 0x000000a81318723e */ /* 0x000fe200000010ff */
[----:B------:R-:W-:Y:S02]  /*43f0*/  FMUL.FTZ R150, R150, R213 ;  /* 0x000000d596967220 */ /* 0x000fe40000410000 */
[----:B------:R-:W-:Y:S01]  /*4400*/  STS [R205+0x19480], R34 ;  /* 0x01948022cd007388 */ /* 0x000fe20000000800 */
[----:B----4-:R-:W-:Y:S01]  /*4410*/  F2FP.BF16.PACK_AB R28, R144, R173 ;  /* 0x000000ad901c723e */ /* 0x010fe200000010ff */
[--C-:B------:R-:W-:Y:S01]  /*4420*/  FADD.FTZ R9, R14, -R237.reuse ;  /* 0x800000ed0e097221 */ /* 0x100fe20000010000 */
[----:B------:R-:W-:Y:S01]  /*4430*/  F2FP.BF16.PACK_AB R150, R153, R150 ;  /* 0x000000969996723e */ /* 0x000fe200000010ff */
[----:B------:R2:W-:Y:S01]  /*4440*/  STS [R205+0x19880], R8 ;  /* 0x01988008cd007388 */ /* 0x0005e20000000800 */
[----:B------:R-:W-:Y:S02]  /*4450*/  FMUL.FTZ R3, R162, R3 ;  /* 0x00000003a2037220 */ /* 0x000fe40000410000 */
[----:B------:R-:W-:Y:S01]  /*4460*/  FMUL.FTZ R9, R168, R9 ;  /* 0x00000009a8097220 */ /* 0x000fe20000410000 */
[----:B------:R-:W-:Y:S01]  /*4470*/  STS [R207+0x1000], R158 ;  /* 0x0010009ecf007388 */ /* 0x000fe20000000800 */
[----:B------:R-:W-:Y:S02]  /*4480*/  FMUL.FTZ R3, R3, R216 ;  /* 0x000000d803037220 */ /* 0x000fe40000410000 */
[----:B------:R-:W-:Y:S01]  /*4490*/  FMUL.FTZ R9, R9, R220 ;  /* 0x000000dc09097220 */ /* 0x000fe20000410000 */
[----:B------:R-:W-:Y:S01]  /*44a0*/  STS [R207+0x1400], R24 ;  /* 0x00140018cf007388 */ /* 0x000fe20000000800 */
[----:B------:R-:W-:Y:S02]  /*44b0*/  FADD.FTZ R14, R27, -R237 ;  /* 0x800000ed1b0e7221 */ /* 0x000fe40000010000 */
[----:B------:R-:W-:Y:S01]  /*44c0*/  FADD.FTZ R25, R25, -R141 ;  /* 0x8000008d19197221 */ /* 0x000fe20000010000 */
[----:B------:R-:W-:Y:S01]  /*44d0*/  STS [R205+0x1a480], R222 ;  /* 0x01a480decd007388 */ /* 0x000fe20000000800 */
[----:B------:R-:W-:Y:S02]  /*44e0*/  FMUL.FTZ R14, R21, R14 ;  /* 0x0000000e150e7220 */ /* 0x000fe40000410000 */
[----:B------:R-:W-:Y:S01]  /*44f0*/  FFMA.FTZ R233, -R233, R233, 1 ;  /* 0x3f800000e9e97423 */ /* 0x000fe200000101e9 */
[----:B------:R-:W-:Y:S01]  /*4500*/  STS [R205+0x1a880], R146 ;  /* 0x01a88092cd007388 */ /* 0x000fe20000000800 */
[--C-:B-1----:R-:W-:Y:S02]  /*4510*/  FADD.FTZ R2, R11, -R237.reuse ;  /* 0x800000ed0b027221 */ /* 0x102fe40000010000 */
[----:B------:R-:W-:Y:S01]  /*4520*/  FMUL.FTZ R25, R144, R25 ;  /* 0x0000001990197220 */ /* 0x000fe20000410000 */
[----:B------:R-:W-:Y:S01]  /*4530*/  STS [R207+0x2000], R20 ;  /* 0x00200014cf007388 */ /* 0x000fe20000000800 */
[----:B------:R-:W-:Y:S02]  /*4540*/  FMUL.FTZ R2, R23, R2 ;  /* 0x0000000217027220 */ /* 0x000fe40000410000 */
[----:B------:R-:W-:Y:S01]  /*4550*/  FFMA.FTZ R144, -R231, R231, 1 ;  /* 0x3f800000e7907423 */ /* 0x000fe200000101e7 */
[----:B------:R-:W-:Y:S01]  /*4560*/  STS [R207+0x2400], R148 ;  /* 0x00240094cf007388 */ /* 0x000fe20000000800 */
[--C-:B--2---:R-:W-:Y:S02]  /*4570*/  FADD.FTZ R8, R15, -R237.reuse ;  /* 0x800000ed0f087221 */ /* 0x104fe40000010000 */
[----:B------:R-:W-:Y:S01]  /*4580*/  FMUL.FTZ R2, R2, R217 ;  /* 0x000000d902027220 */ /* 0x000fe20000410000 */
[----:B------:R-:W-:Y:S01]  /*4590*/  STS [R205+0x1b480], R28 ;  /* 0x01b4801ccd007388 */ /* 0x000fe20000000800 */
[----:B------:R-:W-:Y:S02]  /*45a0*/  FMUL.FTZ R8, R19, R8 ;  /* 0x0000000813087220 */ /* 0x000fe40000410000 */
[----:B------:R-:W-:Y:S01]  /*45b0*/  FMUL.FTZ R14, R14, R233 ;  /* 0x000000e90e0e7220 */ /* 0x000fe20000410000 */
[----:B------:R-:W-:Y:S01]  /*45c0*/  STS [R205+0x1b880], R32 ;  /* 0x01b88020cd007388 */ /* 0x000fe20000000800 */
[----:B------:R-:W-:Y:S01]  /*45d0*/  FMUL.FTZ R8, R8, R221 ;  /* 0x000000dd08087220 */ /* 0x000fe20000410000 */
[----:B------:R-:W-:Y:S01]  /*45e0*/  F2FP.BF16.PACK_AB R2, R2, R3 ;  /* 0x000000030202723e */ /* 0x000fe200000010ff */
[--C-:B------:R-:W-:Y:S01]  /*45f0*/  FADD.FTZ R3, R26, -R237.reuse ;  /* 0x800000ed1a037221 */ /* 0x100fe20000010000 */
[----:B------:R-:W-:Y:S01]  /*4600*/  STS [R207+0x3000], R154 ;  /* 0x0030009acf007388 */ /* 0x000fe20000000800 */
[----:B------:R-:W-:Y:S01]  /*4610*/  FMUL.FTZ R144, R25, R144 ;  /* 0x0000009019907220 */ /* 0x000fe20000410000 */
[----:B------:R-:W-:Y:S01]  /*4620*/  F2FP.BF16.PACK_AB R8, R8, R9 ;  /* 0x000000090808723e */ /* 0x000fe200000010ff */
[----:B------:R-:W-:Y:S01]  /*4630*/  FMUL.FTZ R3, R172, R3 ;  /* 0x00000003ac037220 */ /* 0x000fe20000410000 */
[----:B------:R1:W-:Y:S01]  /*4640*/  STS [R207+0x3400], R10 ;  /* 0x0034000acf007388 */ /* 0x0003e20000000800 */
[--C-:B------:R-:W-:Y:S01]  /*4650*/  FADD.FTZ R9, R30, -R237.reuse ;  /* 0x800000ed1e097221 */ /* 0x100fe20000010000 */
[----:B------:R-:W-:Y:S01]  /*4660*/  F2FP.BF16.PACK_AB R144, R144, R17 ;  /* 0x000000119090723e */ /* 0x000fe200000010ff */
[----:B------:R-:W-:Y:S01]  /*4670*/  FMUL.FTZ R3, R3, R232 ;  /* 0x000000e803037220 */ /* 0x000fe20000410000 */
[----:B------:R-:W-:Y:S01]  /*4680*/  BAR.SYNC.DEFER_BLOCKING 0x0 ;  /* 0x0000000000007b1d */ /* 0x000fe20000010000 */
[----:B------:R-:W-:Y:S02]  /*4690*/  FFMA.FTZ R11, -R238, R238, 1 ;  /* 0x3f800000ee0b7423 */ /* 0x000fe400000101ee */
[----:B------:R-:W-:Y:S01]  /*46a0*/  FMUL.FTZ R9, R142, R9 ;  /* 0x000000098e097220 */ /* 0x000fe20000410000 */
[----:B------:R-:W-:Y:S01]  /*46b0*/  F2FP.BF16.PACK_AB R140, R14, R3 ;  /* 0x000000030e8c723e */ /* 0x000fe200000010ff */
[----:B------:R-:W-:Y:S01]  /*46c0*/  FFMA.FTZ R236, -R236, R236, 1 ;  /* 0x3f800000ecec7423 */ /* 0x000fe200000101ec */
[----:B------:R-:W-:Y:S03]  /*46d0*/  MOV R3, UR5 ;  /* 0x0000000500037c02 */ /* 0x000fe60008000f00 */
[----:B------:R-:W-:Y:S02]  /*46e0*/  FMUL.FTZ R9, R9, R236 ;  /* 0x000000ec09097220 */ /* 0x000fe40000410000 */
[----:B------:R-:W-:Y:S05]  /*46f0*/  IMAD R3, R3, 0x1800, R186 ;  /* 0x0000180003037824 */ /* 0x000fea00078e02ba */
[----:B------:R-:W-:Y:S01]  /*4700*/  SHF.L.U32 R160, R3, 0x1, RZ ;  /* 0x0000000103a07819 */ /* 0x000fe200000006ff */
[----:B-1----:R-:W-:Y:S01]  /*4710*/  FADD.FTZ R10, R31, -R237 ;  /* 0x800000ed1f0a7221 */ /* 0x002fe20000010000 */
[----:B------:R-:W-:Y:S03]  /*4720*/  STS [R205+0x1c480], R150 ;  /* 0x01c48096cd007388 */ /* 0x000fe60000000800 */
[----:B------:R-:W-:Y:S01]  /*4730*/  FMUL.FTZ R10, R239, R10 ;  /* 0x0000000aef0a7220 */ /* 0x000fe20000410000 */
[----:B------:R-:W-:Y:S03]  /*4740*/  STS [R205+0x1c880], R152 ;  /* 0x01c88098cd007388 */ /* 0x000fe60000000800 */
[----:B------:R-:W-:Y:S01]  /*4750*/  FMUL.FTZ R10, R10, R11 ;  /* 0x0000000b0a0a7220 */ /* 0x000fe20000410000 */
[----:B------:R-:W-:Y:S04]  /*4760*/  STS [R207+0x4000], R214 ;  /* 0x004000d6cf007388 */ /* 0x000fe80000000800 */
        /* <DEDUP_REMOVED lines=94> */
[----:B-12-4-:R-:W-:Y:S01]  /*4d50*/  USHF.R.S32.HI UR4, URZ, 0x1f, UR13 ;  /* 0x0000001f3f047899 */ /* 0x016fe2000801140d */
[----:B------:R-:W-:Y:S01]  /*4d60*/  IMAD.U32 R6, RZ, RZ, UR10 ;  /* 0x0000000aff067e24 */ /* 0x000fe2000f8e00ff */
[----:B------:R-:W-:Y:S02]  /*4d70*/  ULDC.64 UR6, c[0x0][0x208] ;  /* 0x0000820000067ab9 */ /* 0x000fe40000000a00 */
[----:B------:R-:W-:Y:S01]  /*4d80*/  UIMAD UR4, UR4, UR6, URZ ;  /* 0x00000006040472a4 */ /* 0x000fe2000f8e023f */
[----:B------:R-:W-:Y:S01]  /*4d90*/  @!P2 IMAD R6, R6, 0x40, R191 ;  /* 0x000000400606a824 */ /* 0x000fe200078e02bf */
[----:B------:R-:W-:Y:S02]  /*4da0*/  UIMAD.WIDE.U32 UR16, UR13, UR6, URZ ;  /* 0x000000060d1072a5 */ /* 0x000fe4000f8e003f */
[----:B------:R-:W-:Y:S01]  /*4db0*/  UIMAD UR4, UR13, UR7, UR4 ;  /* 0x000000070d0472a4 */ /* 0x000fe2000f8e0204 */
[----:B------:R-:W-:Y:S01]  /*4dc0*/  @!P2 IMAD.SHL.U32 R8, R6, 0x4, RZ ;  /* 0x000000040608a824 */ /* 0x000fe200078e00ff */
[----:B------:R-:W-:Y:S02]  /*4dd0*/  USHF.L.U32 UR13, UR13, 0x6, URZ ;  /* 0x000000060d0d7899 */ /* 0x000fe4000800063f */
[----:B------:R-:W-:Y:S01]  /*4de0*/  UIADD3 UR4, UR17, UR4, URZ ;  /* 0x0000000411047290 */ /* 0x000fe2000fffe03f */
[----:B------:R-:W-:Y:S01]  /*4df0*/  IMAD.U32 R4, RZ, RZ, UR16 ;  /* 0x00000010ff047e24 */ /* 0x000fe2000f8e00ff */
[----:B------:R-:W-:Y:S01]  /*4e00*/  UIADD3 UR6, -UR13, UR12, URZ ;  /* 0x0000000c0d067290 */ /* 0x000fe2000fffe13f */
[----:B------:R-:W-:Y:S03]  /*4e10*/  IMAD.U32 R5, RZ, RZ, UR17 ;  /* 0x00000011ff057e24 */ /* 0x000fe6000f8e00ff */
[----:B------:R-:W-:Y:S02]  /*4e20*/  LEA R10, P0, R4, R202, 0x7 ;  /* 0x000000ca040a7211 */ /* 0x000fe400078038ff */
[----:B------:R-:W-:Y:S02]  /*4e30*/  MOV R5, UR4 ;  /* 0x0000000400057c02 */ /* 0x000fe40008000f00 */
[----:B------:R-:W-:Y:S02]  /*4e40*/  ISETP.GE.OR P6, PT, R192, UR6, !P5 ;  /* 0x00000006c0007c0c */ /* 0x000fe4000efc6670 */
[----:B------:R-:W-:Y:S02]  /*4e50*/  LEA.HI.X R11, R4, R203, R5, 0x7, P0 ;  /* 0x000000cb040b7211 */ /* 0x000fe400000f3c05 */
[----:B------:R-:W-:Y:S02]  /*4e60*/  MOV R4, UR10 ;  /* 0x0000000a00047c02 */ /* 0x000fe40008000f00 */
[C---:B------:R-:W-:Y:S02]  /*4e70*/  ISETP.GE.OR P1, PT, R192.reuse, UR6, !P4 ;  /* 0x00000006c0007c0c */ /* 0x040fe4000e726670 */
[----:B------:R-:W-:Y:S01]  /*4e80*/  ISETP.GE.OR P0, PT, R192, UR6, !P3 ;  /* 0x00000006c0007c0c */ /* 0x000fe2000df06670 */
[----:B------:R-:W-:Y:S01]  /*4e90*/  IMAD R7, R4, 0x3000, R201 ;  /* 0x0000300004077824 */ /* 0x000fe200078e02c9 */
[----:B------:R-:W-:Y:S04]  /*4ea0*/  MOV R5, UR13 ;  /* 0x0000000d00057c02 */ /* 0x000fe80008000f00 */
[----:B------:R-:W-:Y:S01]  /*4eb0*/  @!PT LDS RZ, [RZ] ;  /* 0x00000000fffff984 */ /* 0x000fe20000000800 */
[----:B------:R-:W-:Y:S01]  /*4ec0*/  @!PT LDS RZ, [RZ] ;  /* 0x00000000fffff984 */ /* 0x000fe20000000800 */
[----:B------:R-:W-:Y:S01]  /*4ed0*/  @!PT LDS RZ, [RZ] ;  /* 0x00000000fffff984 */ /* 0x000fe20000000800 */
[----:B------:R1:W-:Y:S01]  /*4ee0*/  LDGSTS.E.BYPASS.LTC128B.128 [R7], [R10.64], !P6 ;  /* 0x000000000a077fae */ /* 0x0003e2000f101d4e */
[----:B------:R-:W-:Y:S04]  /*4ef0*/  @!P2 IMAD.WIDE R12, R5, 0x4, R196 ;  /* 0x00000004050ca825 */ /* 0x000fe800078e02c4 */
[----:B------:R1:W-:Y:S05]  /*4f00*/  LDGSTS.E.BYPASS.LTC128B.128 [R7+0x1000], [R10.64+0x40], !P1 ;  /* 0x010000400a077fae */ /* 0x0003ea000c901d4e */
[----:B------:R1:W-:Y:S05]  /*4f10*/  LDGSTS.E.BYPASS.LTC128B.128 [R7+0x2000], [R10.64+0x80], !P0 ;  /* 0x020000800a077fae */ /* 0x0003ea000c101d4e */
[----:B------:R1:W-:Y:S02]  /*4f20*/  @!P2 LDGSTS.E.BYPASS.LTC128B.128 [R8+0x18280], [R12.64] ;  /* 0x182800000c08afae */ /* 0x0003e4000b901d4e */
.L_x_721:
        /* <DEDUP_REMOVED lines=239> */
.L_x_717:
[----:B------:R-:W-:Y:S05]  /*5e20*/  @P1 BRA `(.L_x_723) ;  /* 0x0000118000001947 */ /* 0x000fea0003800000 */
[----:B------:R-:W2:Y:S01]  /*5e30*/  S2R R0, SR_TID.X ;  /* 0x0000000000007919 */ /* 0x000ea20000002100 */
[----:B------:R-:W-:Y:S02]  /*5e40*/  F2FP.BF16.PACK_AB R36, R37, R36 ;  /* 0x000000242524723e */ /* 0x000fe400000010ff */
[----:B------:R-:W-:Y:S01]  /*5e50*/  F2FP.BF16.PACK_AB R38, R39, R38 ;  /* 0x000000262726723e */ /* 0x000fe200000010ff */
[----:B------:R-:W-:Y:S01]  /*5e60*/  BAR.SYNC.DEFER_BLOCKING 0x1, 0x100 ;  /* 0x0044000000007b1d */ /* 0x000fe20000010000 */
        /* <DEDUP_REMOVED lines=10> */
[----:B--2---:R-:W-:Y:S02]  /*5f10*/  SHF.R.S32.HI R3, RZ, 0x1f, R0 ;  /* 0x0000001fff037819 */ /* 0x004fe40000011400 */
[----:B------:R-:W-:Y:S02]  /*5f20*/  F2FP.BF16.PACK_AB R56, R57, R56 ;  /* 0x000000383938723e */ /* 0x000fe400000010ff */
[----:B------:R-:W-:-:S02]  /*5f30*/  LEA.HI R2, R3, R0, RZ, 0x2 ;  /* 0x0000000003027211 */ /* 0x000fc400078f10ff */
[----:B------:R-:W-:Y:S02]  /*5f40*/  LEA.HI R6, R3, R0, RZ, 0x5 ;  /* 0x0000000003067211 */ /* 0x000fe400078f28ff */
[--C-:B-----5:R-:W-:Y:S02]  /*5f50*/  SHF.R.S32.HI R5, RZ, 0x2, R2.reuse ;  /* 0x00000002ff057819 */ /* 0x120fe40000011402 */
[----:B------:R-:W-:Y:S02]  /*5f60*/  SHF.R.S32.HI R4, RZ, 0x1f, R2 ;  /* 0x0000001fff047819 */ /* 0x000fe40000011402 */
[--C-:B------:R-:W-:Y:S02]  /*5f70*/  SHF.R.S32.HI R7, RZ, 0x5, R6.reuse ;  /* 0x00000005ff077819 */ /* 0x100fe40000011406 */
[----:B------:R-:W-:Y:S02]  /*5f80*/  LEA.HI R4, R4, R5, RZ, 0x3 ;  /* 0x0000000504047211 */ /* 0x000fe400078f18ff */
[----:B---3--:R-:W-:-:S02]  /*5f90*/  SHF.R.S32.HI R10, RZ, 0x1f, R6 ;  /* 0x0000001fff0a7819 */ /* 0x008fc40000011406 */
[----:B------:R-:W-:Y:S02]  /*5fa0*/  LOP3.LUT R4, R4, 0xfffffff8, RZ, 0xc0, !PT ;  /* 0xfffffff804047812 */ /* 0x000fe400078ec0ff */
[----:B------:R-:W-:Y:S02]  /*5fb0*/  LEA.HI R10, R10, R7, RZ, 0x2 ;  /* 0x000000070a0a7211 */ /* 0x000fe400078f10ff */
[----:B-1----:R-:W-:Y:S01]  /*5fc0*/  LOP3.LUT R13, R2, 0xfffffffc, RZ, 0xc0, !PT ;  /* 0xfffffffc020d7812 */ /* 0x002fe200078ec0ff */
[----:B------:R-:W-:Y:S01]  /*5fd0*/  IMAD.IADD R4, R5, 0x1, -R4 ;  /* 0x0000000105047824 */ /* 0x000fe200078e0a04 */
[----:B------:R-:W-:Y:S02]  /*5fe0*/  LEA.HI R9, R3, R0, RZ, 0x7 ;  /* 0x0000000003097211 */ /* 0x000fe400078f38ff */
[----:B------:R-:W-:Y:S01]  /*5ff0*/  LOP3.LUT R10, R10, 0x7ffffc, RZ, 0xc0, !PT ;  /* 0x007ffffc0a0a7812 */ /* 0x000fe200078ec0ff */
[----:B------:R-:W-:Y:S01]  /*6000*/  IMAD.IADD R2, R0, 0x1, -R13 ;  /* 0x0000000100027824 */ /* 0x000fe200078e0a0d */
[----:B------:R-:W-:-:S02]  /*6010*/  LEA.HI R6, R4, R4, RZ, 0x1 ;  /* 0x0000000404067211 */ /* 0x000fc400078f08ff */
[----:B------:R-:W-:Y:S01]  /*6020*/  SHF.R.U32.HI R9, RZ, 0x4, R9 ;  /* 0x00000004ff097819 */ /* 0x000fe20000011609 */
[----:B------:R-:W-:Y:S01]  /*6030*/  IMAD.IADD R15, R7, 0x1, -R10 ;  /* 0x00000001070f7824 */ /* 0x000fe200078e0a0a */
[----:B------:R-:W-:Y:S02]  /*6040*/  SHF.R.S32.HI R8, RZ, 0x1, R6 ;  /* 0x00000001ff087819 */ /* 0x000fe40000011406 */
[----:B------:R-:W-:Y:S02]  /*6050*/  LOP3.LUT R13, R6, 0x3fffffe, RZ, 0xc0, !PT ;  /* 0x03fffffe060d7812 */ /* 0x000fe400078ec0ff */
[C---:B------:R-:W-:Y:S01]  /*6060*/  LOP3.LUT P0, RZ, R8.reuse, 0x2, RZ, 0xc0, !PT ;  /* 0x0000000208ff7812 */ /* 0x040fe2000780c0ff */
[----:B------:R-:W-:Y:S01]  /*6070*/  IMAD.SHL.U32 R11, R8, 0x40, RZ ;  /* 0x00000040080b7824 */ /* 0x000fe200078e00ff */
[----:B------:R-:W-:Y:S01]  /*6080*/  F2FP.BF16.PACK_AB R58, R59, R58 ;  /* 0x0000003a3b3a723e */ /* 0x000fe200000010ff */
[----:B------:R-:W-:Y:S01]  /*6090*/  IMAD.IADD R13, R4, 0x1, -R13 ;  /* 0x00000001040d7824 */ /* 0x000fe200078e0a0d */
[----:B------:R-:W-:Y:S01]  /*60a0*/  F2FP.BF16.PACK_AB R60, R61, R60 ;  /* 0x0000003c3d3c723e */ /* 0x000fe200000010ff */
[----:B------:R-:W-:Y:S01]  /*60b0*/  IMAD R4, R15, 0x100, R2 ;  /* 0x000001000f047824 */ /* 0x000fe200078e0202 */
[----:B------:R-:W-:-:S02]  /*60c0*/  LOP3.LUT R6, R11, 0xc0, RZ, 0xc0, !PT ;  /* 0x000000c00b067812 */ /* 0x000fc400078ec0ff */
[----:B------:R-:W-:Y:S01]  /*60d0*/  F2FP.BF16.PACK_AB R62, R63, R62 ;  /* 0x0000003e3f3e723e */ /* 0x000fe200000010ff */
[----:B------:R-:W-:Y:S01]  /*60e0*/  IMAD R4, R13, 0x10, R4 ;  /* 0x000000100d047824 */ /* 0x000fe200078e0204 */
[----:B------:R-:W-:Y:S02]  /*60f0*/  LOP3.LUT R9, R6, 0x8, R9, 0xf8, !PT ;  /* 0x0000000806097812 */ /* 0x000fe400078ef809 */
[----:B------:R-:W-:Y:S02]  /*6100*/  SHF.R.U32.HI R6, RZ, 0x3, R6 ;  /* 0x00000003ff067819 */ /* 0x000fe40000011606 */
[----:B------:R-:W-:Y:S02]  /*6110*/  F2FP.BF16.PACK_AB R68, R69, R68 ;  /* 0x000000444544723e */ /* 0x000fe400000010ff */
[----:B------:R-:W-:Y:S01]  /*6120*/  LOP3.LUT R9, R9, R6, RZ, 0x3c, !PT ;  /* 0x0000000609097212 */ /* 0x000fe200078e3cff */
[----:B------:R-:W-:Y:S01]  /*6130*/  IMAD.MOV.U32 R6, RZ, RZ, 0x4 ;  /* 0x00000004ff067424 */ /* 0x000fe200078e00ff */
[----:B------:R-:W-:-:S02]  /*6140*/  F2FP.BF16.PACK_AB R70, R71, R70 ;  /* 0x000000464746723e */ /* 0x000fc400000010ff */
[----:B------:R-:W-:Y:S01]  /*6150*/  F2FP.BF16.PACK_AB R80, R81, R80 ;  /* 0x000000505150723e */ /* 0x000fe200000010ff */
[----:B------:R-:W-:Y:S01]  /*6160*/  IMAD.U32 R4, R4, 0x2, R9 ;  /* 0x0000000204047824 */ /* 0x000fe200078e0009 */
[----:B------:R-:W-:Y:S01]  /*6170*/  F2FP.BF16.PACK_AB R82, R83, R82 ;  /* 0x000000525352723e */ /* 0x000fe200000010ff */
[----:B------:R-:W-:Y:S01]  /*6180*/  IMAD.WIDE R12, R193, R6, c[0x0][0x358] ;  /* 0x0000d600c10c7625 */ /* 0x000fe200078e0206 */
[----:B------:R-:W-:Y:S02]  /*6190*/  F2FP.BF16.PACK_AB R72, R73, R72 ;  /* 0x000000484948723e */ /* 0x000fe400000010ff */
[----:B------:R-:W-:Y:S01]  /*61a0*/  F2FP.BF16.PACK_AB R74, R75, R74 ;  /* 0x0000004a4b4a723e */ /* 0x000fe200000010ff */
[----:B------:R-:W-:Y:S01]  /*61b0*/  IMAD.SHL.U32 R9, R4, 0x2, RZ ;  /* 0x0000000204097824 */ /* 0x000fe200078e00ff */
[----:B------:R-:W-:Y:S02]  /*61c0*/  F2FP.BF16.PACK_AB R76, R77, R76 ;  /* 0x0000004c4d4c723e */ /* 0x000fe400000010ff */
[----:B------:R-:W-:-:S02]  /*61d0*/  F2FP.BF16.PACK_AB R78, R79, R78 ;  /* 0x0000004e4f4e723e */ /* 0x000fc400000010ff */
[C---:B------:R-:W-:Y:S01]  /*61e0*/  IADD3 R11, R9.reuse, 0x20, RZ ;  /* 0x00000020090b7810 */ /* 0x040fe20007ffe0ff */
[----:B------:R-:W-:Y:S01]  /*61f0*/  STS [R9+0x6080], R36 ;  /* 0x0060802409007388 */ /* 0x000fe20000000800 */
[----:B------:R-:W-:Y:S02]  /*6200*/  @P0 IADD3 R11, R9, -0x20, RZ ;  /* 0xffffffe0090b0810 */ /* 0x000fe40007ffe0ff */
        /* <DEDUP_REMOVED lines=19> */
[----:B------:R1:W-:Y:S01]  /*6340*/  STS [R11+0x7280], R46 ;  /* 0x0072802e0b007388 */ /* 0x0003e20000000800 */
[----:B------:R-:W-:Y:S02]  /*6350*/  F2FP.BF16.PACK_AB R106, R107, R106 ;  /* 0x0000006a6b6a723e */ /* 0x000fe400000010ff */
[----:B------:R-:W-:Y:S01]  /*6360*/  F2FP.BF16.PACK_AB R108, R109, R108 ;  /* 0x0000006c6d6c723e */ /* 0x000fe200000010ff */
[----:B------:R2:W-:Y:S01]  /*6370*/  STS [R9+0x8080], R52 ;  /* 0x0080803409007388 */ /* 0x0005e20000000800 */
[----:B------:R-:W-:-:S02]  /*6380*/  F2FP.BF16.PACK_AB R110, R111, R110 ;  /* 0x0000006e6f6e723e */ /* 0x000fc400000010ff */
[----:B------:R-:W-:Y:S01]  /*6390*/  F2FP.BF16.PACK_AB R116, R117, R116 ;  /* 0x000000747574723e */ /* 0x000fe200000010ff */
[----:B------:R2:W-:Y:S01]  /*63a0*/  STS [R9+0x8280], R54 ;  /* 0x0082803609007388 */ /* 0x0005e20000000800 */
        /* <DEDUP_REMOVED lines=10> */
[----:B------:R-:W-:Y:S01]  /*6450*/  ISETP.NE.U32.AND P0, PT, RZ, c[0x0][0x360], PT ;  /* 0x0000d800ff007a0c */ /* 0x000fe20003f05070 */
[----:B------:R2:W-:Y:S01]  /*6460*/  STS [R9+0x9280], R58 ;  /* 0x0092803a09007388 */ /* 0x0005e20000000800 */
[----:B------:R-:W-:Y:S02]  /*6470*/  ISETP.NE.U32.AND P1, PT, RZ, c[0x0][0x358], PT ;  /* 0x0000d600ff007a0c */ /* 0x000fe40003f25070 */
[----:B------:R-:W-:Y:S01]  /*6480*/  ISETP.NE.AND.EX P0, PT, RZ, c[0x0][0x364], PT, P0 ;  /* 0x0000d900ff007a0c */ /* 0x000fe20003f05300 */
[----:B------:R2:W-:Y:S01]  /*6490*/  STS [R11+0x9080], R60 ;  /* 0x0090803c0b007388 */ /* 0x0005e20000000800 */
[----:B------:R-:W-:-:S03]  /*64a0*/  ISETP.NE.AND.EX P1, PT, RZ, c[0x0][0x35c], PT, P1 ;  /* 0x0000d700ff007a0c */ /* 0x000fc60003f25310 */
[----:B------:R2:W-:Y:S04]  /*64b0*/  STS [R11+0x9280], R62 ;  /* 0x0092803e0b007388 */ /* 0x0005e80000000800 */
        /* <DEDUP_REMOVED lines=32> */
[----:B------:R-:W-:Y:S01]  /*66c0*/  BAR.SYNC.DEFER_BLOCKING 0x1, 0x100 ;  /* 0x0044000000007b1d */ /* 0x000fe20000010000 */
[----:B------:R-:W-:-:S02]  /*66d0*/  IMAD.MOV.U32 R4, RZ, RZ, c[0x0][0x2f0] ;  /* 0x0000bc00ff047624 */ /* 0x000fc400078e00ff */
[----:B------:R-:W-:-:S03]  /*66e0*/  @P0 IMAD.WIDE R16, R193, R6, c[0x0][0x360] ;  /* 0x0000d800c1100625 */ /* 0x000fc600078e0206 */
[----:B------:R-:W3:Y:S04]  /*66f0*/  @P1 LDG.E R15, [R12.64] ;  /* 0x0000000e0c0f1981 */ /* 0x000ee8000c1e1900 */
[----:B------:R2:W5:Y:S01]  /*6700*/  @P0 LDG.E R4, [R16.64] ;  /* 0x0000000e10040981 */ /* 0x000562000c1e1900 */
[----:B-1----:R-:W-:Y:S02]  /*6710*/  CS2R R46, SRZ ;  /* 0x00000000002e7805 */ /* 0x002fe4000001ff00 */
[--C-:B---3--:R-:W-:Y:S01]  /*6720*/  @P1 SHF.R.S32.HI R47, RZ, 0x1f, R15.reuse ;  /* 0x0000001fff2f1819 */ /* 0x108fe2000001140f */
[----:B------:R-:W-:Y:S01]  /*6730*/  @P1 IMAD.MOV.U32 R46, RZ, RZ, R15 ;  /* 0x000000ffff2e1224 */ /* 0x000fe200078e000f */
[----:B------:R-:W-:Y:S05]  /*6740*/  @P0 BRA `(.L_x_724) ;  /* 0x0000004000000947 */ /* 0x000fea0003800000 */
[----:B--2---:R-:W-:Y:S05]  /*6750*/  @!P1 BRA `(.L_x_724) ;  /* 0x0000003000009947 */ /* 0x004fea0003800000 */
[----:B-----5:R-:W2:Y:S04]  /*6760*/  LDG.E R4, [R12.64] ;  /* 0x0000000e0c047981 */ /* 0x020ea8000c1e1900 */
[----:B------:R-:W2:Y:S02]  /*6770*/  LDG.E R9, [R12.64+0x4] ;  /* 0x0000040e0c097981 */ /* 0x000ea4000c1e1900 */
[----:B--2---:R-:W-:-:S02]  /*6780*/  IADD3 R4, -R4, R9, RZ ;  /* 0x0000000904047210 */ /* 0x004fc40007ffe1ff */
.L_x_724:
[----:B--2---:R-:W-:Y:S01]  /*6790*/  LEA.HI R9, R3, R0, RZ, 0x3 ;  /* 0x0000000003097211 */ /* 0x004fe200078f18ff */
[----:B------:R-:W-:Y:S01]  /*67a0*/  IMAD.SHL.U32 R58, R2, 0x8, RZ ;  /* 0x00000008023a7824 */ /* 0x000fe200078e00ff */
[C---:B------:R-:W-:Y:S01]  /*67b0*/  LEA.HI R0, R5.reuse, R5, RZ, 0x1 ;  /* 0x0000000505007211 */ /* 0x040fe200078f08ff */
[----:B------:R-:W-:Y:S01]  /*67c0*/  BSSY B0, `(.L_x_725) ;  /* 0x000003c000007945 */ /* 0x000fe20003800000 */
[----:B------:R-:W-:Y:S01]  /*67d0*/  IADD3 R62, P0, R5, R46, RZ ;  /* 0x0000002e053e7210 */ /* 0x000fe20007f1e0ff */
[----:B------:R-:W-:Y:S01]  /*67e0*/  IMAD.SHL.U32 R9, R9, 0x8, RZ ;  /* 0x0000000809097824 */ /* 0x000fe200078e00ff */
[----:B------:R-:W-:-:S02]  /*67f0*/  LOP3.LUT R2, R0, 0x3fffffe, RZ, 0xc0, !PT ;  /* 0x03fffffe00027812 */ /* 0x000fc400078ec0ff */
[----:B------:R-:W-:Y:S02]  /*6800*/  SHF.R.S32.HI R59, RZ, 0x1f, R58 ;  /* 0x0000001fff3b7819 */ /* 0x000fe4000001143a */
[----:B------:R-:W-:Y:S01]  /*6810*/  LOP3.LUT R9, R9, 0xc0, RZ, 0xc0, !PT ;  /* 0x000000c009097812 */ /* 0x000fe200078ec0ff */
[C---:B------:R-:W-:Y:S01]  /*6820*/  IMAD.IADD R2, R5.reuse, 0x1, -R2 ;  /* 0x0000000105027824 */ /* 0x040fe200078e0a02 */
[----:B------:R-:W-:Y:S02]  /*6830*/  LEA.HI.X.SX32 R63, R5, R47, 0x1, P0 ;  /* 0x0000002f053f7211 */ /* 0x000fe400000f0eff */
[----:B------:R-:W-:Y:S01]  /*6840*/  LOP3.LUT R3, R9, 0x18, R58, 0xf8, !PT ;  /* 0x0000001809037812 */ /* 0x000fe200078ef83a */
[----:B------:R-:W-:Y:S01]  /*6850*/  IMAD R7, R7, 0x8, R2 ;  /* 0x0000000807077824 */ /* 0x000fe200078e0202 */
[----:B------:R-:W-:Y:S01]  /*6860*/  SHF.R.U32.HI R0, RZ, 0x3, R9 ;  /* 0x00000003ff007819 */ /* 0x000fe20000011609 */
[----:B------:R-:W1:Y:S03]  /*6870*/  S2R R2, SR_CTAID.Y ;  /* 0x0000000000027919 */ /* 0x000e660000002600 */
[----:B------:R-:W-:-:S02]  /*6880*/  LOP3.LUT R0, R3, R0, RZ, 0x3c, !PT ;  /* 0x0000000003007212 */ /* 0x000fc400078e3cff */
[----:B------:R-:W-:Y:S02]  /*6890*/  SHF.R.S32.HI R3, RZ, 0x1f, R193 ;  /* 0x0000001fff037819 */ /* 0x000fe400000114c1 */
[----:B------:R-:W-:Y:S01]  /*68a0*/  SEL R193, R193, RZ, !P1 ;  /* 0x000000ffc1c17207 */ /* 0x000fe20004800000 */
[----:B------:R-:W-:Y:S01]  /*68b0*/  IMAD.U32 R0, R7, 0x20, R0 ;  /* 0x0000002007007824 */ /* 0x000fe200078e0000 */
[----:B------:R-:W-:Y:S01]  /*68c0*/  SEL R3, R3, RZ, !P1 ;  /* 0x000000ff03037207 */ /* 0x000fe20004800000 */
[----:B------:R-:W2:Y:S02]  /*68d0*/  S2R R7, SR_CTAID.X ;  /* 0x0000000000077919 */ /* 0x000ea40000002500 */
[----:B------:R-:W-:-:S05]  /*68e0*/  IMAD.SHL.U32 R57, R0, 0x2, RZ ;  /* 0x0000000200397824 */ /* 0x000fca00078e00ff */
[----:B------:R3:W4:Y:S04]  /*68f0*/  LDS.128 R40, [R57+0x7080] ;  /* 0x0070800039287984 */ /* 0x0007280000000c00 */
[----:B------:R3:W3:Y:S01]  /*6900*/  LDS.128 R36, [R57+0x9080] ;  /* 0x0090800039247984 */ /* 0x0006e20000000c00 */
[----:B-1----:R-:W-:-:S03]  /*6910*/  SHF.R.S32.HI R0, RZ, 0x1f, R2 ;  /* 0x0000001fff007819 */ /* 0x002fc60000011402 */
[----:B------:R1:W1:Y:S04]  /*6920*/  LDS.128 R32, [R57+0xb080] ;  /* 0x00b0800039207984 */ /* 0x0002680000000c00 */
[----:B------:R1:W1:Y:S01]  /*6930*/  LDS.128 R28, [R57+0x80] ;  /* 0x00008000391c7984 */ /* 0x0002620000000c00 */
[----:B------:R-:W-:-:S03]  /*6940*/  IMAD R45, R0, c[0x0][0x338], RZ ;  /* 0x0000ce00002d7a24 */ /* 0x000fc600078e02ff */
[----:B------:R1:W1:Y:S01]  /*6950*/  LDS.128 R24, [R57+0x2080] ;  /* 0x0020800039187984 */ /* 0x0002620000000c00 */
[----:B--2--5:R-:W-:Y:S02]  /*6960*/  IMAD R4, R7, -0x80, R4 ;  /* 0xffffff8007047824 */ /* 0x024fe400078e0204 */
[C---:B------:R-:W-:Y:S01]  /*6970*/  IMAD R6, R2.reuse, c[0x0][0x33c], R45 ;  /* 0x0000cf0002067a24 */ /* 0x040fe200078e022d */
[----:B------:R2:W1:Y:S01]  /*6980*/  LDS.128 R20, [R57+0x4080] ;  /* 0x0040800039147984 */ /* 0x0004620000000c00 */
[----:B------:R-:W-:Y:S01]  /*6990*/  IMAD.WIDE.U32 R44, R2, c[0x0][0x338], R58 ;  /* 0x0000ce00022c7a25 */ /* 0x000fe200078e003a */
[----:B------:R-:W-:Y:S02]  /*69a0*/  IMNMX R56, R4, 0x80, PT ;  /* 0x0000008004387817 */ /* 0x000fe40003800200 */
[----:B------:R2:W1:Y:S01]  /*69b0*/  LDS.128 R16, [R57+0x1080] ;  /* 0x0010800039107984 */ /* 0x0004620000000c00 */
[----:B------:R-:W-:Y:S01]  /*69c0*/  IMAD.IADD R45, R45, 0x1, R6 ;  /* 0x000000012d2d7824 */ /* 0x000fe200078e0206 */
[----:B------:R-:W-:Y:S01]  /*69d0*/  ISETP.GE.AND P4, PT, R5, R56, PT ;  /* 0x000000380500720c */ /* 0x000fe20003f86270 */
[----:B------:R-:W-:Y:S01]  /*69e0*/  IMAD R4, R3, c[0x0][0x340], RZ ;  /* 0x0000d00003047a24 */ /* 0x000fe200078e02ff */
[----:B------:R2:W1:Y:S01]  /*69f0*/  LDS.128 R12, [R57+0x3080] ;  /* 0x00308000390c7984 */ /* 0x0004620000000c00 */
[----:B------:R-:W-:Y:S01]  /*6a00*/  IMAD.WIDE.U32 R60, R193, c[0x0][0x340], R44 ;  /* 0x0000d000c13c7a25 */ /* 0x000fe200078e002c */
[----:B------:R-:W-:-:S02]  /*6a10*/  IADD3 R6, R58, 0x20, RZ ;  /* 0x000000203a067810 */ /* 0x000fc40007ffe0ff */
[----:B------:R2:W1:Y:S01]  /*6a20*/  LDS.128 R8, [R57+0x5080] ;  /* 0x0050800039087984 */ /* 0x0004620000000c00 */
[----:B------:R-:W-:Y:S02]  /*6a30*/  IMAD R4, R193, c[0x0][0x344], R4 ;  /* 0x0000d100c1047a24 */ /* 0x000fe400078e0204 */
[----:B------:R-:W-:-:S04]  /*6a40*/  IMAD.WIDE R62, R7, 0x80, R62 ;  /* 0x00000080073e7825 */ /* 0x000fc800078e023e */
[----:B------:R-:W-:Y:S01]  /*6a50*/  IMAD.IADD R65, R61, 0x1, R4 ;  /* 0x000000013d417824 */ /* 0x000fe200078e0204 */
[----:B------:R-:W-:Y:S05]  /*6a60*/  @P4 BRA `(.L_x_726) ;  /* 0x0000011000004947 */ /* 0x000fea0003800000 */
[C---:B----4-:R-:W-:Y:S01]  /*6a70*/  ISETP.GE.AND P3, PT, R58.reuse, c[0x0][0x324], PT ;  /* 0x0000c9003a007a0c */ /* 0x050fe20003f66270 */
[----:B------:R-:W4:Y:S01]  /*6a80*/  LDS.128 R52, [R57+0x8080] ;  /* 0x0080800039347984 */ /* 0x000f220000000c00 */
[----:B------:R-:W-:Y:S01]  /*6a90*/  IMAD R7, R63, c[0x0][0x330], RZ ;  /* 0x0000cc003f077a24 */ /* 0x000fe200078e02ff */
[----:B------:R-:W-:Y:S01]  /*6aa0*/  IADD3 R4, R58, 0x40, RZ ;  /* 0x000000403a047810 */ /* 0x000fe20007ffe0ff */
[----:B------:R-:W-:Y:S01]  /*6ab0*/  IMAD.MOV.U32 R64, RZ, RZ, R60 ;  /* 0x000000ffff407224 */ /* 0x000fe200078e003c */
[----:B------:R-:W5:Y:S01]  /*6ac0*/  LDS.128 R48, [R57+0xa080] ;  /* 0x00a0800039307984 */ /* 0x000f620000000c00 */
[----:B------:R-:W-:Y:S01]  /*6ad0*/  IMAD R7, R62, c[0x0][0x334], R7 ;  /* 0x0000cd003e077a24 */ /* 0x000fe200078e0207 */
[----:B------:R-:W-:Y:S01]  /*6ae0*/  ISETP.GE.AND P2, PT, R6, c[0x0][0x324], PT ;  /* 0x0000c90006007a0c */ /* 0x000fe20003f46270 */
[----:B------:R-:W-:Y:S01]  /*6af0*/  IMAD.WIDE.U32 R66, R62, c[0x0][0x330], R64 ;  /* 0x0000cc003e427a25 */ /* 0x000fe200078e0040 */
[----:B------:R-:W-:-:S03]  /*6b00*/  ISETP.GE.AND P1, PT, R4, c[0x0][0x324], PT ;  /* 0x0000c90004007a0c */ /* 0x000fc60003f26270 */
[----:B------:R-:W-:Y:S01]  /*6b10*/  IMAD.IADD R7, R67, 0x1, R7 ;  /* 0x0000000143077824 */ /* 0x000fe200078e0207 */
[----:B------:R-:W2:Y:S01]  /*6b20*/  @!P3 LDS.128 R44, [R57+0x6080] ;  /* 0x00608000392cb984 */ /* 0x000ea20000000c00 */
[----:B------:R-:W-:-:S04]  /*6b30*/  LEA R68, P0, R66, c[0x0][0x318], 0x1 ;  /* 0x0000c60042447a11 */ /* 0x000fc800078008ff */
[----:B------:R-:W-:-:S05]  /*6b40*/  LEA.HI.X R69, R66, c[0x0][0x31c], R7, 0x1, P0 ;  /* 0x0000c70042457a11 */ /* 0x000fca00000f0c07 */
[----:B----4-:R4:W-:Y:S04]  /*6b50*/  @!P2 STG.E.128 [R68.64+0x40], R52 ;  /* 0x000040344400a986 */ /* 0x0109e8000c101d0e */
[----:B-----5:R4:W-:Y:S04]  /*6b60*/  @!P1 STG.E.128 [R68.64+0x80], R48 ;  /* 0x0000803044009986 */ /* 0x0209e8000c101d0e */
[----:B--2---:R4:W-:Y:S02]  /*6b70*/  @!P3 STG.E.128 [R68.64], R44 ;  /* 0x0000002c4400b986 */ /* 0x0049e4000c101d0e */
.L_x_726:
[----:B----4-:R-:W-:Y:S05]  /*6b80*/  BSYNC B0 ;  /* 0x0000000000007941 */ /* 0x010fea0003800000 */
.L_x_725:
[----:B------:R-:W-:Y:S01]  /*6b90*/  IADD3 R5, R5, 0x40, RZ ;  /* 0x0000004005057810 */ /* 0x000fe20007ffe0ff */
[----:B------:R-:W-:Y:S03]  /*6ba0*/  BSSY B0, `(.L_x_727) ;  /* 0x0000014000007945 */ /* 0x000fe60003800000 */
[----:B------:R-:W-:-:S13]  /*6bb0*/  ISETP.GE.AND P3, PT, R5, R56, PT ;  /* 0x000000380500720c */ /* 0x000fda0003f66270 */
[----:B------:R-:W-:Y:S05]  /*6bc0*/  @P3 BRA `(.L_x_728) ;  /* 0x0000011000003947 */ /* 0x000fea0003800000 */
[----:B------:R-:W-:Y:S01]  /*6bd0*/  IADD3 R44, P0, R62, 0x40, RZ ;  /* 0x000000403e2c7810 */ /* 0x000fe20007f1e0ff */
[----:B------:R-:W-:Y:S01]  /*6be0*/  IMAD.MOV.U32 R46, RZ, RZ, R60 ;  /* 0x000000ffff2e7224 */ /* 0x000fe200078e003c */
[C---:B------:R-:W-:Y:S01]  /*6bf0*/  IADD3 R4, R58.reuse, 0x40, RZ ;  /* 0x000000403a047810 */ /* 0x040fe20007ffe0ff */
[----:B------:R-:W-:Y:S01]  /*6c00*/  IMAD.MOV.U32 R47, RZ, RZ, R65 ;  /* 0x000000ffff2f7224 */ /* 0x000fe200078e0041 */
[----:B------:R-:W-:Y:S01]  /*6c10*/  ISETP.GE.AND P2, PT, R58, c[0x0][0x324], PT ;  /* 0x0000c9003a007a0c */ /* 0x000fe20003f46270 */
[----:B------:R-:W-:Y:S01]  /*6c20*/  IMAD.X R5, RZ, RZ, R63, P0 ;  /* 0x000000ffff057224 */ /* 0x000fe200000e063f */
[----:B------:R-:W-:Y:S01]  /*6c30*/  ISETP.GE.AND P0, PT, R4, c[0x0][0x324], PT ;  /* 0x0000c90004007a0c */ /* 0x000fe20003f06270 */
[----:B------:R-:W-:Y:S01]  /*6c40*/  IMAD.WIDE.U32 R46, R44, c[0x0][0x330], R46 ;  /* 0x0000cc002c2e7a25 */ /* 0x000fe200078e002e */
[----:B------:R-:W-:-:S03]  /*6c50*/  ISETP.GE.AND P1, PT, R6, c[0x0][0x324], PT ;  /* 0x0000c90006007a0c */ /* 0x000fc60003f26270 */
[----:B------:R-:W-:Y:S01]  /*6c60*/  IMAD R5, R5, c[0x0][0x330], RZ ;  /* 0x0000cc0005057a24 */ /* 0x000fe200078e02ff */
[----:B------:R-:W-:-:S03]  /*6c70*/  LEA R4, P5, R46, c[0x0][0x318], 0x1 ;  /* 0x0000c6002e047a11 */ /* 0x000fc600078a08ff */
[----:B------:R-:W-:-:S04]  /*6c80*/  IMAD R5, R44, c[0x0][0x334], R5 ;  /* 0x0000cd002c057a24 */ /* 0x000fc800078e0205 */
[----:B------:R-:W-:-:S05]  /*6c90*/  IMAD.IADD R5, R47, 0x1, R5 ;  /* 0x000000012f057824 */ /* 0x000fca00078e0205 */
[----:B------:R-:W-:-:S05]  /*6ca0*/  LEA.HI.X R5, R46, c[0x0][0x31c], R5, 0x1, P5 ;  /* 0x0000c7002e057a11 */ /* 0x000fca00028f0c05 */
[----:B------:R4:W-:Y:S04]  /*6cb0*/  @!P2 STG.E.128 [R4.64], R40 ;  /* 0x000000280400a986 */ /* 0x0009e8000c101d0e */
[----:B---3--:R4:W-:Y:S04]  /*6cc0*/  @!P1 STG.E.128 [R4.64+0x40], R36 ;  /* 0x0000402404009986 */ /* 0x0089e8000c101d0e */
[----:B-1----:R4:W-:Y:S02]  /*6cd0*/  @!P0 STG.E.128 [R4.64+0x80], R32 ;  /* 0x0000802004008986 */ /* 0x0029e4000c101d0e */
.L_x_728:
[----:B------:R-:W-:Y:S05]  /*6ce0*/  BSYNC B0 ;  /* 0x0000000000007941 */ /* 0x000fea0003800000 */
.L_x_727:
[----:B----4-:R-:W-:Y:S01]  /*6cf0*/  IMAD R5, R0, c[0x0][0x308], RZ ;  /* 0x0000c20000057a24 */ /* 0x010fe200078e02ff */
        /* <DEDUP_REMOVED lines=18> */
[----:B---3--:R-:W-:-:S04]  /*6e20*/  LEA R36, P0, R34, c[0x0][0x2e8], 0x1 ;  /* 0x0000ba0022247a11 */ /* 0x008fc800078008ff */
[----:B------:R-:W-:-:S05]  /*6e30*/  LEA.HI.X R37, R34, c[0x0][0x2ec], R2, 0x1, P0 ;  /* 0x0000bb0022257a11 */ /* 0x000fca00000f0c02 */
[----:B------:R1:W-:Y:S04]  /*6e40*/  @!P4 STG.E.128 [R36.64], R28 ;  /* 0x0000001c2400c986 */ /* 0x0003e8000c101d0e */
[----:B------:R1:W-:Y:S04]  /*6e50*/  @!P2 STG.E.128 [R36.64+0x40], R24 ;  /* 0x000040182400a986 */ /* 0x0003e8000c101d0e */
[----:B------:R1:W-:Y:S02]  /*6e60*/  @!P1 STG.E.128 [R36.64+0x80], R20 ;  /* 0x0000801424009986 */ /* 0x0003e4000c101d0e */
.L_x_730:
[----:B------:R-:W-:Y:S05]  /*6e70*/  BSYNC B0 ;  /* 0x0000000000007941 */ /* 0x000fea0003800000 */
.L_x_729:
        /* <DEDUP_REMOVED lines=19> */
.L_x_723:
[----:B------:R-:W-:Y:S01]  /*6fb0*/  ISETP.NE.U32.AND P0, PT, RZ, c[0x0][0x360], PT ;  /* 0x0000d800ff007a0c */ /* 0x000fe20003f05070 */
[----:B------:R-:W-:Y:S01]  /*6fc0*/  IMAD.MOV.U32 R0, RZ, RZ, 0x4 ;  /* 0x00000004ff007424 */ /* 0x000fe200078e00ff */
[----:B------:R-:W-:-:S02]  /*6fd0*/  ISETP.NE.U32.AND P1, PT, RZ, c[0x0][0x358], PT ;  /* 0x0000d600ff007a0c */ /* 0x000fc40003f25070 */
[----:B------:R-:W-:Y:S01]  /*6fe0*/  ISETP.NE.AND.EX P0, PT, RZ, c[0x0][0x364], PT, P0 ;  /* 0x0000d900ff007a0c */ /* 0x000fe20003f05300 */
[----:B-----5:R-:W-:Y:S01]  /*6ff0*/  IMAD.WIDE R4, R193, R0, c[0x0][0x358] ;  /* 0x0000d600c1047625 */ /* 0x020fe200078e0200 */
[----:B------:R-:W-:-:S03]  /*7000*/  ISETP.NE.AND.EX P1, PT, RZ, c[0x0][0x35c], PT, P1 ;  /* 0x0000d700ff007a0c */ /* 0x000fc60003f25310 */
[----:B------:R-:W-:-:S08]  /*7010*/  IMAD.MOV.U32 R7, RZ, RZ, c[0x0][0x2f0] ;  /* 0x0000bc00ff077624 */ /* 0x000fd000078e00ff */
[----:B-1----:R-:W-:Y:S02]  /*7020*/  @P0 IMAD.WIDE R8, R193, R0, c[0x0][0x360] ;  /* 0x0000d800c1080625 */ /* 0x002fe400078e0200 */
[----:B------:R-:W2:Y:S04]  /*7030*/  @P1 LDG.E R3, [R4.64] ;  /* 0x0000000e04031981 */ /* 0x000ea8000c1e1900 */
[----:B------:R1:W5:Y:S01]  /*7040*/  @P0 LDG.E R7, [R8.64] ;  /* 0x0000000e08070981 */ /* 0x000362000c1e1900 */
[----:B---3--:R-:W-:Y:S02]  /*7050*/  CS2R R10, SRZ ;  /* 0x00000000000a7805 */ /* 0x008fe4000001ff00 */
[--C-:B--2---:R-:W-:Y:S01]  /*7060*/  @P1 SHF.R.S32.HI R11, RZ, 0x1f, R3.reuse ;  /* 0x0000001fff0b1819 */ /* 0x104fe20000011403 */
[----:B------:R-:W-:Y:S01]  /*7070*/  @P1 IMAD.MOV.U32 R10, RZ, RZ, R3 ;  /* 0x000000ffff0a1224 */ /* 0x000fe200078e0003 */
[----:B------:R-:W-:Y:S05]  /*7080*/  @P0 BRA `(.L_x_731) ;  /* 0x0000004000000947 */ /* 0x000fea0003800000 */
[----:B-1----:R-:W-:Y:S05]  /*7090*/  @!P1 BRA `(.L_x_731) ;  /* 0x0000003000009947 */ /* 0x002fea0003800000 */
[----:B-----5:R-:W2:Y:S04]  /*70a0*/  LDG.E R7, [R4.64] ;  /* 0x0000000e04077981 */ /* 0x020ea8000c1e1900 */
[----:B------:R-:W2:Y:S02]  /*70b0*/  LDG.E R0, [R4.64+0x4] ;  /* 0x0000040e04007981 */ /* 0x000ea4000c1e1900 */
[----:B--2---:R-:W-:-:S02]  /*70c0*/  IADD3 R7, -R7, R0, RZ ;  /* 0x0000000007077210 */ /* 0x004fc40007ffe1ff */
.L_x_731:
[----:B-1----:R-:W1:Y:S01]  /*70d0*/  S2R R8, SR_TID.X ;  /* 0x0000000000087919 */ /* 0x002e620000002100 */
[----:B------:R-:W-:Y:S01]  /*70e0*/  SHF.R.S32.HI R4, RZ, 0x1f, R193 ;  /* 0x0000001fff047819 */ /* 0x000fe200000114c1 */
[----:B------:R-:W-:Y:S01]  /*70f0*/  BSSY B0, `(.L_x_732) ;  /* 0x000002b000007945 */ /* 0x000fe20003800000 */
[----:B------:R-:W-:Y:S01]  /*7100*/  SEL R193, R193, RZ, !P1 ;  /* 0x000000ffc1c17207 */ /* 0x000fe20004800000 */
[----:B------:R-:W2:Y:S01]  /*7110*/  S2R R2, SR_CTAID.Y ;  /* 0x0000000000027919 */ /* 0x000ea20000002600 */
[----:B------:R-:W-:-:S03]  /*7120*/  SEL R4, R4, RZ, !P1 ;  /* 0x000000ff04047207 */ /* 0x000fc60004800000 */
[----:B------:R-:W3:Y:S02]  /*7130*/  S2R R14, SR_CTAID.X ;  /* 0x00000000000e7919 */ /* 0x000ee40000002500 */
[----:B------:R-:W-:Y:S01]  /*7140*/  IMAD R12, R4, c[0x0][0x310], RZ ;  /* 0x0000c400040c7a24 */ /* 0x000fe200078e02ff */
[----:B-1----:R-:W-:-:S04]  /*7150*/  SHF.R.S32.HI R3, RZ, 0x1f, R8 ;  /* 0x0000001fff037819 */ /* 0x002fc80000011408 */
[----:B------:R-:W-:Y:S02]  /*7160*/  LEA.HI R3, R3, R8, RZ, 0x2 ;  /* 0x0000000803037211 */ /* 0x000fe400078f10ff */
[----:B--2---:R-:W-:Y:S02]  /*7170*/  SHF.R.S32.HI R0, RZ, 0x1f, R2 ;  /* 0x0000001fff007819 */ /* 0x004fe40000011402 */
[----:B------:R-:W-:Y:S01]  /*7180*/  LOP3.LUT R5, R3, 0x1ffffffc, RZ, 0xc0, !PT ;  /* 0x1ffffffc03057812 */ /* 0x000fe200078ec0ff */
[----:B---3-5:R-:W-:Y:S01]  /*7190*/  IMAD R6, R14, -0x80, R7 ;  /* 0xffffff800e067824 */ /* 0x028fe200078e0207 */
[----:B------:R-:W-:-:S03]  /*71a0*/  SHF.R.S32.HI R3, RZ, 0x2, R3 ;  /* 0x00000002ff037819 */ /* 0x000fc60000011403 */
[----:B------:R-:W-:Y:S01]  /*71b0*/  IMAD.IADD R8, R8, 0x1, -R5 ;  /* 0x0000000108087824 */ /* 0x000fe200078e0a05 */
[C---:B------:R-:W-:Y:S01]  /*71c0*/  ISETP.GE.AND P4, PT, R3.reuse, R6, PT ;  /* 0x000000060300720c */ /* 0x040fe20003f86270 */
[----:B------:R-:W-:Y:S01]  /*71d0*/  IMAD R5, R0, c[0x0][0x308], RZ ;  /* 0x0000c20000057a24 */ /* 0x000fe200078e02ff */
[C---:B------:R-:W-:Y:S01]  /*71e0*/  IADD3 R10, P0, R3.reuse, R10, RZ ;  /* 0x0000000a030a7210 */ /* 0x040fe20007f1e0ff */
[----:B------:R-:W-:Y:S02]  /*71f0*/  IMAD.SHL.U32 R8, R8, 0x8, RZ ;  /* 0x0000000808087824 */ /* 0x000fe400078e00ff */
[----:B------:R-:W-:Y:S01]  /*7200*/  IMAD R5, R2, c[0x0][0x30c], R5 ;  /* 0x0000c30002057a24 */ /* 0x000fe200078e0205 */
[----:B------:R-:W-:Y:S02]  /*7210*/  LEA.HI.X.SX32 R11, R3, R11, 0x1, P0 ;  /* 0x0000000b030b7211 */ /* 0x000fe400000f0eff */
[----:B------:R-:W-:Y:S02]  /*7220*/  SHF.R.S32.HI R9, RZ, 0x1f, R8 ;  /* 0x0000001fff097819 */ /* 0x000fe40000011408 */
[----:B------:R-:W-:Y:S01]  /*7230*/  IADD3 R7, R8, 0x40, RZ ;  /* 0x0000004008077810 */ /* 0x000fe20007ffe0ff */
[----:B------:R-:W-:Y:S01]  /*7240*/  IMAD.WIDE R14, R14, 0x80, R10 ;  /* 0x000000800e0e7825 */ /* 0x000fe200078e020a */
[----:B------:R-:W-:-:S03]  /*7250*/  IADD3 R10, R8, 0x20, RZ ;  /* 0x00000020080a7810 */ /* 0x000fc60007ffe0ff */
[----:B------:R-:W-:-:S04]  /*7260*/  IMAD.WIDE.U32 R16, R2, c[0x0][0x308], R8 ;  /* 0x0000c20002107a25 */ /* 0x000fc800078e0008 */
[----:B------:R-:W-:Y:S02]  /*7270*/  IMAD.IADD R19, R5, 0x1, R17 ;  /* 0x0000000105137824 */ /* 0x000fe400078e0211 */
[----:B------:R-:W-:Y:S02]  /*7280*/  IMAD.MOV.U32 R18, RZ, RZ, R16 ;  /* 0x000000ffff127224 */ /* 0x000fe400078e0010 */
[C---:B------:R-:W-:Y:S02]  /*7290*/  IMAD R17, R193.reuse, c[0x0][0x314], R12 ;  /* 0x0000c500c1117a24 */ /* 0x040fe400078e020c */
[----:B------:R-:W-:-:S04]  /*72a0*/  IMAD.WIDE.U32 R12, R193, c[0x0][0x310], R18 ;  /* 0x0000c400c10c7a25 */ /* 0x000fc800078e0012 */
        /* <DEDUP_REMOVED lines=15> */
.L_x_733:
[----:B------:R-:W-:Y:S05]  /*73a0*/  BSYNC B0 ;  /* 0x0000000000007941 */ /* 0x000fea0003800000 */
.L_x_732:
[----:B------:R-:W-:Y:S01]  /*73b0*/  IADD3 R3, R3, 0x40, RZ ;  /* 0x0000004003037810 */ /* 0x000fe20007ffe0ff */
[----:B------:R-:W-:Y:S03]  /*73c0*/  BSSY B0, `(.L_x_734) ;  /* 0x0000012000007945 */ /* 0x000fe60003800000 */
[----:B------:R-:W-:-:S13]  /*73d0*/  ISETP.GE.AND P3, PT, R3, R6, PT ;  /* 0x000000060300720c */ /* 0x000fda0003f66270 */
[----:B------:R-:W-:Y:S05]  /*73e0*/  @P3 BRA `(.L_x_735) ;  /* 0x000000f000003947 */ /* 0x000fea0003800000 */
[----:B------:R-:W-:Y:S01]  /*73f0*/  IADD3 R6, P0, R14, 0x40, RZ ;  /* 0x000000400e067810 */ /* 0x000fe20007f1e0ff */
[----:B------:R-:W-:Y:S01]  /*7400*/  IMAD.MOV.U32 R13, RZ, RZ, R17 ;  /* 0x000000ffff0d7224 */ /* 0x000fe200078e0011 */
[----:B------:R-:W-:Y:S02]  /*7410*/  ISETP.GE.AND P2, PT, R8, c[0x0][0x2f4], PT ;  /* 0x0000bd0008007a0c */ /* 0x000fe40003f46270 */
[----:B------:R-:W-:Y:S01]  /*7420*/  ISETP.GE.AND P1, PT, R10, c[0x0][0x2f4], PT ;  /* 0x0000bd000a007a0c */ /* 0x000fe20003f26270 */
        /* <DEDUP_REMOVED lines=8> */
[----:B------:R2:W-:Y:S04]  /*74b0*/  @!P2 STG.E.128 [R16.64], RZ ;  /* 0x000000ff1000a986 */ /* 0x0005e8000c101d0e */
[----:B------:R2:W-:Y:S04]  /*74c0*/  @!P1 STG.E.128 [R16.64+0x40], RZ ;  /* 0x000040ff10009986 */ /* 0x0005e8000c101d0e */
[----:B------:R2:W-:Y:S02]  /*74d0*/  @!P0 STG.E.128 [R16.64+0x80], RZ ;  /* 0x000080ff10008986 */ /* 0x0005e4000c101d0e */
.L_x_735:
[----:B------:R-:W-:Y:S05]  /*74e0*/  BSYNC B0 ;  /* 0x0000000000007941 */ /* 0x000fea0003800000 */
.L_x_734:
[----:B------:R-:W-:Y:S01]  /*74f0*/  IMAD R3, R0, c[0x0][0x338], RZ ;  /* 0x0000ce0000037a24 */ /* 0x000fe200078e02ff */
        /* <DEDUP_REMOVED lines=15> */
[----:B--2---:R-:W-:-:S04]  /*75f0*/  IMAD.WIDE.U32 R16, R14, c[0x0][0x330], R12 ;  /* 0x0000cc000e107a25 */ /* 0x004fc800078e000c */
[----:B------:R-:W-:Y:S01]  /*7600*/  IMAD.IADD R0, R17, 0x1, R0 ;  /* 0x0000000111007824 */ /* 0x000fe200078e0200 */
[----:B------:R-:W-:-:S04]  /*7610*/  LEA R4, P0, R16, c[0x0][0x318], 0x1 ;  /* 0x0000c60010047a11 */ /* 0x000fc800078008ff */
[----:B------:R-:W-:-:S05]  /*7620*/  LEA.HI.X R5, R16, c[0x0][0x31c], R0, 0x1, P0 ;  /* 0x0000c70010057a11 */ /* 0x000fca00000f0c00 */
[----:B------:R2:W-:Y:S04]  /*7630*/  @!P4 STG.E.128 [R4.64], RZ ;  /* 0x000000ff0400c986 */ /* 0x0005e8000c101d0e */
[----:B------:R2:W-:Y:S04]  /*7640*/  @!P2 STG.E.128 [R4.64+0x40], RZ ;  /* 0x000040ff0400a986 */ /* 0x0005e8000c101d0e */
[----:B------:R2:W-:Y:S02]  /*7650*/  @!P1 STG.E.128 [R4.64+0x80], RZ ;  /* 0x000080ff04009986 */ /* 0x0005e4000c101d0e */
.L_x_737:
[----:B------:R-:W-:Y:S05]  /*7660*/  BSYNC B0 ;  /* 0x0000000000007941 */ /* 0x000fea0003800000 */
.L_x_736:
[----:B------:R-:W-:Y:S05]  /*7670*/  @P3 EXIT ;  /* 0x000000000000394d */ /* 0x000fea0003800000 */
[----:B------:R-:W-:Y:S01]  /*7680*/  IADD3 R0, P0, R14, 0x40, RZ ;  /* 0x000000400e007810 */ /* 0x000fe20007f1e0ff */
[----:B--2---:R-:W-:Y:S01]  /*7690*/  IMAD.MOV.U32 R4, RZ, RZ, R2 ;  /* 0x000000ffff047224 */ /* 0x004fe200078e0002 */
[----:B------:R-:W-:-:S02]  /*76a0*/  MOV R5, R13 ;  /* 0x0000000d00057202 */ /* 0x000fc40000000f00 */
        /* <DEDUP_REMOVED lines=15> */
.L_x_738:
        /* <DEDUP_REMOVED lines=14> */
.L_x_1416:


//--------------------- .text._ZN7cutlass13device_kernelIN5flash19enable_sm80_to_sm89INS1_16FlashAttnBwdSm80INS1_25CollectiveMainloopBwdSm80ILi2ELi2EN4cute5tupleIJNS5_1CILi64EEENS7_ILi128EEENS7_ILi96EEEEEENS_10bfloat16_tEfNS_4arch4Sm80ELb0ELb0ELb1ELb1ELb1ELb0ELb0ELb0ELi2ELi2ELi4ELi2ELb0EEENS1_21CollectiveEpilogueBwdISB_SC_SE_Li256ELb1ELb0ELi2EEENS1_19SingleTileSchedulerILb1ELb0ELb0ELi128EEEEEEEEEvNT_6ParamsE --------------------------
	.section	.text._ZN7cutlass13device_kernelIN5flash19enable_sm80_to_sm89INS1_16FlashAttnBwdSm80INS1_25CollectiveMainloopBwdSm80ILi2ELi2EN4cute5tupleIJNS5_1CILi64EEENS7_ILi128EEENS7_ILi96EEEEEENS_10bfloat16_tEfNS_4arch4Sm80ELb0ELb0ELb1ELb1ELb1ELb0ELb0ELb0ELi2ELi2ELi4ELi2ELb0EEENS1_21CollectiveEpilogueBwdISB_SC_SE_Li256ELb1ELb0ELi2EEENS1_19SingleTileSchedulerILb1ELb0ELb0ELi128EEEEEEEEEvNT_6ParamsE,"ax",@progbits
	.sectioninfo	@"SHI_REGISTERS=255"
	.align	128
.text._ZN7cutlass13device_kernelIN5flash19enable_sm80_to_sm89INS1_16FlashAttnBwdSm80INS1_25CollectiveMainloopBwdSm80ILi2ELi2EN4cute5tupleIJNS5_1CILi64EEENS7_ILi128EEENS7_ILi96EEEEEENS_10bfloat16_tEfNS_4arch4Sm80ELb0ELb0ELb1ELb1ELb1ELb0ELb0ELb0ELi2ELi2ELi4ELi2ELb0EEENS1_21CollectiveEpilogueBwdISB_SC_SE_Li256ELb1ELb0ELi2EEENS1_19SingleTileSchedulerILb1ELb0ELb0ELi128EEEEEEEEEvNT_6ParamsE:
        .type           _ZN7cutlass13device_kernelIN5flash19enable_sm80_to_sm89INS1_16FlashAttnBwdSm80INS1_25CollectiveMainloopBwdSm80ILi2ELi2EN4cute5tupleIJNS5_1CILi64EEENS7_ILi128EEENS7_ILi96EEEEEENS_10bfloat16_tEfNS_4arch4Sm80ELb0ELb0ELb1ELb1ELb1ELb0ELb0ELb0ELi2ELi2ELi4ELi2ELb0EEENS1_21CollectiveEpilogueBwdISB_SC_SE_Li256ELb1ELb0ELi2EEENS1_19SingleTileSchedulerILb1ELb0ELb0ELi128EEEEEEEEEvNT_6ParamsE,@function
        .size           _ZN7cutlass13device_kernelIN5flash19enable_sm80_to_sm89INS1_16FlashAttnBwdSm80INS1_25CollectiveMainloopBwdSm80ILi2ELi2EN4cute5tupleIJNS5_1CILi64EEENS7_ILi128EEENS7_ILi96EEEEEENS_10bfloat16_tEfNS_4arch4Sm80ELb0ELb0ELb1ELb1ELb1ELb0ELb0ELb0ELi2ELi2ELi4ELi2ELb0EEENS1_21CollectiveEpilogueBwdISB_SC_SE_Li256ELb1ELb0ELi2EEENS1_19SingleTileSchedulerILb1ELb0ELb0ELi128EEEEEEEEEvNT_6ParamsE,(.L_x_1417 - _ZN7cutlass13device_kernelIN5flash19enable_sm80_to_sm89INS1_16FlashAttnBwdSm80INS1_25CollectiveMainloopBwdSm80ILi2ELi2EN4cute5tupleIJNS5_1CILi64EEENS7_ILi128EEENS7_ILi96EEEEEENS_10bfloat16_tEfNS_4arch4Sm80ELb0ELb0ELb1ELb1ELb1ELb0ELb0ELb0ELi2ELi2ELi4ELi2ELb0EEENS1_21CollectiveEpilogueBwdISB_SC_SE_Li256ELb1ELb0ELi2EEENS1_19SingleTileSchedulerILb1ELb0ELb0ELi128EEEEEEEEEvNT_6ParamsE)
        .other          _ZN7cutlass13device_kernelIN5flash19enable_sm80_to_sm89INS1_16FlashAttnBwdSm80INS1_25CollectiveMainloopBwdSm80ILi2ELi2EN4cute5tupleIJNS5_1CILi64EEENS7_ILi128EEENS7_ILi96EEEEEENS_10bfloat16_tEfNS_4arch4Sm80ELb0ELb0ELb1ELb1ELb1ELb0ELb0ELb0ELi2ELi2ELi4ELi2ELb0EEENS1_21CollectiveEpilogueBwdISB_SC_SE_Li256ELb1ELb0ELi2EEENS1_19SingleTileSchedulerILb1ELb0ELb0ELi128EEEEEEEEEvNT_6ParamsE,@"STO_CUDA_ENTRY STV_DEFAULT"
_ZN7cutlass13device_kernelIN5flash19enable_sm80_to_sm89INS1_16FlashAttnBwdSm80INS1_25CollectiveMainloopBwdSm80ILi2ELi2EN4cute5tupleIJNS5_1CILi64EEENS7_ILi128EEENS7_ILi96EEEEEENS_10bfloat16_tEfNS_4arch4Sm80ELb0ELb0ELb1ELb1ELb1ELb0ELb0ELb0ELi2ELi2ELi4ELi2ELb0EEENS1_21CollectiveEpilogueBwdISB_SC_SE_Li256ELb1ELb0ELi2EEENS1_19SingleTileSchedulerILb1ELb0ELb0ELi128EEEEEEEEEvNT_6ParamsE:
        /* <DEDUP_REMOVED lines=17> */
.L_x_740:
        /* <DEDUP_REMOVED lines=8> */
.L_x_742:
[----:B------:R-:W-:Y:S02]  /*0190*/  MOV R5, c[0x0][0x3a4] ;  /* 0x0000e90000057a02 */ /* 0x000fe40000000f00 */
.L_x_741:
[----:B-1----:R-:W-:-:S05]  /*01a0*/  IMAD.SHL.U32 R4, R3, 0x80, RZ ;  /* 0x0000008003047824 */ /* 0x002fca00078e00ff */
[----:B-----5:R-:W-:-:S04]  /*01b0*/  ISETP.GE.AND P0, PT, R4, R5, PT ;  /* 0x000000050400720c */ /* 0x020fc80003f06270 */
[----:B------:R-:W-:Y:S01]  /*01c0*/  SEL R193, R193, 0xffffffff, !P0 ;  /* 0xffffffffc1c17807 */ /* 0x000fe20004000000 */
[----:B------:R-:W-:Y:S05]  /*01d0*/  BRA `(.L_x_743) ;  /* 0x0000011000007947 */ /* 0x000fea0003800000 */
.L_x_739:
[----:B---34-:R-:W-:-:S04]  /*01e0*/  ISETP.NE.U32.AND P0, PT, RZ, c[0x0][0x3c0], PT ;  /* 0x0000f000ff007a0c */ /* 0x018fc80003f05070 */
[----:B------:R-:W-:-:S13]  /*01f0*/  ISETP.NE.AND.EX P0, PT, RZ, c[0x0][0x3c4], PT, P0 ;  /* 0x0000f100ff007a0c */ /* 0x000fda0003f05300 */
[----:B------:R-:W-:Y:S05]  /*0200*/  @!P0 BRA `(.L_x_744) ;  /* 0x0000002000008947 */ /* 0x000fea0003800000 */
[----:B------:R1:W5:Y:S01]  /*0210*/  LDG.E R5, [R4.64] ;  /* 0x0000000e04057981 */ /* 0x000362000c1e1900 */
[----:B------:R-:W-:Y:S05]  /*0220*/  BRA `(.L_x_745) ;  /* 0x0000009000007947 */ /* 0x000fea0003800000 */
.L_x_744:
        /* <DEDUP_REMOVED lines=8> */
.L_x_746:
[----:B------:R-:W-:Y:S02]  /*02b0*/  MOV R5, c[0x0][0x3a4] ;  /* 0x0000e90000057a02 */ /* 0x000fe40000000f00 */
.L_x_745:
[----:B-1----:R-:W-:-:S05]  /*02c0*/  IMAD.SHL.U32 R4, R3, 0x80, RZ ;  /* 0x0000008003047824 */ /* 0x002fca00078e00ff */
[----:B-----5:R-:W-:-:S04]  /*02d0*/  ISETP.GE.AND P0, PT, R4, R5, PT ;  /* 0x000000050400720c */ /* 0x020fc80003f06270 */
[----:B------:R-:W-:-:S04]  /*02e0*/  SEL R193, R193, 0xffffffff, !P0 ;  /* 0xffffffffc1c17807 */ /* 0x000fc80004000000 */
.L_x_743:
        /* <DEDUP_REMOVED lines=31> */
.L_x_747:
[----:B------:R-:W-:-:S04]  /*04e0*/  ISETP.NE.U32.AND P0, PT, RZ, c[0x0][0x2e0], PT ;  /* 0x0000b800ff007a0c */ /* 0x000fc80003f05070 */
[----:B------:R-:W-:-:S13]  /*04f0*/  ISETP.NE.AND.EX P0, PT, RZ, c[0x0][0x2e4], PT, P0 ;  /* 0x0000b900ff007a0c */ /* 0x000fda0003f05300 */
[----:B------:R-:W-:Y:S05]  /*0500*/  @!P0 BRA `(.L_x_748) ;  /* 0x0000003000008947 */ /* 0x000fea0003800000 */
[----:B------:R-:W-:-:S05]  /*0510*/  IMAD.WIDE R10, R193, R10, c[0x0][0x2e0] ;  /* 0x0000b800c10a7625 */ /* 0x000fca00078e020a */
[----:B------:R3:W5:Y:S01]  /*0520*/  LDG.E R4, [R10.64] ;  /* 0x0000000e0a047981 */ /* 0x000762000c1e1900 */
[----:B------:R-:W-:Y:S05]  /*0530*/  BRA `(.L_x_749) ;  /* 0x0000004000007947 */ /* 0x000fea0003800000 */
.L_x_748:
[----:B------:R-:W-:Y:S05]  /*0540*/  @!P3 BRA `(.L_x_749) ;  /* 0x000000300000b947 */ /* 0x000fea0003800000 */
[----:B------:R-:W3:Y:S04]  /*0550*/  LDG.E R4, [R12.64] ;  /* 0x0000000e0c047981 */ /* 0x000ee8000c1e1900 */
[----:B------:R-:W3:Y:S02]  /*0560*/  LDG.E R9, [R12.64+0x4] ;  /* 0x0000040e0c097981 */ /* 0x000ee4000c1e1900 */
[----:B---3--:R-:W-:Y:S02]  /*0570*/  IADD3 R4, -R4, R9, RZ ;  /* 0x0000000904047210 */ /* 0x008fe40007ffe1ff */
.L_x_749:
        /* <DEDUP_REMOVED lines=410> */
.L_x_752:
[----:B------:R-:W-:Y:S05]  /*1f20*/  BSYNC B0 ;  /* 0x0000000000007941 */ /* 0x000fea0003800000 */
.L_x_751:
        /* <DEDUP_REMOVED lines=78> */
.L_x_755:
        /* <DEDUP_REMOVED lines=202> */
.L_x_753:
        /* <DEDUP_REMOVED lines=488> */
.L_x_754:
        /* <DEDUP_REMOVED lines=239> */
.L_x_750:
        /* <DEDUP_REMOVED lines=151> */
.L_x_757:
        /* <DEDUP_REMOVED lines=63> */
.L_x_759:
[----:B----4-:R-:W-:Y:S05]  /*6b80*/  BSYNC B0 ;  /* 0x0000000000007941 */ /* 0x010fea0003800000 */
.L_x_758:
        /* <DEDUP_REMOVED lines=21> */
.L_x_761:
[----:B------:R-:W-:Y:S05]  /*6ce0*/  BSYNC B0 ;  /* 0x0000000000007941 */ /* 0x000fea0003800000 */
.L_x_760:
        /* <DEDUP_REMOVED lines=24> */
.L_x_763:
[----:B------:R-:W-:Y:S05]  /*6e70*/  BSYNC B0 ;  /* 0x0000000000007941 */ /* 0x000fea0003800000 */
.L_x_762:
        /* <DEDUP_REMOVED lines=19> */
.L_x_756:
        /* <DEDUP_REMOVED lines=18> */
.L_x_764:
        /* <DEDUP_REMOVED lines=45> */
.L_x_766:
[----:B------:R-:W-:Y:S05]  /*73a0*/  BSYNC B0 ;  /* 0x0000000000007941 */ /* 0x000fea0003800000 */
.L_x_765:
        /* <DEDUP_REMOVED lines=19> */
.L_x_768:
[----:B------:R-:W-:Y:S05]  /*74e0*/  BSYNC B0 ;  /* 0x0000000000007941 */ /* 0x000fea0003800000 */
.L_x_767:
        /* <DEDUP_REMOVED lines=23> */
.L_x_770:
[----:B------:R-:W-:Y:S05]  /*7660*/  BSYNC B0 ;  /* 0x0000000000007941 */ /* 0x000fea0003800000 */
.L_x_769:
        /* <DEDUP_REMOVED lines=19> */
.L_x_771:
        /* <DEDUP_REMOVED lines=14> */
.L_x_1417:


//--------------------- .text._ZN7cutlass13device_kernelIN5flash19enable_sm80_to_sm89INS1_16FlashAttnBwdSm80INS1_25CollectiveMainloopBwdSm80ILi2ELi2EN4cute5tupleIJNS5_1CILi64EEENS7_ILi128EEENS7_ILi96EEEEEENS_10bfloat16_tEfNS_4arch4Sm80ELb0ELb0ELb1ELb1ELb0ELb0ELb0ELb0ELi2ELi2ELi4ELi2ELb0EEENS1_24CollectiveEpilogueBwdGQAISB_fSE_Li256ELb1ELb0EEENS1_19SingleTileSchedulerILb1ELb0ELb0ELi128EEEEEEEEEvNT_6ParamsE --------------------------
	.section	.text._ZN7cutlass13device_kernelIN5flash19enable_sm80_to_sm89INS1_16FlashAttnBwdSm80INS1_25CollectiveMainloopBwdSm80ILi2ELi2EN4cute5tupleIJNS5_1CILi64EEENS7_ILi128EEENS7_ILi96EEEEEENS_10bfloat16_tEfNS_4arch4Sm80ELb0ELb0ELb1ELb1ELb0ELb0ELb0ELb0ELi2ELi2ELi4ELi2ELb0EEENS1_24CollectiveEpilogueBwdGQAISB_fSE_Li256ELb1ELb0EEENS1_19SingleTileSchedulerILb1ELb0ELb0ELi128EEEEEEEEEvNT_6ParamsE,"ax",@progbits
	.sectioninfo	@"SHI_REGISTERS=255"
	.align	128
.text._ZN7cutlass13device_kernelIN5flash19enable_sm80_to_sm89INS1_16FlashAttnBwdSm80INS1_25CollectiveMainloopBwdSm80ILi2ELi2EN4cute5tupleIJNS5_1CILi64EEENS7_ILi128EEENS7_ILi96EEEEEENS_10bfloat16_tEfNS_4arch4Sm80ELb0ELb0ELb1ELb1ELb0ELb0ELb0ELb0ELi2ELi2ELi4ELi2ELb0EEENS1_24CollectiveEpilogueBwdGQAISB_fSE_Li256ELb1ELb0EEENS1_19SingleTileSchedulerILb1ELb0ELb0ELi128EEEEEEEEEvNT_6ParamsE:
        .type           _ZN7cutlass13device_kernelIN5flash19enable_sm80_to_sm89INS1_16FlashAttnBwdSm80INS1_25CollectiveMainloopBwdSm80ILi2ELi2EN4cute5tupleIJNS5_1CILi64EEENS7_ILi128EEENS7_ILi96EEEEEENS_10bfloat16_tEfNS_4arch4Sm80ELb0ELb0ELb1ELb1ELb0ELb0ELb0ELb0ELi2ELi2ELi4ELi2ELb0EEENS1_24CollectiveEpilogueBwdGQAISB_fSE_Li256ELb1ELb0EEENS1_19SingleTileSchedulerILb1ELb0ELb0ELi128EEEEEEEEEvNT_6ParamsE,@function
        .size           _ZN7cutlass13device_kernelIN5flash19enable_sm80_to_sm89INS1_16FlashAttnBwdSm80INS1_25CollectiveMainloopBwdSm80ILi2ELi2EN4cute5tupleIJNS5_1CILi64EEENS7_ILi128EEENS7_ILi96EEEEEENS_10bfloat16_tEfNS_4arch4Sm80ELb0ELb0ELb1ELb1ELb0ELb0ELb0ELb0ELi2ELi2ELi4ELi2ELb0EEENS1_24CollectiveEpilogueBwdGQAISB_fSE_Li256ELb1ELb0EEENS1_19SingleTileSchedulerILb1ELb0ELb0ELi128EEEEEEEEEvNT_6ParamsE,(.L_x_1418 - _ZN7cutlass13device_kernelIN5flash19enable_sm80_to_sm89INS1_16FlashAttnBwdSm80INS1_25CollectiveMainloopBwdSm80ILi2ELi2EN4cute5tupleIJNS5_1CILi64EEENS7_ILi128EEENS7_ILi96EEEEEENS_10bfloat16_tEfNS_4arch4Sm80ELb0ELb0ELb1ELb1ELb0ELb0ELb0ELb0ELi2ELi2ELi4ELi2ELb0EEENS1_24CollectiveEpilogueBwdGQAISB_fSE_Li256ELb1ELb0EEENS1_19SingleTileSchedulerILb1ELb0ELb0ELi128EEEEEEEEEvNT_6ParamsE)
        .other          _ZN7cutlass13device_kernelIN5flash19enable_sm80_to_sm89INS1_16FlashAttnBwdSm80INS1_25CollectiveMainloopBwdSm80ILi2ELi2EN4cute5tupleIJNS5_1CILi64EEENS7_ILi128EEENS7_ILi96EEEEEENS_10bfloat16_tEfNS_4arch4Sm80ELb0ELb0ELb1ELb1ELb0ELb0ELb0ELb0ELi2ELi2ELi4ELi2ELb0EEENS1_24CollectiveEpilogueBwdGQAISB_fSE_Li256ELb1ELb0EEENS1_19SingleTileSchedulerILb1ELb0ELb0ELi128EEEEEEEEEvNT_6ParamsE,@"STO_CUDA_ENTRY STV_DEFAULT"
_ZN7cutlass13device_kernelIN5flash19enable_sm80_to_sm89INS1_16FlashAttnBwdSm80INS1_25CollectiveMainloopBwdSm80ILi2ELi2EN4cute5tupleIJNS5_1CILi64EEENS7_ILi128EEENS7_ILi96EEEEEENS_10bfloat16_tEfNS_4arch4Sm80ELb0ELb0ELb1ELb1ELb0ELb0ELb0ELb0ELi2ELi2ELi4ELi2ELb0EEENS1_24CollectiveEpilogueBwdGQAISB_fSE_Li256ELb1ELb0EEENS1_19SingleTileSchedulerILb1ELb0ELb0ELi128EEEEEEEEEvNT_6ParamsE:
        /* <DEDUP_REMOVED lines=17> */
.L_x_773:
        /* <DEDUP_REMOVED lines=8> */
.L_x_775:
[----:B------:R-:W-:Y:S02]  /*0190*/  MOV R5, c[0x0][0x3ac] ;  /* 0x0000eb0000057a02 */ /* 0x000fe40000000f00 */
.L_x_774:
[----:B-1----:R-:W-:-:S05]  /*01a0*/  IMAD.SHL.U32 R4, R3, 0x80, RZ ;  /* 0x0000008003047824 */ /* 0x002fca00078e00ff */
[----:B-----5:R-:W-:-:S04]  /*01b0*/  ISETP.GE.AND P0, PT, R4, R5, PT ;  /* 0x000000050400720c */ /* 0x020fc80003f06270 */
[----:B------:R-:W-:Y:S01]  /*01c0*/  SEL R193, R193, 0xffffffff, !P0 ;  /* 0xffffffffc1c17807 */ /* 0x000fe20004000000 */
[----:B------:R-:W-:Y:S05]  /*01d0*/  BRA `(.L_x_776) ;  /* 0x0000011000007947 */ /* 0x000fea0003800000 */
.L_x_772:
[----:B---34-:R-:W-:-:S04]  /*01e0*/  ISETP.NE.U32.AND P0, PT, RZ, c[0x0][0x3c8], PT ;  /* 0x0000f200ff007a0c */ /* 0x018fc80003f05070 */
[----:B------:R-:W-:-:S13]  /*01f0*/  ISETP.NE.AND.EX P0, PT, RZ, c[0x0][0x3cc], PT, P0 ;  /* 0x0000f300ff007a0c */ /* 0x000fda0003f05300 */
[----:B------:R-:W-:Y:S05]  /*0200*/  @!P0 BRA `(.L_x_777) ;  /* 0x0000002000008947 */ /* 0x000fea0003800000 */
[----:B------:R1:W5:Y:S01]  /*0210*/  LDG.E R5, [R4.64] ;  /* 0x0000000e04057981 */ /* 0x000362000c1e1900 */
[----:B------:R-:W-:Y:S05]  /*0220*/  BRA `(.L_x_778) ;  /* 0x0000009000007947 */ /* 0x000fea0003800000 */
.L_x_777:
        /* <DEDUP_REMOVED lines=8> */
.L_x_779:
[----:B------:R-:W-:Y:S02]  /*02b0*/  MOV R5, c[0x0][0x3ac] ;  /* 0x0000eb0000057a02 */ /* 0x000fe40000000f00 */
.L_x_778:
[----:B-1----:R-:W-:-:S05]  /*02c0*/  IMAD.SHL.U32 R4, R3, 0x80, RZ ;  /* 0x0000008003047824 */ /* 0x002fca00078e00ff */
[----:B-----5:R-:W-:-:S04]  /*02d0*/  ISETP.GE.AND P0, PT, R4, R5, PT ;  /* 0x000000050400720c */ /* 0x020fc80003f06270 */
[----:B------:R-:W-:-:S04]  /*02e0*/  SEL R193, R193, 0xffffffff, !P0 ;  /* 0xffffffffc1c17807 */ /* 0x000fc80004000000 */
.L_x_776:
        /* <DEDUP_REMOVED lines=10> */
[CC--:B------:R-:W-:Y:S02]  /*0390*/  @P0 IMAD.WIDE R10, R193.reuse, R12.reuse, c[0x0][0x2d8] ;  /* 0x0000b600c10a0625 */ /* 0x0c0fe400078e020c */
[----:B------:R-:W3:Y:S02]  /*03a0*/  @P4 LDG.E R7, [R16.64] ;  /* 0x0000000e10074981 */ /* 0x000ee4000c1e1900 */
[C---:B------:R-:W-:Y:S02]  /*03b0*/  IMAD.WIDE R14, R193.reuse, R12, c[0x0][0x2d0] ;  /* 0x0000b400c10e7625 */ /* 0x040fe400078e020c */
[----:B------:R1:W4:Y:S04]  /*03c0*/  @P0 LDG.E R13, [R10.64] ;  /* 0x0000000e0a0d0981 */ /* 0x000328000c1e1900 */
[----:B------:R-:W5:Y:S01]  /*03d0*/  @P3 LDG.E R5, [R14.64] ;  /* 0x0000000e0e053981 */ /* 0x000f62000c1e1900 */
[----:B------:R-:W-:Y:S01]  /*03e0*/  ULDC UR12, c[0x0][0x168] ;  /* 0x00005a00000c7ab9 */ /* 0x000fe20000000800 */
[----:B-1----:R-:W-:Y:S01]  /*03f0*/  CS2R R10, SRZ ;  /* 0x00000000000a7805 */ /* 0x002fe2000001ff00 */
[----:B--2---:R-:W-:-:S05]  /*0400*/  @P4 IMAD R9, R193, 0x40, R4 ;  /* 0x00000040c1094824 */ /* 0x004fca00078e0204 */
[----:B------:R-:W-:Y:S01]  /*0410*/  @P4 SHF.R.S32.HI R6, RZ, 0x1f, R9 ;  /* 0x0000001fff064819 */ /* 0x000fe20000011409 */
[----:B------:R-:W-:-:S03]  /*0420*/  IMAD.MOV.U32 R4, RZ, RZ, RZ ;  /* 0x000000ffff047224 */ /* 0x000fc600078e00ff */
[----:B------:R-:W-:Y:S01]  /*0430*/  @P4 LEA.HI R6, R6, R9, RZ, 0x6 ;  /* 0x0000000906064211 */ /* 0x000fe200078f30ff */
[----:B----4-:R1:W2:Y:S01]  /*0440*/  @P0 R2UR UR12, R13 ;  /* 0x000000000d0c03c2 */ /* 0x0102a200000e0000 */
[----:B------:R-:W-:Y:S01]  /*0450*/  CS2R R8, SRZ ;  /* 0x0000000000087805 */ /* 0x000fe2000001ff00 */
[--C-:B---3--:R-:W-:Y:S01]  /*0460*/  @P4 SHF.R.S32.HI R11, RZ, 0x1f, R7.reuse ;  /* 0x0000001fff0b4819 */ /* 0x108fe20000011407 */
[----:B------:R-:W-:Y:S01]  /*0470*/  @P4 IMAD.MOV.U32 R10, RZ, RZ, R7 ;  /* 0x000000ffff0a4224 */ /* 0x000fe200078e0007 */
[----:B------:R-:W-:Y:S01]  /*0480*/  @P4 LOP3.LUT R4, R6, 0xffffffc0, RZ, 0xc0, !PT ;  /* 0xffffffc006044812 */ /* 0x000fe200078ec0ff */
[----:B------:R-:W-:Y:S01]  /*0490*/  IMAD.MOV.U32 R6, RZ, RZ, c[0x0][0x198] ;  /* 0x00006600ff067624 */ /* 0x000fe200078e00ff */
[--C-:B-----5:R-:W-:Y:S01]  /*04a0*/  @P3 SHF.R.S32.HI R9, RZ, 0x1f, R5.reuse ;  /* 0x0000001fff093819 */ /* 0x120fe20000011405 */
[----:B------:R-:W-:Y:S01]  /*04b0*/  @P3 IMAD.MOV.U32 R8, RZ, RZ, R5 ;  /* 0x000000ffff083224 */ /* 0x000fe200078e0005 */
[----:B------:R-:W-:Y:S05]  /*04c0*/  @P0 BRA `(.L_x_780) ;  /* 0x0000006000000947 */ /* 0x000fea0003800000 */
[----:B------:R-:W-:Y:S05]  /*04d0*/  @!P4 BRA `(.L_x_780) ;  /* 0x000000500000c947 */ /* 0x000fea0003800000 */
[----:B------:R-:W3:Y:S04]  /*04e0*/  LDG.E R7, [R16.64] ;  /* 0x0000000e10077981 */ /* 0x000ee8000c1e1900 */
[----:B------:R-:W4:Y:S01]  /*04f0*/  LDG.E R5, [R16.64+0x4] ;  /* 0x0000040e10057981 */ /* 0x000f22000c1e1900 */
[----:B--23--:R-:W2:Y:S08]  /*0500*/  R2UR UR12, R7 ;  /* 0x00000000070c73c2 */ /* 0x00ceb000000e0000 */
[----:B----4-:R-:W2:Y:S02]  /*0510*/  R2UR UR4, R5 ;  /* 0x00000000050473c2 */ /* 0x010ea400000e0000 */
[----:B--2---:R-:W-:-:S06]  /*0520*/  UIADD3 UR12, -UR12, UR4, URZ ;  /* 0x000000040c0c7290 */ /* 0x004fcc000fffe13f */
.L_x_780:
[----:B------:R-:W-:-:S04]  /*0530*/  ISETP.NE.U32.AND P0, PT, RZ, c[0x0][0x2e0], PT ;  /* 0x0000b800ff007a0c */ /* 0x000fc80003f05070 */
[----:B------:R-:W-:-:S13]  /*0540*/  ISETP.NE.AND.EX P0, PT, RZ, c[0x0][0x2e4], PT, P0 ;  /* 0x0000b900ff007a0c */ /* 0x000fda0003f05300 */
[----:B------:R-:W-:Y:S05]  /*0550*/  @!P0 BRA `(.L_x_781) ;  /* 0x0000003000008947 */ /* 0x000fea0003800000 */
[----:B------:R-:W-:-:S06]  /*0560*/  IMAD.WIDE R6, R193, R12, c[0x0][0x2e0] ;  /* 0x0000b800c1067625 */ /* 0x000fcc00078e020c */
[----:B------:R3:W5:Y:S01]  /*0570*/  LDG.E R6, [R6.64] ;  /* 0x0000000e06067981 */ /* 0x000762000c1e1900 */
[----:B------:R-:W-:Y:S05]  /*0580*/  BRA `(.L_x_782) ;  /* 0x0000004000007947 */ /* 0x000fea0003800000 */
.L_x_781:
[----:B------:R-:W-:Y:S05]  /*0590*/  @!P3 BRA `(.L_x_782) ;  /* 0x000000300000b947 */ /* 0x000fea0003800000 */
[----:B------:R-:W3:Y:S04]  /*05a0*/  LDG.E R6, [R14.64] ;  /* 0x0000000e0e067981 */ /* 0x000ee8000c1e1900 */
[----:B------:R-:W3:Y:S02]  /*05b0*/  LDG.E R5, [R14.64+0x4] ;  /* 0x0000040e0e057981 */ /* 0x000ee4000c1e1900 */
[----:B---3--:R-:W-:Y:S02]  /*05c0*/  IADD3 R6, -R6, R5, RZ ;  /* 0x0000000506067210 */ /* 0x008fe40007ffe1ff */
.L_x_782:
        /* <DEDUP_REMOVED lines=53> */
[--C-:B------:R-:W-:Y:S01]  /*0920*/  SHF.R.S32.HI R19, RZ, 0x1f, R2.reuse ;  /* 0x0000001fff137819 */ /* 0x100fe20000011402 */
[----:B-1----:R-:W-:Y:S01]  /*0930*/  IMAD R13, R4, 0x60, RZ ;  /* 0x00000060040d7824 */ /* 0x002fe200078e02ff */
[----:B------:R-:W-:Y:S01]  /*0940*/  SHF.R.S32.HI R12, RZ, 0x1f, R2 ;  /* 0x0000001fff0c7819 */ /* 0x000fe20000011402 */
[----:B------:R-:W-:Y:S01]  /*0950*/  IMAD.SHL.U32 R191, R2, 0x4, RZ ;  /* 0x0000000402bf7824 */ /* 0x000fe200078e00ff */
[----:B------:R-:W-:Y:S01]  /*0960*/  ISETP.NE.AND P2, PT, R5, 0x1, PT ;  /* 0x000000010500780c */ /* 0x000fe20003f45270 */
[----:B------:R-:W-:Y:S01]  /*0970*/  IMAD.MOV.U32 R21, RZ, RZ, R0 ;  /* 0x000000ffff157224 */ /* 0x000fe200078e0000 */
[-C--:B------:R-:W-:Y:S01]  /*0980*/  LEA.HI R5, R19, R2.reuse, RZ, 0x2 ;  /* 0x0000000213057211 */ /* 0x080fe200078f10ff */
[----:B------:R-:W-:Y:S01]  /*0990*/  IMAD.MOV.U32 R185, RZ, RZ, 0x10 ;  /* 0x00000010ffb97424 */ /* 0x000fe200078e00ff */
[----:B------:R-:W-:Y:S01]  /*09a0*/  IADD3 R14, P0, R13, R2, RZ ;  /* 0x000000020d0e7210 */ /* 0x000fe20007f1e0ff */
[----:B------:R-:W-:Y:S01]  /*09b0*/  UISETP.GE.AND UP0, UPT, UR12, 0x41, UPT ;  /* 0x000000410c00788c */ /* 0x000fe2000bf06270 */
[----:B------:R-:W-:-:S02]  /*09c0*/  SHF.R.S32.HI R192, RZ, 0x2, R5 ;  /* 0x00000002ffc07819 */ /* 0x000fc40000011405 */
[----:B---3--:R-:W-:Y:S02]  /*09d0*/  LEA.HI R7, R19, R2, RZ, 0x4 ;  /* 0x0000000213077211 */ /* 0x008fe400078f20ff */
[----:B------:R-:W-:Y:S02]  /*09e0*/  LEA.HI.X.SX32 R15, R13, R12, 0x1, P0 ;  /* 0x0000000c0d0f7211 */ /* 0x000fe400000f0eff */
[----:B------:R-:W-:Y:S01]  /*09f0*/  SHF.R.S32.HI R17, RZ, 0x1f, R192 ;  /* 0x0000001fff117819 */ /* 0x000fe200000114c0 */
[----:B------:R-:W-:Y:S01]  /*0a00*/  @P2 IMAD.HI.U32 R16, R0, c[0x0][0x24c], RZ ;  /* 0x0000930000102a27 */ /* 0x000fe200078e00ff */
[C---:B------:R-:W-:Y:S02]  /*0a10*/  IADD3 R22, P0, R192.reuse, R8, RZ ;  /* 0x00000008c0167210 */ /* 0x040fe40007f1e0ff */
[----:B------:R-:W-:Y:S02]  /*0a20*/  SHF.R.S32.HI R12, RZ, 0x4, R7 ;  /* 0x00000004ff0c7819 */ /* 0x000fe40000011407 */
[----:B------:R-:W-:Y:S01]  /*0a30*/  IADD3 R37, P1, R192, R10, RZ ;  /* 0x0000000ac0257210 */ /* 0x000fe20007f3e0ff */
[----:B------:R-:W-:Y:S01]  /*0a40*/  IMAD.X R23, R17, 0x1, R9, P0 ;  /* 0x0000000111177824 */ /* 0x000fe200000e0609 */
[----:B------:R-:W-:-:S02]  /*0a50*/  SHF.R.S32.HI R10, RZ, 0x1f, R0 ;  /* 0x0000001fff0a7819 */ /* 0x000fc40000011400 */
[----:B------:R-:W-:Y:S01]  /*0a60*/  LEA.HI R13, R7, R12, RZ, 0x1 ;  /* 0x0000000c070d7211 */ /* 0x000fe200078f08ff */
[----:B------:R-:W-:Y:S01]  /*0a70*/  IMAD.X R11, R17, 0x1, R11, P1 ;  /* 0x00000001110b7824 */ /* 0x000fe200008e060b */
[----:B------:R-:W-:Y:S01]  /*0a80*/  SHF.R.S32.HI R8, RZ, 0x1f, R4 ;  /* 0x0000001fff087819 */ /* 0x000fe20000011404 */
[C---:B------:R-:W-:Y:S01]  /*0a90*/  IMAD R9, R10.reuse, c[0x0][0x238], RZ ;  /* 0x00008e000a097a24 */ /* 0x040fe200078e02ff */
[----:B------:R-:W-:Y:S01]  /*0aa0*/  IADD3 R26, P0, R191, R4, RZ ;  /* 0x00000004bf1a7210 */ /* 0x000fe20007f1e0ff */
[C---:B------:R-:W-:Y:S01]  /*0ab0*/  IMAD R25, R10.reuse, c[0x0][0x270], RZ ;  /* 0x00009c000a197a24 */ /* 0x040fe200078e02ff */
[----:B------:R-:W-:Y:S01]  /*0ac0*/  LOP3.LUT R17, R13, 0xfffffffe, RZ, 0xc0, !PT ;  /* 0xfffffffe0d117812 */ /* 0x000fe200078ec0ff */
[----:B------:R-:W-:Y:S01]  /*0ad0*/  IMAD R13, R10, c[0x0][0x288], RZ ;  /* 0x0000a2000a0d7a24 */ /* 0x000fe200078e02ff */
[----:B------:R-:W-:Y:S01]  /*0ae0*/  LEA.HI.X.SX32 R27, R191, R8, 0x1, P0 ;  /* 0x00000008bf1b7211 */ /* 0x000fe200000f0eff */
[----:B------:R-:W-:Y:S01]  /*0af0*/  IMAD R194, R0, c[0x0][0x23c], R9 ;  /* 0x00008f0000c27a24 */ /* 0x000fe200078e0209 */
[----:B------:R-:W-:Y:S01]  /*0b00*/  LOP3.LUT R205, R5, 0xfffffffc, RZ, 0xc0, !PT ;  /* 0xfffffffc05cd7812 */ /* 0x000fe200078ec0ff */
[----:B------:R-:W-:Y:S01]  /*0b10*/  IMAD.IADD R17, R12, 0x1, -R17 ;  /* 0x000000010c117824 */ /* 0x000fe200078e0a11 */
[----:B------:R-:W-:Y:S01]  /*0b20*/  LEA.HI R18, R19, R2, RZ, 0x3 ;  /* 0x0000000213127211 */ /* 0x000fe200078f18ff */
[C---:B------:R-:W-:Y:S01]  /*0b30*/  IMAD R32, R0.reuse, c[0x0][0x28c], R13 ;  /* 0x0000a30000207a24 */ /* 0x040fe200078e020d */
[----:B------:R-:W-:Y:S01]  /*0b40*/  @P2 SHF.R.U32.HI R21, RZ, c[0x0][0x250], R16 ;  /* 0x00009400ff152a19 */ /* 0x000fe20000011610 */
[----:B------:R-:W-:Y:S01]  /*0b50*/  IMAD.WIDE.U32 R12, R0, c[0x0][0x288], R26 ;  /* 0x0000a200000c7a25 */ /* 0x000fe200078e001a */
[----:B------:R-:W-:-:S03]  /*0b60*/  SHF.R.S32.HI R29, RZ, 0x1f, R193 ;  /* 0x0000001fff1d7819 */ /* 0x000fc600000114c1 */
[----:B------:R-:W-:-:S04]  /*0b70*/  IMAD.WIDE.U32 R8, R0, c[0x0][0x238], R14 ;  /* 0x00008e0000087a25 */ /* 0x000fc800078e000e */
[----:B------:R-:W-:Y:S02]  /*0b80*/  IMAD.IADD R205, R2, 0x1, -R205 ;  /* 0x0000000102cd7824 */ /* 0x000fe400078e0acd */
[----:B------:R-:W-:Y:S02]  /*0b90*/  IMAD.IADD R33, R13, 0x1, R32 ;  /* 0x000000010d217824 */ /* 0x000fe400078e0220 */
[----:B------:R-:W-:Y:S02]  /*0ba0*/  IMAD.IADD R195, R9, 0x1, R194 ;  /* 0x0000000109c37824 */ /* 0x000fe400078e02c2 */
[----:B------:R-:W-:Y:S02]  /*0bb0*/  IMAD.SHL.U32 R13, R18, 0x8, RZ ;  /* 0x00000008120d7824 */ /* 0x000fe400078e00ff */
[----:B-----5:R-:W-:Y:S01]  /*0bc0*/  IMAD R9, R3, -0x80, R6 ;  /* 0xffffff8003097824 */ /* 0x020fe200078e0206 */
[----:B------:R-:W-:Y:S01]  /*0bd0*/  SHF.R.S32.HI R6, RZ, 0x1f, R21 ;  /* 0x0000001fff067819 */ /* 0x000fe20000011415 */
[----:B------:R-:W-:Y:S01]  /*0be0*/  IMAD.SHL.U32 R14, R205, 0x8, RZ ;  /* 0x00000008cd0e7824 */ /* 0x000fe200078e00ff */
[----:B------:R-:W-:Y:S01]  /*0bf0*/  LOP3.LUT R13, R13, 0xc0, RZ, 0xc0, !PT ;  /* 0x000000c00d0d7812 */ /* 0x000fe200078ec0ff */
[----:B------:R-:W-:-:S02]  /*0c00*/  IMAD R34, R0, c[0x0][0x274], R25 ;  /* 0x00009d0000227a24 */ /* 0x000fc400078e0219 */
[----:B------:R-:W-:Y:S01]  /*0c10*/  IMAD.WIDE.U32 R24, R0, c[0x0][0x270], R26 ;  /* 0x00009c0000187a25 */ /* 0x000fe200078e001a */
[----:B------:R-:W-:Y:S02]  /*0c20*/  SHF.R.S32.HI R15, RZ, 0x1f, R14 ;  /* 0x0000001fff0f7819 */ /* 0x000fe4000001140e */
[----:B------:R-:W-:Y:S01]  /*0c30*/  IADD3 R187, R14, 0x40, RZ ;  /* 0x000000400ebb7810 */ /* 0x000fe20007ffe0ff */
[----:B------:R-:W-:Y:S01]  /*0c40*/  IMAD R40, R6, c[0x0][0x1e0], RZ ;  /* 0x0000780006287a24 */ /* 0x000fe200078e02ff */
[----:B------:R-:W-:Y:S01]  /*0c50*/  ISETP.GE.AND P6, PT, R14, c[0x0][0x1cc], PT ;  /* 0x000073000e007a0c */ /* 0x000fe20003fc6270 */
[----:B------:R-:W-:Y:S01]  /*0c60*/  IMAD.IADD R35, R25, 0x1, R34 ;  /* 0x0000000119237824 */ /* 0x000fe200078e0222 */
[----:B------:R-:W-:Y:S01]  /*0c70*/  LOP3.LUT R27, R18, 0xfffffff8, RZ, 0xc0, !PT ;  /* 0xfffffff8121b7812 */ /* 0x000fe200078ec0ff */
[----:B------:R-:W-:Y:S02]  /*0c80*/  IMAD R6, R6, c[0x0][0x1b0], RZ ;  /* 0x00006c0006067a24 */ /* 0x000fe400078e02ff */
[----:B------:R-:W-:Y:S01]  /*0c90*/  IMAD.MOV.U32 R34, RZ, RZ, R24 ;  /* 0x000000ffff227224 */ /* 0x000fe200078e0018 */
[----:B------:R-:W-:Y:S01]  /*0ca0*/  SHF.R.U32.HI R24, RZ, 0x3, R13 ;  /* 0x00000003ff187819 */ /* 0x000fe2000001160d */
[----:B------:R-:W-:Y:S01]  /*0cb0*/  IMAD R4, R11, c[0x0][0x208], RZ ;  /* 0x000082000b047a24 */ /* 0x000fe200078e02ff */
[----:B------:R-:W-:Y:S01]  /*0cc0*/  LOP3.LUT R13, R13, 0x18, R14, 0xf8, !PT ;  /* 0x000000180d0d7812 */ /* 0x000fe200078ef80e */
[----:B------:R-:W-:-:S02]  /*0cd0*/  IMAD R40, R21, c[0x0][0x1e4], R40 ;  /* 0x0000790015287a24 */ /* 0x000fc400078e0228 */
[----:B------:R-:W-:Y:S01]  /*0ce0*/  IMAD.WIDE.U32 R42, R21, c[0x0][0x1e0], R14 ;  /* 0x00007800152a7a25 */ /* 0x000fe200078e000e */
[----:B------:R-:W-:-:S03]  /*0cf0*/  LOP3.LUT R24, R13, R24, RZ, 0x3c, !PT ;  /* 0x000000180d187212 */ /* 0x000fc600078e3cff */
[C---:B------:R-:W-:Y:S02]  /*0d00*/  IMAD R6, R21.reuse, c[0x0][0x1b4], R6 ;  /* 0x00006d0015067a24 */ /* 0x040fe400078e0206 */
[----:B------:R-:W-:Y:S01]  /*0d10*/  IMAD.WIDE.U32 R30, R21, c[0x0][0x1b0], R14 ;  /* 0x00006c00151e7a25 */ /* 0x000fe200078e000e */
[----:B------:R-:W-:Y:S02]  /*0d20*/  LEA.HI R21, R5, R192, RZ, 0x1 ;  /* 0x000000c005157211 */ /* 0x000fe400078f08ff */
[----:B------:R-:W-:Y:S01]  /*0d30*/  SHF.R.S32.HI R5, RZ, 0x1f, R5 ;  /* 0x0000001fff057819 */ /* 0x000fe20000011405 */
[----:B------:R-:W-:Y:S01]  /*0d40*/  IMAD.MOV.U32 R194, RZ, RZ, R8 ;  /* 0x000000ffffc27224 */ /* 0x000fe200078e0008 */
[----:B------:R-:W-:Y:S01]  /*0d50*/  SEL R8, R29, RZ, !P4 ;  /* 0x000000ff1d087207 */ /* 0x000fe20006000000 */
[----:B------:R-:W-:Y:S01]  /*0d60*/  IMAD R13, R37, c[0x0][0x20c], R4 ;  /* 0x00008300250d7a24 */ /* 0x000fe200078e0204 */
[----:B------:R-:W-:Y:S01]  /*0d70*/  SEL R29, R29, RZ, !P3 ;  /* 0x000000ff1d1d7207 */ /* 0x000fe20005800000 */
[----:B------:R-:W-:Y:S01]  /*0d80*/  IMAD.MOV.U32 R32, RZ, RZ, R12 ;  /* 0x000000ffff207224 */ /* 0x000fe200078e000c */
[----:B------:R-:W-:Y:S01]  /*0d90*/  LEA.HI R4, R19, R2, RZ, 0x5 ;  /* 0x0000000213047211 */ /* 0x000fe200078f28ff */
[----:B------:R-:W-:Y:S01]  /*0da0*/  IMAD R26, R11, c[0x0][0x178], RZ ;  /* 0x00005e000b1a7a24 */ /* 0x000fe200078e02ff */
[----:B------:R-:W-:Y:S01]  /*0db0*/  LOP3.LUT R21, R21, 0x7fffffe, RZ, 0xc0, !PT ;  /* 0x07fffffe15157812 */ /* 0x000fe200078ec0ff */
[----:B------:R-:W-:Y:S01]  /*0dc0*/  IMAD.IADD R41, R43, 0x1, R40 ;  /* 0x000000012b297824 */ /* 0x000fe200078e0228 */
[----:B------:R-:W-:Y:S01]  /*0dd0*/  SEL R12, R193, RZ, !P3 ;  /* 0x000000ffc10c7207 */ /* 0x000fe20005800000 */
[----:B------:R-:W-:Y:S01]  /*0de0*/  IMAD.MOV.U32 R40, RZ, RZ, R42 ;  /* 0x000000ffff287224 */ /* 0x000fe200078e002a */
[----:B------:R-:W-:Y:S01]  /*0df0*/  SHF.R.S32.HI R25, RZ, 0x5, R4 ;  /* 0x00000005ff197819 */ /* 0x000fe20000011404 */
[----:B------:R-:W-:Y:S01]  /*0e00*/  IMAD R11, R29, c[0x0][0x1e8], RZ ;  /* 0x00007a001d0b7a24 */ /* 0x000fe200078e02ff */
[----:B------:R-:W-:Y:S01]  /*0e10*/  LEA.HI R5, R5, R192, RZ, 0x3 ;  /* 0x000000c005057211 */ /* 0x000fe200078f18ff */
[----:B------:R-:W-:-:S02]  /*0e20*/  IMAD.IADD R28, R192, 0x1, -R21 ;  /* 0x00000001c01c7824 */ /* 0x000fc400078e0a15 */
[----:B------:R-:W-:Y:S01]  /*0e30*/  IMAD.WIDE R22, R3, 0x80, R22 ;  /* 0x0000008003167825 */ /* 0x000fe200078e0216 */
[----:B------:R-:W-:-:S03]  /*0e40*/  SEL R3, R193, RZ, !P4 ;  /* 0x000000ffc1037207 */ /* 0x000fc60006000000 */
[C---:B------:R-:W-:Y:S02]  /*0e50*/  IMAD R16, R8.reuse, c[0x0][0x278], RZ ;  /* 0x00009e0008107a24 */ /* 0x040fe400078e02ff */
[----:B------:R-:W-:Y:S02]  /*0e60*/  IMAD R20, R8, c[0x0][0x290], RZ ;  /* 0x0000a40008147a24 */ /* 0x000fe400078e02ff */
[C---:B------:R-:W-:Y:S02]  /*0e70*/  IMAD R11, R12.reuse, c[0x0][0x1ec], R11 ;  /* 0x00007b000c0b7a24 */ /* 0x040fe400078e020b */
[----:B------:R-:W-:-:S04]  /*0e80*/  IMAD.WIDE.U32 R40, R12, c[0x0][0x1e8], R40 ;  /* 0x00007a000c287a25 */ /* 0x000fc800078e0028 */
[----:B------:R-:W-:Y:S02]  /*0e90*/  IMAD R21, R25, 0x8, R28 ;  /* 0x0000000819157824 */ /* 0x000fe400078e021c */
[C---:B------:R-:W-:Y:S02]  /*0ea0*/  IMAD R16, R3.reuse, c[0x0][0x27c], R16 ;  /* 0x00009f0003107a24 */ /* 0x040fe400078e0210 */
[----:B------:R-:W-:-:S04]  /*0eb0*/  IMAD.WIDE.U32 R34, R3, c[0x0][0x278], R34 ;  /* 0x00009e0003227a25 */ /* 0x000fc800078e0022 */
[C---:B------:R-:W-:Y:S01]  /*0ec0*/  IMAD R20, R3.reuse, c[0x0][0x294], R20 ;  /* 0x0000a50003147a24 */ /* 0x040fe200078e0214 */
[----:B------:R-:W-:Y:S01]  /*0ed0*/  LEA R198, P1, R34, c[0x0][0x258], 0x2 ;  /* 0x0000960022c67a11 */ /* 0x000fe200078210ff */
[----:B------:R-:W-:-:S04]  /*0ee0*/  IMAD.WIDE.U32 R32, R3, c[0x0][0x290], R32 ;  /* 0x0000a40003207a25 */ /* 0x000fc800078e0020 */
[----:B------:R-:W-:Y:S01]  /*0ef0*/  IMAD.IADD R41, R41, 0x1, R11 ;  /* 0x0000000129297824 */ /* 0x000fe200078e020b */
[----:B------:R-:W-:Y:S01]  /*0f00*/  LEA R196, P0, R32, c[0x0][0x280], 0x2 ;  /* 0x0000a00020c47a11 */ /* 0x000fe200078010ff */
[----:B------:R-:W-:Y:S02]  /*0f10*/  IMAD.U32 R11, R21, 0x20, R24 ;  /* 0x00000020150b7824 */ /* 0x000fe400078e0018 */
[----:B------:R-:W-:Y:S02]  /*0f20*/  IMAD R21, R23, c[0x0][0x1d8], RZ ;  /* 0x0000760017157a24 */ /* 0x000fe400078e02ff */
[----:B------:R-:W-:Y:S02]  /*0f30*/  IMAD.IADD R16, R35, 0x1, R16 ;  /* 0x0000000123107824 */ /* 0x000fe400078e0210 */
[----:B------:R-:W-:Y:S02]  /*0f40*/  IMAD.IADD R20, R33, 0x1, R20 ;  /* 0x0000000121147824 */ /* 0x000fe400078e0214 */
[C---:B------:R-:W-:Y:S01]  /*0f50*/  IMAD R26, R37.reuse, c[0x0][0x17c], R26 ;  /* 0x00005f00251a7a24 */ /* 0x040fe200078e021a */
[----:B------:R-:W-:Y:S01]  /*0f60*/  LEA.HI.X R199, R34, c[0x0][0x25c], R16, 0x2, P1 ;  /* 0x0000970022c77a11 */ /* 0x000fe200008f1410 */
[----:B------:R-:W-:Y:S01]  /*0f70*/  IMAD.WIDE.U32 R38, R37, c[0x0][0x178], R14 ;  /* 0x00005e0025267a25 */ /* 0x000fe200078e000e */
[----:B------:R-:W-:-:S02]  /*0f80*/  LEA.HI.X R197, R32, c[0x0][0x284], R20, 0x2, P0 ;  /* 0x0000a10020c57a11 */ /* 0x000fc400000f1414 */
[----:B------:R-:W-:Y:S01]  /*0f90*/  ISETP.GE.AND P1, PT, R187, c[0x0][0x1cc], PT ;  /* 0x00007300bb007a0c */ /* 0x000fe20003f26270 */
[----:B------:R-:W-:Y:S02]  /*0fa0*/  IMAD.IADD R35, R31, 0x1, R6 ;  /* 0x000000011f237824 */ /* 0x000fe400078e0206 */
[----:B------:R-:W-:-:S04]  /*0fb0*/  IMAD.WIDE.U32 R36, R37, c[0x0][0x208], R14 ;  /* 0x0000820025247a25 */ /* 0x000fc800078e000e */
[C---:B------:R-:W-:Y:S02]  /*0fc0*/  IMAD R6, R22.reuse, c[0x0][0x1dc], R21 ;  /* 0x0000770016067a24 */ /* 0x040fe400078e0215 */
[----:B------:R-:W-:-:S04]  /*0fd0*/  IMAD.WIDE.U32 R40, R22, c[0x0][0x1d8], R40 ;  /* 0x0000760016287a25 */ /* 0x000fc800078e0028 */
[----:B------:R-:W-:Y:S01]  /*0fe0*/  IMAD.MOV.U32 R32, RZ, RZ, R36 ;  /* 0x000000ffff207224 */ /* 0x000fe200078e0024 */
[C---:B------:R-:W-:Y:S01]  /*0ff0*/  LEA R36, P0, R40.reuse, c[0x0][0x1c0], 0x1 ;  /* 0x0000700028247a11 */ /* 0x040fe200078008ff */
[----:B------:R-:W-:Y:S02]  /*1000*/  IMAD.IADD R6, R41, 0x1, R6 ;  /* 0x0000000129067824 */ /* 0x000fe400078e0206 */
[----:B------:R-:W-:Y:S02]  /*1010*/  IMAD.IADD R33, R37, 0x1, R13 ;  /* 0x0000000125217824 */ /* 0x000fe400078e020d */
[----:B------:R-:W-:Y:S01]  /*1020*/  IMAD.IADD R20, R9, 0x1, -R192 ;  /* 0x0000000109147824 */ /* 0x000fe200078e0ac0 */
[----:B------:R-:W-:Y:S01]  /*1030*/  LEA.HI.X R37, R40, c[0x0][0x1c4], R6, 0x1, P0 ;  /* 0x0000710028257a11 */ /* 0x000fe200000f0c06 */
[----:B------:R-:W-:Y:S01]  /*1040*/  IMAD.SHL.U32 R11, R11, 0x2, RZ ;  /* 0x000000020b0b7824 */ /* 0x000fe200078e00ff */
[----:B------:R-:W-:Y:S01]  /*1050*/  IADD3 R6, R14, 0x20, RZ ;  /* 0x000000200e067810 */ /* 0x000fe20007ffe0ff */
[----:B------:R-:W-:Y:S01]  /*1060*/  IMAD R13, R10, c[0x0][0x180], RZ ;  /* 0x000060000a0d7a24 */ /* 0x000fe200078e02ff */
[----:B------:R-:W-:Y:S01]  /*1070*/  ISETP.LT.OR P5, PT, R20, 0x1, P6 ;  /* 0x000000011400780c */ /* 0x000fe200037a1670 */
[----:B------:R-:W-:Y:S01]  /*1080*/  IMAD R21, R10, c[0x0][0x210], RZ ;  /* 0x000084000a157a24 */ /* 0x000fe200078e02ff */
[----:B------:R-:W-:Y:S01]  /*1090*/  ISETP.GE.AND P2, PT, R6, c[0x0][0x1cc], PT ;  /* 0x0000730006007a0c */ /* 0x000fe20003f46270 */
[----:B------:R-:W-:Y:S01]  /*10a0*/  IMAD R16, R0, c[0x0][0x184], R13 ;  /* 0x0000610000107a24 */ /* 0x000fe200078e020d */
[C---:B------:R-:W-:Y:S01]  /*10b0*/  ISETP.LT.OR P3, PT, R20.reuse, 0x1, P1 ;  /* 0x000000011400780c */ /* 0x040fe20000f61670 */
[----:B------:R-:W-:Y:S01]  /*10c0*/  IMAD.IADD R39, R39, 0x1, R26 ;  /* 0x0000000127277824 */ /* 0x000fe200078e021a */
[----:B------:R-:W-:Y:S01]  /*10d0*/  ISETP.LT.OR P4, PT, R20, 0x1, P2 ;  /* 0x000000011400780c */ /* 0x000fe20001781670 */
[----:B------:R-:W-:Y:S01]  /*10e0*/  IMAD R13, R0, c[0x0][0x214], R21 ;  /* 0x00008500000d7a24 */ /* 0x000fe200078e0215 */
[C---:B------:R-:W-:Y:S01]  /*10f0*/  ISETP.LT.OR P2, PT, R20.reuse, 0x41, P2 ;  /* 0x000000411400780c */ /* 0x040fe20001741670 */
[----:B------:R-:W-:Y:S01]  /*1100*/  IMAD.MOV.U32 R21, RZ, RZ, c[0x0][0x1d8] ;  /* 0x00007600ff157624 */ /* 0x000fe200078e00ff */
[----:B------:R-:W-:Y:S01]  /*1110*/  ISETP.LT.OR P1, PT, R20, 0x41, P1 ;  /* 0x000000411400780c */ /* 0x000fe20000f21670 */
[----:B------:R-:W-:Y:S01]  /*1120*/  IMAD.MOV.U32 R34, RZ, RZ, R30 ;  /* 0x000000ffff227224 */ /* 0x000fe200078e001e */
[----:B------:R-:W-:Y:S01]  /*1130*/  IADD3 R204, R11, 0xc080, RZ ;  /* 0x0000c0800bcc7810 */ /* 0x000fe20007ffe0ff */
[----:B------:R-:W-:Y:S01]  /*1140*/  @!PT LDS RZ, [RZ] ;  /* 0x00000000fffff984 */ /* 0x000fe20000000800 */
[----:B------:R-:W-:Y:S01]  /*1150*/  @!PT LDS RZ, [RZ] ;  /* 0x00000000fffff984 */ /* 0x000fe20000000800 */
[----:B------:R-:W-:Y:S01]  /*1160*/  @!PT LDS RZ, [RZ] ;  /* 0x00000000fffff984 */ /* 0x000fe20000000800 */
[----:B------:R1:W-:Y:S01]  /*1170*/  LDGSTS.E.BYPASS.LTC128B.128 [R11+0x6080], [R36.64], !P5 ;  /* 0x06080000240b7fae */ /* 0x0003e2000e901d4e */
[----:B------:R-:W-:Y:S01]  /*1180*/  IMAD.WIDE.U32 R30, R0, c[0x0][0x180], R38 ;  /* 0x00006000001e7a25 */ /* 0x000fe200078e0026 */
[----:B------:R-:W-:-:S02]  /*1190*/  LEA R28, P0, R21, R36, 0x7 ;  /* 0x00000024151c7211 */ /* 0x000fc400078038ff */
[----:B------:R-:W-:Y:S01]  /*11a0*/  ISETP.GE.AND P5, PT, R6, c[0x0][0x19c], PT ;  /* 0x0000670006007a0c */ /* 0x000fe20003fa6270 */
[----:B------:R-:W-:Y:S01]  /*11b0*/  IMAD.WIDE.U32 R32, R0, c[0x0][0x210], R32 ;  /* 0x0000840000207a25 */ /* 0x000fe200078e0020 */
[----:B------:R1:W-:Y:S01]  /*11c0*/  LDGSTS.E.BYPASS.LTC128B.128 [R11+0x8080], [R36.64+0x40], !P4 ;  /* 0x08080040240b7fae */ /* 0x0003e2000e101d4e */
[----:B------:R-:W-:Y:S02]  /*11d0*/  ISETP.GE.AND P4, PT, R187, c[0x0][0x19c], PT ;  /* 0x00006700bb007a0c */ /* 0x000fe40003f86270 */
[----:B------:R-:W-:Y:S01]  /*11e0*/  IMAD R29, R29, c[0x0][0x1b8], RZ ;  /* 0x00006e001d1d7a24 */ /* 0x000fe200078e02ff */
[----:B------:R1:W-:Y:S01]  /*11f0*/  LDGSTS.E.BYPASS.LTC128B.128 [R11+0xa080], [R36.64+0x80], !P3 ;  /* 0x0a080080240b7fae */ /* 0x0003e2000d901d4e */
[----:B------:R-:W-:Y:S01]  /*1200*/  ISETP.LT.OR P3, PT, R20, 0x41, P6 ;  /* 0x000000411400780c */ /* 0x000fe20003761670 */
[----:B------:R-:W-:Y:S01]  /*1210*/  IMAD.MOV.U32 R0, RZ, RZ, c[0x0][0x1dc] ;  /* 0x00007700ff007624 */ /* 0x000fe200078e00ff */
[----:B------:R-:W-:Y:S01]  /*1220*/  IADD3 R201, R11, 0x12080, RZ ;  /* 0x000120800bc97810 */ /* 0x000fe20007ffe0ff */
[----:B------:R-:W-:-:S02]  /*1230*/  IMAD R10, R12, c[0x0][0x1bc], R29 ;  /* 0x00006f000c0a7a24 */ /* 0x000fc400078e021d */
[----:B------:R-:W-:Y:S01]  /*1240*/  IMAD.WIDE.U32 R34, R12, c[0x0][0x1b8], R34 ;  /* 0x00006e000c227a25 */ /* 0x000fe200078e0022 */
[----:B------:R-:W-:Y:S02]  /*1250*/  LEA.HI.X R29, R21, R37, R0, 0x7, P0 ;  /* 0x00000025151d7211 */ /* 0x000fe400000f3c00 */
[----:B------:R-:W-:Y:S01]  /*1260*/  ISETP.GE.AND P0, PT, R14, c[0x0][0x19c], PT ;  /* 0x000067000e007a0c */ /* 0x000fe20003f06270 */
[----:B------:R-:W-:Y:S01]  /*1270*/  IMAD.IADD R35, R35, 0x1, R10 ;  /* 0x0000000123237824 */ /* 0x000fe200078e020a */
[----:B------:R-:W-:Y:S01]  /*1280*/  LEA.HI R12, R19, R2, RZ, 0x6 ;  /* 0x00000002130c7211 */ /* 0x000fe200078f30ff */
[----:B------:R-:W-:Y:S01]  /*1290*/  IMAD.IADD R31, R31, 0x1, R16 ;  /* 0x000000011f1f7824 */ /* 0x000fe200078e0210 */
[C---:B------:R-:W-:Y:S01]  /*12a0*/  ISETP.LT.OR P6, PT, R20.reuse, 0x1, P0 ;  /* 0x000000011400780c */ /* 0x040fe200007c1670 */
[----:B------:R2:W-:Y:S01]  /*12b0*/  LDGSTS.E.BYPASS.LTC128B.128 [R11+0x7080], [R28.64], !P3 ;  /* 0x070800001c0b7fae */ /* 0x0005e2000d901d4e */
[----:B------:R-:W-:Y:S01]  /*12c0*/  ISETP.LT.OR P3, PT, R20, 0x1, P5 ;  /* 0x000000011400780c */ /* 0x000fe20002f61670 */
[----:B------:R-:W-:Y:S01]  /*12d0*/  IMAD R10, R8, c[0x0][0x188], RZ ;  /* 0x00006200080a7a24 */ /* 0x000fe200078e02ff */
[C---:B------:R-:W-:Y:S01]  /*12e0*/  ISETP.LT.OR P0, PT, R20.reuse, 0x41, P0 ;  /* 0x000000411400780c */ /* 0x040fe20000701670 */
[----:B------:R2:W-:Y:S01]  /*12f0*/  LDGSTS.E.BYPASS.LTC128B.128 [R11+0x9080], [R28.64+0x40], !P2 ;  /* 0x090800401c0b7fae */ /* 0x0005e2000d101d4e */
[C---:B------:R-:W-:Y:S01]  /*1300*/  ISETP.LT.OR P2, PT, R20.reuse, 0x1, P4 ;  /* 0x000000011400780c */ /* 0x040fe20002741670 */
[----:B------:R-:W-:Y:S01]  /*1310*/  IMAD.IADD R33, R33, 0x1, R13 ;  /* 0x0000000121217824 */ /* 0x000fe200078e020d */
[----:B------:R-:W-:Y:S01]  /*1320*/  ISETP.LT.OR P5, PT, R20, 0x41, P5 ;  /* 0x000000411400780c */ /* 0x000fe20002fa1670 */
[----:B------:R-:W-:Y:S01]  /*1330*/  IMAD R16, R8, c[0x0][0x240], RZ ;  /* 0x0000900008107a24 */ /* 0x000fe200078e02ff */
[----:B------:R-:W-:Y:S01]  /*1340*/  ISETP.LT.OR P4, PT, R20, 0x41, P4 ;  /* 0x000000411400780c */ /* 0x000fe20002781670 */
[----:B------:R-:W-:Y:S01]  /*1350*/  IMAD R20, R8, c[0x0][0x218], RZ ;  /* 0x0000860008147a24 */ /* 0x000fe200078e02ff */
[----:B------:R2:W-:Y:S01]  /*1360*/  LDGSTS.E.BYPASS.LTC128B.128 [R11+0xb080], [R28.64+0x80], !P1 ;  /* 0x0b0800801c0b7fae */ /* 0x0005e2000c901d4e */
[----:B------:R-:W-:Y:S01]  /*1370*/  IMAD.IADD R0, R2, 0x1, -R27 ;  /* 0x0000000102007824 */ /* 0x000fe200078e0a1b */
[----:B------:R-:W-:Y:S01]  /*1380*/  SHF.R.S32.HI R12, RZ, 0x6, R12 ;  /* 0x00000006ff0c7819 */ /* 0x000fe2000001140c */
[----:B------:R-:W-:-:S02]  /*1390*/  IMAD R10, R3, c[0x0][0x18c], R10 ;  /* 0x00006300030a7a24 */ /* 0x000fc400078e020a */
[----:B------:R-:W-:Y:S01]  /*13a0*/  IMAD.WIDE.U32 R30, R3, c[0x0][0x188], R30 ;  /* 0x00006200031e7a25 */ /* 0x000fe200078e001e */
[----:B------:R-:W-:-:S03]  /*13b0*/  LEA.HI R21, R0, R0, RZ, 0x1 ;  /* 0x0000000000157211 */ /* 0x000fc600078f08ff */
[C---:B------:R-:W-:Y:S01]  /*13c0*/  IMAD R8, R3.reuse, c[0x0][0x21c], R20 ;  /* 0x0000870003087a24 */ /* 0x040fe200078e0214 */
[----:B------:R-:W-:Y:S01]  /*13d0*/  LEA R208, P1, R30, c[0x0][0x160], 0x1 ;  /* 0x000058001ed07a11 */ /* 0x000fe200078208ff */
[----:B------:R-:W-:Y:S01]  /*13e0*/  IMAD R13, R3, c[0x0][0x244], R16 ;  /* 0x00009100030d7a24 */ /* 0x000fe200078e0210 */
[----:B------:R-:W-:Y:S01]  /*13f0*/  LOP3.LUT R27, R21, 0x7fffffe, RZ, 0xc0, !PT ;  /* 0x07fffffe151b7812 */ /* 0x000fe200078ec0ff */
[C---:B------:R-:W-:Y:S01]  /*1400*/  IMAD.WIDE.U32 R194, R3.reuse, c[0x0][0x240], R194 ;  /* 0x0000900003c27a25 */ /* 0x040fe200078e00c2 */
[----:B------:R-:W-:Y:S02]  /*1410*/  LEA.HI R20, R4, R25, RZ, 0x1 ;  /* 0x0000001904147211 */ /* 0x000fe400078f08ff */
[----:B------:R-:W-:Y:S01]  /*1420*/  SHF.R.S32.HI R21, RZ, 0x1, R21 ;  /* 0x00000001ff157819 */ /* 0x000fe20000011415 */
[----:B------:R-:W-:Y:S01]  /*1430*/  IMAD.WIDE.U32 R32, R3, c[0x0][0x218], R32 ;  /* 0x0000860003207a25 */ /* 0x000fe200078e0020 */
[----:B------:R-:W-:-:S03]  /*1440*/  LOP3.LUT R3, R7, 0xfffffff0, RZ, 0xc0, !PT ;  /* 0xfffffff007037812 */ /* 0x000fc600078ec0ff */
[----:B------:R-:W-:Y:S02]  /*1450*/  IMAD.IADD R7, R31, 0x1, R10 ;  /* 0x000000011f077824 */ /* 0x000fe400078e020a */
[----:B------:R-:W-:Y:S02]  /*1460*/  IMAD R23, R23, c[0x0][0x1a8], RZ ;  /* 0x00006a0017177a24 */ /* 0x000fe400078e02ff */
[----:B------:R-:W-:Y:S01]  /*1470*/  IMAD.IADD R3, R2, 0x1, -R3 ;  /* 0x0000000102037824 */ /* 0x000fe200078e0a03 */
[----:B------:R-:W-:Y:S01]  /*1480*/  LEA.HI.X R209, R30, c[0x0][0x164], R7, 0x1, P1 ;  /* 0x000059001ed17a11 */ /* 0x000fe200008f0c07 */
[----:B------:R-:W-:Y:S01]  /*1490*/  IMAD R10, R22, c[0x0][0x1ac], R23 ;  /* 0x00006b00160a7a24 */ /* 0x000fe200078e0217 */
[----:B------:R-:W-:Y:S01]  /*14a0*/  LEA R202, P1, R32, c[0x0][0x1f0], 0x1 ;  /* 0x00007c0020ca7a11 */ /* 0x000fe200078208ff */
[----:B------:R-:W-:Y:S01]  /*14b0*/  IMAD.IADD R7, R33, 0x1, R8 ;  /* 0x0000000121077824 */ /* 0x000fe200078e0208 */
[----:B------:R-:W-:Y:S01]  /*14c0*/  SHF.R.S32.HI R16, RZ, 0x1f, R3 ;  /* 0x0000001fff107819 */ /* 0x000fe20000011403 */
[----:B------:R-:W-:Y:S01]  /*14d0*/  IMAD.WIDE.U32 R22, R22, c[0x0][0x1a8], R34 ;  /* 0x00006a0016167a25 */ /* 0x000fe200078e0022 */
[----:B------:R-:W-:-:S02]  /*14e0*/  LEA.HI R8, R3, R3, RZ, 0x1 ;  /* 0x0000000303087211 */ /* 0x000fc400078f08ff */
[----:B------:R-:W-:Y:S01]  /*14f0*/  LEA.HI.X R203, R32, c[0x0][0x1f4], R7, 0x1, P1 ;  /* 0x00007d0020cb7a11 */ /* 0x000fe200008f0c07 */
[----:B------:R-:W-:Y:S01]  /*1500*/  IMAD.IADD R27, R0, 0x1, -R27 ;  /* 0x00000001001b7824 */ /* 0x000fe200078e0a1b */
[----:B--2---:R-:W-:Y:S01]  /*1510*/  LEA R28, P1, R22, c[0x0][0x190], 0x1 ;  /* 0x00006400161c7a11 */ /* 0x004fe200078208ff */
[----:B------:R-:W-:Y:S01]  /*1520*/  IMAD R184, R17, 0x4, R12 ;  /* 0x0000000411b87824 */ /* 0x000fe200078e020c */
[----:B------:R-:W-:Y:S01]  /*1530*/  LEA.HI R181, R16, R3, RZ, 0x3 ;  /* 0x0000000310b57211 */ /* 0x000fe200078f18ff */
[----:B------:R-:W-:Y:S01]  /*1540*/  IMAD.IADD R10, R23, 0x1, R10 ;  /* 0x00000001170a7824 */ /* 0x000fe200078e020a */
[----:B------:R-:W-:Y:S01]  /*1550*/  LOP3.LUT R16, R20, 0xfffffffe, RZ, 0xc0, !PT ;  /* 0xfffffffe14107812 */ /* 0x000fe200078ec0ff */
[----:B------:R-:W-:Y:S01]  /*1560*/  IMAD R184, R184, 0x8, R27 ;  /* 0x00000008b8b87824 */ /* 0x000fe200078e021b */
[----:B------:R-:W-:Y:S01]  /*1570*/  LOP3.LUT R182, R8, 0x7fffffe, RZ, 0xc0, !PT ;  /* 0x07fffffe08b67812 */ /* 0x000fe200078ec0ff */
[----:B------:R-:W-:Y:S01]  /*1580*/  IMAD.MOV.U32 R27, RZ, RZ, c[0x0][0x1a8] ;  /* 0x00006a00ff1b7624 */ /* 0x000fe200078e00ff */
[----:B------:R-:W-:Y:S01]  /*1590*/  LEA.HI.X R29, R22, c[0x0][0x194], R10, 0x1, P1 ;  /* 0x00006500161d7a11 */ /* 0x000fe200008f0c0a */
[----:B------:R-:W-:Y:S01]  /*15a0*/  IMAD.MOV.U32 R23, RZ, RZ, c[0x0][0x1ac] ;  /* 0x00006b00ff177624 */ /* 0x000fe200078e00ff */
[----:B------:R-:W-:Y:S01]  /*15b0*/  LOP3.LUT R20, R181, 0xfffffff8, RZ, 0xc0, !PT ;  /* 0xfffffff8b5147812 */ /* 0x000fe200078ec0ff */
[----:B------:R-:W-:Y:S01]  /*15c0*/  IMAD.IADD R7, R25, 0x1, -R16 ;  /* 0x0000000119077824 */ /* 0x000fe200078e0a10 */
[----:B------:R-:W-:Y:S01]  /*15d0*/  LEA R26, P1, R27, R28, 0x7 ;  /* 0x0000001c1b1a7211 */ /* 0x000fe200078238ff */
[----:B------:R1:W-:Y:S01]  /*15e0*/  LDGSTS.E.BYPASS.LTC128B.128 [R11+0x80], [R28.64], !P6 ;  /* 0x000800001c0b7fae */ /* 0x0003e2000f101d4e */
[----:B------:R-:W-:Y:S01]  /*15f0*/  ISETP.GE.AND P6, PT, R14, c[0x0][0x16c], PT ;  /* 0x00005b000e007a0c */ /* 0x000fe20003fc6270 */
[----:B------:R-:W-:Y:S01]  /*1600*/  IMAD.IADD R182, R3, 0x1, -R182 ;  /* 0x0000000103b67824 */ /* 0x000fe200078e0ab6 */
[----:B------:R-:W-:Y:S01]  /*1610*/  SHF.R.S32.HI R181, RZ, 0x3, R181 ;  /* 0x00000003ffb57819 */ /* 0x000fe200000114b5 */
[----:B------:R-:W-:Y:S01]  /*1620*/  IMAD.SHL.U32 R10, R7, 0x400, RZ ;  /* 0x00000400070a7824 */ /* 0x000fe200078e00ff */
[----:B------:R-:W-:Y:S01]  /*1630*/  LEA.HI.X R27, R27, R29, R23, 0x7, P1 ;  /* 0x0000001d1b1b7211 */ /* 0x000fe200008f3c17 */
[----:B------:R-:W-:Y:S01]  /*1640*/  IMAD.IADD R3, R3, 0x1, -R20 ;  /* 0x0000000103037824 */ /* 0x000fe200078e0a14 */
[----:B------:R-:W-:Y:S01]  /*1650*/  ISETP.GE.AND P1, PT, R187, c[0x0][0x16c], PT ;  /* 0x00005b00bb007a0c */ /* 0x000fe20003f26270 */
[----:B------:R-:W-:Y:S01]  /*1660*/  IMAD R182, R181, 0x8, R182 ;  /* 0x00000008b5b67824 */ /* 0x000fe200078e02b6 */
[----:B------:R-:W-:Y:S01]  /*1670*/  SHF.R.S32.HI R23, RZ, 0x1, R8 ;  /* 0x00000001ff177819 */ /* 0x000fe20000011408 */
[--C-:B------:R-:W-:Y:S01]  /*1680*/  IMAD R205, R205, 0x2, R10.reuse ;  /* 0x00000002cdcd7824 */ /* 0x100fe200078e020a */
[----:B------:R-:W-:Y:S01]  /*1690*/  SEL R189, RZ, 0x1, P6 ;  /* 0x00000001ffbd7807 */ /* 0x000fe20003000000 */
[----:B------:R-:W-:Y:S01]  /*16a0*/  IMAD R181, R181, 0x200, R10 ;  /* 0x00000200b5b57824 */ /* 0x000fe200078e020a */
[----:B------:R-:W-:Y:S01]  /*16b0*/  SHF.R.S32.HI R8, RZ, 0x1f, R8 ;  /* 0x0000001fff087819 */ /* 0x000fe20000011408 */
[----:B------:R-:W-:Y:S01]  /*16c0*/  IMAD.SHL.U32 R16, R0, 0x40, RZ ;  /* 0x0000004000107824 */ /* 0x000fe200078e00ff */
[----:B------:R-:W-:Y:S01]  /*16d0*/  ISETP.GE.AND P6, PT, R14, c[0x0][0x1fc], PT ;  /* 0x00007f000e007a0c */ /* 0x000fe20003fc6270 */
[----:B------:R1:W-:Y:S01]  /*16e0*/  LDGSTS.E.BYPASS.LTC128B.128 [R11+0x2080], [R28.64+0x40], !P3 ;  /* 0x020800401c0b7fae */ /* 0x0003e2000d901d4e */
[----:B------:R-:W-:Y:S01]  /*16f0*/  SEL R20, RZ, 0x4, P1 ;  /* 0x00000004ff147807 */ /* 0x000fe20000800000 */
[----:B------:R-:W-:Y:S01]  /*1700*/  IMAD.SHL.U32 R25, R25, 0x10, RZ ;  /* 0x0000001019197824 */ /* 0x000fe200078e00ff */
[----:B------:R-:W-:Y:S01]  /*1710*/  ISETP.GE.AND P1, PT, R6, c[0x0][0x16c], PT ;  /* 0x00005b0006007a0c */ /* 0x000fe20003f26270 */
[----:B------:R1:W-:Y:S01]  /*1720*/  LDGSTS.E.BYPASS.LTC128B.128 [R11+0x4080], [R28.64+0x80], !P2 ;  /* 0x040800801c0b7fae */ /* 0x0003e2000d101d4e */
[----:B------:R-:W-:Y:S01]  /*1730*/  LEA.HI R8, R8, R23, RZ, 0x2 ;  /* 0x0000001708087211 */ /* 0x000fe200078f10ff */
[----:B------:R-:W-:Y:S01]  /*1740*/  IMAD.SHL.U32 R188, R17, 0x8, RZ ;  /* 0x0000000811bc7824 */ /* 0x000fe200078e00ff */
[----:B------:R-:W-:Y:S01]  /*1750*/  SEL R10, RZ, 0x1, P6 ;  /* 0x00000001ff0a7807 */ /* 0x000fe20003000000 */
[----:B------:R1:W-:Y:S01]  /*1760*/  LDGSTS.E.BYPASS.LTC128B.128 [R11+0x1080], [R26.64], !P0 ;  /* 0x010800001a0b7fae */ /* 0x0003e2000c101d4e */
[----:B------:R-:W-:Y:S01]  /*1770*/  ISETP.GE.AND P6, PT, R6, c[0x0][0x1fc], PT ;  /* 0x00007f0006007a0c */ /* 0x000fe20003fc6270 */
[----:B------:R-:W-:Y:S01]  /*1780*/  IMAD.SHL.U32 R182, R182, 0x20, RZ ;  /* 0x00000020b6b67824 */ /* 0x000fe200078e00ff */
[----:B------:R-:W-:Y:S01]  /*1790*/  SEL R22, RZ, 0x2, P1 ;  /* 0x00000002ff167807 */ /* 0x000fe20000800000 */
[----:B------:R1:W-:Y:S01]  /*17a0*/  LDGSTS.E.BYPASS.LTC128B.128 [R11+0x3080], [R26.64+0x40], !P5 ;  /* 0x030800401a0b7fae */ /* 0x0003e2000e901d4e */
[----:B------:R-:W-:Y:S01]  /*17b0*/  LOP3.LUT R8, R8, 0xfffffffc, RZ, 0xc0, !PT ;  /* 0xfffffffc08087812 */ /* 0x000fe200078ec0ff */
[----:B------:R-:W-:Y:S01]  /*17c0*/  IMAD.IADD R200, R195, 0x1, R13 ;  /* 0x00000001c3c87824 */ /* 0x000fe200078e020d */
[----:B------:R-:W-:Y:S01]  /*17d0*/  SEL R0, RZ, 0xffffffff, P6 ;  /* 0xffffffffff007807 */ /* 0x000fe20003000000 */
[----:B------:R1:W-:Y:S01]  /*17e0*/  LDGSTS.E.BYPASS.LTC128B.128 [R11+0x5080], [R26.64+0x80], !P4 ;  /* 0x050800801a0b7fae */ /* 0x0003e2000e101d4e */
[----:B------:R-:W-:Y:S01]  /*17f0*/  IADD3 R20, R20, R22, R189 ;  /* 0x0000001614147210 */ /* 0x000fe20007ffe0bd */
[----:B------:R-:W-:Y:S01]  /*1800*/  IMAD.IADD R8, R23, 0x1, -R8 ;  /* 0x0000000117087824 */ /* 0x000fe200078e0a08 */
[----:B------:R-:W-:Y:S01]  /*1810*/  ISETP.GE.AND P6, PT, R187, c[0x0][0x1fc], PT ;  /* 0x00007f00bb007a0c */ /* 0x000fe20003fc6270 */
[----:B------:R-:W-:Y:S01]  /*1820*/  IMAD.SHL.U32 R23, R0, 0x2, RZ ;  /* 0x0000000200177824 */ /* 0x000fe200078e00ff */
[C---:B------:R-:W-:Y:S01]  /*1830*/  LOP3.LUT P3, RZ, R20.reuse, 0x1, RZ, 0xc0, !PT ;  /* 0x0000000114ff7812 */ /* 0x040fe2000786c0ff */
[----:B------:R-:W0:Y:S01]  /*1840*/  LDGDEPBAR ;  /* 0x00000000000079af */ /* 0x000e220000000000 */
[----:B------:R-:W-:Y:S01]  /*1850*/  SEL R0, RZ, 0x4, P6 ;  /* 0x00000004ff007807 */ /* 0x000fe20003000000 */
[----:B------:R-:W-:Y:S01]  /*1860*/  IMAD.SHL.U32 R22, R17, 0x10, RZ ;  /* 0x0000001011167824 */ /* 0x000fe200078e00ff */
[----:B------:R-:W-:-:S02]  /*1870*/  LOP3.LUT P6, RZ, R20, 0x2, RZ, 0xc0, !PT ;  /* 0x0000000214ff7812 */ /* 0x000fc400078cc0ff */
[C---:B------:R-:W-:Y:S02]  /*1880*/  ISETP.GE.OR P3, PT, R192.reuse, UR12, !P3 ;  /* 0x0000000cc0007c0c */ /* 0x040fe4000df66670 */
[----:B------:R-:W-:Y:S02]  /*1890*/  ISETP.GE.OR P6, PT, R192, UR12, !P6 ;  /* 0x0000000cc0007c0c */ /* 0x000fe4000f7c6670 */
[----:B------:R-:W-:Y:S02]  /*18a0*/  LOP3.LUT R23, R23, 0x2, R10, 0xe2, !PT ;  /* 0x0000000217177812 */ /* 0x000fe400078ee20a */
[----:B------:R-:W-:Y:S02]  /*18b0*/  LOP3.LUT R16, R16, 0x1c0, RZ, 0xc0, !PT ;  /* 0x000001c010107812 */ /* 0x000fe400078ec0ff */
[----:B------:R-:W-:Y:S02]  /*18c0*/  LOP3.LUT R0, R23, R0, RZ, 0xfc, !PT ;  /* 0x0000000017007212 */ /* 0x000fe400078efcff */
[----:B------:R-:W-:-:S02]  /*18d0*/  LOP3.LUT P0, RZ, R20, 0x4, RZ, 0xc0, !PT ;  /* 0x0000000414ff7812 */ /* 0x000fc4000780c0ff */
[----:B------:R-:W-:Y:S01]  /*18e0*/  ISETP.GT.AND P2, PT, R2, 0xf, PT ;  /* 0x0000000f0200780c */ /* 0x000fe20003f44270 */
[----:B------:R1:W-:Y:S01]  /*18f0*/  LDGSTS.E.BYPASS.LTC128B.128 [R11+0xc080], [R208.64], !P3 ;  /* 0x0c080000d00b7fae */ /* 0x0003e2000d901d4e */
[----:B------:R-:W-:Y:S02]  /*1900*/  LOP3.LUT P5, RZ, R0, 0x1, RZ, 0xc0, !PT ;  /* 0x0000000100ff7812 */ /* 0x000fe400078ac0ff */
[----:B------:R-:W-:Y:S01]  /*1910*/  LOP3.LUT R25, R16, 0x30, R25, 0xf8, !PT ;  /* 0x0000003010197812 */ /* 0x000fe200078ef819 */
[----:B------:R1:W-:Y:S01]  /*1920*/  LDGSTS.E.BYPASS.LTC128B.128 [R11+0xd080], [R208.64+0x40], !P6 ;  /* 0x0d080040d00b7fae */ /* 0x0003e2000f101d4e */
[C---:B------:R-:W-:Y:S02]  /*1930*/  ISETP.GE.OR P0, PT, R192.reuse, UR12, !P0 ;  /* 0x0000000cc0007c0c */ /* 0x040fe4000c706670 */
[----:B------:R-:W-:Y:S02]  /*1940*/  ISETP.GE.OR P6, PT, R192, UR12, !P5 ;  /* 0x0000000cc0007c0c */ /* 0x000fe4000efc6670 */
[----:B------:R-:W-:-:S02]  /*1950*/  SHF.R.U32.HI R16, RZ, 0x3, R16 ;  /* 0x00000003ff107819 */ /* 0x000fc40000011610 */
[----:B------:R-:W-:Y:S02]  /*1960*/  LOP3.LUT R25, R25, 0x8, R18, 0xf8, !PT ;  /* 0x0000000819197812 */ /* 0x000fe400078ef812 */
[----:B------:R-:W-:Y:S02]  /*1970*/  LOP3.LUT R23, R5, 0xfffffff8, RZ, 0xc0, !PT ;  /* 0xfffffff805177812 */ /* 0x000fe400078ec0ff */
[----:B------:R-:W-:Y:S01]  /*1980*/  LOP3.LUT R16, R25, R16, RZ, 0x3c, !PT ;  /* 0x0000001019107212 */ /* 0x000fe200078e3cff */
[----:B------:R-:W-:Y:S01]  /*1990*/  @!P2 IMAD.SHL.U32 R25, R2, 0x10, RZ ;  /* 0x000000100219a824 */ /* 0x000fe200078e00ff */
[----:B------:R-:W-:Y:S01]  /*19a0*/  LOP3.LUT P4, RZ, R0, 0x2, RZ, 0xc0, !PT ;  /* 0x0000000200ff7812 */ /* 0x000fe2000788c0ff */
[----:B------:R-:W-:Y:S01]  /*19b0*/  IMAD.IADD R10, R192, 0x1, -R23 ;  /* 0x00000001c00a7824 */ /* 0x000fe200078e0a17 */
[----:B------:R-:W-:Y:S01]  /*19c0*/  LOP3.LUT P3, RZ, R0, 0x4, RZ, 0xc0, !PT ;  /* 0x0000000400ff7812 */ /* 0x000fe2000786c0ff */
[----:B------:R1:W-:Y:S01]  /*19d0*/  LDGSTS.E.BYPASS.LTC128B.128 [R11+0xe080], [R208.64+0x80], !P0 ;  /* 0x0e080080d00b7fae */ /* 0x0003e2000c101d4e */
[----:B------:R-:W-:Y:S01]  /*19e0*/  LEA.HI R5, R19, R2, RZ, 0x7 ;  /* 0x0000000213057211 */ /* 0x000fe200078f38ff */
[C---:B------:R-:W-:Y:S01]  /*19f0*/  IMAD.SHL.U32 R23, R21.reuse, 0x40, RZ ;  /* 0x0000004015177824 */ /* 0x040fe200078e00ff */
[----:B------:R-:W-:Y:S01]  /*1a00*/  LOP3.LUT P0, RZ, R21, 0x2, RZ, 0xc0, !PT ;  /* 0x0000000215ff7812 */ /* 0x000fe2000780c0ff */
[----:B------:R1:W-:Y:S01]  /*1a10*/  @!P2 LDGSTS.E.BYPASS.LTC128B.128 [R25+0x18080], [R198.64] ;  /* 0x18080000c619afae */ /* 0x0003e2000b901d4e */
[----:B------:R-:W-:Y:S01]  /*1a20*/  IMAD.SHL.U32 R19, R10, 0x40, RZ ;  /* 0x000000400a137824 */ /* 0x000fe200078e00ff */
[----:B------:R-:W-:Y:S01]  /*1a30*/  SEL R21, RZ, 0xffffffff, P1 ;  /* 0xffffffffff157807 */ /* 0x000fe20000800000 */
[----:B------:R-:W-:Y:S01]  /*1a40*/  IMAD.SHL.U32 R0, R12, 0x8, RZ ;  /* 0x000000080c007824 */ /* 0x000fe200078e00ff */
[----:B------:R-:W0:Y:S01]  /*1a50*/  LDGDEPBAR ;  /* 0x00000000000079af */ /* 0x000e220000000000 */
[C---:B------:R-:W-:Y:S01]  /*1a60*/  ISETP.GE.OR P1, PT, R192.reuse, UR12, !P4 ;  /* 0x0000000cc0007c0c */ /* 0x040fe2000e726670 */
[----:B------:R-:W-:Y:S01]  /*1a70*/  IMAD R183, R17, 0x200, R16 ;  /* 0x0000020011b77824 */ /* 0x000fe200078e0210 */
[----:B------:R-:W-:Y:S01]  /*1a80*/  LOP3.LUT R19, R19, 0x1c0, RZ, 0xc0, !PT ;  /* 0x000001c013137812 */ /* 0x000fe200078ec0ff */
[----:B------:R1:W-:Y:S01]  /*1a90*/  LDGSTS.E.BYPASS.LTC128B.128 [R11+0x12080], [R202.64], !P6 ;  /* 0x12080000ca0b7fae */ /* 0x0003e2000f101d4e */
[----:B------:R-:W-:Y:S01]  /*1aa0*/  ISETP.GE.OR P6, PT, R192, UR12, !P3 ;  /* 0x0000000cc0007c0c */ /* 0x000fe2000dfc6670 */
[----:B------:R-:W-:Y:S01]  /*1ab0*/  IMAD.SHL.U32 R17, R8, 0x40, RZ ;  /* 0x0000004008117824 */ /* 0x000fe200078e00ff */
[----:B------:R-:W-:-:S02]  /*1ac0*/  LOP3.LUT R0, R0, 0x18, RZ, 0xc0, !PT ;  /* 0x0000001800007812 */ /* 0x000fc400078ec0ff */
[----:B------:R-:W-:Y:S02]  /*1ad0*/  LOP3.LUT R23, R23, 0xc0, RZ, 0xc0, !PT ;  /* 0x000000c017177812 */ /* 0x000fe400078ec0ff */
[----:B------:R-:W-:Y:S02]  /*1ae0*/  SHF.R.U32.HI R20, RZ, 0x3, R19 ;  /* 0x00000003ff147819 */ /* 0x000fe40000011613 */
[----:B------:R-:W-:Y:S01]  /*1af0*/  LOP3.LUT R24, R23, 0x8, R18, 0xf8, !PT ;  /* 0x0000000817187812 */ /* 0x000fe200078ef812 */
[----:B------:R1:W-:Y:S01]  /*1b00*/  LDGSTS.E.BYPASS.LTC128B.128 [R11+0x13080], [R202.64+0x40], !P1 ;  /* 0x13080040ca0b7fae */ /* 0x0003e2000c901d4e */
[----:B------:R-:W-:Y:S01]  /*1b10*/  LOP3.LUT R20, R20, R19, R0, 0x1e, !PT ;  /* 0x0000001314147212 */ /* 0x000fe200078e1e00 */
[----:B------:R-:W-:Y:S01]  /*1b20*/  IMAD.SHL.U32 R18, R21, 0x2, RZ ;  /* 0x0000000215127824 */ /* 0x000fe200078e00ff */
[----:B------:R-:W-:Y:S01]  /*1b30*/  SHF.R.U32.HI R23, RZ, 0x3, R23 ;  /* 0x00000003ff177819 */ /* 0x000fe20000011617 */
[----:B------:R1:W-:Y:S01]  /*1b40*/  LDGSTS.E.BYPASS.LTC128B.128 [R11+0x14080], [R202.64+0x80], !P6 ;  /* 0x14080080ca0b7fae */ /* 0x0003e2000f101d4e */
[----:B------:R-:W-:Y:S01]  /*1b50*/  LOP3.LUT R19, R4, 0xffffffe0, RZ, 0xc0, !PT ;  /* 0xffffffe004137812 */ /* 0x000fe200078ec0ff */
[----:B------:R-:W-:Y:S01]  /*1b60*/  IMAD.IADD R205, R205, 0x1, R20 ;  /* 0x00000001cdcd7824 */ /* 0x000fe200078e0214 */
[----:B------:R-:W-:-:S02]  /*1b70*/  LOP3.LUT P6, RZ, R3, 0x4, RZ, 0xc0, !PT ;  /* 0x0000000403ff7812 */ /* 0x000fc400078cc0ff */
[C---:B------:R-:W-:Y:S01]  /*1b80*/  LOP3.LUT P1, RZ, R3.reuse, 0x2, RZ, 0xc0, !PT ;  /* 0x0000000203ff7812 */ /* 0x040fe2000782c0ff */
[----:B------:R-:W-:Y:S01]  /*1b90*/  IMAD.SHL.U32 R3, R3, 0x40, RZ ;  /* 0x0000004003037824 */ /* 0x000fe200078e00ff */
[----:B------:R-:W-:Y:S01]  /*1ba0*/  LOP3.LUT R21, R24, R23, RZ, 0x3c, !PT ;  /* 0x0000001718157212 */ /* 0x000fe200078e3cff */
[----:B------:R-:W-:Y:S01]  /*1bb0*/  IMAD.IADD R4, R2, 0x1, -R19 ;  /* 0x0000000102047824 */ /* 0x000fe200078e0a13 */
[----:B------:R-:W-:Y:S01]  /*1bc0*/  SEL R178, R185, 0xfffffff0, !P1 ;  /* 0xfffffff0b9b27807 */ /* 0x000fe20004800000 */
[----:B------:R-:W-:Y:S01]  /*1bd0*/  IMAD.SHL.U32 R205, R205, 0x2, RZ ;  /* 0x00000002cdcd7824 */ /* 0x000fe200078e00ff */
[----:B------:R-:W-:Y:S01]  /*1be0*/  LOP3.LUT R16, R3, 0x1c0, RZ, 0xc0, !PT ;  /* 0x000001c003107812 */ /* 0x000fe200078ec0ff */
[----:B------:R-:W-:Y:S01]  /*1bf0*/  IMAD.U32 R184, R184, 0x20, R21 ;  /* 0x00000020b8b87824 */ /* 0x000fe200078e0015 */
[----:B------:R-:W-:Y:S02]  /*1c00*/  SHF.R.S32.HI R21, RZ, 0x1f, R4 ;  /* 0x0000001fff157819 */ /* 0x000fe40000011404 */
[----:B------:R-:W-:-:S02]  /*1c10*/  SEL R3, R185, 0xfffffff0, !P0 ;  /* 0xfffffff0b9037807 */ /* 0x000fc40004000000 */
[----:B------:R-:W-:Y:S02]  /*1c20*/  SHF.R.U32.HI R5, RZ, 0x4, R5 ;  /* 0x00000004ff057819 */ /* 0x000fe40000011605 */
[----:B------:R-:W-:Y:S02]  /*1c30*/  LOP3.LUT R22, R22, 0x10, RZ, 0xc0, !PT ;  /* 0x0000001016167812 */ /* 0x000fe400078ec0ff */
[----:B------:R-:W-:Y:S02]  /*1c40*/  LOP3.LUT R188, R188, 0x8, RZ, 0xc0, !PT ;  /* 0x00000008bcbc7812 */ /* 0x000fe400078ec0ff */
[----:B------:R-:W-:Y:S02]  /*1c50*/  SHF.R.U32.HI R19, RZ, 0x3, R16 ;  /* 0x00000003ff137819 */ /* 0x000fe40000011610 */
[----:B------:R-:W-:Y:S02]  /*1c60*/  LOP3.LUT P0, RZ, R8, 0x2, RZ, 0xc0, !PT ;  /* 0x0000000208ff7812 */ /* 0x000fe4000780c0ff */
[----:B------:R-:W-:-:S02]  /*1c70*/  LOP3.LUT R17, R17, 0xc0, RZ, 0xc0, !PT ;  /* 0x000000c011117812 */ /* 0x000fc400078ec0ff */
[----:B------:R-:W-:Y:S02]  /*1c80*/  PLOP3.LUT P1, PT, PT, PT, UP0, 0x80, 0x0 ;  /* 0x000000000000781c */ /* 0x000fe40003f2f008 */
[----:B------:R-:W-:Y:S02]  /*1c90*/  LEA.HI R8, R21, R4, RZ, 0x2 ;  /* 0x0000000415087211 */ /* 0x000fe400078f10ff */
[----:B------:R-:W-:Y:S02]  /*1ca0*/  LOP3.LUT R189, R18, 0x2, R189, 0xe2, !PT ;  /* 0x0000000212bd7812 */ /* 0x000fe400078ee2bd */
[----:B------:R-:W-:Y:S02]  /*1cb0*/  LOP3.LUT R5, R22, 0x8, R5, 0xf8, !PT ;  /* 0x0000000816057812 */ /* 0x000fe400078ef805 */
[----:B------:R-:W-:Y:S01]  /*1cc0*/  LOP3.LUT R16, R19, R16, R188, 0x1e, !PT ;  /* 0x0000001013107212 */ /* 0x000fe200078e1ebc */
[----:B------:R-:W-:Y:S01]  /*1cd0*/  @!P2 IMAD.SHL.U32 R19, R2, 0x10, RZ ;  /* 0x000000100213a824 */ /* 0x000fe200078e00ff */
[----:B------:R-:W-:-:S02]  /*1ce0*/  SHF.R.U32.HI R18, RZ, 0x3, R17 ;  /* 0x00000003ff127819 */ /* 0x000fc40000011611 */
[----:B------:R-:W-:Y:S01]  /*1cf0*/  SHF.R.S32.HI R190, RZ, 0x2, R8 ;  /* 0x00000002ffbe7819 */ /* 0x000fe20000011408 */
[----:B------:R-:W-:Y:S01]  /*1d00*/  IMAD.IADD R181, R181, 0x1, R16 ;  /* 0x00000001b5b57824 */ /* 0x000fe200078e0210 */
[C---:B------:R-:W-:Y:S01]  /*1d10*/  LOP3.LUT R5, R18.reuse, R5, R17, 0x1e, !PT ;  /* 0x0000000512057212 */ /* 0x040fe200078e1e11 */
[----:B------:R1:W-:Y:S01]  /*1d20*/  @!P2 LDGSTS.E.BYPASS.LTC128B.128 [R19+0x18280], [R196.64] ;  /* 0x18280000c413afae */ /* 0x0003e2000b901d4e */
[CC--:B------:R-:W-:Y:S01]  /*1d30*/  LOP3.LUT R188, R18.reuse, R17.reuse, R188, 0x1e, !PT ;  /* 0x0000001112bc7212 */ /* 0x0c0fe200078e1ebc */
[C---:B------:R-:W-:Y:S01]  /*1d40*/  IMAD R190, R7.reuse, 0x10, R190 ;  /* 0x0000001007be7824 */ /* 0x040fe200078e02be */
[----:B------:R-:W-:Y:S01]  /*1d50*/  LOP3.LUT R17, R18, R17, R0, 0x1e, !PT ;  /* 0x0000001112117212 */ /* 0x000fe200078e1e00 */
[----:B------:R-:W-:Y:S01]  /*1d60*/  IMAD.MOV.U32 R0, RZ, RZ, 0x20 ;  /* 0x00000020ff007424 */ /* 0x000fe200078e00ff */
[----:B------:R-:W0:Y:S01]  /*1d70*/  LDGDEPBAR ;  /* 0x00000000000079af */ /* 0x000e220000000000 */
[----:B------:R-:W-:Y:S01]  /*1d80*/  IMAD R7, R7, 0x200, R182 ;  /* 0x0000020007077824 */ /* 0x000fe200078e02b6 */
[----:B------:R-:W-:Y:S01]  /*1d90*/  SEL R185, R185, 0xfffffff0, !P0 ;  /* 0xfffffff0b9b97807 */ /* 0x000fe20004000000 */
[----:B------:R-:W-:Y:S01]  /*1da0*/  IMAD.IADD R186, R182, 0x1, R5 ;  /* 0x00000001b6ba7824 */ /* 0x000fe200078e0205 */
[----:B------:R-:W0:Y:S01]  /*1db0*/  LDGDEPBAR ;  /* 0x00000000000079af */ /* 0x000e220000000000 */
[----:B------:R-:W-:Y:S01]  /*1dc0*/  IMAD.IADD R188, R7, 0x1, R188 ;  /* 0x0000000107bc7824 */ /* 0x000fe200078e02bc */
[----:B------:R-:W-:Y:S01]  /*1dd0*/  SEL R0, R0, 0xffffffe0, !P6 ;  /* 0xffffffe000007807 */ /* 0x000fe20007000000 */
        /* <DEDUP_REMOVED lines=25> */
.L_x_785:
[----:B------:R-:W-:Y:S05]  /*1f70*/  BSYNC B0 ;  /* 0x0000000000007941 */ /* 0x000fea0003800000 */
.L_x_784:
[----:B--2---:R-:W-:Y:S01]  /*1f80*/  SHF.R.S32.HI R7, RZ, 0x1f, R12 ;  /* 0x0000001fff077819 */ /* 0x004fe2000001140c */
[----:B------:R-:W0:Y:S01]  /*1f90*/  LDGDEPBAR ;  /* 0x00000000000079af */ /* 0x000e220000000000 */
[----:B------:R-:W-:Y:S01]  /*1fa0*/  LOP3.LUT P0, RZ, R10, 0x4, RZ, 0xc0, !PT ;  /* 0x000000040aff7812 */ /* 0x000fe2000780c0ff */
[----:B------:R-:W-:Y:S01]  /*1fb0*/  UIADD3 UR6, UR12, 0x3f, URZ ;  /* 0x0000003f0c067890 */ /* 0x000fe2000fffe03f */
[----:B------:R-:W-:Y:S01]  /*1fc0*/  LEA.HI R2, R7, R12, RZ, 0x2 ;  /* 0x0000000c07027211 */ /* 0x000fe200078f10ff */
[----:B------:R-:W-:Y:S01]  /*1fd0*/  IMAD.SHL.U32 R184, R184, 0x2, RZ ;  /* 0x00000002b8b87824 */ /* 0x000fe200078e00ff */
[----:B-1----:R-:W-:Y:S01]  /*1fe0*/  LOP3.LUT R11, R8, 0xfffffffc, RZ, 0xc0, !PT ;  /* 0xfffffffc080b7812 */ /* 0x002fe200078ec0ff */
        /* <DEDUP_REMOVED lines=71> */
.L_x_788:
        /* <DEDUP_REMOVED lines=202> */
.L_x_786:
        /* <DEDUP_REMOVED lines=11> */
[----:B------:R-:W-:Y:S02]  /*31b0*/  FSEL R250, R210, -INF , P1 ;  /* 0xff800000d2fa7808 */ /* 0x000fe40000800000 */
[-C--:B------:R-:W-:Y:S01]  /*31c0*/  HMMA.16816.F32.BF16 R12, R140, R138.reuse, RZ ;  /* 0x0000008a8c0c723c */ /* 0x080fe200000418ff */
[----:B------:R-:W-:Y:S03]  /*31d0*/  IADD3 R33, R188, 0x800, R33 ;  /* 0x00000800bc217810 */ /* 0x000fe60007ffe021 */
[----:B------:R-:W-:Y:S01]  /*31e0*/  FSEL R248, R211, -INF , P0 ;  /* 0xff800000d3f87808 */ /* 0x000fe20000000000 */
[----:B------:R-:W-:Y:S01]  /*31f0*/  FFMA.FTZ R250, R250, c[0x0][0x29c], -R245 ;  /* 0x0000a700fafa7a23 */ /* 0x000fe200000108f5 */
[----:B------:R-:W-:Y:S02]  /*3200*/  SHF.L.U32 R3, R33, 0x1, RZ ;  /* 0x0000000121037819 */ /* 0x000fe400000006ff */
[C---:B------:R-:W-:Y:S01]  /*3210*/  HMMA.16816.F32.BF16 R16, R132.reuse, R138, RZ ;  /* 0x0000008a8410723c */ /* 0x040fe200000418ff */
[----:B------:R-:W-:Y:S03]  /*3220*/  LDSM.16.M88.4 R136, [R184+0x8080] ;  /* 0x00808000b888783b */ /* 0x000fe60000000200 */
[C---:B------:R-:W-:Y:S01]  /*3230*/  FSEL R249, R224.reuse, -INF , P6 ;  /* 0xff800000e0f97808 */ /* 0x040fe20003000000 */
[----:B------:R-:W-:Y:S03]  /*3240*/  FFMA.FTZ R224, -R224, R224, 1 ;  /* 0x3f800000e0e07423 */ /* 0x000fe600000101e0 */
        /* <DEDUP_REMOVED lines=38> */
[----:B------:R-:W-:Y:S05]  /*34b0*/  MUFU.EX2 R160, R160 ;  /* 0x000000a000a07308 */ /* 0x000fea0000000800 */
[----:B------:R-:W-:Y:S01]  /*34c0*/  FSEL R145, R222, -INF , P6 ;  /* 0xff800000de917808 */ /* 0x000fe20003000000 */
[-C--:B------:R-:W-:Y:S04]  /*34d0*/  HMMA.16816.F32.BF16 R28, R140, R146.reuse, R28 ;  /* 0x000000928c1c723c */ /* 0x080fe8000004181c */
[--C-:B------:R-:W-:Y:S03]  /*34e0*/  FFMA.FTZ R163, R145, c[0x0][0x29c], -R246.reuse ;  /* 0x0000a70091a37a23 */ /* 0x100fe600000108f6 */
[C---:B------:R-:W-:Y:S01]  /*34f0*/  FSEL R141, R214.reuse, -INF , P0 ;  /* 0xff800000d68d7808 */ /* 0x040fe20000000000 */
[----:B------:R-:W-:Y:S01]  /*3500*/  HMMA.16816.F32.BF16 R32, R132, R146, R32 ;  /* 0x000000928420723c */ /* 0x000fe20000041820 */
[----:B------:R-:W1:Y:S01]  /*3510*/  LDSM.16.M88.4 R132, [R3+0x13080] ;  /* 0x013080000384783b */ /* 0x000e620000000200 */
[----:B------:R-:W-:Y:S02]  /*3520*/  MUFU.EX2 R163, R163 ;  /* 0x000000a300a37308 */ /* 0x000fe40000000800 */
[--C-:B------:R-:W-:Y:S02]  /*3530*/  FFMA.FTZ R161, R141, c[0x0][0x29c], -R246.reuse ;  /* 0x0000a7008da17a23 */ /* 0x100fe400000108f6 */
[----:B------:R-:W-:Y:S02]  /*3540*/  FFMA.FTZ R214, -R214, R214, 1 ;  /* 0x3f800000d6d67423 */ /* 0x000fe400000101d6 */
[-C--:B---3--:R-:W-:Y:S01]  /*3550*/  HMMA.16816.F32.BF16 R4, R164, R168.reuse, R4 ;  /* 0x000000a8a404723c */ /* 0x088fe20000041804 */
[----:B------:R2:W3:Y:S03]  /*3560*/  LDSM.16.M88.4 R140, [R3+0x13880] ;  /* 0x01388000038c783b */ /* 0x0004e60000000200 */
[----:B------:R-:W-:Y:S04]  /*3570*/  MUFU.EX2 R161, R161 ;  /* 0x000000a100a17308 */ /* 0x000fe80000000800 */
[C---:B----4-:R-:W-:Y:S07]  /*3580*/  HMMA.16816.F32.BF16 R8, R172.reuse, R168, R8 ;  /* 0x000000a8ac08723c */ /* 0x050fee0000041808 */
[----:B------:R-:W-:Y:S01]  /*3590*/  FSEL R169, R212, -INF , P1 ;  /* 0xff800000d4a97808 */ /* 0x000fe20000800000 */
[-C--:B------:R-:W-:Y:S03]  /*35a0*/  HMMA.16816.F32.BF16 R12, R172, R170.reuse, R12 ;  /* 0x000000aaac0c723c */ /* 0x080fe6000004180c */
[----:B------:R-:W-:Y:S01]  /*35b0*/  ISETP.GT.AND P1, PT, R206, 0x21, PT ;  /* 0x00000021ce00780c */ /* 0x000fe20003f24270 */
[----:B------:R-:W-:Y:S01]  /*35c0*/  FFMA.FTZ R212, -R212, R212, 1 ;  /* 0x3f800000d4d47423 */ /* 0x000fe200000101d4 */
[C---:B------:R-:W-:Y:S01]  /*35d0*/  FSEL R168, R217.reuse, -INF , P0 ;  /* 0xff800000d9a87808 */ /* 0x040fe20000000000 */
[----:B------:R-:W-:Y:S01]  /*35e0*/  FFMA.FTZ R217, -R217, R217, 1 ;  /* 0x3f800000d9d97423 */ /* 0x000fe200000101d9 */
[----:B------:R-:W-:Y:S01]  /*35f0*/  FSEL R145, R223, -INF , P1 ;  /* 0xff800000df917808 */ /* 0x000fe20000800000 */
[C---:B------:R-:W-:Y:S04]  /*3600*/  HMMA.16816.F32.BF16 R16, R164.reuse, R170, R16 ;  /* 0x000000aaa410723c */ /* 0x040fe80000041810 */
[--C-:B------:R-:W-:Y:S01]  /*3610*/  FFMA.FTZ R168, R168, c[0x0][0x29c], -R239.reuse ;  /* 0x0000a700a8a87a23 */ /* 0x100fe200000108ef */
[C---:B------:R-:W-:Y:S01]  /*3620*/  FSEL R252, R225.reuse, -INF , P1 ;  /* 0xff800000e1fc7808 */ /* 0x040fe20000800000 */
[----:B------:R-:W-:Y:S01]  /*3630*/  FFMA.FTZ R225, -R225, R225, 1 ;  /* 0x3f800000e1e17423 */ /* 0x000fe200000101e1 */
[----:B--2---:R-:W-:Y:S01]  /*3640*/  FSEL R3, R215, -INF , P0 ;  /* 0xff800000d7037808 */ /* 0x004fe20000000000 */
[-C--:B-----5:R-:W-:Y:S03]  /*3650*/  HMMA.16816.F32.BF16 R20, R164, R148.reuse, R20 ;  /* 0x00000094a414723c */ /* 0x0a0fe60000041814 */
[----:B------:R-:W-:Y:S01]  /*3660*/  ISETP.GT.AND P0, PT, R206, 0x40, PT ;  /* 0x00000040ce00780c */ /* 0x000fe20003f04270 */
[----:B------:R-:W-:Y:S01]  /*3670*/  FFMA.FTZ R170, R145, c[0x0][0x29c], -R246 ;  /* 0x0000a70091aa7a23 */ /* 0x000fe200000108f6 */
[----:B------:R-:W-:Y:S01]  /*3680*/  FSEL R171, R219, -INF , P1 ;  /* 0xff800000dbab7808 */ /* 0x000fe20000800000 */
[----:B------:R-:W2:Y:S01]  /*3690*/  LDSM.16.M88.4 R144, [R184+0xb080] ;  /* 0x00b08000b890783b */ /* 0x000ea20000000200 */
[--C-:B------:R-:W-:Y:S01]  /*36a0*/  FFMA.FTZ R3, R3, c[0x0][0x29c], -R242.reuse ;  /* 0x0000a70003037a23 */ /* 0x100fe200000108f2 */
[C---:B------:R-:W-:Y:S02]  /*36b0*/  HMMA.16816.F32.BF16 R24, R172.reuse, R148, R24 ;  /* 0x00000094ac18723c */ /* 0x040fe40000041818 */
[----:B------:R-:W-:Y:S02]  /*36c0*/  MUFU.EX2 R170, R170 ;  /* 0x000000aa00aa7308 */ /* 0x000fe40000000800 */
[--C-:B------:R-:W-:Y:S01]  /*36d0*/  FFMA.FTZ R171, R171, c[0x0][0x29c], -R242.reuse ;  /* 0x0000a700abab7a23 */ /* 0x100fe200000108f2 */
[C---:B------:R-:W-:Y:S01]  /*36e0*/  FSEL R251, R228.reuse, -INF , P0 ;  /* 0xff800000e4fb7808 */ /* 0x040fe20000000000 */
[----:B------:R-:W-:Y:S01]  /*36f0*/  FFMA.FTZ R228, -R228, R228, 1 ;  /* 0x3f800000e4e47423 */ /* 0x000fe200000101e4 */
[----:B------:R-:W-:Y:S01]  /*3700*/  FSEL R149, R226, -INF , P0 ;  /* 0xff800000e2957808 */ /* 0x000fe20000000000 */
[-C--:B------:R-:W-:Y:S04]  /*3710*/  HMMA.16816.F32.BF16 R28, R172, R150.reuse, R28 ;  /* 0x00000096ac1c723c */ /* 0x080fe8000004181c */
[----:B------:R-:W-:Y:S01]  /*3720*/  MUFU.EX2 R3, R3 ;  /* 0x0000000300037308 */ /* 0x000fe20000000800 */
[----:B------:R-:W-:Y:S02]  /*3730*/  FFMA.FTZ R215, -R215, R215, 1 ;  /* 0x3f800000d7d77423 */ /* 0x000fe400000101d7 */
[----:B------:R-:W-:Y:S01]  /*3740*/  FSEL R173, R230, -INF , P0 ;  /* 0xff800000e6ad7808 */ /* 0x000fe20000000000 */
[----:B------:R-:W-:Y:S04]  /*3750*/  HMMA.16816.F32.BF16 R32, R164, R150, R32 ;  /* 0x00000096a420723c */ /* 0x000fe80000041820 */
[----:B------:R-:W-:Y:S01]  /*3760*/  FFMA.FTZ R173, R173, c[0x0][0x29c], -R242 ;  /* 0x0000a700adad7a23 */ /* 0x000fe200000108f2 */
[C---:B------:R-:W-:Y:S01]  /*3770*/  FSEL R172, R232.reuse, -INF , P0 ;  /* 0xff800000e8ac7808 */ /* 0x040fe20000000000 */
[----:B------:R-:W-:Y:S01]  /*3780*/  FFMA.FTZ R232, -R232, R232, 1 ;  /* 0x3f800000e8e87423 */ /* 0x000fe200000101e8 */
[----:B------:R-:W-:Y:S01]  /*3790*/  FSEL R167, R218, -INF , P6 ;  /* 0xff800000daa77808 */ /* 0x000fe20003000000 */
[-C--:B-1----:R-:W-:Y:S02]  /*37a0*/  HMMA.16816.F32.BF16 R4, R132, R136.reuse, R4 ;  /* 0x000000888404723c */ /* 0x082fe40000041804 */
[----:B------:R-:W-:Y:S03]  /*37b0*/  MUFU.EX2 R173, R173 ;  /* 0x000000ad00ad7308 */ /* 0x000fe60000000800 */
[----:B------:R-:W-:Y:S01]  /*37c0*/  FFMA.FTZ R165, R149, c[0x0][0x29c], -R246 ;  /* 0x0000a70095a57a23 */ /* 0x000fe200000108f6 */
[----:B------:R-:W-:Y:S01]  /*37d0*/  FSEL R164, R220, -INF , P6 ;  /* 0xff800000dca47808 */ /* 0x000fe20003000000 */
[--C-:B------:R-:W-:Y:S01]  /*37e0*/  FFMA.FTZ R172, R172, c[0x0][0x29c], -R239.reuse ;  /* 0x0000a700acac7a23 */ /* 0x100fe200000108ef */
[C---:B---3--:R-:W-:Y:S04]  /*37f0*/  HMMA.16816.F32.BF16 R8, R140.reuse, R136, R8 ;  /* 0x000000888c08723c */ /* 0x048fe80000041808 */
[C---:B------:R-:W-:Y:S01]  /*3800*/  ISETP.GT.AND P6, PT, R206.reuse, 0x41, PT ;  /* 0x00000041ce00780c */ /* 0x040fe20003fc4270 */
[----:B------:R-:W-:Y:S01]  /*3810*/  MUFU.EX2 R165, R165 ;  /* 0x000000a500a57308 */ /* 0x000fe20000000800 */
[----:B------:R-:W-:Y:S01]  /*3820*/  ISETP.GT.AND P0, PT, R206, 0x61, PT ;  /* 0x00000061ce00780c */ /* 0x000fe20003f04270 */
[--C-:B------:R-:W-:Y:S01]  /*3830*/  FFMA.FTZ R164, R164, c[0x0][0x29c], -R239.reuse ;  /* 0x0000a700a4a47a23 */ /* 0x100fe200000108ef */
[-C--:B------:R-:W-:Y:S04]  /*3840*/  HMMA.16816.F32.BF16 R12, R140, R138.reuse, R12 ;  /* 0x0000008a8c0c723c */ /* 0x080fe8000004180c */
[----:B------:R-:W-:Y:S01]  /*3850*/  FSEL R149, R227, -INF , P6 ;  /* 0xff800000e3957808 */ /* 0x000fe20003000000 */
[----:B------:R-:W-:Y:S01]  /*3860*/  FFMA.FTZ R167, R167, c[0x0][0x29c], -R242 ;  /* 0x0000a700a7a77a23 */ /* 0x000fe200000108f2 */
[----:B------:R-:W-:Y:S01]  /*3870*/  FSEL R247, R241, -INF , P0 ;  /* 0xff800000f1f77808 */ /* 0x000fe20000000000 */
[----:B------:R-:W-:Y:S01]  /*3880*/  MUFU.EX2 R164, R164 ;  /* 0x000000a400a47308 */ /* 0x000fe20000000800 */
[C---:B------:R-:W-:Y:S01]  /*3890*/  HMMA.16816.F32.BF16 R16, R132.reuse, R138, R16 ;  /* 0x0000008a8410723c */ /* 0x040fe20000041810 */
[----:B------:R-:W-:Y:S03]  /*38a0*/  LDSM.16.M88.4 R136, [R176+0xb080] ;  /* 0x00b08000b088783b */ /* 0x000fe60000000200 */
[--C-:B------:R-:W-:Y:S01]  /*38b0*/  FFMA.FTZ R174, R149, c[0x0][0x29c], -R246.reuse ;  /* 0x0000a70095ae7a23 */ /* 0x100fe200000108f6 */
[C---:B------:R-:W-:Y:S01]  /*38c0*/  FSEL R166, R221.reuse, -INF , P1 ;  /* 0xff800000dda67808 */ /* 0x040fe20000800000 */
[----:B------:R-:W-:Y:S01]  /*38d0*/  FFMA.FTZ R220, -R220, R220, 1 ;  /* 0x3f800000dcdc7423 */ /* 0x000fe200000101dc */
[----:B------:R-:W-:Y:S01]  /*38e0*/  ISETP.GT.AND P1, PT, R206, 0x60, PT ;  /* 0x00000060ce00780c */ /* 0x000fe20003f24270 */
[-C--:B--2---:R-:W-:Y:S01]  /*38f0*/  HMMA.16816.F32.BF16 R20, R132, R144.reuse, R20 ;  /* 0x000000908414723c */ /* 0x084fe20000041814 */
[----:B------:R1:W2:Y:S01]  /*3900*/  LDSM.16.M88.4 R148, [R2+0x13080] ;  /* 0x013080000294783b */ /* 0x0002a20000000200 */
[----:B------:R-:W3:Y:S02]  /*3910*/  MUFU.EX2 R174, R174 ;  /* 0x000000ae00ae7308 */ /* 0x000ee40000000800 */
[----:B------:R-:W-:Y:S01]  /*3920*/  FFMA.FTZ R166, R166, c[0x0][0x29c], -R239 ;  /* 0x0000a700a6a67a23 */ /* 0x000fe200000108ef */
[----:B------:R-:W-:Y:S01]  /*3930*/  FSEL R175, R240, -INF , P1 ;  /* 0xff800000f0af7808 */ /* 0x000fe20000800000 */
[----:B------:R-:W-:Y:S02]  /*3940*/  FFMA.FTZ R221, -R221, R221, 1 ;  /* 0x3f800000dddd7423 */ /* 0x000fe400000101dd */
[C---:B------:R-:W-:Y:S04]  /*3950*/  HMMA.16816.F32.BF16 R24, R140.reuse, R144, R24 ;  /* 0x000000908c18723c */ /* 0x040fe80000041818 */
[----:B------:R-:W-:Y:S01]  /*3960*/  MUFU.EX2 R167, R167 ;  /* 0x000000a700a77308 */ /* 0x000fe20000000800 */
[--C-:B------:R-:W-:Y:S02]  /*3970*/  FFMA.FTZ R175, R175, c[0x0][0x29c], -R246.reuse ;  /* 0x0000a700afaf7a23 */ /* 0x100fe400000108f6 */
[--C-:B------:R-:W-:Y:S01]  /*3980*/  FFMA.FTZ R144, R248, c[0x0][0x29c], -R245.reuse ;  /* 0x0000a700f8907a23 */ /* 0x100fe200000108f5 */
[-C--:B------:R-:W-:Y:S01]  /*3990*/  HMMA.16816.F32.BF16 R28, R140, R146.reuse, R28 ;  /* 0x000000928c1c723c */ /* 0x080fe2000004181c */
[----:B------:R-:W4:Y:S03]  /*39a0*/  LDS R140, [R237+0x18280] ;  /* 0x01828000ed8c7984 */ /* 0x000f260000000800 */
[----:B------:R-:W-:Y:S02]  /*39b0*/  FFMA.FTZ R246, R247, c[0x0][0x29c], -R246 ;  /* 0x0000a700f7f67a23 */ /* 0x000fe400000108f6 */
[----:B------:R-:W-:Y:S01]  /*39c0*/  MUFU.EX2 R144, R144 ;  /* 0x0000009000907308 */ /* 0x000fe20000000800 */
[--C-:B------:R-:W-:Y:S01]  /*39d0*/  FFMA.FTZ R141, R252, c[0x0][0x29c], -R245.reuse ;  /* 0x0000a700fc8d7a23 */ /* 0x100fe200000108f5 */
[----:B------:R-:W-:Y:S04]  /*39e0*/  HMMA.16816.F32.BF16 R32, R132, R146, R32 ;  /* 0x000000928420723c */ /* 0x000fe80000041820 */
[--C-:B-1----:R-:W-:Y:S02]  /*39f0*/  FFMA.FTZ R2, R249, c[0x0][0x29c], -R245.reuse ;  /* 0x0000a700f9027a23 */ /* 0x102fe400000108f5 */
[--C-:B------:R-:W-:Y:S01]  /*3a00*/  FFMA.FTZ R142, R251, c[0x0][0x29c], -R245.reuse ;  /* 0x0000a700fb8e7a23 */ /* 0x100fe200000108f5 */
[----:B------:R-:W-:Y:S01]  /*3a10*/  FSEL R146, R229, -INF , P6 ;  /* 0xff800000e5927808 */ /* 0x000fe20003000000 */
[----:B------:R-:W-:Y:S01]  /*3a20*/  MUFU.EX2 R141, R141 ;  /* 0x0000008d008d7308 */ /* 0x000fe20000000800 */
[----:B------:R-:W-:Y:S03]  /*3a30*/  FSEL R147, R235, -INF , P0 ;  /* 0xff800000eb937808 */ /* 0x000fe60000000000 */
[--C-:B------:R-:W-:Y:S01]  /*3a40*/  FFMA.FTZ R143, R146, c[0x0][0x29c], -R245.reuse ;  /* 0x0000a700928f7a23 */ /* 0x100fe200000108f5 */
[----:B------:R-:W-:Y:S01]  /*3a50*/  FSEL R146, R243, -INF , P1 ;  /* 0xff800000f3927808 */ /* 0x000fe20000800000 */
[----:B------:R-:W-:Y:S02]  /*3a60*/  FFMA.FTZ R229, -R229, R229, 1 ;  /* 0x3f800000e5e57423 */ /* 0x000fe400000101e5 */
[----:B------:R-:W-:Y:S01]  /*3a70*/  FFMA.FTZ R243, -R243, R243, 1 ;  /* 0x3f800000f3f37423 */ /* 0x000fe200000101f3 */
[-C--:B--2---:R-:W-:Y:S01]  /*3a80*/  HMMA.16816.F32.BF16 R4, R148, R152.reuse, R4 ;  /* 0x000000989404723c */ /* 0x084fe20000041804 */
[----:B------:R-:W-:Y:S04]  /*3a90*/  MUFU.EX2 R143, R143 ;  /* 0x0000008f008f7308 */ /* 0x000fe80000000800 */
[--C-:B------:R-:W-:Y:S01]  /*3aa0*/  FFMA.FTZ R145, R146, c[0x0][0x29c], -R245.reuse ;  /* 0x0000a70092917a23 */ /* 0x100fe200000108f5 */
[C---:B------:R-:W-:Y:S01]  /*3ab0*/  FSEL R146, R244.reuse, -INF , P0 ;  /* 0xff800000f4927808 */ /* 0x040fe20000000000 */
[----:B------:R-:W-:Y:S01]  /*3ac0*/  FFMA.FTZ R244, -R244, R244, 1 ;  /* 0x3f800000f4f47423 */ /* 0x000fe200000101f4 */
[C---:B------:R-:W-:Y:S03]  /*3ad0*/  HMMA.16816.F32.BF16 R8, R156.reuse, R152, R8 ;  /* 0x000000989c08723c */ /* 0x040fe60000041808 */
[----:B------:R-:W-:Y:S01]  /*3ae0*/  MUFU.EX2 R145, R145 ;  /* 0x0000009100917308 */ /* 0x000fe20000000800 */
[----:B------:R-:W-:Y:S02]  /*3af0*/  FFMA.FTZ R245, R146, c[0x0][0x29c], -R245 ;  /* 0x0000a70092f57a23 */ /* 0x000fe400000108f5 */
[----:B------:R-:W-:Y:S01]  /*3b00*/  FFMA.FTZ R235, -R235, R235, 1 ;  /* 0x3f800000ebeb7423 */ /* 0x000fe200000101eb */
[C---:B------:R-:W-:Y:S01]  /*3b10*/  FSEL R153, R234.reuse, -INF , P1 ;  /* 0xff800000ea997808 */ /* 0x040fe20000800000 */
[-C--:B------:R-:W-:Y:S04]  /*3b20*/  HMMA.16816.F32.BF16 R12, R156, R154.reuse, R12 ;  /* 0x0000009a9c0c723c */ /* 0x080fe8000004180c */
[----:B------:R-:W-:Y:S01]  /*3b30*/  FFMA.FTZ R234, -R234, R234, 1 ;  /* 0x3f800000eaea7423 */ /* 0x000fe200000101ea */
[----:B------:R-:W1:Y:S01]  /*3b40*/  MUFU.EX2 R175, R175 ;  /* 0x000000af00af7308 */ /* 0x000e620000000800 */
[--C-:B------:R-:W-:Y:S02]  /*3b50*/  FFMA.FTZ R152, R169, c[0x0][0x29c], -R242.reuse ;  /* 0x0000a700a9987a23 */ /* 0x100fe400000108f2 */
[C---:B------:R-:W-:Y:S07]  /*3b60*/  HMMA.16816.F32.BF16 R16, R148.reuse, R154, R16 ;  /* 0x0000009a9410723c */ /* 0x040fee0000041810 */
[----:B------:R-:W2:Y:S01]  /*3b70*/  MUFU.EX2 R246, R246 ;  /* 0x000000f600f67308 */ /* 0x000ea20000000800 */
[-C--:B------:R-:W-:Y:S04]  /*3b80*/  HMMA.16816.F32.BF16 R20, R148, R136.reuse, R20 ;  /* 0x000000889414723c */ /* 0x080fe80000041814 */
[----:B------:R-:W-:Y:S04]  /*3b90*/  FSEL R155, R231, -INF , P6 ;  /* 0xff800000e79b7808 */ /* 0x000fe80003000000 */
[C---:B------:R-:W-:Y:S01]  /*3ba0*/  HMMA.16816.F32.BF16 R24, R156.reuse, R136, R24 ;  /* 0x000000889c18723c */ /* 0x040fe20000041818 */
[----:B------:R-:W5:Y:S03]  /*3bb0*/  MUFU.EX2 R247, R250 ;  /* 0x000000fa00f77308 */ /* 0x000f660000000800 */
[----:B------:R-:W-:Y:S04]  /*3bc0*/  FFMA.FTZ R155, R155, c[0x0][0x29c], -R242 ;  /* 0x0000a7009b9b7a23 */ /* 0x000fe800000108f2 */
[-C--:B------:R-:W-:Y:S03]  /*3bd0*/  HMMA.16816.F32.BF16 R28, R156, R138.reuse, R28 ;  /* 0x0000008a9c1c723c */ /* 0x080fe6000004181c */
[----:B------:R-:W1:Y:S01]  /*3be0*/  MUFU.EX2 R2, R2 ;  /* 0x0000000200027308 */ /* 0x000e620000000800 */
[--C-:B----4-:R-:W-:Y:S02]  /*3bf0*/  FADD.FTZ R16, R16, -R140.reuse ;  /* 0x8000008c10107221 */ /* 0x110fe40000010000 */
[--C-:B------:R-:W-:Y:S02]  /*3c00*/  FADD.FTZ R17, R17, -R140.reuse ;  /* 0x8000008c11117221 */ /* 0x100fe40000010000 */
[----:B------:R-:W-:Y:S01]  /*3c10*/  HMMA.16816.F32.BF16 R32, R148, R138, R32 ;  /* 0x0000008a9420723c */ /* 0x000fe20000041820 */
[----:B------:R-:W4:Y:S03]  /*3c20*/  LDS R138, [R237+0x182a0] ;  /* 0x0182a000ed8a7984 */ /* 0x000f260000000800 */
[--C-:B------:R-:W-:Y:S01]  /*3c30*/  FADD.FTZ R158, R5, -R140.reuse ;  /* 0x8000008c059e7221 */ /* 0x100fe20000010000 */
[----:B------:R-:W1:Y:S01]  /*3c40*/  MUFU.EX2 R142, R142 ;  /* 0x0000008e008e7308 */ /* 0x000e620000000800 */
[----:B------:R-:W-:Y:S01]  /*3c50*/  FADD.FTZ R20, R20, -R140 ;  /* 0x8000008c14147221 */ /* 0x000fe20000010000 */
[----:B------:R-:W-:Y:S01]  /*3c60*/  FSEL R148, R238, -INF , P0 ;  /* 0xff800000ee947808 */ /* 0x000fe20000000000 */
[----:B------:R-:W-:Y:S01]  /*3c70*/  FFMA.FTZ R139, -R222, R222, 1 ;  /* 0x3f800000de8b7423 */ /* 0x000fe200000101de */
[----:B---3--:R-:W-:Y:S02]  /*3c80*/  F2FP.BF16.PACK_AB R222, R174, R165 ;  /* 0x000000a5aede723e */ /* 0x008fe400000010ff */
[----:B------:R-:W-:Y:S01]  /*3c90*/  PLOP3.LUT P0, PT, PT, PT, UP0, 0x80, 0x0 ;  /* 0x000000000000781c */ /* 0x000fe20003f0f008 */
[----:B------:R-:W-:Y:S01]  /*3ca0*/  FMUL.FTZ R16, R163, R16 ;  /* 0x00000010a3107220 */ /* 0x000fe20000410000 */
[----:B------:R-:W-:Y:S01]  /*3cb0*/  FSEL R150, R236, -INF , P1 ;  /* 0xff800000ec967808 */ /* 0x000fe20000800000 */
[----:B------:R-:W-:Y:S01]  /*3cc0*/  FFMA.FTZ R156, R153, c[0x0][0x29c], -R242 ;  /* 0x0000a700999c7a23 */ /* 0x000fe200000108f2 */
[----:B------:R-:W3:Y:S01]  /*3cd0*/  MUFU.EX2 R152, R152 ;  /* 0x0000009800987308 */ /* 0x000ee20000000800 */
[----:B------:R-:W-:Y:S01]  /*3ce0*/  FMUL.FTZ R153, R161, R158 ;  /* 0x0000009ea1997220 */ /* 0x000fe20000410000 */
[----:B------:R-:W-:Y:S01]  /*3cf0*/  FSEL R158, R233, -INF , P6 ;  /* 0xff800000e99e7808 */ /* 0x000fe20003000000 */
[----:B------:R-:W-:Y:S02]  /*3d00*/  FMUL.FTZ R16, R16, R139 ;  /* 0x0000008b10107220 */ /* 0x000fe40000410000 */
[----:B------:R-:W-:Y:S02]  /*3d10*/  FMUL.FTZ R20, R165, R20 ;  /* 0x00000014a5147220 */ /* 0x000fe40000410000 */
[----:B------:R-:W-:Y:S02]  /*3d20*/  FFMA.FTZ R139, -R226, R226, 1 ;  /* 0x3f800000e28b7423 */ /* 0x000fe400000101e2 */
[--C-:B------:R-:W-:Y:S01]  /*3d30*/  FADD.FTZ R32, R32, -R140.reuse ;  /* 0x8000008c20207221 */ /* 0x100fe20000010000 */
[----:B------:R-:W-:Y:S01]  /*3d40*/  MUFU.EX2 R156, R156 ;  /* 0x0000009c009c7308 */ /* 0x000fe20000000800 */
[----:B------:R-:W-:Y:S02]  /*3d50*/  FMUL.FTZ R153, R153, R214 ;  /* 0x000000d699997220 */ /* 0x000fe40000410000 */
[----:B------:R-:W-:Y:S02]  /*3d60*/  FMUL.FTZ R20, R20, R139 ;  /* 0x0000008b14147220 */ /* 0x000fe40000410000 */
[----:B------:R-:W-:Y:S02]  /*3d70*/  FADD.FTZ R33, R33, -R140 ;  /* 0x8000008c21217221 */ /* 0x000fe40000010000 */
[----:B------:R-:W-:Y:S02]  /*3d80*/  FMUL.FTZ R17, R170, R17 ;  /* 0x00000011aa117220 */ /* 0x000fe40000410000 */
[----:B------:R-:W-:Y:S01]  /*3d90*/  FFMA.FTZ R214, -R223, R223, 1 ;  /* 0x3f800000dfd67423 */ /* 0x000fe200000101df */
[----:B------:R-:W-:Y:S01]  /*3da0*/  MUFU.EX2 R146, R245 ;  /* 0x000000f500927308 */ /* 0x000fe20000000800 */
[----:B-1----:R-:W-:Y:S02]  /*3db0*/  FMUL.FTZ R32, R175, R32 ;  /* 0x00000020af207220 */ /* 0x002fe40000410000 */
[----:B------:R-:W-:Y:S02]  /*3dc0*/  FFMA.FTZ R139, -R240, R240, 1 ;  /* 0x3f800000f08b7423 */ /* 0x000fe400000101f0 */
[----:B------:R-:W-:Y:S02]  /*3dd0*/  FMUL.FTZ R17, R17, R214 ;  /* 0x000000d611117220 */ /* 0x000fe40000410000 */
[----:B--2---:R-:W-:Y:S02]  /*3de0*/  FMUL.FTZ R33, R246, R33 ;  /* 0x00000021f6217220 */ /* 0x004fe40000410000 */
[----:B------:R-:W-:Y:S01]  /*3df0*/  FFMA.FTZ R214, -R241, R241, 1 ;  /* 0x3f800000f1d67423 */ /* 0x000fe200000101f1 */
[----:B------:R-:W-:Y:S01]  /*3e00*/  F2FP.BF16.PACK_AB R16, R17, R16 ;  /* 0x000000101110723e */ /* 0x000fe200000010ff */
[----:B------:R-:W-:Y:S01]  /*3e10*/  FMUL.FTZ R32, R32, R139 ;  /* 0x0000008b20207220 */ /* 0x000fe20000410000 */
[----:B------:R-:W-:Y:S01]  /*3e20*/  MUFU.EX2 R172, R172 ;  /* 0x000000ac00ac7308 */ /* 0x000fe20000000800 */
[----:B----4-:R-:W-:Y:S02]  /*3e30*/  FADD.FTZ R139, R7, -R138 ;  /* 0x8000008a078b7221 */ /* 0x010fe40000010000 */
[----:B------:R-:W-:Y:S01]  /*3e40*/  FMUL.FTZ R33, R33, R214 ;  /* 0x000000d621217220 */ /* 0x000fe20000410000 */
[C---:B-----5:R-:W-:Y:S01]  /*3e50*/  F2FP.BF16.PACK_AB R214, R144.reuse, R247 ;  /* 0x000000f790d6723e */ /* 0x060fe200000010ff */
[----:B------:R-:W-:Y:S02]  /*3e60*/  FMUL.FTZ R139, R144, R139 ;  /* 0x0000008b908b7220 */ /* 0x000fe40000410000 */
[----:B------:R-:W1:Y:S01]  /*3e70*/  LDS R144, [R237+0x18300] ;  /* 0x01830000ed907984 */ /* 0x000e620000000800 */
[----:B------:R-:W-:Y:S01]  /*3e80*/  FADD.FTZ R21, R21, -R140 ;  /* 0x8000008c15157221 */ /* 0x000fe20000010000 */
[----:B------:R-:W-:Y:S01]  /*3e90*/  F2FP.BF16.PACK_AB R32, R33, R32 ;  /* 0x000000202120723e */ /* 0x000fe200000010ff */
[--C-:B------:R-:W-:Y:S01]  /*3ea0*/  FFMA.FTZ R158, R158, c[0x0][0x29c], -R239.reuse ;  /* 0x0000a7009e9e7a23 */ /* 0x100fe200000108ef */
[----:B------:R-:W2:Y:S01]  /*3eb0*/  LDS R237, [R237+0x18320] ;  /* 0x01832000eded7984 */ /* 0x000ea20000000800 */
[----:B------:R-:W-:Y:S02]  /*3ec0*/  FMUL.FTZ R21, R174, R21 ;  /* 0x00000015ae157220 */ /* 0x000fe40000410000 */
[----:B------:R-:W-:Y:S01]  /*3ed0*/  FFMA.FTZ R174, -R227, R227, 1 ;  /* 0x3f800000e3ae7423 */ /* 0x000fe200000101e3 */
[----:B------:R-:W-:Y:S01]  /*3ee0*/  STS [R205+0x18880], R214 ;  /* 0x018880d6cd007388 */ /* 0x000fe20000000800 */
[--C-:B------:R-:W-:Y:S02]  /*3ef0*/  FFMA.FTZ R150, R150, c[0x0][0x29c], -R239.reuse ;  /* 0x0000a70096967a23 */ /* 0x100fe400000108ef */
[----:B------:R-:W-:Y:S02]  /*3f00*/  FMUL.FTZ R21, R21, R174 ;  /* 0x000000ae15157220 */ /* 0x000fe40000410000 */
[----:B------:R-:W-:Y:S01]  /*3f10*/  FFMA.FTZ R239, R148, c[0x0][0x29c], -R239 ;  /* 0x0000a70094ef7a23 */ /* 0x000fe200000108ef */
[----:B------:R-:W-:Y:S01]  /*3f20*/  F2FP.BF16.PACK_AB R148, R170, R163 ;  /* 0x000000a3aa94723e */ /* 0x000fe200000010ff */
[--C-:B------:R-:W-:Y:S01]  /*3f30*/  FADD.FTZ R17, R18, -R138.reuse ;  /* 0x8000008a12117221 */ /* 0x100fe20000010000 */
[----:B------:R-:W-:Y:S01]  /*3f40*/  F2FP.BF16.PACK_AB R20, R21, R20 ;  /* 0x000000141514723e */ /* 0x000fe200000010ff */
[--C-:B------:R-:W-:Y:S01]  /*3f50*/  FADD.FTZ R18, R19, -R138.reuse ;  /* 0x8000008a13127221 */ /* 0x100fe20000010000 */
[----:B------:R-:W4:Y:S01]  /*3f60*/  MUFU.EX2 R170, R171 ;  /* 0x000000ab00aa7308 */ /* 0x000f220000000800 */
[--C-:B------:R-:W-:Y:S02]  /*3f70*/  FADD.FTZ R21, R22, -R138.reuse ;  /* 0x8000008a16157221 */ /* 0x100fe40000010000 */
[----:B------:R-:W-:Y:S02]  /*3f80*/  FADD.FTZ R22, R23, -R138 ;  /* 0x8000008a17167221 */ /* 0x000fe40000010000 */
[C---:B------:R-:W-:Y:S02]  /*3f90*/  FMUL.FTZ R18, R141.reuse, R18 ;  /* 0x000000128d127220 */ /* 0x040fe40000410000 */
[----:B------:R-:W-:Y:S01]  /*3fa0*/  FMUL.FTZ R17, R2, R17 ;  /* 0x0000001102117220 */ /* 0x000fe20000410000 */
[----:B------:R-:W-:Y:S01]  /*3fb0*/  F2FP.BF16.PACK_AB R2, R141, R2 ;  /* 0x000000028d02723e */ /* 0x000fe200000010ff */
[----:B------:R-:W-:Y:S01]  /*3fc0*/  FFMA.FTZ R242, R147, c[0x0][0x29c], -R242 ;  /* 0x0000a70093f27a23 */ /* 0x000fe200000108f2 */
[----:B------:R5:W-:Y:S01]  /*3fd0*/  MUFU.EX2 R23, R168 ;  /* 0x000000a800177308 */ /* 0x000be20000000800 */
[C---:B------:R-:W-:Y:S02]  /*3fe0*/  FMUL.FTZ R22, R143.reuse, R22 ;  /* 0x000000168f167220 */ /* 0x040fe40000410000 */
[----:B------:R-:W-:Y:S01]  /*3ff0*/  FMUL.FTZ R21, R142, R21 ;  /* 0x000000158e157220 */ /* 0x000fe20000410000 */
[----:B------:R-:W-:Y:S01]  /*4000*/  F2FP.BF16.PACK_AB R142, R143, R142 ;  /* 0x0000008e8f8e723e */ /* 0x000fe200000010ff */
[----:B------:R-:W-:Y:S02]  /*4010*/  FMUL.FTZ R17, R17, R224 ;  /* 0x000000e011117220 */ /* 0x000fe40000410000 */
[----:B------:R-:W-:Y:S02]  /*4020*/  FMUL.FTZ R18, R18, R225 ;  /* 0x000000e112127220 */ /* 0x000fe40000410000 */
[----:B------:R-:W-:Y:S01]  /*4030*/  FMUL.FTZ R21, R21, R228 ;  /* 0x000000e415157220 */ /* 0x000fe20000410000 */
[----:B------:R-:W2:Y:S01]  /*4040*/  MUFU.EX2 R174, R155 ;  /* 0x0000009b00ae7308 */ /* 0x000ea20000000800 */
[----:B------:R-:W-:Y:S01]  /*4050*/  FMUL.FTZ R22, R22, R229 ;  /* 0x000000e516167220 */ /* 0x000fe20000410000 */
[----:B------:R-:W-:Y:S01]  /*4060*/  F2FP.BF16.PACK_AB R18, R18, R17 ;  /* 0x000000111212723e */ /* 0x000fe200000010ff */
[--C-:B-1----:R-:W-:Y:S02]  /*4070*/  FADD.FTZ R17, R8, -R144.reuse ;  /* 0x8000009008117221 */ /* 0x102fe40000010000 */
[--C-:B------:R-:W-:Y:S01]  /*4080*/  FADD.FTZ R8, R9, -R144.reuse ;  /* 0x8000009009087221 */ /* 0x100fe20000010000 */
[----:B------:R-:W-:Y:S01]  /*4090*/  F2FP.BF16.PACK_AB R22, R22, R21 ;  /* 0x000000151616723e */ /* 0x000fe200000010ff */
[----:B---3--:R-:W-:Y:S01]  /*40a0*/  FMUL.FTZ R17, R152, R17 ;  /* 0x0000001198117220 */ /* 0x008fe20000410000 */
[C---:B------:R-:W-:Y:S01]  /*40b0*/  F2FP.BF16.PACK_AB R152, R3.reuse, R152 ;  /* 0x000000980398723e */ /* 0x040fe200000010ff */
[----:B------:R-:W-:Y:S01]  /*40c0*/  FMUL.FTZ R8, R3, R8 ;  /* 0x0000000803087220 */ /* 0x000fe20000410000 */
[----:B------:R-:W1:Y:S01]  /*40d0*/  MUFU.EX2 R19, R242 ;  /* 0x000000f200137308 */ /* 0x000e620000000800 */
[----:B------:R-:W-:Y:S02]  /*40e0*/  FADD.FTZ R13, R13, -R144 ;  /* 0x800000900d0d7221 */ /* 0x000fe40000010000 */
[----:B------:R-:W-:Y:S01]  /*40f0*/  FADD.FTZ R157, R4, -R140 ;  /* 0x8000008c049d7221 */ /* 0x000fe20000010000 */
[----:B------:R-:W-:Y:S01]  /*4100*/  F2FP.BF16.PACK_AB R140, R246, R175 ;  /* 0x000000aff68c723e */ /* 0x000fe200000010ff */
[----:B----4-:R-:W-:Y:S02]  /*4110*/  FMUL.FTZ R13, R170, R13 ;  /* 0x0000000daa0d7220 */ /* 0x010fe40000410000 */
[----:B-----5:R-:W-:Y:S02]  /*4120*/  FFMA.FTZ R168, -R219, R219, 1 ;  /* 0x3f800000dba87423 */ /* 0x020fe400000101db */
[--C-:B------:R-:W-:Y:S01]  /*4130*/  FADD.FTZ R12, R12, -R144.reuse ;  /* 0x800000900c0c7221 */ /* 0x100fe20000010000 */
[----:B------:R3:W-:Y:S01]  /*4140*/  MUFU.EX2 R21, R158 ;  /* 0x0000009e00157308 */ /* 0x0007e20000000800 */
[----:B------:R-:W-:Y:S02]  /*4150*/  FMUL.FTZ R168, R13, R168 ;  /* 0x000000a80da87220 */ /* 0x000fe40000410000 */
[--C-:B------:R-:W-:Y:S02]  /*4160*/  FADD.FTZ R24, R24, -R144.reuse ;  /* 0x8000009018187221 */ /* 0x100fe40000010000 */
[--C-:B------:R-:W-:Y:S02]  /*4170*/  FADD.FTZ R25, R25, -R144.reuse ;  /* 0x8000009019197221 */ /* 0x100fe40000010000 */
[--C-:B------:R-:W-:Y:S02]  /*4180*/  FADD.FTZ R13, R28, -R144.reuse ;  /* 0x800000901c0d7221 */ /* 0x100fe40000010000 */
[----:B------:R-:W-:Y:S01]  /*4190*/  FADD.FTZ R144, R29, -R144 ;  /* 0x800000901d907221 */ /* 0x000fe20000010000 */
[----:B------:R-:W4:Y:S01]  /*41a0*/  MUFU.EX2 R3, R166 ;  /* 0x000000a600037308 */ /* 0x000f220000000800 */
[----:B------:R-:W-:Y:S01]  /*41b0*/  FMUL.FTZ R154, R160, R157 ;  /* 0x0000009da09a7220 */ /* 0x000fe20000410000 */
[----:B------:R-:W-:Y:S01]  /*41c0*/  F2FP.BF16.PACK_AB R160, R161, R160 ;  /* 0x000000a0a1a0723e */ /* 0x000fe200000010ff */
[----:B--2---:R-:W-:Y:S02]  /*41d0*/  FMUL.FTZ R25, R174, R25 ;  /* 0x00000019ae197220 */ /* 0x004fe40000410000 */
[----:B------:R-:W-:Y:S02]  /*41e0*/  FMUL.FTZ R24, R173, R24 ;  /* 0x00000018ad187220 */ /* 0x000fe40000410000 */
[----:B------:R-:W-:Y:S01]  /*41f0*/  FMUL.FTZ R13, R156, R13 ;  /* 0x0000000d9c0d7220 */ /* 0x000fe20000410000 */
[----:B-1----:R-:W-:Y:S01]  /*4200*/  F2FP.BF16.PACK_AB R156, R19, R156 ;  /* 0x0000009c139c723e */ /* 0x002fe200000010ff */
[----:B------:R-:W-:Y:S01]  /*4210*/  FFMA.FTZ R28, -R231, R231, 1 ;  /* 0x3f800000e71c7423 */ /* 0x000fe200000101e7 */
[----:B------:R-:W-:Y:S01]  /*4220*/  STS [R205+0x18480], R160 ;  /* 0x018480a0cd007388 */ /* 0x000fe20000000800 */
[----:B------:R-:W-:Y:S01]  /*4230*/  FMUL.FTZ R144, R19, R144 ;  /* 0x0000009013907220 */ /* 0x000fe20000410000 */
[----:B------:R-:W-:Y:S01]  /*4240*/  MUFU.EX2 R150, R150 ;  /* 0x0000009600967308 */ /* 0x000fe20000000800 */
[----:B------:R-:W-:Y:S01]  /*4250*/  FFMA.FTZ R19, -R230, R230, 1 ;  /* 0x3f800000e6137423 */ /* 0x000fe200000101e6 */
[----:B------:R1:W-:Y:S01]  /*4260*/  STS [R207], R148 ;  /* 0x00000094cf007388 */ /* 0x0003e20000000800 */
[----:B------:R-:W-:Y:S02]  /*4270*/  FMUL.FTZ R28, R25, R28 ;  /* 0x0000001c191c7220 */ /* 0x000fe40000410000 */
[----:B------:R-:W-:Y:S01]  /*4280*/  FMUL.FTZ R19, R24, R19 ;  /* 0x0000001318137220 */ /* 0x000fe20000410000 */
[----:B------:R-:W-:Y:S01]  /*4290*/  F2FP.BF16.PACK_AB R24, R23, R162 ;  /* 0x000000a21718723e */ /* 0x000fe200000010ff */
[--C-:B------:R-:W-:Y:S01]  /*42a0*/  FADD.FTZ R35, R35, -R138.reuse ;  /* 0x8000008a23237221 */ /* 0x100fe20000010000 */
[----:B------:R2:W-:Y:S01]  /*42b0*/  STS [R207+0x400], R2 ;  /* 0x00040002cf007388 */ /* 0x0005e20000000800 */
[--C-:B------:R-:W-:Y:S01]  /*42c0*/  FADD.FTZ R226, R6, -R138.reuse ;  /* 0x8000008a06e27221 */ /* 0x100fe20000010000 */
[----:B---3--:R-:W-:Y:S01]  /*42d0*/  F2FP.BF16.PACK_AB R158, R28, R19 ;  /* 0x000000131c9e723e */ /* 0x008fe200000010ff */
[----:B------:R-:W-:Y:S01]  /*42e0*/  FADD.FTZ R34, R34, -R138 ;  /* 0x8000008a22227221 */ /* 0x000fe20000010000 */
[C---:B------:R-:W-:Y:S01]  /*42f0*/  F2FP.BF16.PACK_AB R138, R146.reuse, R145 ;  /* 0x00000091928a723e */ /* 0x040fe200000010ff */
[----:B------:R-:W-:Y:S01]  /*4300*/  FMUL.FTZ R35, R146, R35 ;  /* 0x0000002392237220 */ /* 0x000fe20000410000 */
[----:B------:R-:W-:Y:S01]  /*4310*/  F2FP.BF16.PACK_AB R146, R170, R167 ;  /* 0x000000a7aa92723e */ /* 0x000fe200000010ff */
[----:B------:R-:W-:Y:S01]  /*4320*/  STS [R205+0x19480], R152 ;  /* 0x01948098cd007388 */ /* 0x000fe20000000800 */
[----:B----4-:R-:W-:Y:S01]  /*4330*/  F2FP.BF16.PACK_AB R28, R3, R164 ;  /* 0x000000a4031c723e */ /* 0x010fe200000010ff */
[----:B------:R-:W-:Y:S01]  /*4340*/  FMUL.FTZ R12, R167, R12 ;  /* 0x0000000ca70c7220 */ /* 0x000fe20000410000 */
[----:B------:R-:W3:Y:S01]  /*4350*/  MUFU.EX2 R239, R239 ;  /* 0x000000ef00ef7308 */ /* 0x000ee20000000800 */
[----:B------:R-:W-:Y:S01]  /*4360*/  STS [R205+0x19880], R24 ;  /* 0x01988018cd007388 */ /* 0x000fe20000000800 */
[----:B------:R-:W-:Y:S02]  /*4370*/  FFMA.FTZ R9, -R218, R218, 1 ;  /* 0x3f800000da097423 */ /* 0x000fe400000101da */
[----:B------:R-:W-:Y:S01]  /*4380*/  FMUL.FTZ R226, R247, R226 ;  /* 0x000000e2f7e27220 */ /* 0x000fe20000410000 */
[----:B------:R-:W-:Y:S01]  /*4390*/  STS [R207+0x1000], R146 ;  /* 0x00100092cf007388 */ /* 0x000fe20000000800 */
[----:B------:R-:W-:Y:S01]  /*43a0*/  FMUL.FTZ R9, R12, R9 ;  /* 0x000000090c097220 */ /* 0x000fe20000410000 */
[----:B------:R-:W-:Y:S01]  /*43b0*/  F2FP.BF16.PACK_AB R12, R174, R173 ;  /* 0x000000adae0c723e */ /* 0x000fe200000010ff */
[----:B------:R-:W-:Y:S01]  /*43c0*/  FFMA.FTZ R147, -R210, R210, 1 ;  /* 0x3f800000d2937423 */ /* 0x000fe200000101d2 */
[----:B------:R-:W-:Y:S01]  /*43d0*/  STS [R207+0x1400], R28 ;  /* 0x0014001ccf007388 */ /* 0x000fe20000000800 */
[----:B-1----:R-:W-:Y:S01]  /*43e0*/  F2FP.BF16.PACK_AB R148, R21, R172 ;  /* 0x000000ac1594723e */ /* 0x002fe200000010ff */
[----:B------:R-:W-:Y:S01]  /*43f0*/  FFMA.FTZ R210, -R211, R211, 1 ;  /* 0x3f800000d3d27423 */ /* 0x000fe200000101d3 */
[----:B------:R-:W-:Y:S01]  /*4400*/  F2FP.BF16.PACK_AB R168, R168, R9 ;  /* 0x00000009a8a8723e */ /* 0x000fe200000010ff */
[----:B------:R-:W-:Y:S01]  /*4410*/  STS [R205+0x1a480], R222 ;  /* 0x01a480decd007388 */ /* 0x000fe20000000800 */
[----:B------:R-:W-:Y:S02]  /*4420*/  FMUL.FTZ R147, R226, R147 ;  /* 0x00000093e2937220 */ /* 0x000fe40000410000 */
[----:B------:R-:W-:Y:S01]  /*4430*/  FMUL.FTZ R210, R139, R210 ;  /* 0x000000d28bd27220 */ /* 0x000fe20000410000 */
[----:B------:R-:W-:Y:S01]  /*4440*/  STS [R205+0x1a880], R142 ;  /* 0x01a8808ecd007388 */ /* 0x000fe20000000800 */
[--C-:B------:R-:W-:Y:S02]  /*4450*/  FADD.FTZ R9, R10, -R237.reuse ;  /* 0x800000ed0a097221 */ /* 0x100fe40000010000 */
[--C-:B--2---:R-:W-:Y:S01]  /*4460*/  FADD.FTZ R2, R11, -R237.reuse ;  /* 0x800000ed0b027221 */ /* 0x104fe20000010000 */
[----:B------:R-:W-:Y:S01]  /*4470*/  STS [R207+0x2000], R140 ;  /* 0x0020008ccf007388 */ /* 0x000fe20000000800 */
[----:B------:R-:W-:Y:S01]  /*4480*/  FMUL.FTZ R154, R154, R213 ;  /* 0x000000d59a9a7220 */ /* 0x000fe20000410000 */
[----:B------:R-:W-:Y:S01]  /*4490*/  F2FP.BF16.PACK_AB R210, R210, R147 ;  /* 0x00000093d2d2723e */ /* 0x000fe200000010ff */
[----:B------:R-:W-:Y:S01]  /*44a0*/  FMUL.FTZ R2, R23, R2 ;  /* 0x0000000217027220 */ /* 0x000fe20000410000 */
[----:B------:R-:W-:Y:S01]  /*44b0*/  STS [R207+0x2400], R138 ;  /* 0x0024008acf007388 */ /* 0x000fe20000000800 */
[--C-:B------:R-:W-:Y:S01]  /*44c0*/  FADD.FTZ R10, R15, -R237.reuse ;  /* 0x800000ed0f0a7221 */ /* 0x100fe20000010000 */
[----:B------:R-:W-:Y:S01]  /*44d0*/  F2FP.BF16.PACK_AB R154, R153, R154 ;  /* 0x0000009a999a723e */ /* 0x000fe200000010ff */
[--C-:B------:R-:W-:Y:S01]  /*44e0*/  FADD.FTZ R11, R14, -R237.reuse ;  /* 0x800000ed0e0b7221 */ /* 0x100fe20000010000 */
[----:B------:R3:W-:Y:S01]  /*44f0*/  STS [R205+0x1b480], R12 ;  /* 0x01b4800ccd007388 */ /* 0x0007e20000000800 */
        /* <DEDUP_REMOVED lines=8> */
[----:B------:R-:W-:Y:S02]  /*4580*/  FMUL.FTZ R2, R2, R217 ;  /* 0x000000d902027220 */ /* 0x000fe40000410000 */
[----:B------:R-:W-:Y:S02]  /*4590*/  FMUL.FTZ R11, R164, R11 ;  /* 0x0000000ba40b7220 */ /* 0x000fe40000410000 */
[----:B------:R-:W-:Y:S01]  /*45a0*/  FMUL.FTZ R10, R10, R221 ;  /* 0x000000dd0a0a7220 */ /* 0x000fe20000410000 */
[----:B------:R-:W-:Y:S01]  /*45b0*/  F2FP.BF16.PACK_AB R2, R2, R9 ;  /* 0x000000090202723e */ /* 0x000fe200000010ff */
[----:B------:R-:W-:Y:S02]  /*45c0*/  FMUL.FTZ R11, R11, R220 ;  /* 0x000000dc0b0b7220 */ /* 0x000fe40000410000 */
[--C-:B------:R-:W-:Y:S02]  /*45d0*/  FADD.FTZ R3, R26, -R237.reuse ;  /* 0x800000ed1a037221 */ /* 0x100fe40000010000 */
[--C-:B------:R-:W-:Y:S01]  /*45e0*/  FADD.FTZ R14, R27, -R237.reuse ;  /* 0x800000ed1b0e7221 */ /* 0x100fe20000010000 */
[----:B------:R-:W-:Y:S01]  /*45f0*/  F2FP.BF16.PACK_AB R10, R10, R11 ;  /* 0x0000000b0a0a723e */ /* 0x000fe200000010ff */
[----:B------:R-:W-:Y:S01]  /*4600*/  FMUL.FTZ R34, R145, R34 ;  /* 0x0000002291227220 */ /* 0x000fe20000410000 */
[----:B---3--:R-:W-:Y:S01]  /*4610*/  F2FP.BF16.PACK_AB R12, R239, R150 ;  /* 0x00000096ef0c723e */ /* 0x008fe200000010ff */
[----:B------:R-:W-:Y:S02]  /*4620*/  FMUL.FTZ R14, R21, R14 ;  /* 0x0000000e150e7220 */ /* 0x000fe40000410000 */
[----:B------:R-:W-:Y:S02]  /*4630*/  FFMA.FTZ R233, -R233, R233, 1 ;  /* 0x3f800000e9e97423 */ /* 0x000fe400000101e9 */
[----:B------:R1:W-:Y:S01]  /*4640*/  STS [R207+0x3400], R12 ;  /* 0x0034000ccf007388 */ /* 0x0003e20000000800 */
[----:B------:R-:W-:Y:S02]  /*4650*/  FMUL.FTZ R3, R172, R3 ;  /* 0x00000003ac037220 */ /* 0x000fe40000410000 */
[----:B------:R-:W-:Y:S01]  /*4660*/  FMUL.FTZ R35, R35, R244 ;  /* 0x000000f423237220 */ /* 0x000fe20000410000 */
[----:B------:R-:W-:Y:S01]  /*4670*/  BAR.SYNC.DEFER_BLOCKING 0x0 ;  /* 0x0000000000007b1d */ /* 0x000fe20000010000 */
[--C-:B------:R-:W-:Y:S02]  /*4680*/  FADD.FTZ R9, R30, -R237.reuse ;  /* 0x800000ed1e097221 */ /* 0x100fe40000010000 */
[----:B------:R-:W-:Y:S02]  /*4690*/  FMUL.FTZ R34, R34, R243 ;  /* 0x000000f322227220 */ /* 0x000fe40000410000 */
[----:B------:R-:W-:Y:S02]  /*46a0*/  FMUL.FTZ R14, R14, R233 ;  /* 0x000000e90e0e7220 */ /* 0x000fe40000410000 */
[----:B------:R-:W-:Y:S01]  /*46b0*/  FMUL.FTZ R3, R3, R232 ;  /* 0x000000e803037220 */ /* 0x000fe20000410000 */
[----:B------:R-:W-:Y:S01]  /*46c0*/  F2FP.BF16.PACK_AB R34, R35, R34 ;  /* 0x000000222322723e */ /* 0x000fe200000010ff */
[----:B------:R-:W-:Y:S02]  /*46d0*/  FMUL.FTZ R9, R150, R9 ;  /* 0x0000000996097220 */ /* 0x000fe40000410000 */
[----:B------:R-:W-:Y:S01]  /*46e0*/  FFMA.FTZ R11, -R238, R238, 1 ;  /* 0x3f800000ee0b7423 */ /* 0x000fe200000101ee */
[----:B------:R-:W-:Y:S01]  /*46f0*/  F2FP.BF16.PACK_AB R138, R14, R3 ;  /* 0x000000030e8a723e */ /* 0x000fe200000010ff */
[----:B------:R-:W-:Y:S01]  /*4700*/  FFMA.FTZ R236, -R236, R236, 1 ;  /* 0x3f800000ecec7423 */ /* 0x000fe200000101ec */
[----:B------:R-:W-:Y:S01]  /*4710*/  MOV R3, UR5 ;  /* 0x0000000500037c02 */ /* 0x000fe20008000f00 */
[----:B------:R-:W-:Y:S02]  /*4720*/  FMUL.FTZ R13, R13, R234 ;  /* 0x000000ea0d0d7220 */ /* 0x000fe40000410000 */
[----:B------:R-:W-:Y:S02]  /*4730*/  FMUL.FTZ R9, R9, R236 ;  /* 0x000000ec09097220 */ /* 0x000fe40000410000 */
[----:B------:R-:W-:Y:S02]  /*4740*/  FMUL.FTZ R144, R144, R235 ;  /* 0x000000eb90907220 */ /* 0x000fe40000410000 */
[----:B-1----:R-:W-:Y:S02]  /*4750*/  FADD.FTZ R12, R31, -R237 ;  /* 0x800000ed1f0c7221 */ /* 0x002fe40000010000 */
[----:B------:R-:W-:Y:S01]  /*4760*/  IMAD R3, R3, 0x1800, R186 ;  /* 0x0000180003037824 */ /* 0x000fe200078e02ba */
[----:B------:R-:W-:Y:S01]  /*4770*/  STS [R205+0x1c480], R154 ;  /* 0x01c4809acd007388 */ /* 0x000fe20000000800 */
[----:B------:R-:W-:Y:S01]  /*4780*/  FMUL.FTZ R12, R239, R12 ;  /* 0x0000000cef0c7220 */ /* 0x000fe20000410000 */
[----:B------:R-:W-:Y:S02]  /*4790*/  F2FP.BF16.PACK_AB R144, R144, R13 ;  /* 0x0000000d9090723e */ /* 0x000fe400000010ff */
[----:B------:R-:W-:Y:S01]  /*47a0*/  STS [R205+0x1c880], R210 ;  /* 0x01c880d2cd007388 */ /* 0x000fe20000000800 */
[----:B------:R-:W-:Y:S01]  /*47b0*/  FMUL.FTZ R12, R12, R11 ;  /* 0x0000000b0c0c7220 */ /* 0x000fe20000410000 */
[----:B------:R-:W-:Y:S02]  /*47c0*/  SHF.L.U32 R160, R3, 0x1, RZ ;  /* 0x0000000103a07819 */ /* 0x000fe400000006ff */
[----:B------:R-:W-:Y:S02]  /*47d0*/  STS [R207+0x4000], R16 ;  /* 0x00400010cf007388 */ /* 0x000fe40000000800 */
[----:B------:R-:W-:Y:S02]  /*47e0*/  F2FP.BF16.PACK_AB R140, R12, R9 ;  /* 0x000000090c8c723e */ /* 0x000fe400000010ff */
        /* <DEDUP_REMOVED lines=123> */
.L_x_787:
        /* <DEDUP_REMOVED lines=239> */
.L_x_783:
[----:B------:R-:W-:Y:S05]  /*5e90*/  @P1 EXIT ;  /* 0x000000000000194d */ /* 0x000fea0003800000 */
[----:B------:R-:W-:-:S04]  /*5ea0*/  ISETP.NE.U32.AND P2, PT, RZ, c[0x0][0x360], PT ;  /* 0x0000d800ff007a0c */ /* 0x000fc80003f45070 */
[----:B------:R-:W-:-:S13]  /*5eb0*/  ISETP.NE.AND.EX P2, PT, RZ, c[0x0][0x364], PT, P2 ;  /* 0x0000d900ff007a0c */ /* 0x000fda0003f45320 */
[----:B------:R-:W-:-:S04]  /*5ec0*/  @P2 IMAD.MOV.U32 R0, RZ, RZ, 0x4 ;  /* 0x00000004ff002424 */ /* 0x000fc800078e00ff */
[----:B------:R-:W-:-:S05]  /*5ed0*/  @P2 IMAD.WIDE R10, R193, R0, c[0x0][0x360] ;  /* 0x0000d800c10a2625 */ /* 0x000fca00078e0200 */
[----:B------:R-:W2:Y:S01]  /*5ee0*/  @P2 LDG.E R0, [R10.64] ;  /* 0x0000000e0a002981 */ /* 0x000ea2000c1e1900 */
[----:B------:R-:W4:Y:S01]  /*5ef0*/  S2UR UR5, SR_CTAID.X ;  /* 0x00000000000579c3 */ /* 0x000f220000002500 */
[----:B------:R-:W-:Y:S02]  /*5f00*/  MOV R2, 0x1 ;  /* 0x0000000100027802 */ /* 0x000fe40000000f00 */
[----:B------:R-:W1:Y:S04]  /*5f10*/  S2R R4, SR_CTAID.Y ;  /* 0x0000000000047919 */ /* 0x000e680000002600 */
[----:B------:R-:W-:Y:S01]  /*5f20*/  BAR.SYNC.DEFER_BLOCKING 0x1, 0x100 ;  /* 0x0044000000007b1d */ /* 0x000fe20000010000 */
[----:B------:R-:W-:-:S05]  /*5f30*/  ISETP.NE.AND P0, PT, R2, c[0x0][0x338], PT ;  /* 0x0000ce0002007a0c */ /* 0x000fca0003f05270 */
[----:B------:R-:W3:Y:S01]  /*5f40*/  S2R R9, SR_TID.X ;  /* 0x0000000000097919 */ /* 0x000ee20000002100 */
[----:B----4-:R-:W-:-:S04]  /*5f50*/  UIMAD UR5, UR5, 0x3000, URZ ;  /* 0x00003000050578a4 */ /* 0x010fc8000f8e023f */
[----:B------:R-:W-:Y:S01]  /*5f60*/  USHF.R.S32.HI UR4, URZ, 0x1f, UR5 ;  /* 0x0000001f3f047899 */ /* 0x000fe20008011405 */
[----:B--2---:R-:W-:-:S05]  /*5f70*/  @P2 IMAD R3, R193, 0x80, R0 ;  /* 0x00000080c1032824 */ /* 0x004fca00078e0200 */
[----:B------:R-:W-:-:S04]  /*5f80*/  @P2 SHF.R.S32.HI R0, RZ, 0x1f, R3 ;  /* 0x0000001fff002819 */ /* 0x000fc80000011403 */
[----:B------:R-:W-:-:S04]  /*5f90*/  @P2 LEA.HI R0, R0, R3, RZ, 0x7 ;  /* 0x0000000300002211 */ /* 0x000fc800078f38ff */
[----:B-----5:R-:W-:Y:S01]  /*5fa0*/  @P2 SHF.R.S32.HI R6, RZ, 0x7, R0 ;  /* 0x00000007ff062819 */ /* 0x020fe20000011400 */
[----:B-1----:R-:W-:-:S04]  /*5fb0*/  @P0 IMAD.HI.U32 R0, R4, c[0x0][0x33c], RZ ;  /* 0x0000cf0004000a27 */ /* 0x002fc800078e00ff */
[----:B------:R-:W-:Y:S01]  /*5fc0*/  @P2 IMAD R6, R6, 0x3000, RZ ;  /* 0x0000300006062824 */ /* 0x000fe200078e02ff */
[----:B------:R-:W-:Y:S02]  /*5fd0*/  @P0 SHF.R.U32.HI R4, RZ, c[0x0][0x340], R0 ;  /* 0x0000d000ff040a19 */ /* 0x000fe40000011600 */
[----:B---3--:R-:W-:Y:S02]  /*5fe0*/  SHF.R.S32.HI R0, RZ, 0x1f, R9 ;  /* 0x0000001fff007819 */ /* 0x008fe40000011409 */
[----:B------:R-:W-:Y:S02]  /*5ff0*/  @P2 SHF.R.S32.HI R7, RZ, 0x1f, R6 ;  /* 0x0000001fff072819 */ /* 0x000fe40000011406 */
[----:B------:R-:W-:Y:S01]  /*6000*/  @!P2 CS2R R6, SRZ ;  /* 0x000000000006a805 */ /* 0x000fe2000001ff00 */
[----:B------:R-:W-:-:S05]  /*6010*/  SHF.R.S32.HI R5, RZ, 0x1f, R4 ;  /* 0x0000001fff057819 */ /* 0x000fca0000011404 */
[----:B------:R-:W-:Y:S01]  /*6020*/  IADD3 R8, P1, P0, R6, UR5, R9 ;  /* 0x0000000506087c10 */ /* 0x000fe2000f83e009 */
[C---:B------:R-:W-:Y:S02]  /*6030*/  IMAD R3, R5.reuse, c[0x0][0x328], RZ ;  /* 0x0000ca0005037a24 */ /* 0x040fe400078e02ff */
[----:B------:R-:W-:Y:S01]  /*6040*/  IMAD R5, R5, c[0x0][0x300], RZ ;  /* 0x0000c00005057a24 */ /* 0x000fe200078e02ff */
[----:B------:R-:W-:Y:S01]  /*6050*/  IADD3.X R9, R7, UR4, R0, P1, P0 ;  /* 0x0000000407097c10 */ /* 0x000fe20008fe0400 */
[C---:B------:R-:W-:Y:S01]  /*6060*/  IMAD R3, R4.reuse, c[0x0][0x32c], R3 ;  /* 0x0000cb0004037a24 */ /* 0x040fe200078e0203 */
[----:B------:R-:W-:Y:S01]  /*6070*/  SHF.R.S32.HI R0, RZ, 0x1f, R193 ;  /* 0x0000001fff007819 */ /* 0x000fe200000114c1 */
[C---:B------:R-:W-:Y:S01]  /*6080*/  IMAD R2, R4.reuse, c[0x0][0x304], R5 ;  /* 0x0000c10004027a24 */ /* 0x040fe200078e0205 */
[----:B------:R-:W-:Y:S01]  /*6090*/  SEL R193, R193, RZ, !P2 ;  /* 0x000000ffc1c17207 */ /* 0x000fe20005000000 */
[----:B------:R-:W-:Y:S01]  /*60a0*/  IMAD.WIDE.U32 R6, R4, c[0x0][0x328], R8 ;  /* 0x0000ca0004067a25 */ /* 0x000fe200078e0008 */
[----:B------:R-:W-:-:S03]  /*60b0*/  SEL R0, R0, RZ, !P2 ;  /* 0x000000ff00007207 */ /* 0x000fc60005000000 */
[----:B------:R-:W-:-:S04]  /*60c0*/  IMAD.WIDE.U32 R4, R4, c[0x0][0x300], R8 ;  /* 0x0000c00004047a25 */ /* 0x000fc800078e0008 */
[----:B------:R-:W-:Y:S01]  /*60d0*/  IMAD.IADD R7, R7, 0x1, R3 ;  /* 0x0000000107077824 */ /* 0x000fe200078e0203 */
[----:B------:R-:W-:Y:S01]  /*60e0*/  IADD3 R5, R5, R2, RZ ;  /* 0x0000000205057210 */ /* 0x000fe20007ffe0ff */
[----:B------:R-:W-:Y:S02]  /*60f0*/  IMAD R2, R0, c[0x0][0x330], RZ ;  /* 0x0000cc0000027a24 */ /* 0x000fe400078e02ff */
[----:B------:R-:W-:-:S04]  /*6100*/  IMAD.WIDE.U32 R6, R193, c[0x0][0x330], R6 ;  /* 0x0000cc00c1067a25 */ /* 0x000fc800078e0006 */
[----:B------:R-:W-:Y:S01]  /*6110*/  IMAD R2, R193, c[0x0][0x334], R2 ;  /* 0x0000cd00c1027a24 */ /* 0x000fe200078e0202 */
[----:B------:R-:W-:Y:S01]  /*6120*/  LEA R8, P1, R6, c[0x0][0x310], 0x2 ;  /* 0x0000c40006087a11 */ /* 0x000fe200078210ff */
[----:B------:R-:W-:Y:S02]  /*6130*/  IMAD R0, R0, c[0x0][0x308], RZ ;  /* 0x0000c20000007a24 */ /* 0x000fe400078e02ff */
[----:B------:R-:W-:Y:S02]  /*6140*/  IMAD.IADD R3, R7, 0x1, R2 ;  /* 0x0000000107037824 */ /* 0x000fe400078e0202 */
[C---:B------:R-:W-:Y:S02]  /*6150*/  IMAD R0, R193.reuse, c[0x0][0x30c], R0 ;  /* 0x0000c300c1007a24 */ /* 0x040fe400078e0200 */
[----:B------:R-:W-:Y:S01]  /*6160*/  IMAD.WIDE.U32 R4, R193, c[0x0][0x308], R4 ;  /* 0x0000c200c1047a25 */ /* 0x000fe200078e0004 */
[----:B------:R-:W-:-:S04]  /*6170*/  LEA.HI.X R9, R6, c[0x0][0x314], R3, 0x2, P1 ;  /* 0x0000c50006097a11 */ /* 0x000fc800008f1403 */
[----:B------:R-:W-:Y:S01]  /*6180*/  IADD3 R5, R5, R0, RZ ;  /* 0x0000000005057210 */ /* 0x000fe20007ffe0ff */
[----:B------:R-:W-:Y:S01]  /*6190*/  RED.E.ADD.F32.FTZ.RN.STRONG.GPU [R8.64], R36 ;  /* 0x000000240800798e */ /* 0x000fe2000c10e78e */
[----:B------:R-:W-:-:S03]  /*61a0*/  LEA R2, P0, R4, c[0x0][0x2e8], 0x2 ;  /* 0x0000ba0004027a11 */ /* 0x000fc600078010ff */
[----:B------:R-:W-:Y:S01]  /*61b0*/  RED.E.ADD.F32.FTZ.RN.STRONG.GPU [R8.64+0x400], R37 ;  /* 0x000400250800798e */ /* 0x000fe2000c10e78e */
        /* <DEDUP_REMOVED lines=96> */
.L_x_789:
        /* <DEDUP_REMOVED lines=12> */
.L_x_1418:


//--------------------- .text._ZN7cutlass13device_kernelIN5flash19enable_sm80_to_sm89INS1_16FlashAttnBwdSm80INS1_25CollectiveMainloopBwdSm80ILi2ELi2EN4cute5tupleIJNS5_1CILi64EEENS7_ILi128EEENS7_ILi96EEEEEENS_10bfloat16_tEfNS_4arch4Sm80ELb0ELb0ELb1ELb1ELb1ELb0ELb0ELb0ELi2ELi2ELi4ELi2ELb0EEENS1_24CollectiveEpilogueBwdGQAISB_fSE_Li256ELb1ELb1EEENS1_19SingleTileSchedulerILb1ELb0ELb0ELi128EEEEEEEEEvNT_6ParamsE --------------------------
	.section	.text._ZN7cutlass13device_kernelIN5flash19enable_sm80_to_sm89INS1_16FlashAttnBwdSm80INS1_25CollectiveMainloopBwdSm80ILi2ELi2EN4cute5tupleIJNS5_1CILi64EEENS7_ILi128EEENS7_ILi96EEEEEENS_10bfloat16_tEfNS_4arch4Sm80ELb0ELb0ELb1ELb1ELb1ELb0ELb0ELb0ELi2ELi2ELi4ELi2ELb0EEENS1_24CollectiveEpilogueBwdGQAISB_fSE_Li256ELb1ELb1EEENS1_19SingleTileSchedulerILb1ELb0ELb0ELi128EEEEEEEEEvNT_6ParamsE,"ax",@progbits
	.sectioninfo	@"SHI_REGISTERS=255"
	.align	128
.text._ZN7cutlass13device_kernelIN5flash19enable_sm80_to_sm89INS1_16FlashAttnBwdSm80INS1_25CollectiveMainloopBwdSm80ILi2ELi2EN4cute5tupleIJNS5_1CILi64EEENS7_ILi128EEENS7_ILi96EEEEEENS_10bfloat16_tEfNS_4arch4Sm80ELb0ELb0ELb1ELb1ELb1ELb0ELb0ELb0ELi2ELi2ELi4ELi2ELb0EEENS1_24CollectiveEpilogueBwdGQAISB_fSE_Li256ELb1ELb1EEENS1_19SingleTileSchedulerILb1ELb0ELb0ELi128EEEEEEEEEvNT_6ParamsE:
        .type           _ZN7cutlass13device_kernelIN5flash19enable_sm80_to_sm89INS1_16FlashAttnBwdSm80INS1_25CollectiveMainloopBwdSm80ILi2ELi2EN4cute5tupleIJNS5_1CILi64EEENS7_ILi128EEENS7_ILi96EEEEEENS_10bfloat16_tEfNS_4arch4Sm80ELb0ELb0ELb1ELb1ELb1ELb0ELb0ELb0ELi2ELi2ELi4ELi2ELb0EEENS1_24CollectiveEpilogueBwdGQAISB_fSE_Li256ELb1ELb1EEENS1_19SingleTileSchedulerILb1ELb0ELb0ELi128EEEEEEEEEvNT_6ParamsE,@function
        .size           _ZN7cutlass13device_kernelIN5flash19enable_sm80_to_sm89INS1_16FlashAttnBwdSm80INS1_25CollectiveMainloopBwdSm80ILi2ELi2EN4cute5tupleIJNS5_1CILi64EEENS7_ILi128EEENS7_ILi96EEEEEENS_10bfloat16_tEfNS_4arch4Sm80ELb0ELb0ELb1ELb1ELb1ELb0ELb0ELb0ELi2ELi2ELi4ELi2ELb0EEENS1_24CollectiveEpilogueBwdGQAISB_fSE_Li256ELb1ELb1EEENS1_19SingleTileSchedulerILb1ELb0ELb0ELi128EEEEEEEEEvNT_6ParamsE,(.L_x_1419 - _ZN7cutlass13device_kernelIN5flash19enable_sm80_to_sm89INS1_16FlashAttnBwdSm80INS1_25CollectiveMainloopBwdSm80ILi2ELi2EN4cute5tupleIJNS5_1CILi64EEENS7_ILi128EEENS7_ILi96EEEEEENS_10bfloat16_tEfNS_4arch4Sm80ELb0ELb0ELb1ELb1ELb1ELb0ELb0ELb0ELi2ELi2ELi4ELi2ELb0EEENS1_24CollectiveEpilogueBwdGQAISB_fSE_Li256ELb1ELb1EEENS1_19SingleTileSchedulerILb1ELb0ELb0ELi128EEEEEEEEEvNT_6ParamsE)
        .other          _ZN7cutlass13device_kernelIN5flash19enable_sm80_to_sm89INS1_16FlashAttnBwdSm80INS1_25CollectiveMainloopBwdSm80ILi2ELi2EN4cute5tupleIJNS5_1CILi64EEENS7_ILi128EEENS7_ILi96EEEEEENS_10bfloat16_tEfNS_4arch4Sm80ELb0ELb0ELb1ELb1ELb1ELb0ELb0ELb0ELi2ELi2ELi4ELi2ELb0EEENS1_24CollectiveEpilogueBwdGQAISB_fSE_Li256ELb1ELb1EEENS1_19SingleTileSchedulerILb1ELb0ELb0ELi128EEEEEEEEEvNT_6ParamsE,@"STO_CUDA_ENTRY STV_DEFAULT"
_ZN7cutlass13device_kernelIN5flash19enable_sm80_to_sm89INS1_16FlashAttnBwdSm80INS1_25CollectiveMainloopBwdSm80ILi2ELi2EN4cute5tupleIJNS5_1CILi64EEENS7_ILi128EEENS7_ILi96EEEEEENS_10bfloat16_tEfNS_4arch4Sm80ELb0ELb0ELb1ELb1ELb1ELb0ELb0ELb0ELi2ELi2ELi4ELi2ELb0EEENS1_24CollectiveEpilogueBwdGQAISB_fSE_Li256ELb1ELb1EEENS1_19SingleTileSchedulerILb1ELb0ELb0ELi128EEEEEEEEEvNT_6ParamsE:
        /* <DEDUP_REMOVED lines=17> */
.L_x_791:
        /* <DEDUP_REMOVED lines=8> */
.L_x_793:
[----:B------:R-:W-:Y:S02]  /*0190*/  MOV R5, c[0x0][0x3ac] ;  /* 0x0000eb0000057a02 */ /* 0x000fe40000000f00 */
.L_x_792:
[----:B-1----:R-:W-:-:S05]  /*01a0*/  IMAD.SHL.U32 R4, R3, 0x80, RZ ;  /* 0x0000008003047824 */ /* 0x002fca00078e00ff */
[----:B-----5:R-:W-:-:S04]  /*01b0*/  ISETP.GE.AND P0, PT, R4, R5, PT ;  /* 0x000000050400720c */ /* 0x020fc80003f06270 */
[----:B------:R-:W-:Y:S01]  /*01c0*/  SEL R193, R193, 0xffffffff, !P0 ;  /* 0xffffffffc1c17807 */ /* 0x000fe20004000000 */
[----:B------:R-:W-:Y:S05]  /*01d0*/  BRA `(.L_x_794) ;  /* 0x0000011000007947 */ /* 0x000fea0003800000 */
.L_x_790:
[----:B---34-:R-:W-:-:S04]  /*01e0*/  ISETP.NE.U32.AND P0, PT, RZ, c[0x0][0x3c8], PT ;  /* 0x0000f200ff007a0c */ /* 0x018fc80003f05070 */
[----:B------:R-:W-:-:S13]  /*01f0*/  ISETP.NE.AND.EX P0, PT, RZ, c[0x0][0x3cc], PT, P0 ;  /* 0x0000f300ff007a0c */ /* 0x000fda0003f05300 */
[----:B------:R-:W-:Y:S05]  /*0200*/  @!P0 BRA `(.L_x_795) ;  /* 0x0000002000008947 */ /* 0x000fea0003800000 */
[----:B------:R1:W5:Y:S01]  /*0210*/  LDG.E R5, [R4.64] ;  /* 0x0000000e04057981 */ /* 0x000362000c1e1900 */
[----:B------:R-:W-:Y:S05]  /*0220*/  BRA `(.L_x_796) ;  /* 0x0000009000007947 */ /* 0x000fea0003800000 */
.L_x_795:
        /* <DEDUP_REMOVED lines=8> */
.L_x_797:
[----:B------:R-:W-:Y:S02]  /*02b0*/  MOV R5, c[0x0][0x3ac] ;  /* 0x0000eb0000057a02 */ /* 0x000fe40000000f00 */
.L_x_796:
[----:B-1----:R-:W-:-:S05]  /*02c0*/  IMAD.SHL.U32 R4, R3, 0x80, RZ ;  /* 0x0000008003047824 */ /* 0x002fca00078e00ff */
[----:B-----5:R-:W-:-:S04]  /*02d0*/  ISETP.GE.AND P0, PT, R4, R5, PT ;  /* 0x000000050400720c */ /* 0x020fc80003f06270 */
[----:B------:R-:W-:-:S04]  /*02e0*/  SEL R193, R193, 0xffffffff, !P0 ;  /* 0xffffffffc1c17807 */ /* 0x000fc80004000000 */
.L_x_794:
        /* <DEDUP_REMOVED lines=36> */
.L_x_798:
[----:B------:R-:W-:-:S04]  /*0530*/  ISETP.NE.U32.AND P0, PT, RZ, c[0x0][0x2e0], PT ;  /* 0x0000b800ff007a0c */ /* 0x000fc80003f05070 */
[----:B------:R-:W-:-:S13]  /*0540*/  ISETP.NE.AND.EX P0, PT, RZ, c[0x0][0x2e4], PT, P0 ;  /* 0x0000b900ff007a0c */ /* 0x000fda0003f05300 */
[----:B------:R-:W-:Y:S05]  /*0550*/  @!P0 BRA `(.L_x_799) ;  /* 0x0000003000008947 */ /* 0x000fea0003800000 */
[----:B------:R-:W-:-:S06]  /*0560*/  IMAD.WIDE R6, R193, R12, c[0x0][0x2e0] ;  /* 0x0000b800c1067625 */ /* 0x000fcc00078e020c */
[----:B------:R3:W5:Y:S01]  /*0570*/  LDG.E R6, [R6.64] ;  /* 0x0000000e06067981 */ /* 0x000762000c1e1900 */
[----:B------:R-:W-:Y:S05]  /*0580*/  BRA `(.L_x_800) ;  /* 0x0000004000007947 */ /* 0x000fea0003800000 */
.L_x_799:
[----:B------:R-:W-:Y:S05]  /*0590*/  @!P3 BRA `(.L_x_800) ;  /* 0x000000300000b947 */ /* 0x000fea0003800000 */
[----:B------:R-:W3:Y:S04]  /*05a0*/  LDG.E R6, [R14.64] ;  /* 0x0000000e0e067981 */ /* 0x000ee8000c1e1900 */
[----:B------:R-:W3:Y:S02]  /*05b0*/  LDG.E R5, [R14.64+0x4] ;  /* 0x0000040e0e057981 */ /* 0x000ee4000c1e1900 */
[----:B---3--:R-:W-:Y:S02]  /*05c0*/  IADD3 R6, -R6, R5, RZ ;  /* 0x0000000506067210 */ /* 0x008fe40007ffe1ff */
.L_x_800:
        /* <DEDUP_REMOVED lines=410> */
.L_x_803:
[----:B------:R-:W-:Y:S05]  /*1f70*/  BSYNC B0 ;  /* 0x0000000000007941 */ /* 0x000fea0003800000 */
.L_x_802:
        /* <DEDUP_REMOVED lines=78> */
.L_x_806:
        /* <DEDUP_REMOVED lines=202> */
.L_x_804:
        /* <DEDUP_REMOVED lines=488> */
.L_x_805:
        /* <DEDUP_REMOVED lines=239> */
.L_x_801:
[----:B------:R-:W-:Y:S05]  /*5e70*/  @P1 EXIT ;  /* 0x000000000000194d */ /* 0x000fea0003800000 */
[----:B------:R-:W-:-:S04]  /*5e80*/  ISETP.NE.U32.AND P1, PT, RZ, c[0x0][0x360], PT ;  /* 0x0000d800ff007a0c */ /* 0x000fc80003f25070 */
[----:B------:R-:W-:-:S13]  /*5e90*/  ISETP.NE.AND.EX P1, PT, RZ, c[0x0][0x364], PT, P1 ;  /* 0x0000d900ff007a0c */ /* 0x000fda0003f25310 */
[----:B------:R-:W-:-:S04]  /*5ea0*/  @P1 IMAD.MOV.U32 R0, RZ, RZ, 0x4 ;  /* 0x00000004ff001424 */ /* 0x000fc800078e00ff */
[----:B---3-5:R-:W-:-:S06]  /*5eb0*/  @P1 IMAD.WIDE R6, R193, R0, c[0x0][0x360] ;  /* 0x0000d800c1061625 */ /* 0x028fcc00078e0200 */
[----:B------:R2:W3:Y:S01]  /*5ec0*/  @P1 LDG.E R6, [R6.64] ;  /* 0x0000000e06061981 */ /* 0x0004e2000c1e1900 */
[----:B------:R-:W4:Y:S01]  /*5ed0*/  S2UR UR6, SR_CTAID.X ;  /* 0x00000000000679c3 */ /* 0x000f220000002500 */
[----:B------:R-:W-:Y:S01]  /*5ee0*/  IMAD.MOV.U32 R0, RZ, RZ, 0x1 ;  /* 0x00000001ff007424 */ /* 0x000fe200078e00ff */
[----:B------:R-:W-:Y:S01]  /*5ef0*/  ULDC UR5, c[0x0][0x358] ;  /* 0x0000d60000057ab9 */ /* 0x000fe20000000800 */
[----:B------:R-:W1:Y:S01]  /*5f00*/  S2R R3, SR_CTAID.Y ;  /* 0x0000000000037919 */ /* 0x000e620000002600 */
[----:B------:R-:W-:Y:S01]  /*5f10*/  ULDC UR4, c[0x0][0x2f4] ;  /* 0x0000bd0000047ab9 */ /* 0x000fe20000000800 */
[----:B------:R-:W-:Y:S02]  /*5f20*/  IMAD R4, R193, c[0x0][0x2f4], RZ ;  /* 0x0000bd00c1047a24 */ /* 0x000fe400078e02ff */
[----:B------:R-:W-:Y:S01]  /*5f30*/  BAR.SYNC.DEFER_BLOCKING 0x1, 0x100 ;  /* 0x0044000000007b1d */ /* 0x000fe20000010000 */
[----:B------:R-:W-:Y:S02]  /*5f40*/  ISETP.NE.AND P0, PT, R0, c[0x0][0x338], PT ;  /* 0x0000ce0000007a0c */ /* 0x000fe40003f05270 */
[----:B------:R-:W-:-:S03]  /*5f50*/  SHF.R.S32.HI R5, RZ, 0x1f, R4 ;  /* 0x0000001fff057819 */ /* 0x000fc60000011404 */
[----:B------:R-:W3:Y:S01]  /*5f60*/  S2R R2, SR_TID.X ;  /* 0x0000000000027919 */ /* 0x000ee20000002100 */
[----:B------:R-:W-:Y:S01]  /*5f70*/  BSSY B0, `(.L_x_807) ;  /* 0x0000021000007945 */ /* 0x000fe20003800000 */
[----:B----4-:R-:W-:-:S06]  /*5f80*/  UIMAD UR5, UR6, UR5, URZ ;  /* 0x00000005060572a4 */ /* 0x010fcc000f8e023f */
[----:B-1----:R-:W-:Y:S01]  /*5f90*/  @P0 IMAD.HI.U32 R0, R3, c[0x0][0x33c], RZ ;  /* 0x0000cf0003000a27 */ /* 0x002fe200078e00ff */
[----:B------:R-:W-:-:S03]  /*5fa0*/  UIMAD UR5, UR5, UR4, URZ ;  /* 0x00000004050572a4 */ /* 0x000fc6000f8e023f */
[----:B--2---:R-:W-:Y:S01]  /*5fb0*/  IMAD.MOV.U32 R7, RZ, RZ, R3 ;  /* 0x000000ffff077224 */ /* 0x004fe200078e0003 */
[----:B------:R-:W-:Y:S01]  /*5fc0*/  @P0 SHF.R.U32.HI R7, RZ, c[0x0][0x340], R0 ;  /* 0x0000d000ff070a19 */ /* 0x000fe20000011600 */
[----:B------:R-:W-:Y:S01]  /*5fd0*/  USHF.R.S32.HI UR4, URZ, 0x1f, UR5 ;  /* 0x0000001f3f047899 */ /* 0x000fe20008011405 */
[----:B------:R-:W-:Y:S02]  /*5fe0*/  SHF.R.S32.HI R0, RZ, 0x1f, R193 ;  /* 0x0000001fff007819 */ /* 0x000fe400000114c1 */
[--C-:B------:R-:W-:Y:S01]  /*5ff0*/  IADD3 R4, P2, P0, R4, UR5, R7.reuse ;  /* 0x0000000504047c10 */ /* 0x100fe2000f85e007 */
[----:B------:R-:W-:Y:S01]  /*6000*/  IMAD.MOV R8, RZ, RZ, -R7 ;  /* 0x000000ffff087224 */ /* 0x000fe200078e0a07 */
[----:B------:R-:W-:-:S03]  /*6010*/  SEL R0, R0, RZ, !P1 ;  /* 0x000000ff00007207 */ /* 0x000fc60004800000 */
[----:B------:R-:W-:Y:S02]  /*6020*/  IMAD R8, R8, c[0x0][0x338], R3 ;  /* 0x0000ce0008087a24 */ /* 0x000fe400078e0203 */
[C---:B---3--:R-:W-:Y:S01]  /*6030*/  @P1 IMAD R9, R193.reuse, 0x80, R6 ;  /* 0x00000080c1091824 */ /* 0x048fe200078e0206 */
[----:B------:R-:W-:Y:S02]  /*6040*/  SHF.R.S32.HI R6, RZ, 0x1f, R7 ;  /* 0x0000001fff067819 */ /* 0x000fe40000011407 */
[----:B------:R-:W-:Y:S02]  /*6050*/  SEL R193, R193, RZ, !P1 ;  /* 0x000000ffc1c17207 */ /* 0x000fe40004800000 */
[----:B------:R-:W-:Y:S02]  /*6060*/  @P1 SHF.R.S32.HI R10, RZ, 0x1f, R9 ;  /* 0x0000001fff0a1819 */ /* 0x000fe40000011409 */
[----:B------:R-:W-:Y:S02]  /*6070*/  IADD3.X R5, R5, UR4, R6, P2, P0 ;  /* 0x0000000405057c10 */ /* 0x000fe400097e0406 */
[----:B------:R-:W-:-:S02]  /*6080*/  @P1 LEA.HI R10, R10, R9, RZ, 0x7 ;  /* 0x000000090a0a1211 */ /* 0x000fc400078f38ff */
[----:B------:R-:W-:Y:S02]  /*6090*/  ISETP.NE.AND P2, PT, R2, RZ, PT ;  /* 0x000000ff0200720c */ /* 0x000fe40003f45270 */
[----:B------:R-:W-:Y:S02]  /*60a0*/  @P1 SHF.R.S32.HI R10, RZ, 0x7, R10 ;  /* 0x00000007ff0a1819 */ /* 0x000fe4000001140a */
[C---:B------:R-:W-:Y:S01]  /*60b0*/  SHF.L.U64.HI R5, R4.reuse, 0x2, R5 ;  /* 0x0000000204057819 */ /* 0x040fe20000010205 */
[----:B------:R-:W-:Y:S02]  /*60c0*/  IMAD.SHL.U32 R4, R4, 0x4, RZ ;  /* 0x0000000404047824 */ /* 0x000fe400078e00ff */
[----:B------:R-:W-:-:S03]  /*60d0*/  @P1 IMAD R10, R10, 0x3000, RZ ;  /* 0x000030000a0a1824 */ /* 0x000fc600078e02ff */
[----:B------:R-:W-:Y:S02]  /*60e0*/  IADD3 R12, P0, R4, c[0x0][0x350], RZ ;  /* 0x0000d400040c7a10 */ /* 0x000fe40007f1e0ff */
[----:B------:R-:W-:Y:S02]  /*60f0*/  @P1 SHF.R.S32.HI R11, RZ, 0x1f, R10 ;  /* 0x0000001fff0b1819 */ /* 0x000fe4000001140a */
[----:B------:R-:W-:Y:S01]  /*6100*/  IADD3.X R13, R5, c[0x0][0x354], RZ, P0, !PT ;  /* 0x0000d500050d7a10 */ /* 0x000fe200007fe4ff */
[----:B------:R-:W-:Y:S01]  /*6110*/  @!P1 CS2R R10, SRZ ;  /* 0x00000000000a9805 */ /* 0x000fe2000001ff00 */
[----:B------:R-:W-:Y:S05]  /*6120*/  @P2 BRA `(.L_x_808) ;  /* 0x0000005000002947 */ /* 0x000fea0003800000 */
.L_x_809:
[----:B------:R-:W2:Y:S01]  /*6130*/  LDG.E.STRONG.GPU R3, [R12.64] ;  /* 0x0000000e0c037981 */ /* 0x000ea2000c1ef900 */
[----:B------:R-:W-:Y:S01]  /*6140*/  YIELD ;  /* 0x0000000000007946 */ /* 0x000fe20003800000 */
[----:B--2---:R-:W-:Y:S01]  /*6150*/  ISETP.NE.AND P0, PT, R3, R8, PT ;  /* 0x000000080300720c */ /* 0x004fe20003f05270 */
[----:B------:R-:W-:-:S12]  /*6160*/  CCTL.IVALL ;  /* 0x00000000ff00798f */ /* 0x000fd80002000000 */
[----:B------:R-:W-:Y:S05]  /*6170*/  @P0 BRA `(.L_x_809) ;  /* 0xffffffb000000947 */ /* 0x000fea000383ffff */
.L_x_808:
[----:B------:R-:W-:Y:S05]  /*6180*/  BSYNC B0 ;  /* 0x0000000000007941 */ /* 0x000fea0003800000 */
.L_x_807:
[----:B------:R-:W-:Y:S01]  /*6190*/  MOV R9, 0xffffffff ;  /* 0xffffffff00097802 */ /* 0x000fe20000000f00 */
[----:B------:R-:W-:Y:S05]  /*61a0*/  BRA.CONV ~URZ, `(.L_x_810) ;  /* 0x000000237f007947 */ /* 0x000fea000b800000 */
[----:B------:R-:W-:Y:S02]  /*61b0*/  MOV R14, 0x61d0 ;  /* 0x000061d0000e7802 */ /* 0x000fe40000000f00 */
[----:B------:R-:W-:Y:S05]  /*61c0*/  CALL.REL.NOINC `($__internal_7_$__cuda_sm70_warpsync) ;  /* 0x00000a9000007944 */ /* 0x000fea0003c00000 */
.L_x_810:
[----:B------:R-:W-:Y:S01]  /*61d0*/  UIMAD UR5, UR6, 0x3000, URZ ;  /* 0x00003000060578a4 */ /* 0x000fe2000f8e023f */
[----:B------:R-:W-:Y:S01]  /*61e0*/  SHF.R.S32.HI R3, RZ, 0x1f, R2 ;  /* 0x0000001fff037819 */ /* 0x000fe20000011402 */
[----:B------:R-:W-:-:S06]  /*61f0*/  NOP ;  /* 0x0000000000007918 */ /* 0x000fcc0000000000 */
[----:B------:R-:W-:Y:S01]  /*6200*/  USHF.R.S32.HI UR4, URZ, 0x1f, UR5 ;  /* 0x0000001f3f047899 */ /* 0x000fe20008011405 */
[----:B------:R-:W-:Y:S01]  /*6210*/  IADD3 R10, P1, P0, R10, UR5, R2 ;  /* 0x000000050a0a7c10 */ /* 0x000fe2000f83e002 */
[----:B------:R-:W-:-:S04]  /*6220*/  IMAD R2, R6, c[0x0][0x328], RZ ;  /* 0x0000ca0006027a24 */ /* 0x000fc800078e02ff */
[----:B------:R-:W-:Y:S01]  /*6230*/  IADD3.X R11, R11, UR4, R3, P1, P0 ;  /* 0x000000040b0b7c10 */ /* 0x000fe20008fe0403 */
[C---:B------:R-:W-:Y:S02]  /*6240*/  IMAD R3, R7.reuse, c[0x0][0x32c], R2 ;  /* 0x0000cb0007037a24 */ /* 0x040fe400078e0202 */
[----:B------:R-:W-:Y:S02]  /*6250*/  IMAD R2, R0, c[0x0][0x330], RZ ;  /* 0x0000cc0000027a24 */ /* 0x000fe400078e02ff */
[----:B------:R-:W-:-:S04]  /*6260*/  IMAD.WIDE.U32 R14, R7, c[0x0][0x328], R10 ;  /* 0x0000ca00070e7a25 */ /* 0x000fc800078e000a */
[----:B------:R-:W-:Y:S01]  /*6270*/  IMAD R2, R193, c[0x0][0x334], R2 ;  /* 0x0000cd00c1027a24 */ /* 0x000fe200078e0202 */
[----:B------:R-:W-:-:S05]  /*6280*/  IADD3 R15, R15, R3, RZ ;  /* 0x000000030f0f7210 */ /* 0x000fca0007ffe0ff */
        /* <DEDUP_REMOVED lines=54> */
[----:B-1----:R-:W-:Y:S05]  /*65f0*/  CALL.REL.NOINC `($__internal_7_$__cuda_sm70_warpsync) ;  /* 0x0000066000007944 */ /* 0x002fea0003c00000 */
.L_x_811:
        /* <DEDUP_REMOVED lines=12> */
.L_x_813:
[----:B------:R-:W-:Y:S05]  /*66c0*/  BSYNC B0 ;  /* 0x0000000000007941 */ /* 0x000fea0003800000 */
.L_x_812:
[----:B------:R-:W-:Y:S01]  /*66d0*/  IADD3 R4, P0, R4, c[0x0][0x348], RZ ;  /* 0x0000d20004047a10 */ /* 0x000fe20007f1e0ff */
[----:B------:R-:W-:Y:S03]  /*66e0*/  BSSY B0, `(.L_x_814) ;  /* 0x0000008000007945 */ /* 0x000fe60003800000 */
[----:B------:R-:W-:Y:S01]  /*66f0*/  IADD3.X R5, R5, c[0x0][0x34c], RZ, P0, !PT ;  /* 0x0000d30005057a10 */ /* 0x000fe200007fe4ff */
[----:B------:R-:W-:Y:S05]  /*6700*/  @P2 BRA `(.L_x_815) ;  /* 0x0000005000002947 */ /* 0x000fea0003800000 */
.L_x_816:
[----:B--2---:R-:W2:Y:S01]  /*6710*/  LDG.E.STRONG.GPU R3, [R4.64] ;  /* 0x0000000e04037981 */ /* 0x004ea2000c1ef900 */
[----:B------:R-:W-:Y:S01]  /*6720*/  YIELD ;  /* 0x0000000000007946 */ /* 0x000fe20003800000 */
[----:B--2---:R-:W-:Y:S01]  /*6730*/  ISETP.NE.AND P0, PT, R3, R8, PT ;  /* 0x000000080300720c */ /* 0x004fe20003f05270 */
[----:B------:R-:W-:-:S12]  /*6740*/  CCTL.IVALL ;  /* 0x00000000ff00798f */ /* 0x000fd80002000000 */
[----:B------:R-:W-:Y:S05]  /*6750*/  @P0 BRA `(.L_x_816) ;  /* 0xffffffb000000947 */ /* 0x000fea000383ffff */
.L_x_815:
[----:B------:R-:W-:Y:S05]  /*6760*/  BSYNC B0 ;  /* 0x0000000000007941 */ /* 0x000fea0003800000 */
.L_x_814:
[----:B------:R-:W-:Y:S05]  /*6770*/  BRA.CONV ~URZ, `(.L_x_817) ;  /* 0x000000237f007947 */ /* 0x000fea000b800000 */
[----:B------:R-:W-:Y:S02]  /*6780*/  MOV R14, 0x67a0 ;  /* 0x000067a0000e7802 */ /* 0x000fe40000000f00 */
[----:B-12---:R-:W-:Y:S05]  /*6790*/  CALL.REL.NOINC `($__internal_7_$__cuda_sm70_warpsync) ;  /* 0x000004c000007944 */ /* 0x006fea0003c00000 */
.L_x_817:
[----:B------:R-:W-:Y:S01]  /*67a0*/  MOV R2, R10 ;  /* 0x0000000a00027202 */ /* 0x000fe20000000f00 */
[----:B------:R-:W-:Y:S01]  /*67b0*/  IMAD R6, R6, c[0x0][0x300], RZ ;  /* 0x0000c00006067a24 */ /* 0x000fe200078e02ff */
[----:B--2---:R-:W-:Y:S01]  /*67c0*/  MOV R3, R11 ;  /* 0x0000000b00037202 */ /* 0x004fe20000000f00 */
[----:B------:R-:W-:Y:S01]  /*67d0*/  IMAD R0, R0, c[0x0][0x308], RZ ;  /* 0x0000c20000007a24 */ /* 0x000fe200078e02ff */
[----:B------:R-:W-:-:S06]  /*67e0*/  NOP ;  /* 0x0000000000007918 */ /* 0x000fcc0000000000 */
[----:B------:R-:W-:-:S04]  /*67f0*/  IMAD.WIDE.U32 R2, R7, c[0x0][0x300], R2 ;  /* 0x0000c00007027a25 */ /* 0x000fc800078e0002 */
[----:B------:R-:W-:Y:S02]  /*6800*/  IMAD R6, R7, c[0x0][0x304], R6 ;  /* 0x0000c10007067a24 */ /* 0x000fe400078e0206 */
[----:B------:R-:W-:-:S03]  /*6810*/  IMAD R0, R193, c[0x0][0x30c], R0 ;  /* 0x0000c300c1007a24 */ /* 0x000fc600078e0200 */
        /* <DEDUP_REMOVED lines=55> */
[----:B-12---:R-:W-:Y:S05]  /*6b90*/  CALL.REL.NOINC `($__internal_7_$__cuda_sm70_warpsync) ;  /* 0x000000c000007944 */ /* 0x006fea0003c00000 */
.L_x_818:
        /* <DEDUP_REMOVED lines=12> */
        .weak           $__internal_7_$__cuda_sm70_warpsync
        .type           $__internal_7_$__cuda_sm70_warpsync,@function
        .size           $__internal_7_$__cuda_sm70_warpsync,(.L_x_1419 - $__internal_7_$__cuda_sm70_warpsync)
$__internal_7_$__cuda_sm70_warpsync:
[----:B------:R-:W-:Y:S01]  /*6c60*/  MOV R15, 0x0 ;  /* 0x00000000000f7802 */ /* 0x000fe20000000f00 */
[----:B------:R-:W-:Y:S04]  /*6c70*/  WARPSYNC R9 ;  /* 0x0000000900007348 */ /* 0x000fe80003800000 */
[----:B------:R-:W-:Y:S05]  /*6c80*/  RET.REL.NODEC R14 `(_ZN7cutlass13device_kernelIN5flash19enable_sm80_to_sm89INS1_16FlashAttnBwdSm80INS1_25CollectiveMainloopBwdSm80ILi2ELi2EN4cute5tupleIJNS5_1CILi64EEENS7_ILi128EEENS7_ILi96EEEEEENS_10bfloat16_tEfNS_4arch4Sm80ELb0ELb0ELb1ELb1ELb1ELb0ELb0ELb0ELi2ELi2ELi4ELi2ELb0EEENS1_24CollectiveEpilogueBwdGQAISB_fSE_Li256ELb1ELb1EEENS1_19SingleTileSchedulerILb1ELb0ELb0ELi128EEEEEEEEEvNT_6ParamsE) ;  /* 0xffff93700e007950 */ /* 0x000fea0003c3ffff */
.L_x_819:
        /* <DEDUP_REMOVED lines=15> */
.L_x_1419:


//--------------------- .text._ZN7cutlass13device_kernelIN5flash19enable_sm80_to_sm89INS1_16FlashAttnBwdSm80INS1_25CollectiveMainloopBwdSm80ILi2ELi2EN4cute5tupleIJNS5_1CILi64EEENS7_ILi128EEENS7_ILi96EEEEEENS_10bfloat16_tEfNS_4arch4Sm80ELb0ELb1ELb1ELb0ELb0ELb0ELb0ELb0ELi2ELi2ELi4ELi2ELb0EEENS1_21CollectiveEpilogueBwdISB_SC_SE_Li256ELb0ELb0ELi2EEENS1_19SingleTileSchedulerILb0ELb0ELb0ELi128EEEEEEEEEvNT_6ParamsE --------------------------
	.section	.text._ZN7cutlass13device_kernelIN5flash19enable_sm80_to_sm89INS1_16FlashAttnBwdSm80INS1_25CollectiveMainloopBwdSm80ILi2ELi2EN4cute5tupleIJNS5_1CILi64EEENS7_ILi128EEENS7_ILi96EEEEEENS_10bfloat16_tEfNS_4arch4Sm80ELb0ELb1ELb1ELb0ELb0ELb0ELb0ELb0ELi2ELi2ELi4ELi2ELb0EEENS1_21CollectiveEpilogueBwdISB_SC_SE_Li256ELb0ELb0ELi2EEENS1_19SingleTileSchedulerILb0ELb0ELb0ELi128EEEEEEEEEvNT_6ParamsE,"ax",@progbits
	.sectioninfo	@"SHI_REGISTERS=255"
	.align	128
.text._ZN7cutlass13device_kernelIN5flash19enable_sm80_to_sm89INS1_16FlashAttnBwdSm80INS1_25CollectiveMainloopBwdSm80ILi2ELi2EN4cute5tupleIJNS5_1CILi64EEENS7_ILi128EEENS7_ILi96EEEEEENS_10bfloat16_tEfNS_4arch4Sm80ELb0ELb1ELb1ELb0ELb0ELb0ELb0ELb0ELi2ELi2ELi4ELi2ELb0EEENS1_21CollectiveEpilogueBwdISB_SC_SE_Li256ELb0ELb0ELi2EEENS1_19SingleTileSchedulerILb0ELb0ELb0ELi128EEEEEEEEEvNT_6ParamsE:
        .type           _ZN7cutlass13device_kernelIN5flash19enable_sm80_to_sm89INS1_16FlashAttnBwdSm80INS1_25CollectiveMainloopBwdSm80ILi2ELi2EN4cute5tupleIJNS5_1CILi64EEENS7_ILi128EEENS7_ILi96EEEEEENS_10bfloat16_tEfNS_4arch4Sm80ELb0ELb1ELb1ELb0ELb0ELb0ELb0ELb0ELi2ELi2ELi4ELi2ELb0EEENS1_21CollectiveEpilogueBwdISB_SC_SE_Li256ELb0ELb0ELi2EEENS1_19SingleTileSchedulerILb0ELb0ELb0ELi128EEEEEEEEEvNT_6ParamsE,@function
        .size           _ZN7cutlass13device_kernelIN5flash19enable_sm80_to_sm89INS1_16FlashAttnBwdSm80INS1_25CollectiveMainloopBwdSm80ILi2ELi2EN4cute5tupleIJNS5_1CILi64EEENS7_ILi128EEENS7_ILi96EEEEEENS_10bfloat16_tEfNS_4arch4Sm80ELb0ELb1ELb1ELb0ELb0ELb0ELb0ELb0ELi2ELi2ELi4ELi2ELb0EEENS1_21CollectiveEpilogueBwdISB_SC_SE_Li256ELb0ELb0ELi2EEENS1_19SingleTileSchedulerILb0ELb0ELb0ELi128EEEEEEEEEvNT_6ParamsE,(.L_x_1421 - _ZN7cutlass13device_kernelIN5flash19enable_sm80_to_sm89INS1_16FlashAttnBwdSm80INS1_25CollectiveMainloopBwdSm80ILi2ELi2EN4cute5tupleIJNS5_1CILi64EEENS7_ILi128EEENS7_ILi96EEEEEENS_10bfloat16_tEfNS_4arch4Sm80ELb0ELb1ELb1ELb0ELb0ELb0ELb0ELb0ELi2ELi2ELi4ELi2ELb0EEENS1_21CollectiveEpilogueBwdISB_SC_SE_Li256ELb0ELb0ELi2EEENS1_19SingleTileSchedulerILb0ELb0ELb0ELi128EEEEEEEEEvNT_6ParamsE)
        .other          _ZN7cutlass13device_kernelIN5flash19enable_sm80_to_sm89INS1_16FlashAttnBwdSm80INS1_25CollectiveMainloopBwdSm80ILi2ELi2EN4cute5tupleIJNS5_1CILi64EEENS7_ILi128EEENS7_ILi96EEEEEENS_10bfloat16_tEfNS_4arch4Sm80ELb0ELb1ELb1ELb0ELb0ELb0ELb0ELb0ELi2ELi2ELi4ELi2ELb0EEENS1_21CollectiveEpilogueBwdISB_SC_SE_Li256ELb0ELb0ELi2EEENS1_19SingleTileSchedulerILb0ELb0ELb0ELi128EEEEEEEEEvNT_6ParamsE,@"STO_CUDA_ENTRY STV_DEFAULT"
_ZN7cutlass13device_kernelIN5flash19enable_sm80_to_sm89INS1_16FlashAttnBwdSm80INS1_25CollectiveMainloopBwdSm80ILi2ELi2EN4cute5tupleIJNS5_1CILi64EEENS7_ILi128EEENS7_ILi96EEEEEENS_10bfloat16_tEfNS_4arch4Sm80ELb0ELb1ELb1ELb0ELb0ELb0ELb0ELb0ELi2ELi2ELi4ELi2ELb0EEENS1_21CollectiveEpilogueBwdISB_SC_SE_Li256ELb0ELb0ELi2EEENS1_19SingleTileSchedulerILb0ELb0ELb0ELi128EEEEEEEEEvNT_6ParamsE:
[----:B------:R-:W-:Y:S02]  /*0000*/  MOV R1, c[0x0][0x28] ;  /* 0x00000a0000017a02 */ /* 0x000fe40000000f00 */
[----:B------:R-:W1:Y:S02]  /*0010*/  S2UR UR9, SR_CTAID.Z ;  /* 0x00000000000979c3 */ /* 0x000e640000002700 */
[----:B-1----:R-:W-:-:S13]  /*0020*/  ISETP.LE.AND P0, PT, RZ, UR9, PT ;  /* 0x00000009ff007c0c */ /* 0x002fda000bf03270 */
[----:B------:R-:W-:Y:S05]  /*0030*/  @!P0 EXIT ;  /* 0x000000000000894d */ /* 0x000fea0003800000 */
[----:B------:R-:W1:Y:S01]  /*0040*/  S2UR UR8, SR_CTAID.X ;  /* 0x00000000000879c3 */ /* 0x000e620000002500 */
[----:B------:R-:W2:Y:S01]  /*0050*/  S2R R8, SR_TID.X ;  /* 0x0000000000087919 */ /* 0x000ea20000002100 */
[----:B------:R-:W-:Y:S02]  /*0060*/  ULDC UR5, c[0x0][0x168] ;  /* 0x00005a0000057ab9 */ /* 0x000fe40000000800 */
[----:B------:R-:W-:Y:S01]  /*0070*/  UIADD3 UR5, UR5, 0x3f, URZ ;  /* 0x0000003f05057890 */ /* 0x000fe2000fffe03f */
[----:B------:R-:W3:Y:S03]  /*0080*/  S2R R7, SR_CTAID.Y ;  /* 0x0000000000077919 */ /* 0x000ee60000002600 */
[----:B------:R-:W-:-:S04]  /*0090*/  USHF.R.S32.HI UR4, URZ, 0x1f, UR5 ;  /* 0x0000001f3f047899 */ /* 0x000fc80008011405 */
[----:B------:R-:W-:-:S04]  /*00a0*/  ULEA.HI UR4, UR4, UR5, URZ, 0x6 ;  /* 0x0000000504047291 */ /* 0x000fc8000f8f303f */
[----:B------:R-:W-:Y:S01]  /*00b0*/  USHF.R.S32.HI UR12, URZ, 0x6, UR4 ;  /* 0x000000063f0c7899 */ /* 0x000fe20008011404 */
[----:B-1----:R-:W-:-:S13]  /*00c0*/  ISETP.LE.AND P0, PT, RZ, UR8, PT ;  /* 0x00000008ff007c0c */ /* 0x002fda000bf03270 */
[----:B------:R-:W-:Y:S05]  /*00d0*/  @!P0 BRA `(.L_x_820) ;  /* 0x000000c000008947 */ /* 0x000fea0003800000 */
[----:B--23--:R-:W-:Y:S02]  /*00e0*/  ULDC UR4, c[0x0][0x168] ;  /* 0x00005a0000047ab9 */ /* 0x00cfe40000000800 */
        /* <DEDUP_REMOVED lines=11> */
.L_x_820:
[----:B--23--:R-:W-:Y:S01]  /*01a0*/  USHF.L.U32 UR11, UR8, 0x7, URZ ;  /* 0x00000007080b7899 */ /* 0x00cfe2000800063f */
        /* <DEDUP_REMOVED lines=30> */
[----:B------:R-:W1:Y:S01]  /*0390*/  R2UR UR10, R0 ;  /* 0x00000000000a73c2 */ /* 0x000e6200000e0000 */
        /* <DEDUP_REMOVED lines=23> */
[----:B-1----:R-:W-:Y:S01]  /*0510*/  USHF.R.S32.HI UR10, URZ, 0x6, UR10 ;  /* 0x000000063f0a7899 */ /* 0x002fe2000801140a */
        /* <DEDUP_REMOVED lines=10> */
[----:B------:R-:W-:Y:S01]  /*05c0*/  IMAD.MOV.U32 R0, RZ, RZ, c[0x0][0x248] ;  /* 0x00009200ff007624 */ /* 0x000fe200078e00ff */
[----:B------:R-:W-:Y:S01]  /*05d0*/  ULDC.64 UR6, c[0x0][0x278] ;  /* 0x00009e0000067ab9 */ /* 0x000fe20000000a00 */
[----:B------:R-:W-:Y:S01]  /*05e0*/  IMAD.SHL.U32 R202, R8, 0x4, RZ ;  /* 0x0000000408ca7824 */ /* 0x000fe200078e00ff */
[----:B------:R-:W-:Y:S01]  /*05f0*/  SHF.R.S32.HI R6, RZ, 0x1f, R7 ;  /* 0x0000001fff067819 */ /* 0x000fe20000011407 */
[----:B------:R-:W-:Y:S01]  /*0600*/  UIMAD.WIDE.U32 UR18, UR9, UR6, URZ ;  /* 0x00000006091272a5 */ /* 0x000fe2000f8e003f */
[----:B------:R-:W-:Y:S01]  /*0610*/  ISETP.NE.AND P0, PT, R0, 0x1, PT ;  /* 0x000000010000780c */ /* 0x000fe20003f05270 */
[----:B------:R-:W-:Y:S01]  /*0620*/  USHF.R.S32.HI UR14, URZ, 0x1f, UR9 ;  /* 0x0000001f3f0e7899 */ /* 0x000fe20008011409 */
[----:B------:R-:W-:Y:S01]  /*0630*/  SHF.R.S32.HI R203, RZ, 0x1f, R202 ;  /* 0x0000001fffcb7819 */ /* 0x000fe200000114ca */
[----:B------:R-:W-:Y:S01]  /*0640*/  IMAD R0, R6, c[0x0][0x270], RZ ;  /* 0x00009c0006007a24 */ /* 0x000fe200078e02ff */
[----:B------:R-:W-:Y:S01]  /*0650*/  SHF.R.S32.HI R27, RZ, 0x1f, R8 ;  /* 0x0000001fff1b7819 */ /* 0x000fe20000011408 */
[----:B------:R-:W-:Y:S01]  /*0660*/  ULDC.64 UR4, c[0x0][0x290] ;  /* 0x0000a40000047ab9 */ /* 0x000fe20000000a00 */
[----:B------:R-:W-:Y:S01]  /*0670*/  IMAD.U32 R10, RZ, RZ, UR18 ;  /* 0x00000012ff0a7e24 */ /* 0x000fe2000f8e00ff */
[----:B------:R-:W-:Y:S01]  /*0680*/  USHF.L.U32 UR13, UR10, 0x6, URZ ;  /* 0x000000060a0d7899 */ /* 0x000fe2000800063f */
[----:B------:R-:W-:Y:S01]  /*0690*/  IMAD.WIDE.U32 R4, R7, c[0x0][0x270], R202 ;  /* 0x00009c0007047a25 */ /* 0x000fe200078e00ca */
[CC--:B------:R-:W-:Y:S01]  /*06a0*/  LEA.HI R23, R27.reuse, R8.reuse, RZ, 0x2 ;  /* 0x000000081b177211 */ /* 0x0c0fe200078f10ff */
[----:B------:R-:W-:Y:S01]  /*06b0*/  UIMAD UR15, UR14, UR4, URZ ;  /* 0x000000040e0f72a4 */ /* 0x000fe2000f8e023f */
[-C--:B------:R-:W-:Y:S01]  /*06c0*/  LEA.HI R22, R27, R8.reuse, RZ, 0x3 ;  /* 0x000000081b167211 */ /* 0x080fe200078f18ff */
[C---:B------:R-:W-:Y:S01]  /*06d0*/  IMAD R0, R7.reuse, c[0x0][0x274], R0 ;  /* 0x00009d0007007a24 */ /* 0x040fe200078e0200 */
[----:B------:R-:W-:Y:S01]  /*06e0*/  UIMAD.WIDE.U32 UR20, UR9, UR4, URZ ;  /* 0x00000004091472a5 */ /* 0x000fe2000f8e003f */
[----:B------:R-:W-:Y:S01]  /*06f0*/  @P0 IMAD.HI.U32 R2, R7, c[0x0][0x24c], RZ ;  /* 0x0000930007020a27 */ /* 0x000fe200078e00ff */
[----:B------:R-:W-:Y:S01]  /*0700*/  UIMAD UR5, UR9, UR5, UR15 ;  /* 0x00000005090572a4 */ /* 0x000fe2000f8e020f */
[----:B------:R-:W-:Y:S01]  /*0710*/  SHF.R.S32.HI R194, RZ, 0x2, R23 ;  /* 0x00000002ffc27819 */ /* 0x000fe20000011417 */
[----:B------:R-:W-:Y:S01]  /*0720*/  UIMAD UR4, UR14, UR6, URZ ;  /* 0x000000060e0472a4 */ /* 0x000fe2000f8e023f */
[----:B------:R-:W-:Y:S01]  /*0730*/  IMAD.MOV.U32 R3, RZ, RZ, R7 ;  /* 0x000000ffff037224 */ /* 0x000fe200078e0007 */
[----:B------:R-:W-:Y:S01]  /*0740*/  @P0 SHF.R.U32.HI R3, RZ, c[0x0][0x250], R2 ;  /* 0x00009400ff030a19 */ /* 0x000fe20000011602 */
[----:B------:R-:W-:Y:S01]  /*0750*/  IMAD.U32 R11, RZ, RZ, UR19 ;  /* 0x00000013ff0b7e24 */ /* 0x000fe2000f8e00ff */
[----:B------:R-:W-:Y:S01]  /*0760*/  LOP3.LUT R11, R23, 0xfffffffc, RZ, 0xc0, !PT ;  /* 0xfffffffc170b7812 */ /* 0x000fe200078ec0ff */
[----:B------:R-:W-:Y:S01]  /*0770*/  IMAD.IADD R0, R5, 0x1, R0 ;  /* 0x0000000105007824 */ /* 0x000fe200078e0200 */
[----:B------:R-:W-:Y:S01]  /*0780*/  IADD3 R10, P1, P0, R4, UR13, R10 ;  /* 0x0000000d040a7c10 */ /* 0x000fe2000f83e00a */
[----:B------:R-:W-:Y:S01]  /*0790*/  IMAD R2, R6, c[0x0][0x288], RZ ;  /* 0x0000a20006027a24 */ /* 0x000fe200078e02ff */
[----:B------:R-:W-:Y:S01]  /*07a0*/  UIADD3 UR6, UR21, UR5, URZ ;  /* 0x0000000515067290 */ /* 0x000fe2000fffe03f */
[----:B------:R-:W-:Y:S01]  /*07b0*/  IMAD.WIDE.U32 R4, R7, c[0x0][0x288], R202 ;  /* 0x0000a20007047a25 */ /* 0x000fe200078e00ca */
[----:B------:R-:W-:Y:S01]  /*07c0*/  USHF.R.S32.HI UR15, URZ, 0x1f, UR13 ;  /* 0x0000001f3f0f7899 */ /* 0x000fe2000801140d */
[----:B------:R-:W-:Y:S01]  /*07d0*/  LEA.HI R21, R27, R8, RZ, 0x5 ;  /* 0x000000081b157211 */ /* 0x000fe200078f28ff */
[----:B------:R-:W-:Y:S01]  /*07e0*/  UIMAD UR7, UR9, UR7, UR4 ;  /* 0x00000007090772a4 */ /* 0x000fe2000f8e0204 */
[----:B------:R-:W-:Y:S01]  /*07f0*/  IMAD.SHL.U32 R13, R22, 0x8, RZ ;  /* 0x00000008160d7824 */ /* 0x000fe200078e00ff */
[----:B------:R-:W-:Y:S01]  /*0800*/  IADD3 R4, P2, R4, UR20, RZ ;  /* 0x0000001404047c10 */ /* 0x000fe2000ff5e0ff */
[----:B------:R-:W-:Y:S01]  /*0810*/  IMAD.IADD R38, R8, 0x1, -R11 ;  /* 0x0000000108267824 */ /* 0x000fe200078e0a0b */
[----:B------:R-:W-:Y:S01]  /*0820*/  LEA.HI R11, R23, R194, RZ, 0x1 ;  /* 0x000000c2170b7211 */ /* 0x000fe200078f08ff */
[----:B------:R-:W-:Y:S01]  /*0830*/  IMAD R2, R7, c[0x0][0x28c], R2 ;  /* 0x0000a30007027a24 */ /* 0x000fe200078e0202 */
[----:B------:R-:W-:Y:S01]  /*0840*/  LOP3.LUT R13, R13, 0xc0, RZ, 0xc0, !PT ;  /* 0x000000c00d0d7812 */ /* 0x000fe200078ec0ff */
[----:B------:R-:W-:Y:S01]  /*0850*/  IMAD.SHL.U32 R16, R38, 0x8, RZ ;  /* 0x0000000826107824 */ /* 0x000fe200078e00ff */
[----:B------:R-:W-:Y:S01]  /*0860*/  LOP3.LUT R11, R11, 0x7fffffe, RZ, 0xc0, !PT ;  /* 0x07fffffe0b0b7812 */ /* 0x000fe200078ec0ff */
[----:B------:R-:W-:Y:S01]  /*0870*/  UIADD3 UR7, UR19, UR7, URZ ;  /* 0x0000000713077290 */ /* 0x000fe2000fffe03f */
[----:B------:R-:W-:Y:S01]  /*0880*/  IADD3.X R2, R5, UR6, R2, P2, !PT ;  /* 0x0000000605027c10 */ /* 0x000fe200097fe402 */
[----:B------:R-:W-:Y:S01]  /*0890*/  IMAD.U32 R5, RZ, RZ, UR15 ;  /* 0x0000000fff057e24 */ /* 0x000fe2000f8e00ff */
[----:B------:R-:W-:Y:S01]  /*08a0*/  SHF.R.U32.HI R12, RZ, 0x3, R13 ;  /* 0x00000003ff0c7819 */ /* 0x000fe2000001160d */
[----:B------:R-:W-:Y:S01]  /*08b0*/  IMAD.IADD R11, R194, 0x1, -R11 ;  /* 0x00000001c20b7824 */ /* 0x000fe200078e0a0b */
[----:B------:R-:W-:Y:S01]  /*08c0*/  LOP3.LUT R13, R13, 0x18, R16, 0xf8, !PT ;  /* 0x000000180d0d7812 */ /* 0x000fe200078ef810 */
[----:B------:R-:W-:Y:S01]  /*08d0*/  ULDC.64 UR4, c[0x0][0x1e8] ;  /* 0x00007a0000047ab9 */ /* 0x000fe20000000a00 */
[----:B------:R-:W-:Y:S01]  /*08e0*/  SHF.R.S32.HI R26, RZ, 0x5, R21 ;  /* 0x00000005ff1a7819 */ /* 0x000fe20000011415 */
[----:B------:R-:W-:Y:S01]  /*08f0*/  UIMAD UR4, UR14, UR4, URZ ;  /* 0x000000040e0472a4 */ /* 0x000fe2000f8e023f */
[----:B------:R-:W-:Y:S01]  /*0900*/  IADD3.X R5, R5, UR7, R0, P1, P0 ;  /* 0x0000000705057c10 */ /* 0x000fe20008fe0400 */
[----:B------:R-:W-:Y:S01]  /*0910*/  IMAD.U32 R37, RZ, RZ, UR8 ;  /* 0x00000008ff257e24 */ /* 0x000fe2000f8e00ff */
[----:B------:R-:W-:Y:S01]  /*0920*/  LOP3.LUT R12, R13, R12, RZ, 0x3c, !PT ;  /* 0x0000000c0d0c7212 */ /* 0x000fe200078e3cff */
[----:B------:R-:W-:Y:S01]  /*0930*/  IMAD R11, R26, 0x8, R11 ;  /* 0x000000081a0b7824 */ /* 0x000fe200078e020b */
[C---:B------:R-:W-:Y:S01]  /*0940*/  LEA R34, P0, R10.reuse, c[0x0][0x258], 0x2 ;  /* 0x000096000a227a11 */ /* 0x040fe200078010ff */
[----:B------:R-:W-:Y:S01]  /*0950*/  UIMAD UR18, UR9, UR5, UR4 ;  /* 0x00000005091272a4 */ /* 0x000fe2000f8e0204 */
[----:B------:R-:W-:Y:S01]  /*0960*/  SHF.R.S32.HI R0, RZ, 0x1f, R3 ;  /* 0x0000001fff007819 */ /* 0x000fe20000011403 */
[----:B------:R-:W-:Y:S01]  /*0970*/  USHF.R.S32.HI UR19, URZ, 0x1f, UR10 ;  /* 0x0000001f3f137899 */ /* 0x000fe2000801140a */
[----:B------:R-:W-:Y:S01]  /*0980*/  LEA.HI.X R35, R10, c[0x0][0x25c], R5, 0x2, P0 ;  /* 0x000097000a237a11 */ /* 0x000fe200000f1405 */
[----:B------:R-:W-:Y:S01]  /*0990*/  IMAD.U32 R10, R11, 0x20, R12 ;  /* 0x000000200b0a7824 */ /* 0x000fe200078e000c */
[----:B------:R-:W-:Y:S01]  /*09a0*/  SHF.R.S32.HI R17, RZ, 0x1f, R16 ;  /* 0x0000001fff117819 */ /* 0x000fe20000011410 */
[C---:B------:R-:W-:Y:S01]  /*09b0*/  IMAD R12, R0.reuse, c[0x0][0x1e0], RZ ;  /* 0x00007800000c7a24 */ /* 0x040fe200078e02ff */
[----:B------:R-:W-:Y:S01]  /*09c0*/  SHF.R.S32.HI R195, RZ, 0x1f, R194 ;  /* 0x0000001fffc37819 */ /* 0x000fe200000114c2 */
[----:B------:R-:W-:Y:S01]  /*09d0*/  IMAD R0, R0, c[0x0][0x1b0], RZ ;  /* 0x00006c0000007a24 */ /* 0x000fe200078e02ff */
[----:B------:R-:W-:Y:S01]  /*09e0*/  ULDC.64 UR4, c[0x0][0x1b8] ;  /* 0x00006e0000047ab9 */ /* 0x000fe20000000a00 */
[C---:B------:R-:W-:Y:S01]  /*09f0*/  IMAD R12, R3.reuse, c[0x0][0x1e4], R12 ;  /* 0x00007900030c7a24 */ /* 0x040fe200078e020c */
[----:B------:R-:W-:Y:S01]  /*0a00*/  UIMAD UR4, UR14, UR4, URZ ;  /* 0x000000040e0472a4 */ /* 0x000fe2000f8e023f */
[----:B------:R-:W-:Y:S01]  /*0a10*/  IMAD.WIDE.U32 R30, R3, c[0x0][0x1e0], R16 ;  /* 0x00007800031e7a25 */ /* 0x000fe200078e0010 */
[----:B------:R-:W-:-:S02]  /*0a20*/  IADD3 R188, R16, 0x40, RZ ;  /* 0x0000004010bc7810 */ /* 0x000fc40007ffe0ff */
[----:B------:R-:W-:Y:S01]  /*0a30*/  UIMAD UR4, UR9, UR5, UR4 ;  /* 0x00000005090472a4 */ /* 0x000fe2000f8e0204 */
[----:B------:R-:W-:Y:S01]  /*0a40*/  IMAD R0, R3, c[0x0][0x1b4], R0 ;  /* 0x00006d0003007a24 */ /* 0x000fe200078e0200 */
[----:B------:R-:W-:Y:S01]  /*0a50*/  LEA.HI R15, R27, R8, RZ, 0x4 ;  /* 0x000000081b0f7211 */ /* 0x000fe200078f20ff */
[----:B------:R-:W-:Y:S01]  /*0a60*/  IMAD.WIDE.U32 R28, R3, c[0x0][0x1b0], R16 ;  /* 0x00006c00031c7a25 */ /* 0x000fe200078e0010 */
[----:B------:R-:W-:Y:S02]  /*0a70*/  SHF.R.S32.HI R23, RZ, 0x1f, R23 ;  /* 0x0000001fff177819 */ /* 0x000fe40000011417 */
[----:B------:R-:W-:Y:S01]  /*0a80*/  SHF.R.S32.HI R14, RZ, 0x4, R15 ;  /* 0x00000004ff0e7819 */ /* 0x000fe2000001140f */
[C---:B------:R-:W-:Y:S02]  /*0a90*/  IMAD R11, R195.reuse, c[0x0][0x178], RZ ;  /* 0x00005e00c30b7a24 */ /* 0x040fe400078e02ff */
[----:B------:R-:W-:Y:S01]  /*0aa0*/  IMAD R5, R195, c[0x0][0x208], RZ ;  /* 0x00008200c3057a24 */ /* 0x000fe200078e02ff */
[----:B------:R-:W-:Y:S01]  /*0ab0*/  LEA.HI R19, R15, R14, RZ, 0x1 ;  /* 0x0000000e0f137211 */ /* 0x000fe200078f08ff */
[----:B------:R-:W-:Y:S01]  /*0ac0*/  IMAD.IADD R13, R31, 0x1, R12 ;  /* 0x000000011f0d7824 */ /* 0x000fe200078e020c */
[----:B------:R-:W-:Y:S01]  /*0ad0*/  LOP3.LUT R15, R15, 0xfffffff0, RZ, 0xc0, !PT ;  /* 0xfffffff00f0f7812 */ /* 0x000fe200078ec0ff */
[----:B------:R-:W-:Y:S01]  /*0ae0*/  IMAD.IADD R41, R29, 0x1, R0 ;  /* 0x000000011d297824 */ /* 0x000fe200078e0200 */
[----:B------:R-:W-:Y:S01]  /*0af0*/  LOP3.LUT R19, R19, 0xfffffffe, RZ, 0xc0, !PT ;  /* 0xfffffffe13137812 */ /* 0x000fe200078ec0ff */
[----:B------:R-:W-:-:S02]  /*0b00*/  IMAD R11, R194, c[0x0][0x17c], R11 ;  /* 0x00005f00c20b7a24 */ /* 0x000fc400078e020b */
[----:B------:R-:W-:-:S04]  /*0b10*/  IMAD.WIDE.U32 R24, R194, c[0x0][0x178], R16 ;  /* 0x00005e00c2187a25 */ /* 0x000fc800078e0010 */
[C---:B------:R-:W-:Y:S02]  /*0b20*/  IMAD R5, R194.reuse, c[0x0][0x20c], R5 ;  /* 0x00008300c2057a24 */ /* 0x040fe400078e0205 */
[----:B------:R-:W-:-:S04]  /*0b30*/  IMAD.WIDE.U32 R32, R194, c[0x0][0x208], R16 ;  /* 0x00008200c2207a25 */ /* 0x000fc800078e0010 */
[----:B------:R-:W-:Y:S02]  /*0b40*/  IMAD.MOV.U32 R12, RZ, RZ, R30 ;  /* 0x000000ffff0c7224 */ /* 0x000fe400078e001e */
[----:B------:R-:W-:Y:S02]  /*0b50*/  IMAD.U32 R3, RZ, RZ, UR9 ;  /* 0x00000009ff037e24 */ /* 0x000fe4000f8e00ff */
[----:B------:R-:W-:Y:S02]  /*0b60*/  IMAD.U32 R0, RZ, RZ, UR9 ;  /* 0x00000009ff007e24 */ /* 0x000fe4000f8e00ff */
[----:B------:R-:W-:Y:S02]  /*0b70*/  IMAD.MOV.U32 R40, RZ, RZ, R28 ;  /* 0x000000ffff287224 */ /* 0x000fe400078e001c */
[----:B------:R-:W-:Y:S02]  /*0b80*/  IMAD.IADD R25, R25, 0x1, R11 ;  /* 0x0000000119197824 */ /* 0x000fe400078e020b */
[----:B------:R-:W-:-:S02]  /*0b90*/  IMAD.IADD R33, R33, 0x1, R5 ;  /* 0x0000000121217824 */ /* 0x000fc400078e0205 */
[----:B------:R-:W-:-:S04]  /*0ba0*/  IMAD.WIDE.U32 R42, R3, c[0x0][0x1e8], R12 ;  /* 0x00007a00032a7a25 */ /* 0x000fc800078e000c */
[----:B------:R-:W-:Y:S01]  /*0bb0*/  IMAD.WIDE.U32 R40, R0, c[0x0][0x1b8], R40 ;  /* 0x00006e0000287a25 */ /* 0x000fe200078e0028 */
[----:B------:R-:W-:-:S03]  /*0bc0*/  IADD3 R29, R43, UR18, RZ ;  /* 0x000000122b1d7c10 */ /* 0x000fc6000fffe0ff */
[----:B------:R-:W-:Y:S02]  /*0bd0*/  IMAD R30, R6, c[0x0][0x210], RZ ;  /* 0x00008400061e7a24 */ /* 0x000fe400078e02ff */
[----:B------:R-:W-:-:S04]  /*0be0*/  IMAD.WIDE R36, R37, 0x80, R194 ;  /* 0x0000008025247825 */ /* 0x000fc800078e02c2 */
[----:B------:R-:W-:Y:S02]  /*0bf0*/  IMAD R12, R6, c[0x0][0x180], RZ ;  /* 0x00006000060c7a24 */ /* 0x000fe400078e02ff */
[----:B------:R-:W-:Y:S01]  /*0c00*/  IMAD.WIDE.U32 R44, R7, c[0x0][0x180], R24 ;  /* 0x00006000072c7a25 */ /* 0x000fe200078e0018 */
[----:B------:R-:W-:Y:S01]  /*0c10*/  IADD3 R25, R41, UR4, RZ ;  /* 0x0000000429197c10 */ /* 0x000fe2000fffe0ff */
[----:B------:R-:W-:Y:S02]  /*0c20*/  ULDC.64 UR4, c[0x0][0x178] ;  /* 0x00005e0000047ab9 */ /* 0x000fe40000000a00 */
[C---:B------:R-:W-:Y:S01]  /*0c30*/  IMAD R30, R7.reuse, c[0x0][0x214], R30 ;  /* 0x00008500071e7a24 */ /* 0x040fe200078e021e */
[----:B------:R-:W-:Y:S01]  /*0c40*/  UIMAD UR18, UR19, UR4, URZ ;  /* 0x00000004131272a4 */ /* 0x000fe2000f8e023f */
[----:B------:R-:W-:Y:S01]  /*0c50*/  IMAD.WIDE.U32 R32, R7, c[0x0][0x210], R32 ;  /* 0x0000840007207a25 */ /* 0x000fe200078e0020 */
[----:B------:R-:W-:Y:S02]  /*0c60*/  UIMAD.WIDE.U32 UR20, UR10, UR4, URZ ;  /* 0x000000040a1472a5 */ /* 0x000fe4000f8e003f */
[----:B------:R-:W-:Y:S01]  /*0c70*/  UIMAD UR18, UR10, UR5, UR18 ;  /* 0x000000050a1272a4 */ /* 0x000fe2000f8e0212 */
[----:B------:R-:W-:-:S02]  /*0c80*/  IMAD.MOV.U32 R28, RZ, RZ, R42 ;  /* 0x000000ffff1c7224 */ /* 0x000fc400078e002a */
[----:B------:R-:W-:Y:S01]  /*0c90*/  IMAD R3, R37, c[0x0][0x1d8], RZ ;  /* 0x0000760025037a24 */ /* 0x000fe200078e02ff */
[----:B------:R-:W-:Y:S01]  /*0ca0*/  ULDC.64 UR4, c[0x0][0x188] ;  /* 0x0000620000047ab9 */ /* 0x000fe20000000a00 */
[----:B------:R-:W-:Y:S01]  /*0cb0*/  IMAD R12, R7, c[0x0][0x184], R12 ;  /* 0x00006100070c7a24 */ /* 0x000fe200078e020c */
[----:B------:R-:W-:Y:S01]  /*0cc0*/  UIMAD UR4, UR14, UR4, URZ ;  /* 0x000000040e0472a4 */ /* 0x000fe2000f8e023f */
[----:B------:R-:W-:Y:S01]  /*0cd0*/  IMAD.IADD R31, R33, 0x1, R30 ;  /* 0x00000001211f7824 */ /* 0x000fe200078e021e */
[----:B------:R-:W-:Y:S01]  /*0ce0*/  UIADD3 UR18, UR21, UR18, URZ ;  /* 0x0000001215127290 */ /* 0x000fe2000fffe03f */
[----:B------:R-:W-:Y:S01]  /*0cf0*/  IMAD R5, R37, c[0x0][0x1a8], RZ ;  /* 0x00006a0025057a24 */ /* 0x000fe200078e02ff */
[----:B------:R-:W-:Y:S01]  /*0d00*/  UIMAD UR4, UR9, UR5, UR4 ;  /* 0x00000005090472a4 */ /* 0x000fe2000f8e0204 */
[----:B------:R-:W-:Y:S02]  /*0d10*/  IMAD.MOV.U32 R24, RZ, RZ, R40 ;  /* 0x000000ffff187224 */ /* 0x000fe400078e0028 */
[----:B------:R-:W-:-:S02]  /*0d20*/  IMAD.MOV.U32 R30, RZ, RZ, R32 ;  /* 0x000000ffff1e7224 */ /* 0x000fc400078e0020 */
[C---:B------:R-:W-:Y:S02]  /*0d30*/  IMAD R0, R36.reuse, c[0x0][0x1dc], R3 ;  /* 0x0000770024007a24 */ /* 0x040fe400078e0203 */
[----:B------:R-:W-:-:S04]  /*0d40*/  IMAD.WIDE.U32 R32, R36, c[0x0][0x1d8], R28 ;  /* 0x0000760024207a25 */ /* 0x000fc800078e001c */
[----:B------:R-:W-:Y:S01]  /*0d50*/  IMAD.IADD R13, R45, 0x1, R12 ;  /* 0x000000012d0d7824 */ /* 0x000fe200078e020c */
[----:B------:R-:W-:Y:S01]  /*0d60*/  LEA R28, P0, R32, c[0x0][0x1c0], 0x1 ;  /* 0x00007000201c7a11 */ /* 0x000fe200078008ff */
[----:B------:R-:W-:Y:S02]  /*0d70*/  IMAD.MOV.U32 R12, RZ, RZ, R44 ;  /* 0x000000ffff0c7224 */ /* 0x000fe400078e002c */
[C---:B------:R-:W-:Y:S02]  /*0d80*/  IMAD R5, R36.reuse, c[0x0][0x1ac], R5 ;  /* 0x00006b0024057a24 */ /* 0x040fe400078e0205 */
[----:B------:R-:W-:Y:S02]  /*0d90*/  IMAD.U32 R198, RZ, RZ, UR9 ;  /* 0x00000009ffc67e24 */ /* 0x000fe4000f8e00ff */
[----:B------:R-:W-:-:S04]  /*0da0*/  IMAD.WIDE.U32 R36, R36, c[0x0][0x1a8], R24 ;  /* 0x00006a0024247a25 */ /* 0x000fc800078e0018 */
[----:B------:R-:W-:Y:S01]  /*0db0*/  IMAD.IADD R0, R33, 0x1, R0 ;  /* 0x0000000121007824 */ /* 0x000fe200078e0200 */
[----:B------:R-:W-:Y:S01]  /*0dc0*/  LEA R42, P1, R36, c[0x0][0x190], 0x1 ;  /* 0x00006400242a7a11 */ /* 0x000fe200078208ff */
[----:B------:R-:W-:-:S03]  /*0dd0*/  IMAD.WIDE.U32 R198, R198, c[0x0][0x188], R12 ;  /* 0x00006200c6c67a25 */ /* 0x000fc600078e000c */
[----:B------:R-:W-:Y:S01]  /*0de0*/  LEA.HI.X R29, R32, c[0x0][0x1c4], R0, 0x1, P0 ;  /* 0x00007100201d7a11 */ /* 0x000fe200000f0c00 */
[----:B------:R-:W-:Y:S01]  /*0df0*/  IMAD.MOV.U32 R12, RZ, RZ, c[0x0][0x1d8] ;  /* 0x00007600ff0c7624 */ /* 0x000fe200078e00ff */
[----:B------:R-:W-:Y:S01]  /*0e00*/  IADD3 R187, R199, UR4, RZ ;  /* 0x00000004c7bb7c10 */ /* 0x000fe2000fffe0ff */
[----:B------:R-:W-:Y:S01]  /*0e10*/  IMAD.IADD R5, R37, 0x1, R5 ;  /* 0x0000000125057824 */ /* 0x000fe200078e0205 */
[----:B------:R-:W-:Y:S01]  /*0e20*/  ULDC.64 UR4, c[0x0][0x208] ;  /* 0x0000820000047ab9 */ /* 0x000fe20000000a00 */
[----:B------:R-:W-:Y:S01]  /*0e30*/  IMAD.U32 R32, RZ, RZ, UR20 ;  /* 0x00000014ff207e24 */ /* 0x000fe2000f8e00ff */
[----:B------:R-:W-:Y:S01]  /*0e40*/  LEA R24, P2, R12, R28, 0x7 ;  /* 0x0000001c0c187211 */ /* 0x000fe200078438ff */
[----:B------:R-:W-:Y:S01]  /*0e50*/  IMAD.MOV.U32 R3, RZ, RZ, c[0x0][0x1dc] ;  /* 0x00007700ff037624 */ /* 0x000fe200078e00ff */
[----:B------:R-:W-:Y:S01]  /*0e60*/  LEA.HI.X R43, R36, c[0x0][0x194], R5, 0x1, P1 ;  /* 0x00006500242b7a11 */ /* 0x000fe200008f0c05 */
[----:B------:R-:W-:Y:S01]  /*0e70*/  IMAD.MOV.U32 R5, RZ, RZ, c[0x0][0x1a8] ;  /* 0x00006a00ff057624 */ /* 0x000fe200078e00ff */
[----:B------:R-:W-:Y:S01]  /*0e80*/  LEA R11, P0, R32, R198, 0x6 ;  /* 0x000000c6200b7211 */ /* 0x000fe200078030ff */
[----:B------:R-:W-:Y:S01]  /*0e90*/  IMAD.U32 R0, RZ, RZ, UR18 ;  /* 0x00000012ff007e24 */ /* 0x000fe2000f8e00ff */
[----:B------:R-:W-:Y:S01]  /*0ea0*/  ULDC UR18, c[0x0][0x198] ;  /* 0x0000660000127ab9 */ /* 0x000fe20000000800 */
[----:B------:R-:W-:Y:S01]  /*0eb0*/  LEA.HI.X R25, R12, R29, R3, 0x7, P2 ;  /* 0x0000001d0c197211 */ /* 0x000fe200010f3c03 */
[----:B------:R-:W-:Y:S01]  /*0ec0*/  IMAD.MOV.U32 R3, RZ, RZ, c[0x0][0x1ac] ;  /* 0x00006b00ff037624 */ /* 0x000fe200078e00ff */
[----:B------:R-:W-:Y:S01]  /*0ed0*/  UIADD3 UR18, -UR11, UR18, URZ ;  /* 0x000000120b127290 */ /* 0x000fe2000fffe13f */
[----:B------:R-:W-:Y:S01]  /*0ee0*/  LEA R40, P1, R5, R42, 0x7 ;  /* 0x0000002a05287211 */ /* 0x000fe200078238ff */
[----:B------:R-:W-:Y:S01]  /*0ef0*/  UMOV UR20, 0x6 ;  /* 0x0000000600147882 */ /* 0x000fe20000000000 */
[----:B------:R-:W-:Y:S01]  /*0f00*/  LEA.HI.X R0, R32, R187, R0, 0x6, P0 ;  /* 0x000000bb20007211 */ /* 0x000fe200000f3400 */
[----:B------:R-:W-:Y:S01]  /*0f10*/  IMAD.U32 R33, RZ, RZ, UR21 ;  /* 0x00000015ff217e24 */ /* 0x000fe2000f8e00ff */
[----:B------:R-:W-:Y:S01]  /*0f20*/  LEA R36, P0, R11, c[0x0][0x160], 0x1 ;  /* 0x000058000b247a11 */ /* 0x000fe200078008ff */
[----:B------:R-:W-:Y:S01]  /*0f30*/  USHF.L.U64.HI UR20, UR4, UR20, UR5 ;  /* 0x0000001404147299 */ /* 0x000fe20008010205 */
[----:B------:R-:W-:Y:S01]  /*0f40*/  IADD3 R12, R16, 0x20, RZ ;  /* 0x00000020100c7810 */ /* 0x000fe20007ffe0ff */
[----:B------:R-:W-:Y:S01]  /*0f50*/  USHF.L.U32 UR21, UR4, 0x6, URZ ;  /* 0x0000000604157899 */ /* 0x000fe2000800063f */
[----:B------:R-:W-:Y:S01]  /*0f60*/  LEA.HI.X R41, R5, R43, R3, 0x7, P1 ;  /* 0x0000002b05297211 */ /* 0x000fe200008f3c03 */
[----:B------:R-:W-:Y:S01]  /*0f70*/  IMAD.U32 R196, RZ, RZ, UR9 ;  /* 0x00000009ffc47e24 */ /* 0x000fe2000f8e00ff */
[----:B------:R-:W-:Y:S01]  /*0f80*/  IADD3 R3, -R194, UR18, RZ ;  /* 0x00000012c2037c10 */ /* 0x000fe2000fffe1ff */
[----:B------:R-:W-:Y:S01]  /*0f90*/  ULDC.64 UR4, c[0x0][0x218] ;  /* 0x0000860000047ab9 */ /* 0x000fe20000000a00 */
[----:B------:R-:W-:Y:S01]  /*0fa0*/  ISETP.GE.AND P2, PT, R16, c[0x0][0x1cc], PT ;  /* 0x0000730010007a0c */ /* 0x000fe20003f46270 */
[----:B------:R-:W-:Y:S01]  /*0fb0*/  UIMAD UR4, UR14, UR4, URZ ;  /* 0x000000040e0472a4 */ /* 0x000fe2000f8e023f */
[----:B------:R-:W-:Y:S01]  /*0fc0*/  LEA.HI.X R37, R11, c[0x0][0x164], R0, 0x1, P0 ;  /* 0x000059000b257a11 */ /* 0x000fe200000f0c00 */
[----:B------:R-:W-:Y:S01]  /*0fd0*/  IMAD.SHL.U32 R10, R10, 0x2, RZ ;  /* 0x000000020a0a7824 */ /* 0x000fe200078e00ff */
[----:B------:R-:W-:Y:S01]  /*0fe0*/  ISETP.GE.AND P1, PT, R12, c[0x0][0x1cc], PT ;  /* 0x000073000c007a0c */ /* 0x000fe20003f26270 */
[----:B------:R-:W-:Y:S01]  /*0ff0*/  UIMAD UR5, UR9, UR5, UR4 ;  /* 0x00000005090572a4 */ /* 0x000fe2000f8e0204 */
[----:B------:R-:W-:Y:S01]  /*1000*/  ISETP.GE.AND P0, PT, R188, c[0x0][0x1cc], PT ;  /* 0x00007300bc007a0c */ /* 0x000fe20003f06270 */
[----:B------:R-:W-:Y:S01]  /*1010*/  IMAD.WIDE.U32 R196, R196, c[0x0][0x218], R30 ;  /* 0x00008600c4c47a25 */ /* 0x000fe200078e001e */
[C---:B------:R-:W-:Y:S01]  /*1020*/  ISETP.LT.OR P5, PT, R3.reuse, 0x1, P2 ;  /* 0x000000010300780c */ /* 0x040fe200017a1670 */
[----:B------:R-:W-:Y:S01]  /*1030*/  UIMAD UR4, UR20, UR10, URZ ;  /* 0x0000000a140472a4 */ /* 0x000fe2000f8e023f */
[C---:B------:R-:W-:Y:S01]  /*1040*/  ISETP.LT.OR P4, PT, R3.reuse, 0x1, P1 ;  /* 0x000000010300780c */ /* 0x040fe20000f81670 */
[----:B------:R-:W-:Y:S01]  /*1050*/  IMAD.U32 R11, RZ, RZ, UR21 ;  /* 0x00000015ff0b7e24 */ /* 0x000fe2000f8e00ff */
[C---:B------:R-:W-:Y:S01]  /*1060*/  ISETP.LT.OR P3, PT, R3.reuse, 0x1, P0 ;  /* 0x000000010300780c */ /* 0x040fe20000761670 */
[----:B------:R-:W-:Y:S01]  /*1070*/  IMAD.MOV.U32 R192, RZ, RZ, R196 ;  /* 0x000000ffffc07224 */ /* 0x000fe200078e00c4 */
[C---:B------:R-:W-:Y:S01]  /*1080*/  ISETP.LT.OR P2, PT, R3.reuse, 0x41, P2 ;  /* 0x000000410300780c */ /* 0x040fe20001741670 */
[----:B------:R-:W-:Y:S01]  /*1090*/  UIMAD UR4, UR19, UR21, UR4 ;  /* 0x00000015130472a4 */ /* 0x000fe2000f8e0204 */
[C---:B------:R-:W-:Y:S01]  /*10a0*/  ISETP.LT.OR P1, PT, R3.reuse, 0x41, P1 ;  /* 0x000000410300780c */ /* 0x040fe20000f21670 */
[----:B------:R-:W-:Y:S01]  /*10b0*/  IMAD.IADD R19, R14, 0x1, -R19 ;  /* 0x000000010e137824 */ /* 0x000fe200078e0a13 */
[----:B------:R-:W-:Y:S01]  /*10c0*/  ISETP.LT.OR P0, PT, R3, 0x41, P0 ;  /* 0x000000410300780c */ /* 0x000fe20000701670 */
[----:B------:R-:W-:Y:S01]  /*10d0*/  IMAD.IADD R15, R8, 0x1, -R15 ;  /* 0x00000001080f7824 */ /* 0x000fe200078e0a0f */
[----:B------:R-:W-:Y:S01]  /*10e0*/  IADD3 R193, R197, UR5, RZ ;  /* 0x00000005c5c17c10 */ /* 0x000fe2000fffe0ff */
[----:B------:R-:W-:Y:S01]  /*10f0*/  @!PT LDS RZ, [RZ] ;  /* 0x00000000fffff984 */ /* 0x000fe20000000800 */
[----:B------:R-:W-:Y:S01]  /*1100*/  @!PT LDS RZ, [RZ] ;  /* 0x00000000fffff984 */ /* 0x000fe20000000800 */
[----:B------:R-:W-:Y:S01]  /*1110*/  @!PT LDS RZ, [RZ] ;  /* 0x00000000fffff984 */ /* 0x000fe20000000800 */
[----:B------:R1:W-:Y:S01]  /*1120*/  LDGSTS.E.BYPASS.LTC128B.128 [R10+0x6080], [R28.64], !P5 ;  /* 0x060800001c0a7fae */ /* 0x0003e2000e901d50 */
[----:B------:R-:W-:Y:S01]  /*1130*/  LOP3.LUT R5, R22, 0xfffffff8, RZ, 0xc0, !PT ;  /* 0xfffffff816057812 */ /* 0x000fe200078ec0ff */
[----:B------:R-:W-:Y:S01]  /*1140*/  IMAD.SHL.U32 R184, R19, 0x8, RZ ;  /* 0x0000000813b87824 */ /* 0x000fe200078e00ff */
[----:B------:R-:W-:Y:S01]  /*1150*/  SHF.R.S32.HI R30, RZ, 0x1f, R15 ;  /* 0x0000001fff1e7819 */ /* 0x000fe2000001140f */
[----:B------:R1:W-:Y:S01]  /*1160*/  LDGSTS.E.BYPASS.LTC128B.128 [R10+0x8080], [R28.64+0x40], !P4 ;  /* 0x080800401c0a7fae */ /* 0x0003e2000e101d50 */
[----:B------:R-:W-:Y:S01]  /*1170*/  ISETP.GE.AND P4, PT, R12, c[0x0][0x19c], PT ;  /* 0x000067000c007a0c */ /* 0x000fe20003f86270 */
[----:B------:R-:W-:Y:S01]  /*1180*/  IMAD.IADD R20, R8, 0x1, -R5 ;  /* 0x0000000108147824 */ /* 0x000fe200078e0a05 */
[----:B------:R-:W-:Y:S01]  /*1190*/  LEA.HI R5, R21, R26, RZ, 0x1 ;  /* 0x0000001a15057211 */ /* 0x000fe200078f08ff */
[----:B------:R1:W-:Y:S01]  /*11a0*/  LDGSTS.E.BYPASS.LTC128B.128 [R10+0xa080], [R28.64+0x80], !P3 ;  /* 0x0a0800801c0a7fae */ /* 0x0003e2000d901d50 */
[C---:B------:R-:W-:Y:S01]  /*11b0*/  ISETP.GE.AND P3, PT, R16.reuse, c[0x0][0x16c], PT ;  /* 0x00005b0010007a0c */ /* 0x040fe20003f66270 */
[----:B------:R-:W-:Y:S01]  /*11c0*/  IMAD.MOV.U32 R181, RZ, RZ, 0x10 ;  /* 0x00000010ffb57424 */ /* 0x000fe200078e00ff */
[----:B------:R-:W-:Y:S01]  /*11d0*/  ISETP.LT.OR P5, PT, R3, 0x1, P4 ;  /* 0x000000010300780c */ /* 0x000fe200027a1670 */
[----:B------:R2:W-:Y:S01]  /*11e0*/  LDGSTS.E.BYPASS.LTC128B.128 [R10+0x7080], [R24.64], !P2 ;  /* 0x07080000180a7fae */ /* 0x0005e2000d101d50 */
[----:B------:R-:W-:Y:S01]  /*11f0*/  ISETP.GE.AND P2, PT, R16, c[0x0][0x19c], PT ;  /* 0x0000670010007a0c */ /* 0x000fe20003f46270 */
[----:B------:R-:W-:Y:S01]  /*1200*/  IMAD.MOV.U32 R172, RZ, RZ, 0x20 ;  /* 0x00000020ffac7424 */ /* 0x000fe200078e00ff */
[----:B------:R-:W-:Y:S01]  /*1210*/  SEL R189, RZ, 0x1, P3 ;  /* 0x00000001ffbd7807 */ /* 0x000fe20001800000 */
[----:B------:R2:W-:Y:S01]  /*1220*/  LDGSTS.E.BYPASS.LTC128B.128 [R10+0x9080], [R24.64+0x40], !P1 ;  /* 0x09080040180a7fae */ /* 0x0005e2000c901d50 */
[----:B------:R-:W-:-:S02]  /*1230*/  ISETP.GE.AND P1, PT, R188, c[0x0][0x19c], PT ;  /* 0x00006700bc007a0c */ /* 0x000fc40003f26270 */
[C---:B------:R-:W-:Y:S01]  /*1240*/  ISETP.LT.OR P6, PT, R3.reuse, 0x1, P2 ;  /* 0x000000010300780c */ /* 0x040fe200017c1670 */
[----:B------:R2:W-:Y:S01]  /*1250*/  LDGSTS.E.BYPASS.LTC128B.128 [R10+0xb080], [R24.64+0x80], !P0 ;  /* 0x0b080080180a7fae */ /* 0x0005e2000c101d50 */
[----:B------:R-:W-:Y:S02]  /*1260*/  ISETP.GE.AND P0, PT, R188, c[0x0][0x16c], PT ;  /* 0x00005b00bc007a0c */ /* 0x000fe40003f06270 */
[C---:B------:R-:W-:Y:S02]  /*1270*/  ISETP.LT.OR P3, PT, R3.reuse, 0x1, P1 ;  /* 0x000000010300780c */ /* 0x040fe40000f61670 */
[C---:B------:R-:W-:Y:S02]  /*1280*/  ISETP.LT.OR P2, PT, R3.reuse, 0x41, P2 ;  /* 0x000000410300780c */ /* 0x040fe40001741670 */
[C---:B------:R-:W-:Y:S02]  /*1290*/  ISETP.LT.OR P4, PT, R3.reuse, 0x41, P4 ;  /* 0x000000410300780c */ /* 0x040fe40002781670 */
[----:B------:R-:W-:-:S02]  /*12a0*/  ISETP.LT.OR P1, PT, R3, 0x41, P1 ;  /* 0x000000410300780c */ /* 0x000fc40000f21670 */
[----:B------:R-:W-:Y:S01]  /*12b0*/  LEA.HI R18, R20, R20, RZ, 0x1 ;  /* 0x0000001414127211 */ /* 0x000fe200078f08ff */
[----:B------:R3:W-:Y:S01]  /*12c0*/  LDGSTS.E.BYPASS.LTC128B.128 [R10+0x80], [R42.64], !P6 ;  /* 0x000800002a0a7fae */ /* 0x0007e2000f101d50 */
[----:B------:R-:W-:Y:S02]  /*12d0*/  LEA.HI R30, R30, R15, RZ, 0x3 ;  /* 0x0000000f1e1e7211 */ /* 0x000fe400078f18ff */
[----:B-1----:R-:W-:Y:S01]  /*12e0*/  SEL R28, RZ, 0x4, P0 ;  /* 0x00000004ff1c7807 */ /* 0x002fe20000000000 */
[----:B------:R3:W-:Y:S01]  /*12f0*/  LDGSTS.E.BYPASS.LTC128B.128 [R10+0x2080], [R42.64+0x40], !P5 ;  /* 0x020800402a0a7fae */ /* 0x0007e2000e901d50 */
[----:B------:R-:W-:Y:S02]  /*1300*/  LOP3.LUT R13, R18, 0x7fffffe, RZ, 0xc0, !PT ;  /* 0x07fffffe120d7812 */ /* 0x000fe400078ec0ff */
[----:B------:R-:W-:Y:S01]  /*1310*/  LOP3.LUT R5, R5, 0xfffffffe, RZ, 0xc0, !PT ;  /* 0xfffffffe05057812 */ /* 0x000fe200078ec0ff */
[----:B------:R3:W-:Y:S01]  /*1320*/  LDGSTS.E.BYPASS.LTC128B.128 [R10+0x4080], [R42.64+0x80], !P3 ;  /* 0x040800802a0a7fae */ /* 0x0007e2000d901d50 */
[----:B------:R-:W-:Y:S01]  /*1330*/  ISETP.GE.AND P3, PT, R12, c[0x0][0x1fc], PT ;  /* 0x00007f000c007a0c */ /* 0x000fe20003f66270 */
[----:B------:R-:W-:Y:S01]  /*1340*/  IMAD.IADD R13, R20, 0x1, -R13 ;  /* 0x00000001140d7824 */ /* 0x000fe200078e0a0d */
[----:B------:R-:W-:Y:S01]  /*1350*/  ISETP.GE.AND P5, PT, R16, c[0x0][0x1fc], PT ;  /* 0x00007f0010007a0c */ /* 0x000fe20003fa6270 */
[----:B------:R-:W-:Y:S01]  /*1360*/  IMAD.SHL.U32 R20, R20, 0x40, RZ ;  /* 0x0000004014147824 */ /* 0x000fe200078e00ff */
[----:B------:R3:W-:Y:S01]  /*1370*/  LDGSTS.E.BYPASS.LTC128B.128 [R10+0x1080], [R40.64], !P2 ;  /* 0x01080000280a7fae */ /* 0x0007e2000d101d50 */
[----:B------:R-:W-:Y:S01]  /*1380*/  IMAD.IADD R5, R26, 0x1, -R5 ;  /* 0x000000011a057824 */ /* 0x000fe200078e0a05 */
[----:B------:R-:W-:Y:S01]  /*1390*/  SHF.R.S32.HI R18, RZ, 0x1, R18 ;  /* 0x00000001ff127819 */ /* 0x000fe20000011412 */
[----:B--2---:R-:W-:Y:S01]  /*13a0*/  IMAD.WIDE.U32 R24, R11, UR10, R192 ;  /* 0x0000000a0b187c25 */ /* 0x004fe2000f8e00c0 */
[----:B------:R-:W-:Y:S01]  /*13b0*/  LOP3.LUT R20, R20, 0x1c0, RZ, 0xc0, !PT ;  /* 0x000001c014147812 */ /* 0x000fe200078ec0ff */
[----:B------:R3:W-:Y:S01]  /*13c0*/  LDGSTS.E.BYPASS.LTC128B.128 [R10+0x3080], [R40.64+0x40], !P4 ;  /* 0x03080040280a7fae */ /* 0x0007e2000e101d50 */
[----:B------:R-:W-:Y:S01]  /*13d0*/  LOP3.LUT R21, R21, 0xffffffe0, RZ, 0xc0, !PT ;  /* 0xffffffe015157812 */ /* 0x000fe200078ec0ff */
[----:B------:R-:W-:Y:S01]  /*13e0*/  IMAD.SHL.U32 R177, R5, 0x400, RZ ;  /* 0x0000040005b17824 */ /* 0x000fe200078e00ff */
[----:B------:R-:W-:Y:S01]  /*13f0*/  IADD3 R0, R25, UR4, RZ ;  /* 0x0000000419007c10 */ /* 0x000fe2000fffe0ff */
[----:B------:R-:W-:Y:S01]  /*1400*/  ULDC UR4, c[0x0][0x168] ;  /* 0x00005a0000047ab9 */ /* 0x000fe20000000800 */
[----:B------:R-:W-:Y:S01]  /*1410*/  LEA R32, P0, R24, c[0x0][0x1f0], 0x1 ;  /* 0x00007c0018207a11 */ /* 0x000fe200078008ff */
[----:B------:R-:W-:Y:S01]  /*1420*/  UIADD3 UR4, -UR13, UR4, URZ ;  /* 0x000000040d047290 */ /* 0x000fe2000fffe13f */
[----:B------:R3:W-:Y:S01]  /*1430*/  LDGSTS.E.BYPASS.LTC128B.128 [R10+0x5080], [R40.64+0x80], !P1 ;  /* 0x05080080280a7fae */ /* 0x0007e2000c901d50 */
[----:B------:R-:W-:-:S02]  /*1440*/  ISETP.GT.AND P1, PT, R8, 0xf, PT ;  /* 0x0000000f0800780c */ /* 0x000fc40003f24270 */
[----:B------:R-:W-:Y:S01]  /*1450*/  LEA.HI.X R33, R24, c[0x0][0x1f4], R0, 0x1, P0 ;  /* 0x00007d0018217a11 */ /* 0x000fe200000f0c00 */
[----:B------:R-:W0:Y:S01]  /*1460*/  LDGDEPBAR ;  /* 0x00000000000079af */ /* 0x000e220000000000 */
[----:B------:R-:W-:Y:S02]  /*1470*/  IADD3 R14, P0, R4, UR13, RZ ;  /* 0x0000000d040e7c10 */ /* 0x000fe4000ff1e0ff */
[----:B------:R-:W-:Y:S02]  /*1480*/  LEA.HI R0, R27, R8, RZ, 0x6 ;  /* 0x000000081b007211 */ /* 0x000fe400078f30ff */
[----:B------:R-:W-:Y:S02]  /*1490*/  IADD3.X R3, R2, UR15, RZ, P0, !PT ;  /* 0x0000000f02037c10 */ /* 0x000fe400087fe4ff */
[----:B------:R-:W-:Y:S02]  /*14a0*/  LEA R24, P0, R14, c[0x0][0x280], 0x2 ;  /* 0x0000a0000e187a11 */ /* 0x000fe400078010ff */
[----:B------:R-:W-:Y:S01]  /*14b0*/  SHF.R.S32.HI R0, RZ, 0x6, R0 ;  /* 0x00000006ff007819 */ /* 0x000fe20000011400 */
[----:B------:R-:W-:Y:S01]  /*14c0*/  @!P1 IMAD.SHL.U32 R31, R8, 0x10, RZ ;  /* 0x00000010081f9824 */ /* 0x000fe200078e00ff */
[----:B------:R-:W-:-:S02]  /*14d0*/  LEA.HI.X R25, R14, c[0x0][0x284], R3, 0x2, P0 ;  /* 0x0000a1000e197a11 */ /* 0x000fc400000f1403 */
[----:B------:R-:W-:Y:S01]  /*14e0*/  LEA.HI R3, R15, R15, RZ, 0x1 ;  /* 0x0000000f0f037211 */ /* 0x000fe200078f08ff */
[----:B------:R-:W-:Y:S01]  /*14f0*/  IMAD R180, R19, 0x4, R0 ;  /* 0x0000000413b47824 */ /* 0x000fe200078e0200 */
[----:B------:R-:W-:Y:S02]  /*1500*/  LOP3.LUT R14, R30, 0xfffffff8, RZ, 0xc0, !PT ;  /* 0xfffffff81e0e7812 */ /* 0x000fe400078ec0ff */
[----:B------:R-:W-:Y:S01]  /*1510*/  LOP3.LUT R44, R3, 0x7fffffe, RZ, 0xc0, !PT ;  /* 0x07fffffe032c7812 */ /* 0x000fe200078ec0ff */
[----:B------:R-:W-:Y:S01]  /*1520*/  IMAD R180, R180, 0x8, R13 ;  /* 0x00000008b4b47824 */ /* 0x000fe200078e020d */
[----:B------:R-:W-:Y:S01]  /*1530*/  SHF.R.S32.HI R30, RZ, 0x3, R30 ;  /* 0x00000003ff1e7819 */ /* 0x000fe2000001141e */
[C---:B------:R-:W-:Y:S01]  /*1540*/  IMAD.IADD R14, R15.reuse, 0x1, -R14 ;  /* 0x000000010f0e7824 */ /* 0x040fe200078e0a0e */
[----:B------:R-:W-:Y:S01]  /*1550*/  ISETP.GE.AND P0, PT, R12, c[0x0][0x16c], PT ;  /* 0x00005b000c007a0c */ /* 0x000fe20003f06270 */
[----:B------:R-:W-:Y:S01]  /*1560*/  IMAD.IADD R13, R15, 0x1, -R44 ;  /* 0x000000010f0d7824 */ /* 0x000fe200078e0a2c */
[----:B------:R-:W-:Y:S01]  /*1570*/  SHF.R.S32.HI R29, RZ, 0x1f, R3 ;  /* 0x0000001fff1d7819 */ /* 0x000fe20000011403 */
[----:B------:R-:W-:Y:S01]  /*1580*/  IMAD.SHL.U32 R15, R26, 0x10, RZ ;  /* 0x000000101a0f7824 */ /* 0x000fe200078e00ff */
[----:B------:R-:W-:Y:S01]  /*1590*/  SEL R26, RZ, 0x2, P0 ;  /* 0x00000002ff1a7807 */ /* 0x000fe20000000000 */
[----:B------:R-:W-:Y:S01]  /*15a0*/  IMAD R178, R30, 0x8, R13 ;  /* 0x000000081eb27824 */ /* 0x000fe200078e020d */
[----:B------:R-:W-:Y:S01]  /*15b0*/  LOP3.LUT R184, R184, 0x8, RZ, 0xc0, !PT ;  /* 0x00000008b8b87812 */ /* 0x000fe200078ec0ff */
[----:B------:R-:W-:Y:S01]  /*15c0*/  IMAD R13, R38, 0x2, R177 ;  /* 0x00000002260d7824 */ /* 0x000fe200078e02b1 */
[----:B------:R-:W-:Y:S01]  /*15d0*/  LOP3.LUT R15, R20, 0x30, R15, 0xf8, !PT ;  /* 0x00000030140f7812 */ /* 0x000fe200078ef80f */
[----:B------:R-:W-:Y:S01]  /*15e0*/  IMAD R177, R30, 0x200, R177 ;  /* 0x000002001eb17824 */ /* 0x000fe200078e02b1 */
[----:B------:R-:W-:Y:S01]  /*15f0*/  SHF.R.S32.HI R30, RZ, 0x1, R3 ;  /* 0x00000001ff1e7819 */ /* 0x000fe20000011403 */
[----:B------:R-:W-:Y:S01]  /*1600*/  IMAD.SHL.U32 R178, R178, 0x20, RZ ;  /* 0x00000020b2b27824 */ /* 0x000fe200078e00ff */
[----:B------:R-:W-:-:S02]  /*1610*/  SHF.R.U32.HI R20, RZ, 0x3, R20 ;  /* 0x00000003ff147819 */ /* 0x000fc40000011614 */
[----:B------:R-:W-:Y:S02]  /*1620*/  LOP3.LUT R15, R15, 0x8, R22, 0xf8, !PT ;  /* 0x000000080f0f7812 */ /* 0x000fe400078ef816 */
[----:B------:R-:W-:Y:S02]  /*1630*/  SEL R3, RZ, 0xffffffff, P3 ;  /* 0xffffffffff037807 */ /* 0x000fe40001800000 */
[----:B------:R-:W-:Y:S02]  /*1640*/  ISETP.GE.AND P3, PT, R188, c[0x0][0x1fc], PT ;  /* 0x00007f00bc007a0c */ /* 0x000fe40003f66270 */
[----:B------:R-:W-:Y:S01]  /*1650*/  IADD3 R28, R28, R26, R189 ;  /* 0x0000001a1c1c7210 */ /* 0x000fe20007ffe0bd */
[----:B------:R-:W-:Y:S01]  /*1660*/  IMAD.SHL.U32 R3, R3, 0x2, RZ ;  /* 0x0000000203037824 */ /* 0x000fe200078e00ff */
[----:B------:R-:W-:Y:S02]  /*1670*/  LOP3.LUT R20, R15, R20, RZ, 0x3c, !PT ;  /* 0x000000140f147212 */ /* 0x000fe400078e3cff */
[----:B------:R-:W-:-:S02]  /*1680*/  SEL R15, RZ, 0x4, P3 ;  /* 0x00000004ff0f7807 */ /* 0x000fc40001800000 */
[C---:B------:R-:W-:Y:S01]  /*1690*/  LOP3.LUT P3, RZ, R28.reuse, 0x1, RZ, 0xc0, !PT ;  /* 0x000000011cff7812 */ /* 0x040fe2000786c0ff */
[C---:B------:R-:W-:Y:S01]  /*16a0*/  IMAD R179, R19.reuse, 0x200, R20 ;  /* 0x0000020013b37824 */ /* 0x040fe200078e0214 */
[----:B------:R-:W-:Y:S02]  /*16b0*/  SEL R26, RZ, 0x1, P5 ;  /* 0x00000001ff1a7807 */ /* 0x000fe40002800000 */
[C---:B------:R-:W-:Y:S02]  /*16c0*/  LOP3.LUT P6, RZ, R28.reuse, 0x2, RZ, 0xc0, !PT ;  /* 0x000000021cff7812 */ /* 0x040fe400078cc0ff */
[----:B------:R-:W-:Y:S01]  /*16d0*/  LOP3.LUT P5, RZ, R28, 0x4, RZ, 0xc0, !PT ;  /* 0x000000041cff7812 */ /* 0x000fe200078ac0ff */
[----:B------:R-:W-:Y:S01]  /*16e0*/  IMAD.SHL.U32 R28, R19, 0x10, RZ ;  /* 0x00000010131c7824 */ /* 0x000fe200078e00ff */
[C---:B------:R-:W-:Y:S02]  /*16f0*/  ISETP.GE.OR P3, PT, R194.reuse, UR4, !P3 ;  /* 0x00000004c2007c0c */ /* 0x040fe4000df66670 */
[----:B------:R-:W-:-:S02]  /*1700*/  ISETP.GE.OR P2, PT, R194, UR4, !P6 ;  /* 0x00000004c2007c0c */ /* 0x000fc4000f746670 */
[----:B------:R-:W-:Y:S02]  /*1710*/  ISETP.GE.OR P5, PT, R194, UR4, !P5 ;  /* 0x00000004c2007c0c */ /* 0x000fe4000efa6670 */
[----:B------:R-:W-:Y:S02]  /*1720*/  LOP3.LUT R26, R3, 0x2, R26, 0xe2, !PT ;  /* 0x00000002031a7812 */ /* 0x000fe400078ee21a */
[----:B------:R-:W-:Y:S02]  /*1730*/  LEA.HI R29, R29, R30, RZ, 0x2 ;  /* 0x0000001e1d1d7211 */ /* 0x000fe400078f10ff */
[----:B------:R-:W-:Y:S02]  /*1740*/  LOP3.LUT R15, R26, R15, RZ, 0xfc, !PT ;  /* 0x0000000f1a0f7212 */ /* 0x000fe400078efcff */
[----:B------:R-:W-:Y:S01]  /*1750*/  LOP3.LUT R29, R29, 0xfffffffc, RZ, 0xc0, !PT ;  /* 0xfffffffc1d1d7812 */ /* 0x000fe200078ec0ff */
[----:B------:R3:W-:Y:S01]  /*1760*/  LDGSTS.E.BYPASS.LTC128B.128 [R10+0xc080], [R36.64], !P3 ;  /* 0x0c080000240a7fae */ /* 0x0007e2000d901d50 */
[----:B------:R-:W-:-:S02]  /*1770*/  LOP3.LUT P4, RZ, R15, 0x1, RZ, 0xc0, !PT ;  /* 0x000000010fff7812 */ /* 0x000fc4000788c0ff */
[C---:B------:R-:W-:Y:S01]  /*1780*/  LOP3.LUT P3, RZ, R15.reuse, 0x2, RZ, 0xc0, !PT ;  /* 0x000000020fff7812 */ /* 0x040fe2000786c0ff */
[----:B------:R3:W-:Y:S01]  /*1790*/  LDGSTS.E.BYPASS.LTC128B.128 [R10+0xd080], [R36.64+0x40], !P2 ;  /* 0x0d080040240a7fae */ /* 0x0007e2000d101d50 */
[----:B------:R-:W-:Y:S01]  /*17a0*/  ISETP.GE.OR P6, PT, R194, UR4, !P4 ;  /* 0x00000004c2007c0c */ /* 0x000fe2000e7c6670 */
[----:B------:R-:W-:Y:S01]  /*17b0*/  IMAD.IADD R3, R30, 0x1, -R29 ;  /* 0x000000011e037824 */ /* 0x000fe200078e0a1d */
[----:B------:R-:W-:Y:S01]  /*17c0*/  LOP3.LUT P2, RZ, R15, 0x4, RZ, 0xc0, !PT ;  /* 0x000000040fff7812 */ /* 0x000fe2000784c0ff */
[----:B------:R3:W-:Y:S01]  /*17d0*/  LDGSTS.E.BYPASS.LTC128B.128 [R10+0xe080], [R36.64+0x80], !P5 ;  /* 0x0e080080240a7fae */ /* 0x0007e2000e901d50 */
[----:B------:R-:W-:Y:S01]  /*17e0*/  ISETP.GE.OR P5, PT, R194, UR4, !P3 ;  /* 0x00000004c2007c0c */ /* 0x000fe2000dfa6670 */
[----:B------:R-:W-:Y:S01]  /*17f0*/  IMAD.SHL.U32 R29, R0, 0x8, RZ ;  /* 0x00000008001d7824 */ /* 0x000fe200078e00ff */
[----:B------:R-:W-:Y:S01]  /*1800*/  LEA.HI R15, R23, R194, RZ, 0x3 ;  /* 0x000000c2170f7211 */ /* 0x000fe200078f18ff */
[----:B------:R1:W-:Y:S01]  /*1810*/  @!P1 LDGSTS.E.BYPASS.LTC128B.128 [R31+0x18080], [R34.64] ;  /* 0x18080000221f9fae */ /* 0x0003e2000b901d50 */
[----:B------:R-:W-:Y:S01]  /*1820*/  SEL R26, RZ, 0xffffffff, P0 ;  /* 0xffffffffff1a7807 */ /* 0x000fe20000000000 */
[C---:B------:R-:W-:Y:S01]  /*1830*/  IMAD.SHL.U32 R30, R18.reuse, 0x40, RZ ;  /* 0x00000040121e7824 */ /* 0x040fe200078e00ff */
[----:B------:R-:W-:Y:S01]  /*1840*/  LOP3.LUT R15, R15, 0xfffffff8, RZ, 0xc0, !PT ;  /* 0xfffffff80f0f7812 */ /* 0x000fe200078ec0ff */
[----:B------:R-:W0:Y:S01]  /*1850*/  LDGDEPBAR ;  /* 0x00000000000079af */ /* 0x000e220000000000 */
[----:B------:R-:W-:Y:S01]  /*1860*/  LOP3.LUT P0, RZ, R18, 0x2, RZ, 0xc0, !PT ;  /* 0x0000000212ff7812 */ /* 0x000fe2000780c0ff */
[----:B------:R-:W-:Y:S01]  /*1870*/  IMAD.SHL.U32 R26, R26, 0x2, RZ ;  /* 0x000000021a1a7824 */ /* 0x000fe200078e00ff */
[----:B------:R-:W-:Y:S01]  /*1880*/  LOP3.LUT R18, R29, 0x18, RZ, 0xc0, !PT ;  /* 0x000000181d127812 */ /* 0x000fe200078ec0ff */
[----:B------:R3:W-:Y:S01]  /*1890*/  LDGSTS.E.BYPASS.LTC128B.128 [R10+0x12080], [R32.64], !P6 ;  /* 0x12080000200a7fae */ /* 0x0007e2000f101d50 */
[----:B------:R-:W-:Y:S01]  /*18a0*/  IMAD.IADD R15, R194, 0x1, -R15 ;  /* 0x00000001c20f7824 */ /* 0x000fe200078e0a0f */
[----:B------:R-:W-:-:S02]  /*18b0*/  LOP3.LUT P6, RZ, R14, 0x4, RZ, 0xc0, !PT ;  /* 0x000000040eff7812 */ /* 0x000fc400078cc0ff */
[----:B------:R3:W-:Y:S01]  /*18c0*/  LDGSTS.E.BYPASS.LTC128B.128 [R10+0x13080], [R32.64+0x40], !P5 ;  /* 0x13080040200a7fae */ /* 0x0007e2000e901d50 */
[----:B------:R-:W-:Y:S01]  /*18d0*/  ISETP.GE.OR P5, PT, R194, UR4, !P2 ;  /* 0x00000004c2007c0c */ /* 0x000fe2000d7a6670 */
[----:B------:R-:W-:Y:S01]  /*18e0*/  IMAD.SHL.U32 R23, R15, 0x40, RZ ;  /* 0x000000400f177824 */ /* 0x000fe200078e00ff */
[----:B------:R-:W-:Y:S01]  /*18f0*/  UIADD3 UR4, UR10, 0x1, URZ ;  /* 0x000000010a047890 */ /* 0x000fe2000fffe03f */
[----:B------:R-:W-:Y:S02]  /*1900*/  LEA.HI R27, R27, R8, RZ, 0x7 ;  /* 0x000000081b1b7211 */ /* 0x000fe400078f38ff */
[----:B------:R-:W-:Y:S01]  /*1910*/  LOP3.LUT R29, R30, 0xc0, RZ, 0xc0, !PT ;  /* 0x000000c01e1d7812 */ /* 0x000fe200078ec0ff */
[----:B------:R-:W-:Y:S01]  /*1920*/  UISETP.GE.AND UP0, UPT, UR4, UR12, UPT ;  /* 0x0000000c0400728c */ /* 0x000fe2000bf06270 */
[----:B------:R-:W-:Y:S02]  /*1930*/  LOP3.LUT R23, R23, 0x1c0, RZ, 0xc0, !PT ;  /* 0x000001c017177812 */ /* 0x000fe400078ec0ff */
[----:B------:R-:W-:-:S02]  /*1940*/  SHF.R.U32.HI R27, RZ, 0x4, R27 ;  /* 0x00000004ff1b7819 */ /* 0x000fc4000001161b */
[----:B------:R-:W-:Y:S02]  /*1950*/  LOP3.LUT R30, R29, 0x8, R22, 0xf8, !PT ;  /* 0x000000081d1e7812 */ /* 0x000fe400078ef816 */
[----:B------:R3:W-:Y:S01]  /*1960*/  LDGSTS.E.BYPASS.LTC128B.128 [R10+0x14080], [R32.64+0x80], !P5 ;  /* 0x14080080200a7fae */ /* 0x0007e2000e901d50 */
[C---:B------:R-:W-:Y:S01]  /*1970*/  LOP3.LUT P5, RZ, R14.reuse, 0x2, RZ, 0xc0, !PT ;  /* 0x000000020eff7812 */ /* 0x040fe200078ac0ff */
[----:B------:R-:W-:Y:S01]  /*1980*/  IMAD.SHL.U32 R14, R14, 0x40, RZ ;  /* 0x000000400e0e7824 */ /* 0x000fe200078e00ff */
[----:B-1----:R-:W-:Y:S02]  /*1990*/  LOP3.LUT R34, R28, 0x10, RZ, 0xc0, !PT ;  /* 0x000000101c227812 */ /* 0x002fe400078ec0ff */
[----:B------:R-:W-:Y:S02]  /*19a0*/  SHF.R.U32.HI R28, RZ, 0x3, R23 ;  /* 0x00000003ff1c7819 */ /* 0x000fe40000011617 */
[----:B------:R-:W-:Y:S01]  /*19b0*/  LOP3.LUT R19, R14, 0x1c0, RZ, 0xc0, !PT ;  /* 0x000001c00e137812 */ /* 0x000fe200078ec0ff */
[----:B------:R-:W-:Y:S01]  /*19c0*/  IMAD.IADD R14, R8, 0x1, -R21 ;  /* 0x00000001080e7824 */ /* 0x000fe200078e0a15 */
[----:B------:R-:W-:Y:S01]  /*19d0*/  LOP3.LUT R28, R28, R23, R18, 0x1e, !PT ;  /* 0x000000171c1c7212 */ /* 0x000fe200078e1e12 */
[----:B------:R-:W-:Y:S01]  /*19e0*/  @!P1 IMAD.SHL.U32 R23, R8, 0x10, RZ ;  /* 0x0000001008179824 */ /* 0x000fe200078e00ff */
[----:B------:R-:W-:-:S02]  /*19f0*/  SHF.R.U32.HI R20, RZ, 0x3, R19 ;  /* 0x00000003ff147819 */ /* 0x000fc40000011613 */
[----:B------:R-:W-:Y:S01]  /*1a00*/  SEL R174, R181, 0xfffffff0, !P5 ;  /* 0xfffffff0b5ae7807 */ /* 0x000fe20006800000 */
[----:B------:R-:W-:Y:S01]  /*1a10*/  IMAD.IADD R201, R13, 0x1, R28 ;  /* 0x000000010dc97824 */ /* 0x000fe200078e021c */
[----:B------:R-:W-:Y:S01]  /*1a20*/  LOP3.LUT R20, R20, R19, R184, 0x1e, !PT ;  /* 0x0000001314147212 */ /* 0x000fe200078e1eb8 */
[----:B------:R-:W-:Y:S01]  /*1a30*/  IMAD.SHL.U32 R19, R3, 0x40, RZ ;  /* 0x0000004003137824 */ /* 0x000fe200078e00ff */
[----:B------:R-:W-:Y:S01]  /*1a40*/  SHF.R.S32.HI R13, RZ, 0x1f, R14 ;  /* 0x0000001fff0d7819 */ /* 0x000fe2000001140e */
[----:B------:R3:W-:Y:S01]  /*1a50*/  @!P1 LDGSTS.E.BYPASS.LTC128B.128 [R23+0x18280], [R24.64] ;  /* 0x1828000018179fae */ /* 0x0007e2000b901d50 */
[----:B------:R-:W-:Y:S01]  /*1a60*/  PLOP3.LUT P5, PT, PT, PT, UP0, 0x80, 0x0 ;  /* 0x000000000000781c */ /* 0x000fe20003faf008 */
[----:B------:R-:W-:Y:S01]  /*1a70*/  IMAD.SHL.U32 R201, R201, 0x2, RZ ;  /* 0x00000002c9c97824 */ /* 0x000fe200078e00ff */
[----:B------:R-:W-:Y:S01]  /*1a80*/  LEA.HI R13, R13, R14, RZ, 0x2 ;  /* 0x0000000e0d0d7211 */ /* 0x000fe200078f10ff */
[----:B------:R-:W0:Y:S01]  /*1a90*/  LDGDEPBAR ;  /* 0x00000000000079af */ /* 0x000e220000000000 */
[----:B------:R-:W-:Y:S01]  /*1aa0*/  LOP3.LUT R19, R19, 0xc0, RZ, 0xc0, !PT ;  /* 0x000000c013137812 */ /* 0x000fe200078ec0ff */
[----:B------:R-:W-:Y:S01]  /*1ab0*/  IMAD.IADD R177, R177, 0x1, R20 ;  /* 0x00000001b1b17824 */ /* 0x000fe200078e0214 */
[----:B------:R-:W-:Y:S01]  /*1ac0*/  LOP3.LUT R22, R34, 0x8, R27, 0xf8, !PT ;  /* 0x0000000822167812 */ /* 0x000fe200078ef81b */
[----:B------:R-:W0:Y:S01]  /*1ad0*/  LDGDEPBAR ;  /* 0x00000000000079af */ /* 0x000e220000000000 */
[----:B------:R-:W-:-:S02]  /*1ae0*/  SHF.R.S32.HI R190, RZ, 0x2, R13 ;  /* 0x00000002ffbe7819 */ /* 0x000fc4000001140d */
[----:B------:R-:W-:Y:S02]  /*1af0*/  SHF.R.U32.HI R21, RZ, 0x3, R19 ;  /* 0x00000003ff157819 */ /* 0x000fe40000011613 */
[----:B------:R-:W-:Y:S01]  /*1b00*/  SHF.R.U32.HI R29, RZ, 0x3, R29 ;  /* 0x00000003ff1d7819 */ /* 0x000fe2000001161d */
[----:B------:R-:W-:Y:S01]  /*1b10*/  IMAD R190, R5, 0x10, R190 ;  /* 0x0000001005be7824 */ /* 0x000fe200078e02be */
[----:B------:R-:W-:Y:S01]  /*1b20*/  SEL R173, R181, 0xfffffff0, !P0 ;  /* 0xfffffff0b5ad7807 */ /* 0x000fe20004000000 */
[----:B------:R-:W-:Y:S01]  /*1b30*/  IMAD R5, R5, 0x200, R178 ;  /* 0x0000020005057824 */ /* 0x000fe200078e02b2 */
[----:B------:R-:W-:Y:S02]  /*1b40*/  LOP3.LUT P0, RZ, R3, 0x2, RZ, 0xc0, !PT ;  /* 0x0000000203ff7812 */ /* 0x000fe4000780c0ff */
[C---:B------:R-:W-:Y:S02]  /*1b50*/  LOP3.LUT R3, R21.reuse, R22, R19, 0x1e, !PT ;  /* 0x0000001615037212 */ /* 0x040fe400078e1e13 */
[----:B------:R-:W-:-:S02]  /*1b60*/  LOP3.LUT R184, R21, R19, R184, 0x1e, !PT ;  /* 0x0000001315b87212 */ /* 0x000fc400078e1eb8 */
[----:B------:R-:W-:Y:S01]  /*1b70*/  LOP3.LUT R29, R30, R29, RZ, 0x3c, !PT ;  /* 0x0000001d1e1d7212 */ /* 0x000fe200078e3cff */
[----:B------:R-:W-:Y:S01]  /*1b80*/  IMAD.IADD R182, R178, 0x1, R3 ;  /* 0x00000001b2b67824 */ /* 0x000fe200078e0203 */
[----:B------:R-:W-:Y:S01]  /*1b90*/  LOP3.LUT R19, R21, R19, R18, 0x1e, !PT ;  /* 0x0000001315137212 */ /* 0x000fe200078e1e12 */
[----:B------:R-:W-:Y:S01]  /*1ba0*/  IMAD.IADD R184, R5, 0x1, R184 ;  /* 0x0000000105b87824 */ /* 0x000fe200078e02b8 */
[----:B------:R-:W-:Y:S01]  /*1bb0*/  LOP3.LUT R189, R26, 0x2, R189, 0xe2, !PT ;  /* 0x000000021abd7812 */ /* 0x000fe200078ee2bd */
[----:B------:R-:W-:Y:S01]  /*1bc0*/  IMAD.U32 R180, R180, 0x20, R29 ;  /* 0x00000020b4b47824 */ /* 0x000fe200078e001d */
[----:B------:R-:W-:Y:S01]  /*1bd0*/  SEL R172, R172, 0xffffffe0, !P6 ;  /* 0xffffffe0acac7807 */ /* 0x000fe20007000000 */
[----:B------:R-:W-:Y:S01]  /*1be0*/  IMAD.IADD R178, R178, 0x1, R19 ;  /* 0x00000001b2b27824 */ /* 0x000fe200078e0213 */
[C---:B------:R-:W-:Y:S02]  /*1bf0*/  IADD3 R200, R10.reuse, 0xc080, RZ ;  /* 0x0000c0800ac87810 */ /* 0x040fe40007ffe0ff */
[----:B------:R-:W-:-:S02]  /*1c00*/  IADD3 R191, R10, 0x12080, RZ ;  /* 0x000120800abf7810 */ /* 0x000fc40007ffe0ff */
[----:B------:R-:W-:Y:S02]  /*1c10*/  SEL R181, R181, 0xfffffff0, !P0 ;  /* 0xfffffff0b5b57807 */ /* 0x000fe40004000000 */
[----:B------:R-:W-:Y:S01]  /*1c20*/  IADD3 R3, R201, 0x18480, RZ ;  /* 0x00018480c9037810 */ /* 0x000fe20007ffe0ff */
[----:B------:R-:W-:Y:S05]  /*1c30*/  @P5 BRA `(.L_x_822) ;  /* 0x000001b000005947 */ /* 0x000fea0003800000 */
[----:B---3--:R-:W-:Y:S01]  /*1c40*/  USHF.R.S32.HI UR5, URZ, 0x1f, UR4 ;  /* 0x0000001f3f057899 */ /* 0x008fe20008011404 */
[----:B------:R-:W-:Y:S01]  /*1c50*/  IMAD.WIDE.U32 R18, R11, UR4, R192 ;  /* 0x000000040b127c25 */ /* 0x000fe2000f8e00c0 */
[----:B------:R-:W-:Y:S01]  /*1c60*/  UIMAD UR20, UR20, UR4, URZ ;  /* 0x00000004141472a4 */ /* 0x000fe2000f8e023f */
[----:B------:R-:W-:Y:S01]  /*1c70*/  BSSY B0, `(.L_x_822) ;  /* 0x0000017000007945 */ /* 0x000fe20003800000 */
[----:B------:R-:W-:Y:S02]  /*1c80*/  USHF.L.U32 UR15, UR4, 0x6, URZ ;  /* 0x00000006040f7899 */ /* 0x000fe4000800063f */
[----:B------:R-:W-:Y:S01]  /*1c90*/  ULDC UR13, c[0x0][0x168] ;  /* 0x00005a00000d7ab9 */ /* 0x000fe20000000800 */
[----:B------:R-:W-:Y:S01]  /*1ca0*/  LEA R20, P5, R18, c[0x0][0x1f0], 0x1 ;  /* 0x00007c0012147a11 */ /* 0x000fe200078a08ff */
[----:B------:R-:W-:-:S02]  /*1cb0*/  UIMAD UR5, UR5, UR21, UR20 ;  /* 0x00000015050572a4 */ /* 0x000fc4000f8e0214 */
[----:B------:R-:W-:-:S04]  /*1cc0*/  UIADD3 UR13, -UR15, UR13, URZ ;  /* 0x0000000d0f0d7290 */ /* 0x000fc8000fffe13f */
[----:B------:R-:W-:Y:S02]  /*1cd0*/  IADD3 R5, R19, UR5, RZ ;  /* 0x0000000513057c10 */ /* 0x000fe4000fffe0ff */
[----:B------:R-:W-:Y:S02]  /*1ce0*/  ISETP.LT.AND P0, PT, R194, UR13, PT ;  /* 0x0000000dc2007c0c */ /* 0x000fe4000bf01270 */
[----:B------:R-:W-:Y:S01]  /*1cf0*/  LEA.HI.X R21, R18, c[0x0][0x1f4], R5, 0x1, P5 ;  /* 0x00007d0012157a11 */ /* 0x000fe200028f0c05 */
[----:B------:R-:W-:Y:S01]  /*1d00*/  IMAD.U32 R5, RZ, RZ, UR15 ;  /* 0x0000000fff057e24 */ /* 0x000fe2000f8e00ff */
[----:B------:R-:W-:Y:S02]  /*1d10*/  ISETP.GE.OR P6, PT, R16, c[0x0][0x1fc], !P0 ;  /* 0x00007f0010007a0c */ /* 0x000fe400047c6670 */
[----:B------:R-:W-:Y:S02]  /*1d20*/  ISETP.GE.OR P5, PT, R12, c[0x0][0x1fc], !P0 ;  /* 0x00007f000c007a0c */ /* 0x000fe400047a6670 */
[----:B------:R-:W-:-:S09]  /*1d30*/  ISETP.GE.OR P0, PT, R188, c[0x0][0x1fc], !P0 ;  /* 0x00007f00bc007a0c */ /* 0x000fd20004706670 */
[----:B------:R1:W-:Y:S04]  /*1d40*/  LDGSTS.E.BYPASS.LTC128B.128 [R10+0x15080], [R20.64], !P6 ;  /* 0x15080000140a7fae */ /* 0x0003e8000f101d50 */
[----:B------:R1:W-:Y:S01]  /*1d50*/  LDGSTS.E.BYPASS.LTC128B.128 [R10+0x16080], [R20.64+0x40], !P5 ;  /* 0x16080040140a7fae */ /* 0x0003e2000e901d50 */
[----:B------:R-:W-:-:S03]  /*1d60*/  IADD3 R4, P5, R4, UR15, RZ ;  /* 0x0000000f04047c10 */ /* 0x000fc6000ffbe0ff */
[----:B------:R1:W-:Y:S01]  /*1d70*/  LDGSTS.E.BYPASS.LTC128B.128 [R10+0x17080], [R20.64+0x80], !P0 ;  /* 0x17080080140a7fae */ /* 0x0003e2000c101d50 */
[----:B------:R-:W-:Y:S02]  /*1d80*/  LEA R16, P0, R4, c[0x0][0x280], 0x2 ;  /* 0x0000a00004107a11 */ /* 0x000fe400078010ff */
[----:B------:R-:W-:-:S04]  /*1d90*/  LEA.HI.X.SX32 R5, R5, R2, 0x1, P5 ;  /* 0x0000000205057211 */ /* 0x000fc800028f0eff */
[----:B------:R-:W-:Y:S01]  /*1da0*/  LEA.HI.X R17, R4, c[0x0][0x284], R5, 0x2, P0 ;  /* 0x0000a10004117a11 */ /* 0x000fe200000f1405 */
[----:B------:R-:W-:Y:S05]  /*1db0*/  @P1 BRA `(.L_x_823) ;  /* 0x0000002000001947 */ /* 0x000fea0003800000 */
[----:B------:R-:W-:-:S05]  /*1dc0*/  SHF.L.U32 R2, R8, 0x4, RZ ;  /* 0x0000000408027819 */ /* 0x000fca00000006ff */
[----:B------:R2:W-:Y:S02]  /*1dd0*/  LDGSTS.E.BYPASS.LTC128B.128 [R2+0x18380], [R16.64] ;  /* 0x1838000010027fae */ /* 0x0005e4000b901d50 */
.L_x_823:
[----:B------:R-:W-:Y:S05]  /*1de0*/  BSYNC B0 ;  /* 0x0000000000007941 */ /* 0x000fea0003800000 */
.L_x_822:
[----:B---3--:R-:W-:Y:S01]  /*1df0*/  SHF.R.S32.HI R5, RZ, 0x1f, R0 ;  /* 0x0000001fff057819 */ /* 0x008fe20000011400 */
[----:B------:R-:W0:Y:S01]  /*1e00*/  LDGDEPBAR ;  /* 0x00000000000079af */ /* 0x000e220000000000 */
[----:B------:R-:W-:Y:S01]  /*1e10*/  LOP3.LUT R13, R13, 0x7ffffffc, RZ, 0xc0, !PT ;  /* 0x7ffffffc0d0d7812 */ /* 0x000fe200078ec0ff */
[----:B--2---:R-:W-:Y:S01]  /*1e20*/  IMAD R2, R6, c[0x0][0x238], RZ ;  /* 0x00008e0006027a24 */ /* 0x004fe200078e02ff */
[----:B------:R-:W-:Y:S01]  /*1e30*/  LEA.HI R5, R5, R0, RZ, 0x2 ;  /* 0x0000000005057211 */ /* 0x000fe200078f10ff */
[----:B------:R-:W-:Y:S01]  /*1e40*/  UMOV UR27, 0x1 ;  /* 0x00000001001b7882 */ /* 0x000fe20000000000 */
[----:B------:R-:W-:Y:S01]  /*1e50*/  SHF.R.S32.HI R9, RZ, 0x1f, R8 ;  /* 0x0000001fff097819 */ /* 0x000fe20000011408 */
[----:B------:R-:W-:Y:S01]  /*1e60*/  IMAD.IADD R13, R14, 0x1, -R13 ;  /* 0x000000010e0d7824 */ /* 0x000fe200078e0a0d */
[----:B------:R-:W-:Y:S01]  /*1e70*/  LOP3.LUT R5, R5, 0x1ffffffc, RZ, 0xc0, !PT ;  /* 0x1ffffffc05057812 */ /* 0x000fe200078ec0ff */
[----:B------:R-:W-:Y:S01]  /*1e80*/  ULDC UR25, c[0x0][0x198] ;  /* 0x0000660000197ab9 */ /* 0x000fe20000000800 */
[----:B------:R-:W-:Y:S01]  /*1e90*/  LOP3.LUT P0, RZ, R15, 0x4, RZ, 0xc0, !PT ;  /* 0x000000040fff7812 */ /* 0x000fe2000780c0ff */
[----:B------:R-:W-:Y:S01]  /*1ea0*/  UIADD3 UR25, -UR11, UR25, UR27 ;  /* 0x000000190b197290 */ /* 0x000fe2000fffe11b */
[C---:B------:R-:W-:Y:S01]  /*1eb0*/  IMAD R2, R7.reuse, c[0x0][0x23c], R2 ;  /* 0x00008f0007027a24 */ /* 0x040fe200078e0202 */
[----:B------:R-:W-:Y:S01]  /*1ec0*/  ULDC.64 UR4, c[0x0][0x240] ;  /* 0x0000900000047ab9 */ /* 0x000fe20000000a00 */
[----:B------:R-:W-:Y:S01]  /*1ed0*/  IMAD.IADD R0, R0, 0x1, -R5 ;  /* 0x0000000100007824 */ /* 0x000fe200078e0a05 */
[----:B------:R-:W-:Y:S01]  /*1ee0*/  UIMAD UR4, UR14, UR4, URZ ;  /* 0x000000040e0472a4 */ /* 0x000fe2000f8e023f */
[----:B------:R-:W-:Y:S01]  /*1ef0*/  IMAD.WIDE.U32 R8, R7, c[0x0][0x238], R8 ;  /* 0x00008e0007087a25 */ /* 0x000fe200078e0008 */
[----:B------:R-:W-:Y:S01]  /*1f00*/  LEA R177, R177, 0x1c480, 0x1 ;  /* 0x0001c480b1b17811 */ /* 0x000fe200078e08ff */
[----:B------:R-:W-:Y:S01]  /*1f10*/  ULDC UR24, c[0x0][0x2a0] ;  /* 0x0000a80000187ab9 */ /* 0x000fe20000000800 */
[----:B------:R-:W-:Y:S01]  /*1f20*/  MOV R208, UR25 ;  /* 0x0000001900d07c02 */ /* 0x000fe20008000f00 */
[----:B------:R-:W-:Y:S01]  /*1f30*/  IMAD R205, R0, 0x4, R13 ;  /* 0x0000000400cd7824 */ /* 0x000fe200078e020d */
[----:B------:R-:W-:Y:S01]  /*1f40*/  UIMAD UR15, UR9, UR5, UR4 ;  /* 0x00000005090f72a4 */ /* 0x000fe2000f8e0204 */
[----:B------:R-:W-:Y:S01]  /*1f50*/  IMAD.IADD R9, R9, 0x1, R2 ;  /* 0x0000000109097824 */ /* 0x000fe200078e0202 */
[----:B------:R-:W-:Y:S01]  /*1f60*/  ULOP3.LUT UR24, URZ, UR24, URZ, 0x33, !UPT ;  /* 0x000000183f187292 */ /* 0x000fe2000f8e333f */
[----:B------:R-:W-:Y:S01]  /*1f70*/  IMAD.U32 R206, RZ, RZ, UR9 ;  /* 0x00000009ffce7e24 */ /* 0x000fe2000f8e00ff */
[----:B------:R-:W-:Y:S01]  /*1f80*/  SHF.L.U32 R180, R180, 0x1, RZ ;  /* 0x00000001b4b47819 */ /* 0x000fe200000006ff */
[----:B------:R-:W-:Y:S01]  /*1f90*/  IMAD.SHL.U32 R205, R205, 0x2, RZ ;  /* 0x00000002cdcd7824 */ /* 0x000fe200078e00ff */
[----:B------:R-:W-:Y:S01]  /*1fa0*/  IADD3 R204, R201, 0x184c0, RZ ;  /* 0x000184c0c9cc7810 */ /* 0x000fe20007ffe0ff */
[----:B------:R-:W-:Y:S01]  /*1fb0*/  IMAD.WIDE.U32 R206, R206, c[0x0][0x240], R8 ;  /* 0x00009000cece7a25 */ /* 0x000fe200078e0008 */
[----:B------:R-:W-:Y:S01]  /*1fc0*/  @P0 IADD3 R204, R3, -0x40, RZ ;  /* 0xffffffc003cc0810 */ /* 0x000fe20007ffe0ff */
[----:B------:R-:W-:Y:S01]  /*1fd0*/  ULDC UR23, c[0x0][0x278] ;  /* 0x00009e0000177ab9 */ /* 0x000fe20000000800 */
[----:B------:R-:W-:Y:S01]  /*1fe0*/  IADD3 R208, R208, -c[0x0][0x168], -R205 ;  /* 0x80005a00d0d07a10 */ /* 0x000fe20007ffe8cd */
[--C-:B------:R-:W-:Y:S01]  /*1ff0*/  IMAD R176, R174, 0x2, R177.reuse ;  /* 0x00000002aeb07824 */ /* 0x100fe200078e02b1 */
[----:B------:R-:W-:Y:S01]  /*2000*/  LEA R178, R178, 0x80, 0x1 ;  /* 0x00000080b2b27811 */ /* 0x000fe200078e08ff */
[C---:B------:R-:W-:Y:S01]  /*2010*/  IMAD R175, R172.reuse, 0x2, R177 ;  /* 0x00000002acaf7824 */ /* 0x040fe200078e02b1 */
        /* <DEDUP_REMOVED lines=53> */
[----:B------:R-:W-:Y:S01]  /*2370*/  IMAD.IADD R0, R184, 0x1, R181 ;  /* 0x00000001b8007824 */ /* 0x000fe200078e02b5 */
[C---:B------:R-:W-:Y:S01]  /*2380*/  IADD3 R211, R208.reuse, UR24, RZ ;  /* 0x00000018d0d37c10 */ /* 0x040fe2000fffe0ff */
[----:B------:R-:W-:Y:S01]  /*2390*/  ULDC UR26, c[0x0][0x2a8] ;  /* 0x0000aa00001a7ab9 */ /* 0x000fe20000000800 */
[----:B------:R-:W-:Y:S01]  /*23a0*/  IADD3 R209, R208, c[0x0][0x2a4], RZ ;  /* 0x0000a900d0d17a10 */ /* 0x000fe20007ffe0ff */
[----:B------:R-:W-:Y:S01]  /*23b0*/  ULDC UR22, c[0x0][0x2a0] ;  /* 0x0000a80000167ab9 */ /* 0x000fe20000000800 */
[----:B------:R-:W-:Y:S01]  /*23c0*/  IADD3 R212, -R205, UR18, RZ ;  /* 0x00000012cdd47c10 */ /* 0x000fe2000fffe1ff */
[----:B------:R-:W-:-:S02]  /*23d0*/  ULDC UR21, c[0x0][0x2a0] ;  /* 0x0000a80000157ab9 */ /* 0x000fc40000000800 */
[----:B------:R-:W-:Y:S02]  /*23e0*/  ULDC UR14, c[0x0][0x290] ;  /* 0x0000a400000e7ab9 */ /* 0x000fe40000000800 */
[----:B------:R-:W-:Y:S02]  /*23f0*/  UIMAD UR11, UR9, UR23, URZ ;  /* 0x00000017090b72a4 */ /* 0x000fe4000f8e023f */
[----:B------:R-:W-:Y:S02]  /*2400*/  UMOV UR4, URZ ;  /* 0x0000003f00047c82 */ /* 0x000fe40008000000 */
[----:B------:R-:W-:Y:S02]  /*2410*/  UMOV UR20, 0x1 ;  /* 0x0000000100147882 */ /* 0x000fe40000000000 */
[----:B------:R-:W-:Y:S02]  /*2420*/  UMOV UR19, URZ ;  /* 0x0000003f00137c82 */ /* 0x000fe40008000000 */
[----:B------:R-:W-:-:S02]  /*2430*/  USHF.L.U32 UR5, UR8, 0x7, URZ ;  /* 0x0000000708057899 */ /* 0x000fc4000800063f */
[----:B------:R-:W-:Y:S02]  /*2440*/  ULDC UR13, c[0x0][0x168] ;  /* 0x00005a00000d7ab9 */ /* 0x000fe40000000800 */
[----:B------:R-:W-:Y:S02]  /*2450*/  UISETP.GT.AND UP5, UPT, UR8, -0x1, UPT ;  /* 0xffffffff0800788c */ /* 0x000fe4000bfa4270 */
[----:B------:R-:W-:Y:S02]  /*2460*/  UISETP.LE.AND UP4, UPT, UR27, UR26, UPT ;  /* 0x0000001a1b00728c */ /* 0x000fe4000bf83270 */
[----:B------:R-:W-:Y:S02]  /*2470*/  ULOP3.LUT UR22, URZ, UR22, URZ, 0x33, !UPT ;  /* 0x000000163f167292 */ /* 0x000fe4000f8e333f */
[----:B------:R-:W-:Y:S02]  /*2480*/  ULOP3.LUT UR21, URZ, UR21, URZ, 0x33, !UPT ;  /* 0x000000153f157292 */ /* 0x000fe4000f8e333f */
[----:B------:R-:W-:-:S02]  /*2490*/  UIMAD UR9, UR9, UR14, URZ ;  /* 0x0000000e090972a4 */ /* 0x000fc4000f8e023f */
[----:B------:R-:W-:Y:S02]  /*24a0*/  ULDC UR18, c[0x0][0x168] ;  /* 0x00005a0000127ab9 */ /* 0x000fe40000000800 */
.L_x_842:
[----:B------:R-:W-:Y:S04]  /*24b0*/  DEPBAR.LE SB0, 0x1 ;  /* 0x000080400000791a */ /* 0x000fe80000000000 */
[----:B------:R-:W-:Y:S01]  /*24c0*/  BAR.SYNC.DEFER_BLOCKING 0x0 ;  /* 0x0000000000007b1d */ /* 0x000fe20000010000 */
[----:B------:R-:W-:Y:S02]  /*24d0*/  MOV R3, UR4 ;  /* 0x0000000400037c02 */ /* 0x000fe40008000f00 */
[----:B------:R-:W-:Y:S02]  /*24e0*/  MOV R2, UR4 ;  /* 0x0000000400027c02 */ /* 0x000fe40008000f00 */
[----:B------:R-:W-:Y:S01]  /*24f0*/  MOV R157, UR4 ;  /* 0x00000004009d7c02 */ /* 0x000fe20008000f00 */
[----:B------:R-:W-:Y:S01]  /*2500*/  IMAD R3, R3, 0x1800, R184 ;  /* 0x0000180003037824 */ /* 0x000fe200078e02b8 */
[----:B------:R-:W-:Y:S01]  /*2510*/  MOV R243, UR4 ;  /* 0x0000000400f37c02 */ /* 0x000fe20008000f00 */
[----:B------:R-:W-:Y:S01]  /*2520*/  IMAD R141, R2, 0x1800, R181 ;  /* 0x00001800028d7824 */ /* 0x000fe200078e02b5 */
[----:B------:R-:W-:Y:S01]  /*2530*/  PLOP3.LUT P0, PT, PT, PT, UP4, 0x80, 0x0 ;  /* 0x000000000000781c */ /* 0x000fe20003f0f048 */
[----:B------:R-:W-:Y:S01]  /*2540*/  IMAD R157, R157, 0x1800, R0 ;  /* 0x000018009d9d7824 */ /* 0x000fe200078e0200 */
[----:B------:R-:W-:Y:S02]  /*2550*/  SHF.L.U32 R185, R3, 0x1, RZ ;  /* 0x0000000103b97819 */ /* 0x000fe400000006ff */
[----:B------:R-:W-:Y:S02]  /*2560*/  IADD3 R2, R184, R141, RZ ;  /* 0x0000008db8027210 */ /* 0x000fe40007ffe0ff */
[----:B------:R-:W-:Y:S02]  /*2570*/  SHF.L.U32 R186, R157, 0x1, RZ ;  /* 0x000000019dba7819 */ /* 0x000fe400000006ff */
[----:B------:R-:W-:Y:S02]  /*2580*/  SHF.L.U32 R183, R2, 0x1, RZ ;  /* 0x0000000102b77819 */ /* 0x000fe400000006ff */
[-C--:B------:R-:W-:Y:S02]  /*2590*/  LEA R241, R243, R190.reuse, 0x6 ;  /* 0x000000bef3f17211 */ /* 0x080fe400078e30ff */
[----:B------:R-:W-:Y:S01]  /*25a0*/  MOV R251, UR10 ;  /* 0x0000000a00fb7c02 */ /* 0x000fe20008000f00 */
[----:B------:R-:W-:Y:S08]  /*25b0*/  LDSM.16.M88.4 R136, [R180+0x80] ;  /* 0x00008000b488783b */ /* 0x000ff00000000200 */
[----:B------:R-:W2:Y:S08]  /*25c0*/  LDSM.16.M88.4 R132, [R185+0xc080] ;  /* 0x00c08000b984783b */ /* 0x000eb00000000200 */
[----:B------:R-:W3:Y:S08]  /*25d0*/  LDSM.16.M88.4 R140, [R185+0xc880] ;  /* 0x00c88000b98c783b */ /* 0x000ef00000000200 */
[----:B------:R-:W4:Y:S08]  /*25e0*/  LDSM.16.M88.4 R144, [R180+0x1080] ;  /* 0x00108000b490783b */ /* 0x000f300000000200 */
[----:B------:R-:W-:Y:S08]  /*25f0*/  LDSM.16.M88.4 R152, [R173+0x80] ;  /* 0x00008000ad98783b */ /* 0x000ff00000000200 */
[----:B------:R-:W5:Y:S01]  /*2600*/  LDSM.16.M88.4 R148, [R183+0xc080] ;  /* 0x00c08000b794783b */ /* 0x000f620000000200 */
[-C--:B--2---:R-:W-:Y:S07]  /*2610*/  HMMA.16816.F32.BF16 R4, R132, R136.reuse, RZ ;  /* 0x000000888404723c */ /* 0x084fee00000418ff */
[----:B------:R-:W2:Y:S01]  /*2620*/  LDSM.16.M88.4 R156, [R186+0xc880] ;  /* 0x00c88000ba9c783b */ /* 0x000ea20000000200 */
[C---:B-1-3--:R-:W-:Y:S07]  /*2630*/  HMMA.16816.F32.BF16 R8, R140.reuse, R136, RZ ;  /* 0x000000888c08723c */ /* 0x04afee00000418ff */
[----:B------:R-:W1:Y:S01]  /*2640*/  LDSM.16.M88.4 R160, [R173+0x1080] ;  /* 0x00108000ada0783b */ /* 0x000e620000000200 */
[-C--:B------:R-:W-:Y:S07]  /*2650*/  HMMA.16816.F32.BF16 R12, R140, R138.reuse, RZ ;  /* 0x0000008a8c0c723c */ /* 0x080fee00000418ff */
[----:B------:R-:W-:Y:S01]  /*2660*/  LDSM.16.M88.4 R168, [R180+0x2080] ;  /* 0x00208000b4a8783b */ /* 0x000fe20000000200 */
[C---:B------:R-:W-:Y:S07]  /*2670*/  HMMA.16816.F32.BF16 R16, R132.reuse, R138, RZ ;  /* 0x0000008a8410723c */ /* 0x040fee00000418ff */
[----:B------:R-:W3:Y:S01]  /*2680*/  LDSM.16.M88.4 R164, [R185+0xd080] ;  /* 0x00d08000b9a4783b */ /* 0x000ee20000000200 */
[-C--:B----4-:R-:W-:Y:S07]  /*2690*/  HMMA.16816.F32.BF16 R20, R132, R144.reuse, RZ ;  /* 0x000000908414723c */ /* 0x090fee00000418ff */
[----:B------:R-:W-:Y:S01]  /*26a0*/  LDSM.16.M88.4 R136, [R180+0x3080] ;  /* 0x00308000b488783b */ /* 0x000fe20000000200 */
[C---:B------:R-:W-:Y:S07]  /*26b0*/  HMMA.16816.F32.BF16 R24, R140.reuse, R144, RZ ;  /* 0x000000908c18723c */ /* 0x040fee00000418ff */
[----:B------:R-:W-:Y:S04]  /*26c0*/  LDS R249, [R241.X4+0x18080] ;  /* 0x01808000f1f97984 */ /* 0x000fe80000004800 */
[----:B------:R-:W-:Y:S01]  /*26d0*/  LDS R248, [R241.X4+0x180a0] ;  /* 0x0180a000f1f87984 */ /* 0x000fe20000004800 */
[-C--:B------:R-:W-:Y:S03]  /*26e0*/  HMMA.16816.F32.BF16 R28, R140, R146.reuse, RZ ;  /* 0x000000928c1c723c */ /* 0x080fe600000418ff */
[----:B------:R-:W-:Y:S05]  /*26f0*/  LDSM.16.M88.4 R140, [R186+0xd080] ;  /* 0x00d08000ba8c783b */ /* 0x000fea0000000200 */
[----:B------:R-:W-:Y:S03]  /*2700*/  HMMA.16816.F32.BF16 R32, R132, R146, RZ ;  /* 0x000000928420723c */ /* 0x000fe600000418ff */
[----:B------:R-:W4:Y:S05]  /*2710*/  LDSM.16.M88.4 R132, [R185+0xd880] ;  /* 0x00d88000b984783b */ /* 0x000f2a0000000200 */
[-C--:B-----5:R-:W-:Y:S03]  /*2720*/  HMMA.16816.F32.BF16 R4, R148, R152.reuse, R4 ;  /* 0x000000989404723c */ /* 0x0a0fe60000041804 */
[----:B------:R-:W5:Y:S05]  /*2730*/  LDSM.16.M88.4 R144, [R173+0x2080] ;  /* 0x00208000ad90783b */ /* 0x000f6a0000000200 */
[C---:B--2---:R-:W-:Y:S03]  /*2740*/  HMMA.16816.F32.BF16 R8, R156.reuse, R152, R8 ;  /* 0x000000989c08723c */ /* 0x044fe60000041808 */
[----:B------:R-:W-:Y:S04]  /*2750*/  LDS R247, [R241.X4+0x18100] ;  /* 0x01810000f1f77984 */ /* 0x000fe80000004800 */
[----:B------:R-:W-:Y:S01]  /*2760*/  LDS R243, [R241.X4+0x18120] ;  /* 0x01812000f1f37984 */ /* 0x000fe20000004800 */
        /* <DEDUP_REMOVED lines=9> */
[-C--:B---3--:R-:W-:Y:S01]  /*2800*/  HMMA.16816.F32.BF16 R4, R164, R168.reuse, R4 ;  /* 0x000000a8a404723c */ /* 0x088fe20000041804 */
[----:B------:R-:W2:Y:S07]  /*2810*/  LDSM.16.M88.4 R160, [R180+0x4080] ;  /* 0x00408000b4a0783b */ /* 0x000eae0000000200 */
[C---:B----4-:R-:W-:Y:S08]  /*2820*/  HMMA.16816.F32.BF16 R8, R132.reuse, R168, R8 ;  /* 0x000000a88408723c */ /* 0x050ff00000041808 */
        /* <DEDUP_REMOVED lines=9> */
[-C--:B-----5:R-:W-:Y:S01]  /*28c0*/  HMMA.16816.F32.BF16 R4, R140, R144.reuse, R4 ;  /* 0x000000908c04723c */ /* 0x0a0fe20000041804 */
[----:B------:R-:W5:Y:S07]  /*28d0*/  LDSM.16.M88.4 R164, [R186+0xe080] ;  /* 0x00e08000baa4783b */ /* 0x000f6e0000000200 */
[C---:B-1----:R-:W-:Y:S07]  /*28e0*/  HMMA.16816.F32.BF16 R8, R148.reuse, R144, R8 ;  /* 0x000000909408723c */ /* 0x042fee0000041808 */
[----:B------:R-:W-:Y:S01]  /*28f0*/  LEA R145, R251, R190, 0x6 ;  /* 0x000000befb917211 */ /* 0x000fe200078e30ff */
[-C--:B------:R-:W-:Y:S04]  /*2900*/  HMMA.16816.F32.BF16 R12, R148, R146.reuse, R12 ;  /* 0x00000092940c723c */ /* 0x080fe8000004180c */
[C---:B------:R-:W-:Y:S02]  /*2910*/  IADD3 R252, R145.reuse, R209, RZ ;  /* 0x000000d191fc7210 */ /* 0x040fe40007ffe0ff */
[----:B------:R-:W-:Y:S02]  /*2920*/  IADD3 R251, R145, R211, RZ ;  /* 0x000000d391fb7210 */ /* 0x000fe40007ffe0ff */
[C---:B------:R-:W-:Y:S04]  /*2930*/  HMMA.16816.F32.BF16 R16, R140.reuse, R146, R16 ;  /* 0x000000928c10723c */ /* 0x040fe80000041810 */
[----:B------:R-:W-:Y:S04]  /*2940*/  IMNMX R252, R212, R252, PT ;  /* 0x000000fcd4fc7217 */ /* 0x000fe80003800200 */
[-C--:B------:R-:W-:Y:S08]  /*2950*/  HMMA.16816.F32.BF16 R20, R140, R152.reuse, R20 ;  /* 0x000000988c14723c */ /* 0x080ff00000041814 */
[C---:B------:R-:W-:Y:S08]  /*2960*/  HMMA.16816.F32.BF16 R24, R148.reuse, R152, R24 ;  /* 0x000000989418723c */ /* 0x040ff00000041818 */
[-C--:B------:R-:W-:Y:S08]  /*2970*/  HMMA.16816.F32.BF16 R28, R148, R154.reuse, R28 ;  /* 0x0000009a941c723c */ /* 0x080ff0000004181c */
[----:B------:R-:W-:Y:S01]  /*2980*/  HMMA.16816.F32.BF16 R32, R140, R154, R32 ;  /* 0x0000009a8c20723c */ /* 0x000fe20000041820 */
[----:B------:R-:W1:Y:S07]  /*2990*/  LDSM.16.M88.4 R140, [R186+0xe880] ;  /* 0x00e88000ba8c783b */ /* 0x000e6e0000000200 */
[-C--:B--2---:R-:W-:Y:S08]  /*29a0*/  HMMA.16816.F32.BF16 R4, R156, R160.reuse, R4 ;  /* 0x000000a09c04723c */ /* 0x084ff00000041804 */
[C---:B---3--:R-:W-:Y:S08]  /*29b0*/  HMMA.16816.F32.BF16 R8, R132.reuse, R160, R8 ;  /* 0x000000a08408723c */ /* 0x048ff00000041808 */
[-C--:B------:R-:W-:Y:S08]  /*29c0*/  HMMA.16816.F32.BF16 R12, R132, R162.reuse, R12 ;  /* 0x000000a2840c723c */ /* 0x080ff0000004180c */
[C---:B------:R-:W-:Y:S08]  /*29d0*/  HMMA.16816.F32.BF16 R16, R156.reuse, R162, R16 ;  /* 0x000000a29c10723c */ /* 0x040ff00000041810 */
[-C--:B----4-:R-:W-:Y:S08]  /*29e0*/  HMMA.16816.F32.BF16 R20, R156, R136.reuse, R20 ;  /* 0x000000889c14723c */ /* 0x090ff00000041814 */
[C---:B------:R-:W-:Y:S08]  /*29f0*/  HMMA.16816.F32.BF16 R24, R132.reuse, R136, R24 ;  /* 0x000000888418723c */ /* 0x040ff00000041818 */
[-C--:B------:R-:W-:Y:S01]  /*2a00*/  HMMA.16816.F32.BF16 R28, R132, R138.reuse, R28 ;  /* 0x0000008a841c723c */ /* 0x080fe2000004181c */
[----:B------:R-:W2:Y:S07]  /*2a10*/  LDSM.16.M88.4 R132, [R173+0x5080] ;  /* 0x00508000ad84783b */ /* 0x000eae0000000200 */
[----:B------:R-:W-:Y:S08]  /*2a20*/  HMMA.16816.F32.BF16 R32, R156, R138, R32 ;  /* 0x0000008a9c20723c */ /* 0x000ff00000041820 */
[-C--:B-----5:R-:W-:Y:S08]  /*2a30*/  HMMA.16816.F32.BF16 R4, R164, R168.reuse, R4 ;  /* 0x000000a8a404723c */ /* 0x0a0ff00000041804 */
[C---:B-1----:R-:W-:Y:S08]  /*2a40*/  HMMA.16816.F32.BF16 R8, R140.reuse, R168, R8 ;  /* 0x000000a88c08723c */ /* 0x042ff00000041808 */
[-C--:B------:R-:W-:Y:S08]  /*2a50*/  HMMA.16816.F32.BF16 R12, R140, R170.reuse, R12 ;  /* 0x000000aa8c0c723c */ /* 0x080ff0000004180c */
[----:B------:R-:W-:Y:S01]  /*2a60*/  FMUL.FTZ R216, R4, c[0x0][0x2b4] ;  /* 0x0000ad0004d87a20 */ /* 0x000fe20000410000 */
[C---:B------:R-:W-:Y:S04]  /*2a70*/  HMMA.16816.F32.BF16 R16, R164.reuse, R170, R16 ;  /* 0x000000aaa410723c */ /* 0x040fe80000041810 */
[----:B------:R-:W-:Y:S01]  /*2a80*/  FMUL.FTZ R217, R5, c[0x0][0x2b4] ;  /* 0x0000ad0005d97a20 */ /* 0x000fe20000410000 */
[----:B------:R-:W1:Y:S01]  /*2a90*/  MUFU.TANH R216, R216 ;  /* 0x000000d800d87308 */ /* 0x000e620000002400 */
[----:B------:R-:W-:Y:S02]  /*2aa0*/  FMUL.FTZ R213, R6, c[0x0][0x2b4] ;  /* 0x0000ad0006d57a20 */ /* 0x000fe40000410000 */
[-C--:B--2---:R-:W-:Y:S04]  /*2ab0*/  HMMA.16816.F32.BF16 R20, R164, R132.reuse, R20 ;  /* 0x00000084a414723c */ /* 0x084fe80000041814 */
[----:B------:R-:W-:Y:S02]  /*2ac0*/  FMUL.FTZ R214, R7, c[0x0][0x2b4] ;  /* 0x0000ad0007d67a20 */ /* 0x000fe40000410000 */
[----:B------:R-:W-:Y:S01]  /*2ad0*/  FMUL.FTZ R215, R8, c[0x0][0x2b4] ;  /* 0x0000ad0008d77a20 */ /* 0x000fe20000410000 */
[----:B------:R-:W2:Y:S01]  /*2ae0*/  MUFU.TANH R217, R217 ;  /* 0x000000d900d97308 */ /* 0x000ea20000002400 */
[C---:B------:R-:W-:Y:S04]  /*2af0*/  HMMA.16816.F32.BF16 R24, R140.reuse, R132, R24 ;  /* 0x000000848c18723c */ /* 0x040fe80000041818 */
[----:B------:R-:W-:Y:S02]  /*2b00*/  FMUL.FTZ R218, R9, c[0x0][0x2b4] ;  /* 0x0000ad0009da7a20 */ /* 0x000fe40000410000 */
[----:B------:R-:W-:Y:S02]  /*2b10*/  FMUL.FTZ R219, R10, c[0x0][0x2b4] ;  /* 0x0000ad000adb7a20 */ /* 0x000fe40000410000 */
[-C--:B------:R-:W-:Y:S01]  /*2b20*/  HMMA.16816.F32.BF16 R28, R140, R134.reuse, R28 ;  /* 0x000000868c1c723c */ /* 0x080fe2000004181c */
[----:B------:R-:W3:Y:S03]  /*2b30*/  MUFU.TANH R213, R213 ;  /* 0x000000d500d57308 */ /* 0x000ee60000002400 */
[----:B------:R-:W-:Y:S02]  /*2b40*/  FMUL.FTZ R220, R11, c[0x0][0x2b4] ;  /* 0x0000ad000bdc7a20 */ /* 0x000fe40000410000 */
[----:B------:R-:W-:Y:S02]  /*2b50*/  FMUL.FTZ R221, R12, c[0x0][0x2b4] ;  /* 0x0000ad000cdd7a20 */ /* 0x000fe40000410000 */
[----:B------:R-:W-:Y:S03]  /*2b60*/  HMMA.16816.F32.BF16 R32, R164, R134, R32 ;  /* 0x00000086a420723c */ /* 0x000fe60000041820 */
[----:B------:R-:W4:Y:S01]  /*2b70*/  MUFU.TANH R214, R214 ;  /* 0x000000d600d67308 */ /* 0x000f220000002400 */
[----:B------:R-:W-:Y:S02]  /*2b80*/  FMUL.FTZ R222, R13, c[0x0][0x2b4] ;  /* 0x0000ad000dde7a20 */ /* 0x000fe40000410000 */
[----:B------:R-:W-:Y:S02]  /*2b90*/  FMUL.FTZ R223, R14, c[0x0][0x2b4] ;  /* 0x0000ad000edf7a20 */ /* 0x000fe40000410000 */
[----:B------:R-:W-:Y:S04]  /*2ba0*/  FMUL.FTZ R224, R15, c[0x0][0x2b4] ;  /* 0x0000ad000fe07a20 */ /* 0x000fe80000410000 */
[----:B------:R-:W-:Y:S01]  /*2bb0*/  FMUL.FTZ R225, R16, c[0x0][0x2b4] ;  /* 0x0000ad0010e17a20 */ /* 0x000fe20000410000 */
[----:B------:R-:W5:Y:S01]  /*2bc0*/  MUFU.TANH R215, R215 ;  /* 0x000000d700d77308 */ /* 0x000f620000002400 */
        /* <DEDUP_REMOVED lines=21> */
[----:B------:R-:W-:Y:S03]  /*2d20*/  FMUL.FTZ R246, R35, c[0x0][0x2b4] ;  /* 0x0000ad0023f67a20 */ /* 0x000fe60000410000 */
        /* <DEDUP_REMOVED lines=24> */
[----:B------:R-:W-:-:S05]  /*2eb0*/  @!P0 BRA `(.L_x_824) ;  /* 0x000001d000008947 */ /* 0x000fca0003800000 */
[----:B--2345:R-:W-:Y:S01]  /*2ec0*/  IMAD.MOV.U32 R4, RZ, RZ, c[0x0][0x168] ;  /* 0x00005a00ff047624 */ /* 0x03cfe200078e00ff */
        /* <DEDUP_REMOVED lines=13> */
.L_x_826:
[----:B------:R-:W-:Y:S04]  /*2fa0*/  MOV R4, 0x1 ;  /* 0x0000000100047802 */ /* 0x000fe80000000f00 */
[----:B------:R-:W-:Y:S11]  /*2fb0*/  ISETP.NE.AND P5, PT, R4, c[0x0][0x2a8], PT ;  /* 0x0000aa0004007a0c */ /* 0x000ff60003fa5270 */
[----:B------:R-:W-:Y:S02]  /*2fc0*/  @!UPT UIADD3 URZ, URZ, URZ, URZ ;  /* 0x0000003f3f3ff290 */ /* 0x000fe4000fffe03f */
[----:B------:R-:W-:Y:S05]  /*2fd0*/  @P5 IMAD.HI.U32 R4, R5, c[0x0][0x2ac], RZ ;  /* 0x0000ab0005045a27 */ /* 0x000fea00078e00ff */
[----:B------:R-:W-:Y:S02]  /*2fe0*/  @P5 SHF.R.U32.HI R5, RZ, c[0x0][0x2b0], R4 ;  /* 0x0000ac00ff055a19 */ /* 0x000fe40000011604 */
.L_x_827:
[----:B------:R-:W-:Y:S05]  /*2ff0*/  BSYNC B0 ;  /* 0x0000000000007941 */ /* 0x000fea0003800000 */
.L_x_825:
[----:B------:R-:W-:Y:S04]  /*3000*/  IMAD.MOV.U32 R4, RZ, RZ, c[0x0][0x2a8] ;  /* 0x0000aa00ff047624 */ /* 0x000fe800078e00ff */
[----:B------:R-:W-:Y:S01]  /*3010*/  IMAD R4, R5, R4, -UR5 ;  /* 0x8000000505047e24 */ /* 0x000fe2000f8e0204 */
[C-C-:B------:R-:W-:Y:S03]  /*3020*/  IADD3 R5, R145.reuse, c[0x0][0x2a4], R208.reuse ;  /* 0x0000a90091057a10 */ /* 0x140fe60007ffe0d0 */
[----:B------:R-:W-:Y:S01]  /*3030*/  IMAD.IADD R251, R4, 0x1, -R205 ;  /* 0x0000000104fb7824 */ /* 0x000fe200078e0acd */
[----:B------:R-:W-:Y:S02]  /*3040*/  IADD3 R4, R145, UR22, R208 ;  /* 0x0000001691047c10 */ /* 0x000fe4000fffe0d0 */
[----:B------:R-:W-:Y:S02]  /*3050*/  IMNMX R5, R212, R5, PT ;  /* 0x00000005d4057217 */ /* 0x000fe40003800200 */
[----:B------:R-:W-:Y:S02]  /*3060*/  IADD3 R252, R251, c[0x0][0x2a8], RZ ;  /* 0x0000aa00fbfc7a10 */ /* 0x000fe40007ffe0ff */
[----:B------:R-:W-:Y:S02]  /*3070*/  IMNMX R251, R4, R251, !PT ;  /* 0x000000fb04fb7217 */ /* 0x000fe40007800200 */
[----:B------:R-:W-:Y:S02]  /*3080*/  IMNMX R252, R5, R252, PT ;  /* 0x000000fc05fc7217 */ /* 0x000fe40003800200 */
.L_x_824:
[----:B--2345:R-:W-:Y:S04]  /*3090*/  IADD3 R7, R145, 0x8, RZ ;  /* 0x0000000891077810 */ /* 0x03cfe80007ffe0ff */
        /* <DEDUP_REMOVED lines=18> */
.L_x_830:
[----:B------:R-:W-:Y:S04]  /*31c0*/  MOV R4, 0x1 ;  /* 0x0000000100047802 */ /* 0x000fe80000000f00 */
[----:B------:R-:W-:Y:S11]  /*31d0*/  ISETP.NE.AND P5, PT, R4, c[0x0][0x2a8], PT ;  /* 0x0000aa0004007a0c */ /* 0x000ff60003fa5270 */
[----:B------:R-:W-:Y:S02]  /*31e0*/  @!UPT UIADD3 URZ, URZ, URZ, URZ ;  /* 0x0000003f3f3ff290 */ /* 0x000fe4000fffe03f */
[----:B------:R-:W-:Y:S05]  /*31f0*/  @P5 IMAD.HI.U32 R4, R5, c[0x0][0x2ac], RZ ;  /* 0x0000ab0005045a27 */ /* 0x000fea00078e00ff */
[----:B------:R-:W-:Y:S02]  /*3200*/  @P5 SHF.R.U32.HI R5, RZ, c[0x0][0x2b0], R4 ;  /* 0x0000ac00ff055a19 */ /* 0x000fe40000011604 */
.L_x_831:
[----:B------:R-:W-:Y:S05]  /*3210*/  BSYNC B0 ;  /* 0x0000000000007941 */ /* 0x000fea0003800000 */
.L_x_829:
[----:B------:R-:W-:Y:S04]  /*3220*/  IMAD.MOV.U32 R4, RZ, RZ, c[0x0][0x2a8] ;  /* 0x0000aa00ff047624 */ /* 0x000fe800078e00ff */
[----:B------:R-:W-:Y:S04]  /*3230*/  IMAD R4, R5, R4, -UR5 ;  /* 0x8000000505047e24 */ /* 0x000fe8000f8e0204 */
[----:B------:R-:W-:Y:S05]  /*3240*/  IMAD.IADD R7, R4, 0x1, -R205 ;  /* 0x0000000104077824 */ /* 0x000fea00078e0acd */
[----:B------:R-:W-:Y:S02]  /*3250*/  IADD3 R5, R7, c[0x0][0x2a8], RZ ;  /* 0x0000aa0007057a10 */ /* 0x000fe40007ffe0ff */
[----:B------:R-:W-:Y:S02]  /*3260*/  IMNMX R250, R250, R7, !PT ;  /* 0x00000007fafa7217 */ /* 0x000fe40007800200 */
[----:B------:R-:W-:Y:S02]  /*3270*/  IMNMX R186, R186, R5, PT ;  /* 0x00000005baba7217 */ /* 0x000fe40003800200 */
.L_x_828:
        /* <DEDUP_REMOVED lines=19> */
.L_x_834:
[----:B------:R-:W-:Y:S04]  /*33b0*/  MOV R4, 0x1 ;  /* 0x0000000100047802 */ /* 0x000fe80000000f00 */
[----:B------:R-:W-:Y:S11]  /*33c0*/  ISETP.NE.AND P5, PT, R4, c[0x0][0x2a8], PT ;  /* 0x0000aa0004007a0c */ /* 0x000ff60003fa5270 */
[----:B------:R-:W-:Y:S02]  /*33d0*/  @!UPT UIADD3 URZ, URZ, URZ, URZ ;  /* 0x0000003f3f3ff290 */ /* 0x000fe4000fffe03f */
[----:B------:R-:W-:Y:S05]  /*33e0*/  @P5 IMAD.HI.U32 R4, R5, c[0x0][0x2ac], RZ ;  /* 0x0000ab0005045a27 */ /* 0x000fea00078e00ff */
[----:B------:R-:W-:Y:S02]  /*33f0*/  @P5 SHF.R.U32.HI R5, RZ, c[0x0][0x2b0], R4 ;  /* 0x0000ac00ff055a19 */ /* 0x000fe40000011604 */
.L_x_835:
[----:B------:R-:W-:Y:S05]  /*3400*/  BSYNC B0 ;  /* 0x0000000000007941 */ /* 0x000fea0003800000 */
.L_x_833:
[----:B------:R-:W-:Y:S04]  /*3410*/  IMAD.MOV.U32 R4, RZ, RZ, c[0x0][0x2a8] ;  /* 0x0000aa00ff047624 */ /* 0x000fe800078e00ff */
[----:B------:R-:W-:Y:S04]  /*3420*/  IMAD R4, R5, R4, -UR5 ;  /* 0x8000000505047e24 */ /* 0x000fe8000f8e0204 */
[----:B------:R-:W-:Y:S05]  /*3430*/  IMAD.IADD R5, R4, 0x1, -R205 ;  /* 0x0000000104057824 */ /* 0x000fea00078e0acd */
[----:B------:R-:W-:Y:S02]  /*3440*/  IADD3 R4, R5, c[0x0][0x2a8], RZ ;  /* 0x0000aa0005047a10 */ /* 0x000fe40007ffe0ff */
[----:B------:R-:W-:Y:S02]  /*3450*/  IMNMX R170, R170, R5, !PT ;  /* 0x00000005aaaa7217 */ /* 0x000fe40007800200 */
[----:B------:R-:W-:Y:S02]  /*3460*/  IMNMX R171, R171, R4, PT ;  /* 0x00000004abab7217 */ /* 0x000fe40003800200 */
.L_x_832:
        /* <DEDUP_REMOVED lines=19> */
.L_x_838:
[----:B------:R-:W-:Y:S04]  /*35a0*/  MOV R4, 0x1 ;  /* 0x0000000100047802 */ /* 0x000fe80000000f00 */
[----:B------:R-:W-:Y:S11]  /*35b0*/  ISETP.NE.AND P0, PT, R4, c[0x0][0x2a8], PT ;  /* 0x0000aa0004007a0c */ /* 0x000ff60003f05270 */
[----:B------:R-:W-:Y:S02]  /*35c0*/  @!UPT UIADD3 URZ, URZ, URZ, URZ ;  /* 0x0000003f3f3ff290 */ /* 0x000fe4000fffe03f */
[----:B------:R-:W-:Y:S05]  /*35d0*/  @P0 IMAD.HI.U32 R4, R5, c[0x0][0x2ac], RZ ;  /* 0x0000ab0005040a27 */ /* 0x000fea00078e00ff */
[----:B------:R-:W-:Y:S02]  /*35e0*/  @P0 SHF.R.U32.HI R5, RZ, c[0x0][0x2b0], R4 ;  /* 0x0000ac00ff050a19 */ /* 0x000fe40000011604 */
.L_x_839:
[----:B------:R-:W-:Y:S05]  /*35f0*/  BSYNC B0 ;  /* 0x0000000000007941 */ /* 0x000fea0003800000 */
.L_x_837:
[----:B------:R-:W-:Y:S04]  /*3600*/  IMAD.MOV.U32 R4, RZ, RZ, c[0x0][0x2a8] ;  /* 0x0000aa00ff047624 */ /* 0x000fe800078e00ff */
[----:B------:R-:W-:Y:S04]  /*3610*/  IMAD R4, R5, R4, -UR5 ;  /* 0x8000000505047e24 */ /* 0x000fe8000f8e0204 */
[----:B------:R-:W-:Y:S05]  /*3620*/  IMAD.IADD R5, R4, 0x1, -R205 ;  /* 0x0000000104057824 */ /* 0x000fea00078e0acd */
[----:B------:R-:W-:Y:S02]  /*3630*/  IADD3 R4, R5, c[0x0][0x2a8], RZ ;  /* 0x0000aa0005047a10 */ /* 0x000fe40007ffe0ff */
[----:B------:R-:W-:Y:S02]  /*3640*/  IMNMX R168, R168, R5, !PT ;  /* 0x00000005a8a87217 */ /* 0x000fe40007800200 */
[----:B------:R-:W-:Y:S02]  /*3650*/  IMNMX R169, R169, R4, PT ;  /* 0x00000004a9a97217 */ /* 0x000fe40003800200 */
.L_x_836:
[----:B------:R-:W-:Y:S04]  /*3660*/  DEPBAR.LE SB0, 0x1 ;  /* 0x000080400000791a */ /* 0x000fe80000000000 */
[----:B------:R-:W-:Y:S01]  /*3670*/  BAR.SYNC.DEFER_BLOCKING 0x0 ;  /* 0x0000000000007b1d */ /* 0x000fe20000010000 */
[----:B------:R-:W-:Y:S01]  /*3680*/  UIADD3 UR24, UR10, 0x1, URZ ;  /* 0x000000010a187890 */ /* 0x000fe2000fffe03f */
[----:B------:R-:W-:Y:S02]  /*3690*/  LEA R3, R3, 0x12080, 0x1 ;  /* 0x0001208003037811 */ /* 0x000fe400078e08ff */
[----:B------:R-:W-:Y:S01]  /*36a0*/  LEA R2, R2, 0x12080, 0x1 ;  /* 0x0001208002027811 */ /* 0x000fe200078e08ff */
[----:B------:R-:W-:Y:S06]  /*36b0*/  UISETP.GE.AND UP0, UPT, UR24, UR12, UPT ;  /* 0x0000000c1800728c */ /* 0x000fec000bf06270 */
[----:B------:R-:W-:Y:S01]  /*36c0*/  PLOP3.LUT P0, PT, PT, PT, UP0, 0x80, 0x0 ;  /* 0x000000000000781c */ /* 0x000fe20003f0f008 */
[----:B------:R2:W3:Y:S04]  /*36d0*/  LDSM.16.M88.4 R132, [R185+0x12080] ;  /* 0x01208000b984783b */ /* 0x0004e80000000200 */
[----:B------:R2:W4:Y:S04]  /*36e0*/  LDSM.16.M88.4 R28, [R185+0x12880] ;  /* 0x01288000b91c783b */ /* 0x0005280000000200 */
[----:B------:R2:W5:Y:S04]  /*36f0*/  LDSM.16.M88.4 R140, [R183+0x12080] ;  /* 0x01208000b78c783b */ /* 0x0005680000000200 */
[----:B------:R2:W1:Y:S04]  /*3700*/  LDSM.16.M88.4 R148, [R183+0x12880] ;  /* 0x01288000b794783b */ /* 0x0004680000000200 */
[----:B------:R2:W1:Y:S04]  /*3710*/  LDSM.16.M88.4 R136, [R180+0x6080] ;  /* 0x00608000b488783b */ /* 0x0004680000000200 */
[----:B------:R2:W1:Y:S04]  /*3720*/  LDSM.16.M88.4 R32, [R180+0x7080] ;  /* 0x00708000b420783b */ /* 0x0004680000000200 */
[----:B------:R2:W1:Y:S04]  /*3730*/  LDSM.16.M88.4 R144, [R173+0x6080] ;  /* 0x00608000ad90783b */ /* 0x0004680000000200 */
[----:B------:R2:W1:Y:S01]  /*3740*/  LDSM.16.M88.4 R152, [R173+0x7080] ;  /* 0x00708000ad98783b */ /* 0x0004620000000200 */
[----:B------:R-:W-:-:S05]  /*3750*/  @P0 BRA `(.L_x_840) ;  /* 0x000002d000000947 */ /* 0x000fca0003800000 */
[----:B------:R-:W2:Y:S01]  /*3760*/  @!P1 S2R R5, SR_CTAID.Y ;  /* 0x0000000000059919 */ /* 0x000ea20000002600 */
[----:B------:R-:W-:Y:S01]  /*3770*/  USHF.R.S32.HI UR23, URZ, 0x1f, UR24 ;  /* 0x0000001f3f177899 */ /* 0x000fe20008011418 */
[----:B------:R-:W-:Y:S01]  /*3780*/  IMAD.U32 R9, RZ, RZ, UR10 ;  /* 0x0000000aff097e24 */ /* 0x000fe2000f8e00ff */
[----:B------:R-:W-:Y:S02]  /*3790*/  ULDC.64 UR14, c[0x0][0x178] ;  /* 0x00005e00000e7ab9 */ /* 0x000fe40000000a00 */
[----:B------:R-:W-:Y:S02]  /*37a0*/  UIMAD.WIDE.U32 UR26, UR24, UR14, URZ ;  /* 0x0000000e181a72a5 */ /* 0x000fe4000f8e003f */
[----:B------:R-:W-:Y:S01]  /*37b0*/  @!P1 LEA R9, R9, 0x40, 0x6 ;  /* 0x0000004009099811 */ /* 0x000fe200078e30ff */
[----:B------:R-:W-:Y:S03]  /*37c0*/  UIMAD UR23, UR23, UR14, URZ ;  /* 0x0000000e171772a4 */ /* 0x000fe6000f8e023f */
[----:B------:R-:W-:Y:S01]  /*37d0*/  IMAD.U32 R7, RZ, RZ, UR26 ;  /* 0x0000001aff077e24 */ /* 0x000fe2000f8e00ff */
[----:B------:R-:W-:Y:S02]  /*37e0*/  UIMAD UR23, UR24, UR15, UR23 ;  /* 0x0000000f181772a4 */ /* 0x000fe4000f8e0217 */
[----:B------:R-:W-:Y:S02]  /*37f0*/  UIMAD UR24, UR24, -0x40, UR13 ;  /* 0xffffffc0181878a4 */ /* 0x000fe4000f8e020d */
[----:B------:R-:W-:Y:S01]  /*3800*/  LEA R7, P6, R7, R198, 0x6 ;  /* 0x000000c607077211 */ /* 0x000fe200078c30ff */
[----:B------:R-:W-:Y:S06]  /*3810*/  UIADD3 UR23, UR27, UR23, URZ ;  /* 0x000000171b177290 */ /* 0x000fec000fffe03f */
[----:B------:R-:W-:Y:S01]  /*3820*/  IMAD.U32 R4, RZ, RZ, UR23 ;  /* 0x00000017ff047e24 */ /* 0x000fe2000f8e00ff */
[----:B--2---:R-:W-:Y:S01]  /*3830*/  @!P1 SHF.R.S32.HI R6, RZ, 0x1f, R5 ;  /* 0x0000001fff069819 */ /* 0x004fe20000011405 */
[----:B------:R-:W-:Y:S04]  /*3840*/  @!P1 IMAD.WIDE.U32 R10, R5, c[0x0][0x270], R202 ;  /* 0x00009c00050a9a25 */ /* 0x000fe800078e00ca */
[----:B------:R-:W-:Y:S01]  /*3850*/  @!P1 IMAD R6, R6, c[0x0][0x270], RZ ;  /* 0x00009c0006069a24 */ /* 0x000fe200078e02ff */
[----:B------:R-:W-:Y:S02]  /*3860*/  @!P1 IADD3 R8, P5, P0, R9, UR11, R10 ;  /* 0x0000000b09089c10 */ /* 0x000fe4000f8be00a */
[----:B------:R-:W-:Y:S01]  /*3870*/  @!P1 SHF.R.S32.HI R9, RZ, 0x1f, R9 ;  /* 0x0000001fff099819 */ /* 0x000fe20000011409 */
[----:B------:R-:W-:Y:S02]  /*3880*/  @!P1 IMAD R6, R5, c[0x0][0x274], R6 ;  /* 0x00009d0005069a24 */ /* 0x000fe400078e0206 */
[----:B------:R-:W-:Y:S02]  /*3890*/  IMAD.U32 R5, RZ, RZ, UR26 ;  /* 0x0000001aff057e24 */ /* 0x000fe4000f8e00ff */
[----:B------:R-:W-:Y:S03]  /*38a0*/  @!P1 IMAD.IADD R6, R11, 0x1, R6 ;  /* 0x000000010b069824 */ /* 0x000fe600078e0206 */
[----:B------:R-:W-:Y:S01]  /*38b0*/  LEA.HI.X R4, R5, R187, R4, 0x6, P6 ;  /* 0x000000bb05047211 */ /* 0x000fe200030f3404 */
[----:B------:R-:W-:Y:S01]  /*38c0*/  IMAD.U32 R5, RZ, RZ, UR20 ;  /* 0x00000014ff057e24 */ /* 0x000fe2000f8e00ff */
[----:B------:R-:W-:Y:S02]  /*38d0*/  @!P1 IADD3.X R9, R9, UR7, R6, P5, P0 ;  /* 0x0000000709099c10 */ /* 0x000fe4000afe0406 */
[----:B------:R-:W-:Y:S01]  /*38e0*/  LOP3.LUT P5, RZ, R189, 0x1, RZ, 0xc0, !PT ;  /* 0x00000001bdff7812 */ /* 0x000fe200078ac0ff */
[----:B------:R-:W-:Y:S01]  /*38f0*/  @!P1 IMAD R5, R5, 0x40, R202 ;  /* 0x0000004005059824 */ /* 0x000fe200078e02ca */
[----:B------:R-:W-:Y:S02]  /*3900*/  @!P1 LEA R12, P0, R8, c[0x0][0x258], 0x2 ;  /* 0x00009600080c9a11 */ /* 0x000fe400078010ff */
[----:B------:R-:W-:Y:S02]  /*3910*/  LEA R10, P6, R7, c[0x0][0x160], 0x1 ;  /* 0x00005800070a7a11 */ /* 0x000fe400078c08ff */
[----:B------:R-:W-:Y:S02]  /*3920*/  ISETP.GE.OR P5, PT, R194, UR24, !P5 ;  /* 0x00000018c2007c0c */ /* 0x000fe4000efa6670 */
[----:B------:R-:W-:Y:S02]  /*3930*/  @!P1 LEA.HI.X R13, R8, c[0x0][0x25c], R9, 0x2, P0 ;  /* 0x00009700080d9a11 */ /* 0x000fe400000f1409 */
[----:B------:R-:W-:Y:S02]  /*3940*/  LOP3.LUT P0, RZ, R189, 0x2, RZ, 0xc0, !PT ;  /* 0x00000002bdff7812 */ /* 0x000fe4000780c0ff */
[----:B------:R-:W-:Y:S01]  /*3950*/  LEA.HI.X R11, R7, c[0x0][0x164], R4, 0x1, P6 ;  /* 0x00005900070b7a11 */ /* 0x000fe200030f0c04 */
[----:B------:R-:W-:Y:S01]  /*3960*/  IMAD.U32 R7, RZ, RZ, UR20 ;  /* 0x00000014ff077e24 */ /* 0x000fe2000f8e00ff */
[C---:B------:R-:W-:Y:S01]  /*3970*/  ISETP.GE.OR P0, PT, R194.reuse, UR24, !P0 ;  /* 0x00000018c2007c0c */ /* 0x040fe2000c706670 */
[----:B------:R-:W-:Y:S01]  /*3980*/  @!P1 IMAD.SHL.U32 R4, R5, 0x4, RZ ;  /* 0x0000000405049824 */ /* 0x000fe200078e00ff */
[----:B------:R-:W-:Y:S01]  /*3990*/  ISETP.LT.AND P6, PT, R194, UR24, PT ;  /* 0x00000018c2007c0c */ /* 0x000fe2000bfc1270 */
[----:B------:R-:W-:Y:S03]  /*39a0*/  IMAD R9, R7, 0x3000, R200 ;  /* 0x0000300007097824 */ /* 0x000fe600078e02c8 */
[----:B------:R-:W-:Y:S02]  /*39b0*/  ISETP.GE.OR P6, PT, R188, c[0x0][0x16c], !P6 ;  /* 0x00005b00bc007a0c */ /* 0x000fe400077c6670 */
[----:B------:R-:W-:Y:S01]  /*39c0*/  @!PT LDS RZ, [RZ] ;  /* 0x00000000fffff984 */ /* 0x000fe20000000800 */
[----:B------:R-:W-:Y:S01]  /*39d0*/  @!PT LDS RZ, [RZ] ;  /* 0x00000000fffff984 */ /* 0x000fe20000000800 */
[----:B------:R-:W-:Y:S01]  /*39e0*/  @!PT LDS RZ, [RZ] ;  /* 0x00000000fffff984 */ /* 0x000fe20000000800 */
[----:B------:R2:W-:Y:S06]  /*39f0*/  LDGSTS.E.BYPASS.LTC128B.128 [R9], [R10.64], !P5 ;  /* 0x000000000a097fae */ /* 0x0005ec000e901d50 */
[----:B------:R2:W-:Y:S06]  /*3a00*/  LDGSTS.E.BYPASS.LTC128B.128 [R9+0x1000], [R10.64+0x40], !P0 ;  /* 0x010000400a097fae */ /* 0x0005ec000c101d50 */
[----:B------:R2:W-:Y:S06]  /*3a10*/  LDGSTS.E.BYPASS.LTC128B.128 [R9+0x2000], [R10.64+0x80], !P6 ;  /* 0x020000800a097fae */ /* 0x0005ec000f101d50 */
[----:B------:R2:W-:Y:S02]  /*3a20*/  @!P1 LDGSTS.E.BYPASS.LTC128B.128 [R4+0x18080], [R12.64] ;  /* 0x180800000c049fae */ /* 0x0005e4000b901d50 */
.L_x_840:
[-C--:B-123--:R-:W-:Y:S01]  /*3a30*/  HMMA.16816.F32.BF16 R4, R132, R136.reuse, RZ ;  /* 0x000000888404723c */ /* 0x08efe200000418ff */
[----:B------:R-:W-:Y:S01]  /*3a40*/  LDSM.16.M88.4 R156, [R180+0x8080] ;  /* 0x00808000b49c783b */ /* 0x000fe20000000200 */
[----:B------:R-:W-:Y:S01]  /*3a50*/  PLOP3.LUT P0, PT, PT, PT, UP5, 0x80, 0x0 ;  /* 0x000000000000781c */ /* 0x000fe20003f0f058 */
[----:B------:R-:W-:Y:S03]  /*3a60*/  UIADD3 UR23, UR10, 0x2, URZ ;  /* 0x000000020a177890 */ /* 0x000fe6000fffe03f */
[C---:B------:R-:W-:Y:S01]  /*3a70*/  ISETP.GT.AND P5, PT, R251.reuse, RZ, P0 ;  /* 0x000000fffb00720c */ /* 0x040fe200007a4270 */
[----:B------:R-:W-:Y:S01]  /*3a80*/  UISETP.GE.AND UP0, UPT, UR23, UR12, UPT ;  /* 0x0000000c1700728c */ /* 0x000fe2000bf06270 */
[C---:B----4-:R-:W-:Y:S01]  /*3a90*/  HMMA.16816.F32.BF16 R8, R28.reuse, R136, RZ ;  /* 0x000000881c08723c */ /* 0x050fe200000418ff */
[----:B------:R-:W-:Y:S01]  /*3aa0*/  LDSM.16.M88.4 R160, [R3+0x1800] ;  /* 0x0018000003a0783b */ /* 0x000fe20000000200 */
[C---:B------:R-:W-:Y:S02]  /*3ab0*/  ISETP.LT.OR P5, PT, R252.reuse, 0x1, P5 ;  /* 0x00000001fc00780c */ /* 0x040fe40002fa1670 */
[C---:B------:R-:W-:Y:S04]  /*3ac0*/  ISETP.GT.AND P6, PT, R251.reuse, 0x21, P0 ;  /* 0x00000021fb00780c */ /* 0x040fe800007c4270 */
[-C--:B------:R-:W-:Y:S01]  /*3ad0*/  HMMA.16816.F32.BF16 R12, R28, R138.reuse, RZ ;  /* 0x0000008a1c0c723c */ /* 0x080fe200000418ff */
[----:B------:R-:W-:Y:S01]  /*3ae0*/  LDSM.16.M88.4 R164, [R2+0x1800] ;  /* 0x0018000002a4783b */ /* 0x000fe20000000200 */
[----:B------:R-:W-:Y:S06]  /*3af0*/  ISETP.LT.OR P6, PT, R252, 0x22, P6 ;  /* 0x00000022fc00780c */ /* 0x000fec00037c1670 */
[C---:B------:R-:W-:Y:S01]  /*3b00*/  HMMA.16816.F32.BF16 R16, R132.reuse, R138, RZ ;  /* 0x0000008a8410723c */ /* 0x040fe200000418ff */
[----:B------:R-:W1:Y:S07]  /*3b10*/  LDSM.16.M88.4 R136, [R3+0x1000] ;  /* 0x001000000388783b */ /* 0x000e6e0000000200 */
[-C--:B------:R-:W-:Y:S01]  /*3b20*/  HMMA.16816.F32.BF16 R20, R132, R32.reuse, RZ ;  /* 0x000000208414723c */ /* 0x080fe200000418ff */
[----:B------:R-:W0:Y:S07]  /*3b30*/  LDGDEPBAR ;  /* 0x00000000000079af */ /* 0x000e2e0000000000 */
[C---:B------:R-:W-:Y:S08]  /*3b40*/  HMMA.16816.F32.BF16 R24, R28.reuse, R32, RZ ;  /* 0x000000201c18723c */ /* 0x040ff000000418ff */
[-C--:B------:R-:W-:Y:S08]  /*3b50*/  HMMA.16816.F32.BF16 R28, R28, R34.reuse, RZ ;  /* 0x000000221c1c723c */ /* 0x080ff000000418ff */
[----:B------:R-:W-:Y:S01]  /*3b60*/  HMMA.16816.F32.BF16 R32, R132, R34, RZ ;  /* 0x000000228420723c */ /* 0x000fe200000418ff */
[----:B------:R-:W2:Y:S07]  /*3b70*/  LDSM.16.M88.4 R132, [R180+0x9080] ;  /* 0x00908000b484783b */ /* 0x000eae0000000200 */
[-C--:B-----5:R-:W-:Y:S08]  /*3b80*/  HMMA.16816.F32.BF16 R4, R140, R144.reuse, R4 ;  /* 0x000000908c04723c */ /* 0x0a0ff00000041804 */
        /* <DEDUP_REMOVED lines=13> */
[C---:B------:R-:W-:Y:S08]  /*3c60*/  HMMA.16816.F32.BF16 R16, R136.reuse, R158, R16 ;  /* 0x0000009e8810723c */ /* 0x040ff00000041810 */
[-C--:B--2---:R-:W-:Y:S08]  /*3c70*/  HMMA.16816.F32.BF16 R20, R136, R132.reuse, R20 ;  /* 0x000000848814723c */ /* 0x084ff00000041814 */
[C---:B------:R-:W-:Y:S08]  /*3c80*/  HMMA.16816.F32.BF16 R24, R160.reuse, R132, R24 ;  /* 0x00000084a018723c */ /* 0x040ff00000041818 */
[-C--:B------:R-:W-:Y:S08]  /*3c90*/  HMMA.16816.F32.BF16 R28, R160, R134.reuse, R28 ;  /* 0x00000086a01c723c */ /* 0x080ff0000004181c */
[----:B------:R-:W-:Y:S01]  /*3ca0*/  HMMA.16816.F32.BF16 R32, R136, R134, R32 ;  /* 0x000000868820723c */ /* 0x000fe20000041820 */
[----:B------:R-:W-:Y:S07]  /*3cb0*/  LDSM.16.M88.4 R132, [R3+0x2000] ;  /* 0x002000000384783b */ /* 0x000fee0000000200 */
[-C--:B---3--:R-:W-:Y:S01]  /*3cc0*/  HMMA.16816.F32.BF16 R4, R144, R148.reuse, R4 ;  /* 0x000000949004723c */ /* 0x088fe20000041804 */
[----:B------:R-:W1:Y:S07]  /*3cd0*/  LDSM.16.M88.4 R136, [R180+0xa080] ;  /* 0x00a08000b488783b */ /* 0x000e6e0000000200 */
[C---:B------:R-:W-:Y:S08]  /*3ce0*/  HMMA.16816.F32.BF16 R8, R164.reuse, R148, R8 ;  /* 0x00000094a408723c */ /* 0x040ff00000041808 */
[-C--:B------:R-:W-:Y:S08]  /*3cf0*/  HMMA.16816.F32.BF16 R12, R164, R150.reuse, R12 ;  /* 0x00000096a40c723c */ /* 0x080ff0000004180c */
[C---:B------:R-:W-:Y:S01]  /*3d00*/  HMMA.16816.F32.BF16 R16, R144.reuse, R150, R16 ;  /* 0x000000969010723c */ /* 0x040fe20000041810 */
[----:B------:R2:W3:Y:S07]  /*3d10*/  LDSM.16.M88.4 R148, [R3+0x2800] ;  /* 0x002800000394783b */ /* 0x0004ee0000000200 */
[-C--:B----4-:R-:W-:Y:S08]  /*3d20*/  HMMA.16816.F32.BF16 R20, R144, R140.reuse, R20 ;  /* 0x0000008c9014723c */ /* 0x090ff00000041814 */
[C---:B------:R-:W-:Y:S07]  /*3d30*/  HMMA.16816.F32.BF16 R24, R164.reuse, R140, R24 ;  /* 0x0000008ca418723c */ /* 0x040fee0000041818 */
[----:B------:R-:W-:Y:S01]  /*3d40*/  FSEL R140, R216, -INF , !P5 ;  /* 0xff800000d88c7808 */ /* 0x000fe20006800000 */
[-C--:B------:R-:W-:Y:S03]  /*3d50*/  HMMA.16816.F32.BF16 R28, R164, R142.reuse, R28 ;  /* 0x0000008ea41c723c */ /* 0x080fe6000004181c */
[----:B------:R-:W-:Y:S01]  /*3d60*/  ISETP.GT.AND P5, PT, R251, 0x1, P0 ;  /* 0x00000001fb00780c */ /* 0x000fe200007a4270 */
[--C-:B------:R-:W-:Y:S02]  /*3d70*/  FFMA.FTZ R156, R140, c[0x0][0x29c], -R249.reuse ;  /* 0x0000a7008c9c7a23 */ /* 0x100fe400000108f9 */
[----:B------:R-:W-:Y:S01]  /*3d80*/  FFMA.FTZ R216, -R216, R216, 1 ;  /* 0x3f800000d8d87423 */ /* 0x000fe200000101d8 */
[C---:B------:R-:W-:Y:S01]  /*3d90*/  ISETP.LT.OR P5, PT, R252.reuse, 0x2, P5 ;  /* 0x00000002fc00780c */ /* 0x040fe20002fa1670 */
[----:B------:R-:W-:Y:S02]  /*3da0*/  HMMA.16816.F32.BF16 R32, R144, R142, R32 ;  /* 0x0000008e9020723c */ /* 0x000fe40000041820 */
[----:B------:R-:W4:Y:S02]  /*3db0*/  MUFU.EX2 R156, R156 ;  /* 0x0000009c009c7308 */ /* 0x000f240000000800 */
[C---:B------:R-:W-:Y:S01]  /*3dc0*/  FSEL R140, R217.reuse, -INF , !P5 ;  /* 0xff800000d98c7808 */ /* 0x040fe20006800000 */
[----:B------:R-:W-:Y:S01]  /*3dd0*/  FFMA.FTZ R217, -R217, R217, 1 ;  /* 0x3f800000d9d97423 */ /* 0x000fe200000101d9 */
[----:B------:R-:W-:Y:S02]  /*3de0*/  ISETP.GT.AND P5, PT, R251, 0x20, P0 ;  /* 0x00000020fb00780c */ /* 0x000fe400007a4270 */
[-C--:B-1----:R-:W-:Y:S05]  /*3df0*/  HMMA.16816.F32.BF16 R4, R132, R136.reuse, R4 ;  /* 0x000000888404723c */ /* 0x082fea0000041804 */
[----:B------:R-:W-:Y:S01]  /*3e00*/  ISETP.LT.OR P5, PT, R252, 0x21, P5 ;  /* 0x00000021fc00780c */ /* 0x000fe20002fa1670 */
[--C-:B--2---:R-:W-:Y:S02]  /*3e10*/  FFMA.FTZ R3, R140, c[0x0][0x29c], -R249.reuse ;  /* 0x0000a7008c037a23 */ /* 0x104fe400000108f9 */
[C---:B---3--:R-:W-:Y:S01]  /*3e20*/  HMMA.16816.F32.BF16 R8, R148.reuse, R136, R8 ;  /* 0x000000889408723c */ /* 0x048fe20000041808 */
[----:B------:R-:W1:Y:S03]  /*3e30*/  LDSM.16.M88.4 R140, [R180+0xb080] ;  /* 0x00b08000b48c783b */ /* 0x000e660000000200 */
[----:B------:R-:W-:Y:S01]  /*3e40*/  FSEL R144, R225, -INF , !P5 ;  /* 0xff800000e1907808 */ /* 0x000fe20006800000 */
[----:B------:R-:W2:Y:S01]  /*3e50*/  MUFU.EX2 R3, R3 ;  /* 0x0000000300037308 */ /* 0x000ea20000000800 */
[----:B------:R-:W-:Y:S01]  /*3e60*/  ISETP.GT.AND P5, PT, R251, 0x40, P0 ;  /* 0x00000040fb00780c */ /* 0x000fe200007a4270 */
[----:B------:R-:W-:Y:S01]  /*3e70*/  FFMA.FTZ R225, -R225, R225, 1 ;  /* 0x3f800000e1e17423 */ /* 0x000fe200000101e1 */
[-C--:B------:R-:W-:Y:S03]  /*3e80*/  HMMA.16816.F32.BF16 R12, R148, R138.reuse, R12 ;  /* 0x0000008a940c723c */ /* 0x080fe6000004180c */
[----:B------:R-:W-:Y:S01]  /*3e90*/  ISETP.LT.OR P5, PT, R252, 0x41, P5 ;  /* 0x00000041fc00780c */ /* 0x000fe20002fa1670 */
[--C-:B------:R-:W-:Y:S01]  /*3ea0*/  FFMA.FTZ R157, R144, c[0x0][0x29c], -R249.reuse ;  /* 0x0000a700909d7a23 */ /* 0x100fe200000108f9 */
[C---:B------:R-:W-:Y:S01]  /*3eb0*/  FSEL R144, R226.reuse, -INF , !P6 ;  /* 0xff800000e2907808 */ /* 0x040fe20007000000 */
[----:B------:R-:W-:Y:S01]  /*3ec0*/  FFMA.FTZ R226, -R226, R226, 1 ;  /* 0x3f800000e2e27423 */ /* 0x000fe200000101e2 */
[----:B------:R-:W-:Y:S01]  /*3ed0*/  FSEL R146, R229, -INF , !P5 ;  /* 0xff800000e5927808 */ /* 0x000fe20006800000 */
[C---:B------:R-:W-:Y:S01]  /*3ee0*/  HMMA.16816.F32.BF16 R16, R132.reuse, R138, R16 ;  /* 0x0000008a8410723c */ /* 0x040fe20000041810 */
[----:B------:R-:W-:Y:S01]  /*3ef0*/  LDSM.16.M88.4 R136, [R2+0x2000] ;  /* 0x002000000288783b */ /* 0x000fe20000000200 */
[----:B------:R-:W-:Y:S02]  /*3f00*/  MUFU.EX2 R157, R157 ;  /* 0x0000009d009d7308 */ /* 0x000fe40000000800 */
[--C-:B------:R-:W-:Y:S01]  /*3f10*/  FFMA.FTZ R146, R146, c[0x0][0x29c], -R249.reuse ;  /* 0x0000a70092927a23 */ /* 0x100fe200000108f9 */
[C---:B------:R-:W-:Y:S01]  /*3f20*/  ISETP.GT.AND P6, PT, R251.reuse, 0x41, P0 ;  /* 0x00000041fb00780c */ /* 0x040fe200007c4270 */
[--C-:B------:R-:W-:Y:S01]  /*3f30*/  FFMA.FTZ R158, R144, c[0x0][0x29c], -R249.reuse ;  /* 0x0000a700909e7a23 */ /* 0x100fe200000108f9 */
[----:B------:R-:W-:Y:S01]  /*3f40*/  ISETP.GT.AND P5, PT, R251, 0x60, P0 ;  /* 0x00000060fb00780c */ /* 0x000fe200007a4270 */
[----:B------:R-:W-:Y:S01]  /*3f50*/  FFMA.FTZ R229, -R229, R229, 1 ;  /* 0x3f800000e5e57423 */ /* 0x000fe200000101e5 */
[C---:B------:R-:W-:Y:S02]  /*3f60*/  ISETP.LT.OR P6, PT, R252.reuse, 0x42, P6 ;  /* 0x00000042fc00780c */ /* 0x040fe400037c1670 */
[----:B------:R-:W-:Y:S01]  /*3f70*/  ISETP.LT.OR P5, PT, R252, 0x61, P5 ;  /* 0x00000061fc00780c */ /* 0x000fe20002fa1670 */
[----:B------:R3:W5:Y:S01]  /*3f80*/  MUFU.EX2 R159, R146 ;  /* 0x00000092009f7308 */ /* 0x0007620000000800 */
[C---:B------:R-:W-:Y:S01]  /*3f90*/  FSEL R144, R230.reuse, -INF , !P6 ;  /* 0xff800000e6907808 */ /* 0x040fe20007000000 */
[----:B------:R-:W-:Y:S01]  /*3fa0*/  FFMA.FTZ R230, -R230, R230, 1 ;  /* 0x3f800000e6e67423 */ /* 0x000fe200000101e6 */
[C---:B------:R-:W-:Y:S01]  /*3fb0*/  FSEL R152, R242.reuse, -INF , !P5 ;  /* 0xff800000f2987808 */ /* 0x040fe20006800000 */
[----:B------:R-:W-:Y:S01]  /*3fc0*/  FFMA.FTZ R242, -R242, R242, 1 ;  /* 0x3f800000f2f27423 */ /* 0x000fe200000101f2 */
[----:B------:R-:W-:Y:S01]  /*3fd0*/  ISETP.GT.AND P5, PT, R250, RZ, P0 ;  /* 0x000000fffa00720c */ /* 0x000fe200007a4270 */
[--C-:B------:R-:W-:Y:S01]  /*3fe0*/  FFMA.FTZ R160, R144, c[0x0][0x29c], -R249.reuse ;  /* 0x0000a70090a07a23 */ /* 0x100fe200000108f9 */
[----:B------:R-:W-:Y:S01]  /*3ff0*/  ISETP.GT.AND P6, PT, R251, 0x61, P0 ;  /* 0x00000061fb00780c */ /* 0x000fe200007c4270 */
[--C-:B------:R-:W-:Y:S01]  /*4000*/  FFMA.FTZ R164, R152, c[0x0][0x29c], -R249.reuse ;  /* 0x0000a70098a47a23 */ /* 0x100fe200000108f9 */
[----:B------:R-:W-:Y:S01]  /*4010*/  ISETP.LT.OR P5, PT, R186, 0x1, P5 ;  /* 0x00000001ba00780c */ /* 0x000fe20002fa1670 */
[----:B------:R2:W-:Y:S01]  /*4020*/  LDSM.16.M88.4 R152, [R2+0x2800] ;  /* 0x002800000298783b */ /* 0x0005e20000000200 */
[----:B------:R-:W-:Y:S01]  /*4030*/  MUFU.EX2 R158, R158 ;  /* 0x0000009e009e7308 */ /* 0x000fe20000000800 */
[----:B------:R-:W-:Y:S01]  /*4040*/  ISETP.LT.OR P6, PT, R252, 0x62, P6 ;  /* 0x00000062fc00780c */ /* 0x000fe200037c1670 */
[-C--:B-1----:R-:W-:Y:S03]  /*4050*/  HMMA.16816.F32.BF16 R20, R132, R140.reuse, R20 ;  /* 0x0000008c8414723c */ /* 0x082fe60000041814 */
[----:B------:R-:W-:Y:S02]  /*4060*/  FSEL R162, R244, -INF , !P6 ;  /* 0xff800000f4a27808 */ /* 0x000fe40007000000 */
[----:B------:R-:W-:Y:S02]  /*4070*/  ISETP.GT.AND P6, PT, R250, 0x1, P0 ;  /* 0x00000001fa00780c */ /* 0x000fe400007c4270 */
[----:B------:R-:W-:Y:S01]  /*4080*/  FSEL R183, R213, -INF , !P5 ;  /* 0xff800000d5b77808 */ /* 0x000fe20006800000 */
[C---:B------:R-:W-:Y:S01]  /*4090*/  HMMA.16816.F32.BF16 R24, R148.reuse, R140, R24 ;  /* 0x0000008c9418723c */ /* 0x040fe20000041818 */
[----:B------:R-:W1:Y:S01]  /*40a0*/  MUFU.EX2 R160, R160 ;  /* 0x000000a000a07308 */ /* 0x000e620000000800 */
[----:B---3--:R-:W3:Y:S02]  /*40b0*/  LDSM.16.M88.4 R144, [R173+0xa080] ;  /* 0x00a08000ad90783b */ /* 0x008ee40000000200 */
[----:B------:R-:W-:Y:S01]  /*40c0*/  FFMA.FTZ R249, R162, c[0x0][0x29c], -R249 ;  /* 0x0000a700a2f97a23 */ /* 0x000fe200000108f9 */
[----:B------:R-:W-:Y:S02]  /*40d0*/  ISETP.LT.OR P6, PT, R186, 0x2, P6 ;  /* 0x00000002ba00780c */ /* 0x000fe400037c1670 */
[----:B------:R-:W-:Y:S01]  /*40e0*/  ISETP.GT.AND P5, PT, R250, 0x20, P0 ;  /* 0x00000020fa00780c */ /* 0x000fe200007a4270 */
[-C--:B------:R-:W-:Y:S03]  /*40f0*/  HMMA.16816.F32.BF16 R28, R148, R142.reuse, R28 ;  /* 0x0000008e941c723c */ /* 0x080fe6000004181c */
[----:B------:R1:W-:Y:S01]  /*4100*/  MUFU.EX2 R140, R164 ;  /* 0x000000a4008c7308 */ /* 0x0003e20000000800 */
[----:B------:R-:W-:Y:S01]  /*4110*/  FSEL R167, R214, -INF , !P6 ;  /* 0xff800000d6a77808 */ /* 0x000fe20007000000 */
[--C-:B--2---:R-:W-:Y:S01]  /*4120*/  FFMA.FTZ R2, R183, c[0x0][0x29c], -R248.reuse ;  /* 0x0000a700b7027a23 */ /* 0x104fe200000108f8 */
[----:B------:R-:W-:Y:S02]  /*4130*/  ISETP.GT.AND P6, PT, R250, 0x21, P0 ;  /* 0x00000021fa00780c */ /* 0x000fe400007c4270 */
[----:B------:R-:W-:Y:S01]  /*4140*/  HMMA.16816.F32.BF16 R32, R132, R142, R32 ;  /* 0x0000008e8420723c */ /* 0x000fe20000041820 */
[----:B------:R-:W2:Y:S03]  /*4150*/  LDSM.16.M88.4 R132, [R173+0xb080] ;  /* 0x00b08000ad84783b */ /* 0x000ea60000000200 */
[C---:B------:R-:W-:Y:S01]  /*4160*/  ISETP.LT.OR P5, PT, R186.reuse, 0x21, P5 ;  /* 0x00000021ba00780c */ /* 0x040fe20002fa1670 */
[----:B------:R-:W1:Y:S01]  /*4170*/  MUFU.EX2 R2, R2 ;  /* 0x0000000200027308 */ /* 0x000e620000000800 */
[----:B------:R-:W-:Y:S01]  /*4180*/  ISETP.LT.OR P6, PT, R186, 0x22, P6 ;  /* 0x00000022ba00780c */ /* 0x000fe200037c1670 */
[--C-:B------:R-:W-:Y:S01]  /*4190*/  FFMA.FTZ R143, R167, c[0x0][0x29c], -R248.reuse ;  /* 0x0000a700a78f7a23 */ /* 0x100fe200000108f8 */
[----:B------:R-:W-:Y:S02]  /*41a0*/  FSEL R163, R227, -INF , !P5 ;  /* 0xff800000e3a37808 */ /* 0x000fe40006800000 */
[----:B------:R-:W-:Y:S02]  /*41b0*/  ISETP.GT.AND P5, PT, R250, 0x40, P0 ;  /* 0x00000040fa00780c */ /* 0x000fe400007a4270 */
[----:B------:R-:W-:Y:S01]  /*41c0*/  FSEL R165, R228, -INF , !P6 ;  /* 0xff800000e4a57808 */ /* 0x000fe20007000000 */
[--C-:B------:R-:W-:Y:S01]  /*41d0*/  FFMA.FTZ R150, R163, c[0x0][0x29c], -R248.reuse ;  /* 0x0000a700a3967a23 */ /* 0x100fe200000108f8 */
[----:B------:R-:W-:Y:S01]  /*41e0*/  ISETP.GT.AND P6, PT, R250, 0x41, P0 ;  /* 0x00000041fa00780c */ /* 0x000fe200007c4270 */
[----:B------:R-:W1:Y:S01]  /*41f0*/  MUFU.EX2 R143, R143 ;  /* 0x0000008f008f7308 */ /* 0x000e620000000800 */
[C---:B------:R-:W-:Y:S02]  /*4200*/  ISETP.LT.OR P5, PT, R186.reuse, 0x41, P5 ;  /* 0x00000041ba00780c */ /* 0x040fe40002fa1670 */
[----:B------:R-:W-:Y:S02]  /*4210*/  ISETP.LT.OR P6, PT, R186, 0x42, P6 ;  /* 0x00000042ba00780c */ /* 0x000fe400037c1670 */
[C---:B------:R-:W-:Y:S01]  /*4220*/  FSEL R161, R231.reuse, -INF , !P5 ;  /* 0xff800000e7a17808 */ /* 0x040fe20006800000 */
[----:B------:R-:W-:Y:S01]  /*4230*/  FFMA.FTZ R231, -R231, R231, 1 ;  /* 0x3f800000e7e77423 */ /* 0x000fe200000101e7 */
[C---:B------:R-:W-:Y:S01]  /*4240*/  FSEL R141, R232.reuse, -INF , !P6 ;  /* 0xff800000e88d7808 */ /* 0x040fe20007000000 */
[----:B------:R-:W-:Y:S01]  /*4250*/  FFMA.FTZ R232, -R232, R232, 1 ;  /* 0x3f800000e8e87423 */ /* 0x000fe200000101e8 */
[C---:B------:R-:W-:Y:S01]  /*4260*/  ISETP.GT.AND P6, PT, R250.reuse, 0x61, P0 ;  /* 0x00000061fa00780c */ /* 0x040fe200007c4270 */
[----:B------:R-:W1:Y:S01]  /*4270*/  MUFU.EX2 R150, R150 ;  /* 0x0000009600967308 */ /* 0x000e620000000800 */
[--C-:B------:R-:W-:Y:S01]  /*4280*/  FFMA.FTZ R163, R161, c[0x0][0x29c], -R248.reuse ;  /* 0x0000a700a1a37a23 */ /* 0x100fe200000108f8 */
[-C--:B---3--:R-:W-:Y:S05]  /*4290*/  HMMA.16816.F32.BF16 R4, R136, R144.reuse, R4 ;  /* 0x000000908804723c */ /* 0x088fea0000041804 */
[--C-:B------:R-:W-:Y:S01]  /*42a0*/  FFMA.FTZ R252, R141, c[0x0][0x29c], -R248.reuse ;  /* 0x0000a7008dfc7a23 */ /* 0x100fe200000108f8 */
[----:B------:R-:W-:Y:S02]  /*42b0*/  ISETP.GT.AND P5, PT, R250, 0x60, P0 ;  /* 0x00000060fa00780c */ /* 0x000fe400007a4270 */
[C---:B------:R-:W-:Y:S01]  /*42c0*/  HMMA.16816.F32.BF16 R8, R152.reuse, R144, R8 ;  /* 0x000000909808723c */ /* 0x040fe20000041808 */
[----:B------:R-:W-:Y:S03]  /*42d0*/  MUFU.EX2 R249, R249 ;  /* 0x000000f900f97308 */ /* 0x000fe60000000800 */
[C---:B------:R-:W-:Y:S02]  /*42e0*/  ISETP.LT.OR P6, PT, R186.reuse, 0x62, P6 ;  /* 0x00000062ba00780c */ /* 0x040fe400037c1670 */
[----:B------:R-:W-:Y:S01]  /*42f0*/  ISETP.LT.OR P5, PT, R186, 0x61, P5 ;  /* 0x00000061ba00780c */ /* 0x000fe20002fa1670 */
[--C-:B------:R-:W-:Y:S01]  /*4300*/  FFMA.FTZ R145, R165, c[0x0][0x29c], -R248.reuse ;  /* 0x0000a700a5917a23 */ /* 0x100fe200000108f8 */
[-C--:B------:R-:W-:Y:S03]  /*4310*/  HMMA.16816.F32.BF16 R12, R152, R146.reuse, R12 ;  /* 0x00000092980c723c */ /* 0x080fe6000004180c */
[----:B------:R-:W-:Y:S01]  /*4320*/  MUFU.EX2 R252, R252 ;  /* 0x000000fc00fc7308 */ /* 0x000fe20000000800 */
[C---:B------:R-:W-:Y:S01]  /*4330*/  FSEL R151, R246.reuse, -INF , !P6 ;  /* 0xff800000f6977808 */ /* 0x040fe20007000000 */
[----:B------:R-:W-:Y:S01]  /*4340*/  FFMA.FTZ R246, -R246, R246, 1 ;  /* 0x3f800000f6f67423 */ /* 0x000fe200000101f6 */
[C---:B------:R-:W-:Y:S01]  /*4350*/  FSEL R149, R245.reuse, -INF , !P5 ;  /* 0xff800000f5957808 */ /* 0x040fe20006800000 */
[----:B------:R-:W-:Y:S01]  /*4360*/  FFMA.FTZ R245, -R245, R245, 1 ;  /* 0x3f800000f5f57423 */ /* 0x000fe200000101f5 */
[C---:B------:R-:W-:Y:S01]  /*4370*/  HMMA.16816.F32.BF16 R16, R136.reuse, R146, R16 ;  /* 0x000000928810723c */ /* 0x040fe20000041810 */
[----:B------:R-:W3:Y:S03]  /*4380*/  LDS R146, [R241.X4+0x18280] ;  /* 0x01828000f1927984 */ /* 0x000ee60000004800 */
[--C-:B------:R-:W-:Y:S01]  /*4390*/  FFMA.FTZ R149, R149, c[0x0][0x29c], -R248.reuse ;  /* 0x0000a70095957a23 */ /* 0x100fe200000108f8 */
[----:B------:R-:W1:Y:S01]  /*43a0*/  MUFU.EX2 R145, R145 ;  /* 0x0000009100917308 */ /* 0x000e620000000800 */
[----:B------:R-:W-:Y:S01]  /*43b0*/  FFMA.FTZ R248, R151, c[0x0][0x29c], -R248 ;  /* 0x0000a70097f87a23 */ /* 0x000fe200000108f8 */
[C---:B------:R-:W-:Y:S01]  /*43c0*/  ISETP.GT.AND P6, PT, R170.reuse, 0x1, P0 ;  /* 0x00000001aa00780c */ /* 0x040fe200007c4270 */
[-C--:B--2---:R-:W-:Y:S03]  /*43d0*/  HMMA.16816.F32.BF16 R20, R136, R132.reuse, R20 ;  /* 0x000000848814723c */ /* 0x084fe60000041814 */
[C---:B------:R-:W-:Y:S02]  /*43e0*/  ISETP.LT.OR P6, PT, R171.reuse, 0x2, P6 ;  /* 0x00000002ab00780c */ /* 0x040fe400037c1670 */
[----:B------:R-:W-:Y:S02]  /*43f0*/  ISETP.GT.AND P5, PT, R170, RZ, P0 ;  /* 0x000000ffaa00720c */ /* 0x000fe400007a4270 */
[----:B------:R-:W2:Y:S01]  /*4400*/  MUFU.EX2 R147, R163 ;  /* 0x000000a300937308 */ /* 0x000ea20000000800 */
[C---:B------:R-:W-:Y:S04]  /*4410*/  HMMA.16816.F32.BF16 R24, R152.reuse, R132, R24 ;  /* 0x000000849818723c */ /* 0x040fe80000041818 */
[----:B------:R-:W-:Y:S02]  /*4420*/  FSEL R142, R218, -INF , !P6 ;  /* 0xff800000da8e7808 */ /* 0x000fe40007000000 */
[----:B------:R-:W-:Y:S02]  /*4430*/  ISETP.LT.OR P5, PT, R171, 0x1, P5 ;  /* 0x00000001ab00780c */ /* 0x000fe40002fa1670 */
[-C--:B------:R-:W-:Y:S01]  /*4440*/  HMMA.16816.F32.BF16 R28, R152, R134.reuse, R28 ;  /* 0x00000086981c723c */ /* 0x080fe2000004181c */
[----:B------:R-:W-:Y:S02]  /*4450*/  MUFU.EX2 R149, R149 ;  /* 0x0000009500957308 */ /* 0x000fe40000000800 */
[----:B------:R-:W-:Y:S01]  /*4460*/  ISETP.GT.AND P6, PT, R170, 0x21, P0 ;  /* 0x00000021aa00780c */ /* 0x000fe200007c4270 */
[--C-:B------:R-:W-:Y:S01]  /*4470*/  FFMA.FTZ R142, R142, c[0x0][0x29c], -R247.reuse ;  /* 0x0000a7008e8e7a23 */ /* 0x100fe200000108f7 */
[----:B------:R-:W-:Y:S02]  /*4480*/  FSEL R148, R215, -INF , !P5 ;  /* 0xff800000d7947808 */ /* 0x000fe40006800000 */
[----:B------:R-:W-:Y:S01]  /*4490*/  FFMA.FTZ R155, -R244, R244, 1 ;  /* 0x3f800000f49b7423 */ /* 0x000fe200000101f4 */
[----:B------:R-:W-:Y:S01]  /*44a0*/  HMMA.16816.F32.BF16 R32, R136, R134, R32 ;  /* 0x000000868820723c */ /* 0x000fe20000041820 */
[----:B------:R-:W2:Y:S02]  /*44b0*/  LDS R138, [R241.X4+0x182a0] ;  /* 0x0182a000f18a7984 */ /* 0x000ea40000004800 */
[----:B------:R5:W-:Y:S01]  /*44c0*/  MUFU.EX2 R139, R142 ;  /* 0x0000008e008b7308 */ /* 0x000be20000000800 */
[----:B------:R-:W-:Y:S01]  /*44d0*/  ISETP.GT.AND P5, PT, R170, 0x20, P0 ;  /* 0x00000020aa00780c */ /* 0x000fe200007a4270 */
[--C-:B------:R-:W-:Y:S01]  /*44e0*/  FFMA.FTZ R148, R148, c[0x0][0x29c], -R247.reuse ;  /* 0x0000a70094947a23 */ /* 0x100fe200000108f7 */
[C---:B------:R-:W-:Y:S02]  /*44f0*/  ISETP.LT.OR P6, PT, R171.reuse, 0x22, P6 ;  /* 0x00000022ab00780c */ /* 0x040fe400037c1670 */
[----:B------:R-:W-:Y:S01]  /*4500*/  ISETP.LT.OR P5, PT, R171, 0x21, P5 ;  /* 0x00000021ab00780c */ /* 0x000fe20002fa1670 */
[--C-:B---3--:R-:W-:Y:S03]  /*4510*/  FADD.FTZ R151, R4, -R146.reuse ;  /* 0x8000009204977221 */ /* 0x108fe60000010000 */
[--C-:B------:R-:W-:Y:S01]  /*4520*/  FADD.FTZ R152, R5, -R146.reuse ;  /* 0x8000009205987221 */ /* 0x100fe20000010000 */
[----:B------:R-:W-:Y:S01]  /*4530*/  FSEL R162, R221, -INF , !P5 ;  /* 0xff800000dda27808 */ /* 0x000fe20006800000 */
[----:B----4-:R-:W-:Y:S01]  /*4540*/  FMUL.FTZ R151, R156, R151 ;  /* 0x000000979c977220 */ /* 0x010fe20000410000 */
[----:B------:R-:W-:Y:S01]  /*4550*/  ISETP.GT.AND P5, PT, R170, 0x40, P0 ;  /* 0x00000040aa00780c */ /* 0x000fe200007a4270 */
[----:B------:R-:W-:Y:S01]  /*4560*/  FMUL.FTZ R152, R3, R152 ;  /* 0x0000009803987220 */ /* 0x000fe20000410000 */
[----:B-1----:R-:W-:Y:S01]  /*4570*/  FSEL R164, R222, -INF , !P6 ;  /* 0xff800000dea47808 */ /* 0x002fe20007000000 */
[----:B------:R-:W-:Y:S01]  /*4580*/  FMUL.FTZ R151, R151, R216 ;  /* 0x000000d897977220 */ /* 0x000fe20000410000 */
[----:B------:R-:W-:Y:S01]  /*4590*/  ISETP.GT.AND P6, PT, R170, 0x41, P0 ;  /* 0x00000041aa00780c */ /* 0x000fe200007c4270 */
[----:B------:R-:W-:Y:S01]  /*45a0*/  FMUL.FTZ R152, R152, R217 ;  /* 0x000000d998987220 */ /* 0x000fe20000410000 */
[C---:B------:R-:W-:Y:S01]  /*45b0*/  ISETP.LT.OR P5, PT, R171.reuse, 0x41, P5 ;  /* 0x00000041ab00780c */ /* 0x040fe20002fa1670 */
[--C-:B------:R-:W-:Y:S01]  /*45c0*/  FADD.FTZ R20, R20, -R146.reuse ;  /* 0x8000009214147221 */ /* 0x100fe20000010000 */
[----:B------:R-:W-:Y:S01]  /*45d0*/  ISETP.LT.OR P6, PT, R171, 0x42, P6 ;  /* 0x00000042ab00780c */ /* 0x000fe200037c1670 */
[--C-:B------:R-:W-:Y:S01]  /*45e0*/  FADD.FTZ R16, R16, -R146.reuse ;  /* 0x8000009210107221 */ /* 0x100fe20000010000 */
[----:B------:R-:W-:Y:S01]  /*45f0*/  F2FP.BF16.PACK_AB R152, R152, R151 ;  /* 0x000000979898723e */ /* 0x000fe200000010ff */
[----:B-----5:R-:W-:Y:S01]  /*4600*/  FMUL.FTZ R20, R159, R20 ;  /* 0x000000149f147220 */ /* 0x020fe20000410000 */
[----:B------:R-:W-:Y:S01]  /*4610*/  F2FP.BF16.PACK_AB R142, R160, R159 ;  /* 0x0000009fa08e723e */ /* 0x000fe200000010ff */
[--C-:B------:R-:W-:Y:S01]  /*4620*/  FADD.FTZ R151, R32, -R146.reuse ;  /* 0x8000009220977221 */ /* 0x100fe20000010000 */
[----:B------:R-:W-:Y:S01]  /*4630*/  FSEL R144, R233, -INF , !P5 ;  /* 0xff800000e9907808 */ /* 0x000fe20006800000 */
[--C-:B------:R-:W-:Y:S01]  /*4640*/  FADD.FTZ R17, R17, -R146.reuse ;  /* 0x8000009211117221 */ /* 0x100fe20000010000 */
[----:B------:R-:W-:Y:S01]  /*4650*/  ISETP.GT.AND P5, PT, R170, 0x60, P0 ;  /* 0x00000060aa00780c */ /* 0x000fe200007a4270 */
[----:B------:R-:W-:Y:S01]  /*4660*/  FADD.FTZ R21, R21, -R146 ;  /* 0x8000009215157221 */ /* 0x000fe20000010000 */
[----:B------:R-:W-:Y:S01]  /*4670*/  FSEL R166, R234, -INF , !P6 ;  /* 0xff800000eaa67808 */ /* 0x000fe20007000000 */
[--C-:B------:R-:W-:Y:S01]  /*4680*/  FFMA.FTZ R162, R162, c[0x0][0x29c], -R247.reuse ;  /* 0x0000a700a2a27a23 */ /* 0x100fe200000108f7 */
[----:B------:R-:W-:Y:S01]  /*4690*/  ISETP.GT.AND P6, PT, R170, 0x61, P0 ;  /* 0x00000061aa00780c */ /* 0x000fe200007c4270 */
[--C-:B------:R-:W-:Y:S01]  /*46a0*/  FFMA.FTZ R164, R164, c[0x0][0x29c], -R247.reuse ;  /* 0x0000a700a4a47a23 */ /* 0x100fe200000108f7 */
[----:B------:R-:W-:Y:S01]  /*46b0*/  ISETP.LT.OR P5, PT, R171, 0x61, P5 ;  /* 0x00000061ab00780c */ /* 0x000fe20002fa1670 */
[----:B------:R-:W-:Y:S01]  /*46c0*/  FMUL.FTZ R16, R157, R16 ;  /* 0x000000109d107220 */ /* 0x000fe20000410000 */
[----:B------:R-:W-:Y:S01]  /*46d0*/  ISETP.LT.OR P6, PT, R171, 0x62, P6 ;  /* 0x00000062ab00780c */ /* 0x000fe200037c1670 */
[----:B------:R-:W-:Y:S01]  /*46e0*/  FMUL.FTZ R21, R160, R21 ;  /* 0x00000015a0157220 */ /* 0x000fe20000410000 */
[----:B------:R-:W-:Y:S01]  /*46f0*/  FSEL R170, R237, -INF , !P5 ;  /* 0xff800000edaa7808 */ /* 0x000fe20006800000 */
[--C-:B--2---:R-:W-:Y:S01]  /*4700*/  FADD.FTZ R159, R6, -R138.reuse ;  /* 0x8000008a069f7221 */ /* 0x104fe20000010000 */
[----:B------:R-:W-:Y:S01]  /*4710*/  ISETP.GT.AND P5, PT, R168, RZ, P0 ;  /* 0x000000ffa800720c */ /* 0x000fe200007a4270 */
[--C-:B------:R-:W-:Y:S01]  /*4720*/  FADD.FTZ R32, R7, -R138.reuse ;  /* 0x8000008a07207221 */ /* 0x100fe20000010000 */
[----:B------:R-:W-:Y:S01]  /*4730*/  FSEL R161, R238, -INF , !P6 ;  /* 0xff800000eea17808 */ /* 0x000fe20007000000 */
[----:B------:R-:W-:Y:S01]  /*4740*/  FMUL.FTZ R159, R2, R159 ;  /* 0x0000009f029f7220 */ /* 0x000fe20000410000 */
[C---:B------:R-:W-:Y:S01]  /*4750*/  F2FP.BF16.PACK_AB R2, R143.reuse, R2 ;  /* 0x000000028f02723e */ /* 0x040fe200000010ff */
[----:B------:R-:W-:Y:S01]  /*4760*/  FMUL.FTZ R32, R143, R32 ;  /* 0x000000208f207220 */ /* 0x000fe20000410000 */
[----:B------:R-:W-:Y:S01]  /*4770*/  ISETP.GT.AND P6, PT, R168, 0x1, P0 ;  /* 0x00000001a800780c */ /* 0x000fe200007c4270 */
[----:B------:R-:W1:Y:S01]  /*4780*/  LDS R143, [R241.X4+0x18300] ;  /* 0x01830000f18f7984 */ /* 0x000e620000004800 */
[----:B------:R-:W-:Y:S01]  /*4790*/  FMUL.FTZ R17, R158, R17 ;  /* 0x000000119e117220 */ /* 0x000fe20000410000 */
[----:B------:R-:W-:Y:S01]  /*47a0*/  F2FP.BF16.PACK_AB R156, R3, R156 ;  /* 0x0000009c039c723e */ /* 0x000fe200000010ff */
[----:B------:R-:W-:Y:S01]  /*47b0*/  MUFU.EX2 R248, R248 ;  /* 0x000000f800f87308 */ /* 0x000fe20000000800 */
[C---:B------:R-:W-:Y:S01]  /*47c0*/  ISETP.LT.OR P5, PT, R169.reuse, 0x1, P5 ;  /* 0x00000001a900780c */ /* 0x040fe20002fa1670 */
[----:B------:R-:W-:Y:S01]  /*47d0*/  FMUL.FTZ R16, R16, R225 ;  /* 0x000000e110107220 */ /* 0x000fe20000410000 */
[----:B------:R-:W-:Y:S01]  /*47e0*/  ISETP.LT.OR P6, PT, R169, 0x2, P6 ;  /* 0x00000002a900780c */ /* 0x000fe200037c1670 */
[----:B------:R-:W-:Y:S01]  /*47f0*/  FMUL.FTZ R17, R17, R226 ;  /* 0x000000e211117220 */ /* 0x000fe20000410000 */
[----:B------:R-:W-:Y:S01]  /*4800*/  FSEL R186, R219, -INF , !P5 ;  /* 0xff800000dbba7808 */ /* 0x000fe20006800000 */
[----:B------:R-:W-:Y:S01]  /*4810*/  FMUL.FTZ R20, R20, R229 ;  /* 0x000000e514147220 */ /* 0x000fe20000410000 */
[----:B------:R-:W-:Y:S01]  /*4820*/  ISETP.GT.AND P5, PT, R168, 0x20, P0 ;  /* 0x00000020a800780c */ /* 0x000fe200007a4270 */
[----:B------:R-:W-:Y:S01]  /*4830*/  FMUL.FTZ R21, R21, R230 ;  /* 0x000000e615157220 */ /* 0x000fe20000410000 */
[----:B------:R-:W-:Y:S01]  /*4840*/  FSEL R250, R220, -INF , !P6 ;  /* 0xff800000dcfa7808 */ /* 0x000fe20007000000 */
[----:B------:R-:W-:Y:S01]  /*4850*/  MUFU.EX2 R162, R162 ;  /* 0x000000a200a27308 */ /* 0x000fe20000000800 */
[--C-:B------:R-:W-:Y:S01]  /*4860*/  FFMA.FTZ R144, R144, c[0x0][0x29c], -R247.reuse ;  /* 0x0000a70090907a23 */ /* 0x100fe200000108f7 */
[----:B------:R-:W-:Y:S01]  /*4870*/  ISETP.GT.AND P6, PT, R168, 0x21, P0 ;  /* 0x00000021a800780c */ /* 0x000fe200007c4270 */
[--C-:B------:R-:W-:Y:S01]  /*4880*/  FFMA.FTZ R166, R166, c[0x0][0x29c], -R247.reuse ;  /* 0x0000a700a6a67a23 */ /* 0x100fe200000108f7 */
[----:B------:R-:W-:Y:S01]  /*4890*/  F2FP.BF16.PACK_AB R17, R17, R16 ;  /* 0x000000101111723e */ /* 0x000fe200000010ff */
[--C-:B------:R-:W-:Y:S01]  /*48a0*/  FADD.FTZ R16, R19, -R138.reuse ;  /* 0x8000008a13107221 */ /* 0x100fe20000010000 */
[----:B------:R-:W-:Y:S01]  /*48b0*/  F2FP.BF16.PACK_AB R20, R21, R20 ;  /* 0x000000141514723e */ /* 0x000fe200000010ff */
[----:B------:R-:W-:Y:S01]  /*48c0*/  FADD.FTZ R21, R18, -R138 ;  /* 0x8000008a12157221 */ /* 0x000fe20000010000 */
[----:B------:R-:W-:Y:S01]  /*48d0*/  ISETP.LT.OR P5, PT, R169, 0x21, P5 ;  /* 0x00000021a900780c */ /* 0x000fe20002fa1670 */
[----:B------:R-:W-:Y:S01]  /*48e0*/  FFMA.FTZ R170, R170, c[0x0][0x29c], -R247 ;  /* 0x0000a700aaaa7a23 */ /* 0x000fe200000108f7 */
[----:B------:R-:W2:Y:S01]  /*48f0*/  MUFU.EX2 R3, R164 ;  /* 0x000000a400037308 */ /* 0x000ea20000000800 */
[----:B------:R-:W-:Y:S01]  /*4900*/  FADD.FTZ R146, R33, -R146 ;  /* 0x8000009221927221 */ /* 0x000fe20000010000 */
[----:B------:R-:W-:Y:S01]  /*4910*/  ISETP.LT.OR P6, PT, R169, 0x22, P6 ;  /* 0x00000022a900780c */ /* 0x000fe200037c1670 */
[----:B------:R-:W-:Y:S01]  /*4920*/  FMUL.FTZ R21, R150, R21 ;  /* 0x0000001596157220 */ /* 0x000fe20000410000 */
[C---:B------:R-:W-:Y:S01]  /*4930*/  F2FP.BF16.PACK_AB R19, R145.reuse, R150 ;  /* 0x000000969113723e */ /* 0x040fe200000010ff */
[----:B------:R-:W-:Y:S01]  /*4940*/  FMUL.FTZ R16, R145, R16 ;  /* 0x0000001091107220 */ /* 0x000fe20000410000 */
[----:B------:R-:W-:Y:S01]  /*4950*/  FSEL R141, R223, -INF , !P5 ;  /* 0xff800000df8d7808 */ /* 0x000fe20006800000 */
[----:B------:R-:W-:Y:S01]  /*4960*/  FFMA.FTZ R18, -R227, R227, 1 ;  /* 0x3f800000e3127423 */ /* 0x000fe200000101e3 */
[----:B------:R-:W-:Y:S01]  /*4970*/  ISETP.GT.AND P5, PT, R168, 0x40, P0 ;  /* 0x00000040a800780c */ /* 0x000fe200007a4270 */
[----:B------:R-:W-:Y:S01]  /*4980*/  FFMA.FTZ R145, -R228, R228, 1 ;  /* 0x3f800000e4917423 */ /* 0x000fe200000101e4 */
[----:B------:R-:W-:Y:S01]  /*4990*/  MUFU.EX2 R153, R166 ;  /* 0x000000a600997308 */ /* 0x000fe20000000800 */
[--C-:B------:R-:W-:Y:S01]  /*49a0*/  FADD.FTZ R22, R22, -R138.reuse ;  /* 0x8000008a16167221 */ /* 0x100fe20000010000 */
[----:B------:R-:W-:Y:S01]  /*49b0*/  FSEL R165, R224, -INF , !P6 ;  /* 0xff800000e0a57808 */ /* 0x000fe20007000000 */
[--C-:B------:R-:W-:Y:S01]  /*49c0*/  FADD.FTZ R23, R23, -R138.reuse ;  /* 0x8000008a17177221 */ /* 0x100fe20000010000 */
[----:B------:R-:W-:Y:S01]  /*49d0*/  ISETP.LT.OR P5, PT, R169, 0x41, P5 ;  /* 0x00000041a900780c */ /* 0x000fe20002fa1670 */
[--C-:B------:R-:W-:Y:S01]  /*49e0*/  FFMA.FTZ R186, R186, c[0x0][0x29c], -R243.reuse ;  /* 0x0000a700baba7a23 */ /* 0x100fe200000108f3 */
[----:B------:R-:W-:Y:S01]  /*49f0*/  ISETP.GT.AND P6, PT, R168, 0x41, P0 ;  /* 0x00000041a800780c */ /* 0x000fe200007c4270 */
[----:B------:R-:W-:Y:S01]  /*4a00*/  FMUL.FTZ R146, R249, R146 ;  /* 0x00000092f9927220 */ /* 0x000fe20000410000 */
[----:B------:R-:W-:Y:S01]  /*4a10*/  FSEL R163, R235, -INF , !P5 ;  /* 0xff800000eba37808 */ /* 0x000fe20006800000 */
[--C-:B------:R-:W-:Y:S01]  /*4a20*/  FFMA.FTZ R250, R250, c[0x0][0x29c], -R243.reuse ;  /* 0x0000a700fafa7a23 */ /* 0x100fe200000108f3 */
[----:B------:R-:W3:Y:S01]  /*4a30*/  MUFU.EX2 R148, R148 ;  /* 0x0000009400947308 */ /* 0x000ee20000000800 */
[----:B------:R-:W-:Y:S01]  /*4a40*/  FMUL.FTZ R18, R21, R18 ;  /* 0x0000001215127220 */ /* 0x000fe20000410000 */
[----:B------:R-:W-:Y:S01]  /*4a50*/  ISETP.LT.OR P6, PT, R169, 0x42, P6 ;  /* 0x00000042a900780c */ /* 0x000fe200037c1670 */
[----:B------:R-:W-:Y:S01]  /*4a60*/  FMUL.FTZ R145, R16, R145 ;  /* 0x0000009110917220 */ /* 0x000fe20000410000 */
[C---:B------:R-:W-:Y:S01]  /*4a70*/  ISETP.GT.AND P5, PT, R168.reuse, 0x60, P0 ;  /* 0x00000060a800780c */ /* 0x040fe200007a4270 */
[--C-:B------:R-:W-:Y:S01]  /*4a80*/  FFMA.FTZ R141, R141, c[0x0][0x29c], -R243.reuse ;  /* 0x0000a7008d8d7a23 */ /* 0x100fe200000108f3 */
[----:B------:R-:W-:Y:S01]  /*4a90*/  ISETP.GT.AND P0, PT, R168, 0x61, P0 ;  /* 0x00000061a800780c */ /* 0x000fe20000704270 */
[----:B------:R-:W-:Y:S01]  /*4aa0*/  FMUL.FTZ R22, R147, R22 ;  /* 0x0000001693167220 */ /* 0x000fe20000410000 */
[----:B------:R-:W-:Y:S01]  /*4ab0*/  F2FP.BF16.PACK_AB R145, R145, R18 ;  /* 0x000000129191723e */ /* 0x000fe200000010ff */
[----:B------:R-:W-:Y:S01]  /*4ac0*/  FMUL.FTZ R23, R252, R23 ;  /* 0x00000017fc177220 */ /* 0x000fe20000410000 */
[----:B------:R-:W4:Y:S01]  /*4ad0*/  MUFU.EX2 R144, R144 ;  /* 0x0000009000907308 */ /* 0x000f220000000800 */
[----:B------:R-:W-:Y:S01]  /*4ae0*/  FMUL.FTZ R146, R146, R155 ;  /* 0x0000009b92927220 */ /* 0x000fe20000410000 */
[----:B------:R-:W5:Y:S01]  /*4af0*/  LDS R241, [R241.X4+0x18320] ;  /* 0x01832000f1f17984 */ /* 0x000f620000004800 */
[----:B------:R-:W-:Y:S01]  /*4b00*/  FFMA.FTZ R155, -R214, R214, 1 ;  /* 0x3f800000d69b7423 */ /* 0x000fe200000101d6 */
[----:B------:R-:W-:Y:S01]  /*4b10*/  FSEL R216, R236, -INF , !P6 ;  /* 0xff800000ecd87808 */ /* 0x000fe20007000000 */
[----:B------:R-:W-:Y:S01]  /*4b20*/  FFMA.FTZ R165, R165, c[0x0][0x29c], -R243 ;  /* 0x0000a700a5a57a23 */ /* 0x000fe200000108f3 */
[C---:B------:R-:W-:Y:S01]  /*4b30*/  ISETP.LT.OR P5, PT, R169.reuse, 0x61, P5 ;  /* 0x00000061a900780c */ /* 0x040fe20002fa1670 */
[----:B------:R-:W-:Y:S01]  /*4b40*/  FMUL.FTZ R22, R22, R231 ;  /* 0x000000e716167220 */ /* 0x000fe20000410000 */
[----:B------:R-:W-:Y:S01]  /*4b50*/  ISETP.LT.OR P0, PT, R169, 0x62, P0 ;  /* 0x00000062a900780c */ /* 0x000fe20000701670 */
[----:B------:R-:W-:Y:S01]  /*4b60*/  FMUL.FTZ R23, R23, R232 ;  /* 0x000000e817177220 */ /* 0x000fe20000410000 */
[----:B------:R-:W3:Y:S01]  /*4b70*/  MUFU.EX2 R170, R170 ;  /* 0x000000aa00aa7308 */ /* 0x000ee20000000800 */
[--C-:B------:R-:W-:Y:S01]  /*4b80*/  FADD.FTZ R34, R34, -R138.reuse ;  /* 0x8000008a22227221 */ /* 0x100fe20000010000 */
[----:B------:R-:W-:Y:S01]  /*4b90*/  FSEL R168, R239, -INF , !P5 ;  /* 0xff800000efa87808 */ /* 0x000fe20006800000 */
[----:B------:R-:W-:Y:S01]  /*4ba0*/  FADD.FTZ R35, R35, -R138 ;  /* 0x8000008a23237221 */ /* 0x000fe20000010000 */
[----:B------:R-:W-:Y:S01]  /*4bb0*/  F2FP.BF16.PACK_AB R22, R23, R22 ;  /* 0x000000161716723e */ /* 0x000fe200000010ff */
[----:B------:R-:W-:Y:S01]  /*4bc0*/  FMUL.FTZ R155, R32, R155 ;  /* 0x0000009b209b7220 */ /* 0x000fe20000410000 */
[----:B------:R-:W-:Y:S01]  /*4bd0*/  F2FP.BF16.PACK_AB R32, R252, R147 ;  /* 0x00000093fc20723e */ /* 0x000fe200000010ff */
[--C-:B-1----:R-:W-:Y:S01]  /*4be0*/  FADD.FTZ R147, R8, -R143.reuse ;  /* 0x8000008f08937221 */ /* 0x102fe20000010000 */
[----:B------:R-:W-:Y:S01]  /*4bf0*/  FSEL R154, R240, -INF , !P0 ;  /* 0xff800000f09a7808 */ /* 0x000fe20004000000 */
[--C-:B------:R-:W-:Y:S01]  /*4c00*/  FADD.FTZ R16, R13, -R143.reuse ;  /* 0x8000008f0d107221 */ /* 0x100fe20000010000 */
[----:B------:R-:W-:Y:S01]  /*4c10*/  MUFU.EX2 R21, R250 ;  /* 0x000000fa00157308 */ /* 0x000fe20000000800 */
[----:B------:R-:W-:Y:S01]  /*4c20*/  FADD.FTZ R8, R9, -R143 ;  /* 0x8000008f09087221 */ /* 0x000fe20000010000 */
[----:B--2---:R-:W-:Y:S01]  /*4c30*/  F2FP.BF16.PACK_AB R13, R3, R162 ;  /* 0x000000a2030d723e */ /* 0x004fe200000010ff */
[----:B------:R-:W-:Y:S01]  /*4c40*/  FMUL.FTZ R34, R149, R34 ;  /* 0x0000002295227220 */ /* 0x000fe20000410000 */
[----:B------:R1:W-:Y:S01]  /*4c50*/  STS [R201+0x18880], R2 ;  /* 0x01888002c9007388 */ /* 0x0003e20000000800 */
[----:B------:R-:W-:Y:S01]  /*4c60*/  FMUL.FTZ R8, R139, R8 ;  /* 0x000000088b087220 */ /* 0x000fe20000410000 */
[----:B------:R-:W-:Y:S01]  /*4c70*/  F2FP.BF16.PACK_AB R157, R158, R157 ;  /* 0x0000009d9e9d723e */ /* 0x000fe200000010ff */
[----:B------:R-:W-:Y:S01]  /*4c80*/  FMUL.FTZ R16, R3, R16 ;  /* 0x0000001003107220 */ /* 0x000fe20000410000 */
[----:B------:R-:W-:Y:S01]  /*4c90*/  STS [R201+0x18480], R156 ;  /* 0x0184809cc9007388 */ /* 0x000fe20000000800 */
[----:B------:R-:W-:Y:S01]  /*4ca0*/  FFMA.FTZ R23, -R222, R222, 1 ;  /* 0x3f800000de177423 */ /* 0x000fe200000101de */
[----:B------:R-:W2:Y:S01]  /*4cb0*/  MUFU.EX2 R186, R186 ;  /* 0x000000ba00ba7308 */ /* 0x000ea20000000800 */
[----:B------:R-:W-:Y:S01]  /*4cc0*/  FMUL.FTZ R35, R248, R35 ;  /* 0x00000023f8237220 */ /* 0x000fe20000410000 */
[----:B------:R-:W-:Y:S01]  /*4cd0*/  STS [R204], R157 ;  /* 0x0000009dcc007388 */ /* 0x000fe20000000800 */
[----:B------:R-:W-:Y:S01]  /*4ce0*/  FFMA.FTZ R3, -R218, R218, 1 ;  /* 0x3f800000da037423 */ /* 0x000fe200000101da */
[----:B------:R-:W-:Y:S01]  /*4cf0*/  F2FP.BF16.PACK_AB R33, R249, R140 ;  /* 0x0000008cf921723e */ /* 0x000fe200000010ff */
[--C-:B------:R-:W-:Y:S01]  /*4d00*/  FFMA.FTZ R163, R163, c[0x0][0x29c], -R243.reuse ;  /* 0x0000a700a3a37a23 */ /* 0x100fe200000108f3 */
[----:B------:R-:W-:Y:S01]  /*4d10*/  STS [R204+0x400], R19 ;  /* 0x00040013cc007388 */ /* 0x000fe20000000800 */
[----:B------:R-:W-:Y:S01]  /*4d20*/  FFMA.FTZ R216, R216, c[0x0][0x29c], -R243 ;  /* 0x0000a700d8d87a23 */ /* 0x000fe200000108f3 */
[----:B------:R-:W-:Y:S01]  /*4d30*/  F2FP.BF16.PACK_AB R149, R248, R149 ;  /* 0x00000095f895723e */ /* 0x000fe200000010ff */
[----:B------:R-:W-:Y:S01]  /*4d40*/  FMUL.FTZ R16, R16, R23 ;  /* 0x0000001710107220 */ /* 0x000fe20000410000 */
[----:B------:R-:W-:Y:S01]  /*4d50*/  MUFU.EX2 R18, R165 ;  /* 0x000000a500127308 */ /* 0x000fe20000000800 */
[----:B------:R-:W-:Y:S01]  /*4d60*/  FMUL.FTZ R34, R34, R245 ;  /* 0x000000f522227220 */ /* 0x000fe20000410000 */
[----:B------:R-:W-:Y:S01]  /*4d70*/  PLOP3.LUT P0, PT, PT, PT, UP0, 0x80, 0x0 ;  /* 0x000000000000781c */ /* 0x000fe20003f0f008 */
[----:B------:R-:W-:Y:S02]  /*4d80*/  FMUL.FTZ R35, R35, R246 ;  /* 0x000000f623237220 */ /* 0x000fe40000410000 */
[----:B------:R-:W-:Y:S02]  /*4d90*/  FMUL.FTZ R3, R8, R3 ;  /* 0x0000000308037220 */ /* 0x000fe40000410000 */
[--C-:B------:R-:W-:Y:S01]  /*4da0*/  FADD.FTZ R8, R25, -R143.reuse ;  /* 0x8000008f19087221 */ /* 0x100fe20000010000 */
[----:B------:R-:W-:Y:S01]  /*4db0*/  F2FP.BF16.PACK_AB R35, R35, R34 ;  /* 0x000000222323723e */ /* 0x000fe200000010ff */
[--C-:B------:R-:W-:Y:S01]  /*4dc0*/  FADD.FTZ R23, R24, -R143.reuse ;  /* 0x8000008f18177221 */ /* 0x100fe20000010000 */
[----:B------:R-:W1:Y:S01]  /*4dd0*/  MUFU.EX2 R141, R141 ;  /* 0x0000008d008d7308 */ /* 0x000e620000000800 */
[----:B------:R-:W-:Y:S02]  /*4de0*/  FADD.FTZ R9, R12, -R143 ;  /* 0x8000008f0c097221 */ /* 0x000fe40000010000 */
[----:B------:R-:W-:Y:S02]  /*4df0*/  FFMA.FTZ R247, R161, c[0x0][0x29c], -R247 ;  /* 0x0000a700a1f77a23 */ /* 0x000fe400000108f7 */
[--C-:B------:R-:W-:Y:S02]  /*4e00*/  FFMA.FTZ R168, R168, c[0x0][0x29c], -R243.reuse ;  /* 0x0000a700a8a87a23 */ /* 0x100fe400000108f3 */
[----:B------:R-:W-:Y:S02]  /*4e10*/  FFMA.FTZ R243, R154, c[0x0][0x29c], -R243 ;  /* 0x0000a7009af37a23 */ /* 0x000fe400000108f3 */
[----:B---3--:R-:W-:Y:S01]  /*4e20*/  FMUL.FTZ R147, R148, R147 ;  /* 0x0000009394937220 */ /* 0x008fe20000410000 */
[----:B------:R-:W-:Y:S01]  /*4e30*/  F2FP.BF16.PACK_AB R148, R139, R148 ;  /* 0x000000948b94723e */ /* 0x000fe200000010ff */
[----:B------:R-:W-:Y:S01]  /*4e40*/  FMUL.FTZ R8, R153, R8 ;  /* 0x0000000899087220 */ /* 0x000fe20000410000 */
[----:B------:R-:W-:Y:S01]  /*4e50*/  MUFU.EX2 R163, R163 ;  /* 0x000000a300a37308 */ /* 0x000fe20000000800 */
[----:B------:R-:W-:Y:S02]  /*4e60*/  FFMA.FTZ R139, -R234, R234, 1 ;  /* 0x3f800000ea8b7423 */ /* 0x000fe400000101ea */
[--C-:B------:R-:W-:Y:S01]  /*4e70*/  FADD.FTZ R25, R28, -R143.reuse ;  /* 0x8000008f1c197221 */ /* 0x100fe20000010000 */
[----:B------:R-:W-:Y:S01]  /*4e80*/  STS [R201+0x19480], R148 ;  /* 0x01948094c9007388 */ /* 0x000fe20000000800 */
[----:B------:R-:W-:Y:S02]  /*4e90*/  FFMA.FTZ R28, -R233, R233, 1 ;  /* 0x3f800000e91c7423 */ /* 0x000fe400000101e9 */
[----:B----4-:R-:W-:Y:S01]  /*4ea0*/  FMUL.FTZ R23, R144, R23 ;  /* 0x0000001790177220 */ /* 0x010fe20000410000 */
[----:B------:R-:W-:Y:S01]  /*4eb0*/  F2FP.BF16.PACK_AB R144, R153, R144 ;  /* 0x000000909990723e */ /* 0x000fe200000010ff */
[----:B------:R-:W-:Y:S01]  /*4ec0*/  FMUL.FTZ R9, R162, R9 ;  /* 0x00000009a2097220 */ /* 0x000fe20000410000 */
[----:B------:R-:W3:Y:S01]  /*4ed0*/  MUFU.EX2 R216, R216 ;  /* 0x000000d800d87308 */ /* 0x000ee20000000800 */
[----:B------:R-:W-:Y:S02]  /*4ee0*/  FFMA.FTZ R34, -R221, R221, 1 ;  /* 0x3f800000dd227423 */ /* 0x000fe400000101dd */
[----:B------:R-:W-:Y:S02]  /*4ef0*/  FMUL.FTZ R23, R23, R28 ;  /* 0x0000001c17177220 */ /* 0x000fe40000410000 */
[----:B------:R-:W-:Y:S02]  /*4f00*/  FMUL.FTZ R8, R8, R139 ;  /* 0x0000008b08087220 */ /* 0x000fe40000410000 */
[----:B------:R-:W-:Y:S02]  /*4f10*/  FFMA.FTZ R12, -R215, R215, 1 ;  /* 0x3f800000d70c7423 */ /* 0x000fe400000101d7 */
[----:B------:R-:W-:Y:S01]  /*4f20*/  FMUL.FTZ R9, R9, R34 ;  /* 0x0000002209097220 */ /* 0x000fe20000410000 */
[----:B------:R-:W4:Y:S01]  /*4f30*/  MUFU.EX2 R247, R247 ;  /* 0x000000f700f77308 */ /* 0x000f220000000800 */
[----:B------:R-:W-:Y:S02]  /*4f40*/  FMUL.FTZ R25, R170, R25 ;  /* 0x00000019aa197220 */ /* 0x000fe40000410000 */
[----:B------:R-:W-:Y:S01]  /*4f50*/  FFMA.FTZ R34, -R237, R237, 1 ;  /* 0x3f800000ed227423 */ /* 0x000fe200000101ed */
[----:B------:R-:W-:Y:S01]  /*4f60*/  F2FP.BF16.PACK_AB R9, R16, R9 ;  /* 0x000000091009723e */ /* 0x000fe200000010ff */
[----:B------:R-:W-:Y:S02]  /*4f70*/  FMUL.FTZ R12, R147, R12 ;  /* 0x0000000c930c7220 */ /* 0x000fe40000410000 */
[----:B------:R-:W-:Y:S01]  /*4f80*/  FMUL.FTZ R25, R25, R34 ;  /* 0x0000002219197220 */ /* 0x000fe20000410000 */
[----:B------:R-:W-:Y:S01]  /*4f90*/  F2FP.BF16.PACK_AB R34, R8, R23 ;  /* 0x000000170822723e */ /* 0x000fe200000010ff */
[----:B------:R-:W-:Y:S01]  /*4fa0*/  FADD.FTZ R24, R29, -R143 ;  /* 0x8000008f1d187221 */ /* 0x000fe20000010000 */
[----:B------:R-:W-:Y:S01]  /*4fb0*/  MUFU.EX2 R168, R168 ;  /* 0x000000a800a87308 */ /* 0x000fe20000000800 */
[----:B--2---:R-:W-:Y:S01]  /*4fc0*/  F2FP.BF16.PACK_AB R8, R21, R186 ;  /* 0x000000ba1508723e */ /* 0x004fe200000010ff */
[--C-:B-----5:R-:W-:Y:S01]  /*4fd0*/  FADD.FTZ R23, R10, -R241.reuse ;  /* 0x800000f10a177221 */ /* 0x120fe20000010000 */
[----:B------:R-:W-:Y:S01]  /*4fe0*/  F2FP.BF16.PACK_AB R12, R3, R12 ;  /* 0x0000000c030c723e */ /* 0x000fe200000010ff */
[--C-:B------:R-:W-:Y:S01]  /*4ff0*/  FADD.FTZ R10, R11, -R241.reuse ;  /* 0x800000f10b0a7221 */ /* 0x100fe20000010000 */
[----:B-1----:R-:W-:Y:S01]  /*5000*/  F2FP.BF16.PACK_AB R3, R18, R141 ;  /* 0x0000008d1203723e */ /* 0x002fe200000010ff */
[----:B------:R1:W-:Y:S01]  /*5010*/  STS [R201+0x19880], R8 ;  /* 0x01988008c9007388 */ /* 0x0003e20000000800 */
[----:B---3--:R-:W-:Y:S01]  /*5020*/  F2FP.BF16.PACK_AB R2, R216, R163 ;  /* 0x000000a3d802723e */ /* 0x008fe200000010ff */
[----:B------:R-:W-:Y:S02]  /*5030*/  FMUL.FTZ R151, R140, R151 ;  /* 0x000000978c977220 */ /* 0x000fe40000410000 */
[----:B------:R-:W2:Y:S01]  /*5040*/  MUFU.EX2 R243, R243 ;  /* 0x000000f300f37308 */ /* 0x000ea20000000800 */
[----:B------:R-:W-:Y:S01]  /*5050*/  STS [R204+0x1000], R13 ;  /* 0x0010000dcc007388 */ /* 0x000fe20000000800 */
[----:B------:R-:W-:Y:S01]  /*5060*/  FFMA.FTZ R140, -R213, R213, 1 ;  /* 0x3f800000d58c7423 */ /* 0x000fe200000101d5 */
[----:B----4-:R-:W-:Y:S02]  /*5070*/  F2FP.BF16.PACK_AB R29, R247, R170 ;  /* 0x000000aaf71d723e */ /* 0x010fe400000010ff */
[----:B------:R3:W-:Y:S01]  /*5080*/  STS [R204+0x1400], R3 ;  /* 0x00140003cc007388 */ /* 0x0007e20000000800 */
[----:B------:R-:W-:Y:S02]  /*5090*/  FMUL.FTZ R140, R159, R140 ;  /* 0x0000008c9f8c7220 */ /* 0x000fe40000410000 */
[----:B------:R-:W-:Y:S01]  /*50a0*/  FMUL.FTZ R23, R186, R23 ;  /* 0x00000017ba177220 */ /* 0x000fe20000410000 */
[----:B------:R-:W-:Y:S01]  /*50b0*/  STS [R201+0x1a480], R142 ;  /* 0x01a4808ec9007388 */ /* 0x000fe20000000800 */
[----:B------:R-:W-:Y:S01]  /*50c0*/  FMUL.FTZ R10, R21, R10 ;  /* 0x0000000a150a7220 */ /* 0x000fe20000410000 */
[----:B------:R-:W-:Y:S01]  /*50d0*/  F2FP.BF16.PACK_AB R140, R155, R140 ;  /* 0x0000008c9b8c723e */ /* 0x000fe200000010ff */
[--C-:B------:R-:W-:Y:S01]  /*50e0*/  FADD.FTZ R15, R15, -R241.reuse ;  /* 0x800000f10f0f7221 */ /* 0x100fe20000010000 */
[----:B------:R-:W-:Y:S01]  /*50f0*/  STS [R201+0x1a880], R32 ;  /* 0x01a88020c9007388 */ /* 0x000fe20000000800 */
[--C-:B------:R-:W-:Y:S02]  /*5100*/  FADD.FTZ R14, R14, -R241.reuse ;  /* 0x800000f10e0e7221 */ /* 0x100fe40000010000 */
[----:B------:R-:W-:Y:S01]  /*5110*/  FMUL.FTZ R15, R18, R15 ;  /* 0x0000000f120f7220 */ /* 0x000fe20000410000 */
[----:B------:R-:W-:Y:S01]  /*5120*/  STS [R204+0x2000], R33 ;  /* 0x00200021cc007388 */ /* 0x000fe20000000800 */
[----:B------:R-:W-:Y:S02]  /*5130*/  FMUL.FTZ R14, R141, R14 ;  /* 0x0000000e8d0e7220 */ /* 0x000fe40000410000 */
[----:B------:R-:W-:Y:S01]  /*5140*/  FFMA.FTZ R223, -R223, R223, 1 ;  /* 0x3f800000dfdf7423 */ /* 0x000fe200000101df */
[----:B------:R-:W-:Y:S01]  /*5150*/  STS [R204+0x2400], R149 ;  /* 0x00240095cc007388 */ /* 0x000fe20000000800 */
[----:B-1----:R-:W-:Y:S01]  /*5160*/  FFMA.FTZ R8, -R219, R219, 1 ;  /* 0x3f800000db087423 */ /* 0x002fe200000101db */
[----:B--2---:R-:W-:Y:S02]  /*5170*/  F2FP.BF16.PACK_AB R11, R243, R168 ;  /* 0x000000a8f30b723e */ /* 0x004fe400000010ff */
[----:B------:R-:W-:Y:S01]  /*5180*/  STS [R201+0x1b480], R144 ;  /* 0x01b48090c9007388 */ /* 0x000fe20000000800 */
[----:B------:R-:W-:Y:S02]  /*5190*/  FMUL.FTZ R8, R23, R8 ;  /* 0x0000000817087220 */ /* 0x000fe40000410000 */
[----:B------:R-:W-:Y:S01]  /*51a0*/  FFMA.FTZ R224, -R224, R224, 1 ;  /* 0x3f800000e0e07423 */ /* 0x000fe200000101e0 */
[----:B------:R1:W-:Y:S01]  /*51b0*/  STS [R201+0x1b880], R2 ;  /* 0x01b88002c9007388 */ /* 0x0003e20000000800 */
[----:B---3--:R-:W-:Y:S02]  /*51c0*/  FFMA.FTZ R3, -R220, R220, 1 ;  /* 0x3f800000dc037423 */ /* 0x008fe400000101dc */
[----:B------:R-:W-:Y:S01]  /*51d0*/  FMUL.FTZ R14, R14, R223 ;  /* 0x000000df0e0e7220 */ /* 0x000fe20000410000 */
[----:B------:R-:W-:Y:S01]  /*51e0*/  STS [R204+0x3000], R29 ;  /* 0x0030001dcc007388 */ /* 0x000fe20000000800 */
[----:B------:R-:W-:Y:S02]  /*51f0*/  FMUL.FTZ R3, R10, R3 ;  /* 0x000000030a037220 */ /* 0x000fe40000410000 */
[----:B------:R-:W-:Y:S01]  /*5200*/  FMUL.FTZ R15, R15, R224 ;  /* 0x000000e00f0f7220 */ /* 0x000fe20000410000 */
[----:B------:R2:W-:Y:S01]  /*5210*/  STS [R204+0x3400], R11 ;  /* 0x0034000bcc007388 */ /* 0x0005e20000000800 */
[--C-:B------:R-:W-:Y:S01]  /*5220*/  FADD.FTZ R26, R26, -R241.reuse ;  /* 0x800000f11a1a7221 */ /* 0x100fe20000010000 */
[----:B------:R-:W-:Y:S01]  /*5230*/  F2FP.BF16.PACK_AB R8, R3, R8 ;  /* 0x000000080308723e */ /* 0x000fe200000010ff */
[--C-:B------:R-:W-:Y:S01]  /*5240*/  FADD.FTZ R27, R27, -R241.reuse ;  /* 0x800000f11b1b7221 */ /* 0x100fe20000010000 */
[----:B------:R-:W-:Y:S01]  /*5250*/  BAR.SYNC.DEFER_BLOCKING 0x0 ;  /* 0x0000000000007b1d */ /* 0x000fe20000010000 */
[----:B------:R-:W-:Y:S01]  /*5260*/  F2FP.BF16.PACK_AB R15, R15, R14 ;  /* 0x0000000e0f0f723e */ /* 0x000fe200000010ff */
[--C-:B------:R-:W-:Y:S02]  /*5270*/  FADD.FTZ R3, R30, -R241.reuse ;  /* 0x800000f11e037221 */ /* 0x100fe40000010000 */
[----:B------:R-:W-:Y:S02]  /*5280*/  FMUL.FTZ R151, R151, R242 ;  /* 0x000000f297977220 */ /* 0x000fe40000410000 */
[----:B------:R-:W-:Y:S02]  /*5290*/  FMUL.FTZ R26, R163, R26 ;  /* 0x0000001aa31a7220 */ /* 0x000fe40000410000 */
[----:B------:R-:W-:Y:S01]  /*52a0*/  FMUL.FTZ R27, R216, R27 ;  /* 0x0000001bd81b7220 */ /* 0x000fe20000410000 */
[----:B------:R-:W-:Y:S01]  /*52b0*/  F2FP.BF16.PACK_AB R151, R146, R151 ;  /* 0x000000979297723e */ /* 0x000fe200000010ff */
[----:B------:R-:W-:Y:S02]  /*52c0*/  FFMA.FTZ R235, -R235, R235, 1 ;  /* 0x3f800000ebeb7423 */ /* 0x000fe400000101eb */
[----:B------:R-:W-:Y:S02]  /*52d0*/  FFMA.FTZ R236, -R236, R236, 1 ;  /* 0x3f800000ecec7423 */ /* 0x000fe400000101ec */
[----:B-1----:R-:W-:Y:S02]  /*52e0*/  FADD.FTZ R2, R31, -R241 ;  /* 0x800000f11f027221 */ /* 0x002fe40000010000 */
[----:B------:R-:W-:Y:S02]  /*52f0*/  FMUL.FTZ R3, R168, R3 ;  /* 0x00000003a8037220 */ /* 0x000fe40000410000 */
[----:B------:R-:W-:Y:S02]  /*5300*/  FFMA.FTZ R10, -R239, R239, 1 ;  /* 0x3f800000ef0a7423 */ /* 0x000fe400000101ef */
[----:B------:R-:W-:Y:S02]  /*5310*/  FMUL.FTZ R26, R26, R235 ;  /* 0x000000eb1a1a7220 */ /* 0x000fe40000410000 */
[----:B------:R-:W-:Y:S01]  /*5320*/  FMUL.FTZ R27, R27, R236 ;  /* 0x000000ec1b1b7220 */ /* 0x000fe20000410000 */
[----:B------:R-:W-:Y:S01]  /*5330*/  STS [R201+0x1c480], R152 ;  /* 0x01c48098c9007388 */ /* 0x000fe20000000800 */
[----:B------:R-:W-:Y:S02]  /*5340*/  FMUL.FTZ R24, R247, R24 ;  /* 0x00000018f7187220 */ /* 0x000fe40000410000 */
[----:B------:R-:W-:Y:S01]  /*5350*/  FFMA.FTZ R143, -R238, R238, 1 ;  /* 0x3f800000ee8f7423 */ /* 0x000fe200000101ee */
[----:B------:R-:W-:Y:S01]  /*5360*/  STS [R201+0x1c880], R140 ;  /* 0x01c8808cc9007388 */ /* 0x000fe20000000800 */
[----:B------:R-:W-:Y:S02]  /*5370*/  FMUL.FTZ R2, R243, R2 ;  /* 0x00000002f3027220 */ /* 0x000fe40000410000 */
[----:B--2---:R-:W-:Y:S01]  /*5380*/  FFMA.FTZ R11, -R240, R240, 1 ;  /* 0x3f800000f00b7423 */ /* 0x004fe200000101f0 */
[----:B------:R-:W-:Y:S01]  /*5390*/  STS [R204+0x4000], R17 ;  /* 0x00400011cc007388 */ /* 0x000fe20000000800 */
[----:B------:R-:W-:Y:S01]  /*53a0*/  FMUL.FTZ R10, R3, R10 ;  /* 0x0000000a030a7220 */ /* 0x000fe20000410000 */
[----:B------:R-:W-:Y:S01]  /*53b0*/  MOV R3, UR4 ;  /* 0x0000000400037c02 */ /* 0x000fe20008000f00 */
[----:B------:R-:W-:Y:S01]  /*53c0*/  FMUL.FTZ R24, R24, R143 ;  /* 0x0000008f18187220 */ /* 0x000fe20000410000 */
[----:B------:R-:W-:Y:S01]  /*53d0*/  STS [R204+0x4400], R145 ;  /* 0x00440091cc007388 */ /* 0x000fe20000000800 */
[----:B------:R-:W-:Y:S01]  /*53e0*/  FMUL.FTZ R11, R2, R11 ;  /* 0x0000000b020b7220 */ /* 0x000fe20000410000 */
[----:B------:R-:W-:Y:S01]  /*53f0*/  F2FP.BF16.PACK_AB R2, R27, R26 ;  /* 0x0000001a1b02723e */ /* 0x000fe200000010ff */
[----:B------:R-:W-:Y:S01]  /*5400*/  IMAD R3, R3, 0x1800, R182 ;  /* 0x0000180003037824 */ /* 0x000fe200078e02b6 */
[----:B------:R-:W-:Y:S01]  /*5410*/  STS [R201+0x1d480], R12 ;  /* 0x01d4800cc9007388 */ /* 0x000fe20000000800 */
[----:B------:R-:W-:Y:S02]  /*5420*/  F2FP.BF16.PACK_AB R143, R24, R25 ;  /* 0x00000019188f723e */ /* 0x000fe400000010ff */
[----:B------:R-:W-:Y:S01]  /*5430*/  F2FP.BF16.PACK_AB R141, R11, R10 ;  /* 0x0000000a0b8d723e */ /* 0x000fe200000010ff */
[----:B------:R-:W-:Y:S01]  /*5440*/  STS [R201+0x1d880], R8 ;  /* 0x01d88008c9007388 */ /* 0x000fe20000000800 */
[----:B------:R-:W-:Y:S03]  /*5450*/  SHF.L.U32 R160, R3, 0x1, RZ ;  /* 0x0000000103a07819 */ /* 0x000fe600000006ff */
        /* <DEDUP_REMOVED lines=91> */
[----:B------:R-:W-:Y:S01]  /*5a10*/  USHF.R.S32.HI UR24, URZ, 0x1f, UR23 ;  /* 0x0000001f3f187899 */ /* 0x000fe20008011417 */
[----:B------:R-:W-:Y:S01]  /*5a20*/  IMAD.U32 R8, RZ, RZ, UR9 ;  /* 0x00000009ff087e24 */ /* 0x000fe2000f8e00ff */
[----:B------:R-:W-:Y:S02]  /*5a30*/  ULDC.64 UR14, c[0x0][0x208] ;  /* 0x00008200000e7ab9 */ /* 0x000fe40000000a00 */
[----:B------:R-:W-:Y:S02]  /*5a40*/  UIMAD UR24, UR24, UR14, URZ ;  /* 0x0000000e181872a4 */ /* 0x000fe4000f8e023f */
[----:B------:R-:W-:Y:S02]  /*5a50*/  UIMAD.WIDE.U32 UR26, UR23, UR14, URZ ;  /* 0x0000000e171a72a5 */ /* 0x000fe4000f8e003f */
[----:B------:R-:W-:Y:S02]  /*5a60*/  UIMAD UR24, UR23, UR15, UR24 ;  /* 0x0000000f171872a4 */ /* 0x000fe4000f8e0218 */
[----:B------:R-:W-:Y:S02]  /*5a70*/  USHF.L.U32 UR23, UR23, 0x6, URZ ;  /* 0x0000000617177899 */ /* 0x000fe4000800063f */
[----:B------:R-:W-:Y:S01]  /*5a80*/  IMAD.U32 R10, RZ, RZ, UR26 ;  /* 0x0000001aff0a7e24 */ /* 0x000fe2000f8e00ff */
[----:B------:R-:W-:Y:S01]  /*5a90*/  UIADD3 UR24, UR27, UR24, URZ ;  /* 0x000000181b187290 */ /* 0x000fe2000fffe03f */
[----:B------:R-:W-:Y:S01]  /*5aa0*/  IMAD.U32 R11, RZ, RZ, UR27 ;  /* 0x0000001bff0b7e24 */ /* 0x000fe2000f8e00ff */
[----:B------:R-:W-:Y:S02]  /*5ab0*/  USHF.R.S32.HI UR14, URZ, 0x1f, UR23 ;  /* 0x0000001f3f0e7899 */ /* 0x000fe40008011417 */
[----:B------:R-:W-:Y:S02]  /*5ac0*/  LEA R6, P6, R10, R196, 0x6 ;  /* 0x000000c40a067211 */ /* 0x000fe400078c30ff */
[----:B------:R-:W-:Y:S01]  /*5ad0*/  IMAD.U32 R5, RZ, RZ, UR24 ;  /* 0x00000018ff057e24 */ /* 0x000fe2000f8e00ff */
[----:B-1----:R-:W-:Y:S01]  /*5ae0*/  SHF.R.S32.HI R7, RZ, 0x1f, R4 ;  /* 0x0000001fff077819 */ /* 0x002fe20000011404 */
[----:B------:R-:W-:Y:S03]  /*5af0*/  IMAD.WIDE.U32 R12, R4, c[0x0][0x288], R202 ;  /* 0x0000a200040c7a25 */ /* 0x000fe600078e00ca */
[----:B------:R-:W-:Y:S01]  /*5b00*/  LEA.HI.X R5, R10, R193, R5, 0x6, P6 ;  /* 0x000000c10a057211 */ /* 0x000fe200030f3405 */
[----:B------:R-:W-:Y:S01]  /*5b10*/  IMAD R7, R7, c[0x0][0x288], RZ ;  /* 0x0000a20007077a24 */ /* 0x000fe200078e02ff */
[----:B------:R-:W-:Y:S01]  /*5b20*/  IADD3 R8, P5, P0, R12, UR23, R8 ;  /* 0x000000170c087c10 */ /* 0x000fe2000f8be008 */
[----:B------:R-:W-:Y:S02]  /*5b30*/  UIADD3 UR23, -UR23, UR18, URZ ;  /* 0x0000001217177290 */ /* 0x000fe4000fffe13f */
[----:B------:R-:W-:Y:S01]  /*5b40*/  IMAD R7, R4, c[0x0][0x28c], R7 ;  /* 0x0000a30004077a24 */ /* 0x000fe200078e0207 */
[----:B------:R-:W-:Y:S03]  /*5b50*/  MOV R4, UR14 ;  /* 0x0000000e00047c02 */ /* 0x000fe60008000f00 */
[----:B------:R-:W-:Y:S01]  /*5b60*/  IMAD.IADD R7, R13, 0x1, R7 ;  /* 0x000000010d077824 */ /* 0x000fe200078e0207 */
[----:B------:R-:W-:Y:S04]  /*5b70*/  ISETP.GE.OR P6, PT, R194, UR23, !P4 ;  /* 0x00000017c2007c0c */ /* 0x000fe8000e7c6670 */
[----:B------:R-:W-:Y:S01]  /*5b80*/  IADD3.X R7, R4, UR6, R7, P5, P0 ;  /* 0x0000000604077c10 */ /* 0x000fe2000afe0407 */
[----:B------:R-:W-:Y:S01]  /*5b90*/  IMAD.U32 R4, RZ, RZ, UR19 ;  /* 0x00000013ff047e24 */ /* 0x000fe2000f8e00ff */
[----:B------:R-:W-:Y:S02]  /*5ba0*/  LEA R12, P5, R6, c[0x0][0x1f0], 0x1 ;  /* 0x00007c00060c7a11 */ /* 0x000fe400078a08ff */
[----:B------:R-:W-:Y:S02]  /*5bb0*/  LEA R10, P0, R8, c[0x0][0x280], 0x2 ;  /* 0x0000a000080a7a11 */ /* 0x000fe400078010ff */
[----:B------:R-:W-:Y:S01]  /*5bc0*/  LEA.HI.X R13, R6, c[0x0][0x1f4], R5, 0x1, P5 ;  /* 0x00007d00060d7a11 */ /* 0x000fe200028f0c05 */
[----:B------:R-:W-:Y:S01]  /*5bd0*/  IMAD R6, R4, 0x3000, R191 ;  /* 0x0000300004067824 */ /* 0x000fe200078e02bf */
[----:B------:R-:W-:Y:S01]  /*5be0*/  ISETP.GE.OR P5, PT, R194, UR23, !P3 ;  /* 0x00000017c2007c0c */ /* 0x000fe2000dfa6670 */
[----:B------:R-:W-:Y:S01]  /*5bf0*/  IMAD.U32 R5, RZ, RZ, UR19 ;  /* 0x00000013ff057e24 */ /* 0x000fe2000f8e00ff */
[----:B------:R-:W-:Y:S02]  /*5c00*/  LEA.HI.X R11, R8, c[0x0][0x284], R7, 0x2, P0 ;  /* 0x0000a100080b7a11 */ /* 0x000fe400000f1407 */
[----:B------:R-:W-:Y:S01]  /*5c10*/  @!PT LDS RZ, [RZ] ;  /* 0x00000000fffff984 */ /* 0x000fe20000000800 */
[----:B------:R-:W-:Y:S01]  /*5c20*/  @!PT LDS RZ, [RZ] ;  /* 0x00000000fffff984 */ /* 0x000fe20000000800 */
[----:B------:R-:W-:Y:S01]  /*5c30*/  @!PT LDS RZ, [RZ] ;  /* 0x00000000fffff984 */ /* 0x000fe20000000800 */
[----:B------:R1:W-:Y:S01]  /*5c40*/  LDGSTS.E.BYPASS.LTC128B.128 [R6], [R12.64], !P6 ;  /* 0x000000000c067fae */ /* 0x0003e2000f101d50 */
[----:B------:R-:W-:Y:S02]  /*5c50*/  ISETP.GE.OR P0, PT, R194, UR23, !P2 ;  /* 0x00000017c2007c0c */ /* 0x000fe4000d706670 */
[----:B------:R-:W-:Y:S05]  /*5c60*/  @!P1 LEA R5, R5, R202, 0x6 ;  /* 0x000000ca05059211 */ /* 0x000fea00078e30ff */
[----:B------:R-:W-:Y:S01]  /*5c70*/  @!P1 IMAD.SHL.U32 R7, R5, 0x4, RZ ;  /* 0x0000000405079824 */ /* 0x000fe200078e00ff */
[----:B------:R1:W-:Y:S06]  /*5c80*/  LDGSTS.E.BYPASS.LTC128B.128 [R6+0x1000], [R12.64+0x40], !P5 ;  /* 0x010000400c067fae */ /* 0x0003ec000e901d50 */
[----:B------:R1:W-:Y:S06]  /*5c90*/  LDGSTS.E.BYPASS.LTC128B.128 [R6+0x2000], [R12.64+0x80], !P0 ;  /* 0x020000800c067fae */ /* 0x0003ec000c101d50 */
[----:B------:R1:W-:Y:S02]  /*5ca0*/  @!P1 LDGSTS.E.BYPASS.LTC128B.128 [R7+0x18280], [R10.64] ;  /* 0x182800000a079fae */ /* 0x0003e4000b901d50 */
.L_x_841:
        /* <DEDUP_REMOVED lines=239> */
.L_x_821:
[----:B------:R-:W1:Y:S01]  /*6ba0*/  S2R R0, SR_TID.X ;  /* 0x0000000000007919 */ /* 0x000e620000002100 */
[----:B------:R-:W-:Y:S01]  /*6bb0*/  USHF.L.U32 UR5, UR8, 0x7, URZ ;  /* 0x0000000708057899 */ /* 0x000fe2000800063f */
[----:B------:R-:W-:Y:S05]  /*6bc0*/  @P1 BRA `(.L_x_843) ;  /* 0x0000105000001947 */ /* 0x000fea0003800000 */
[----:B-1----:R-:W-:Y:S01]  /*6bd0*/  SHF.R.S32.HI R3, RZ, 0x1f, R0 ;  /* 0x0000001fff037819 */ /* 0x002fe20000011400 */
[----:B------:R-:W-:Y:S01]  /*6be0*/  BAR.SYNC.DEFER_BLOCKING 0x1, 0x100 ;  /* 0x0044000000007b1d */ /* 0x000fe20000010000 */
[----:B------:R-:W-:-:S02]  /*6bf0*/  F2FP.BF16.PACK_AB R36, R37, R36 ;  /* 0x000000242524723e */ /* 0x000fc400000010ff */
[CC--:B------:R-:W-:Y:S02]  /*6c00*/  LEA.HI R2, R3.reuse, R0.reuse, RZ, 0x2 ;  /* 0x0000000003027211 */ /* 0x0c0fe400078f10ff */
[----:B------:R-:W-:Y:S01]  /*6c10*/  LEA.HI R9, R3, R0, RZ, 0x7 ;  /* 0x0000000003097211 */ /* 0x000fe200078f38ff */
[----:B------:R-:W-:Y:S01]  /*6c20*/  ULDC UR4, c[0x0][0x2f0] ;  /* 0x0000bc0000047ab9 */ /* 0x000fe20000000800 */
[--C-:B------:R-:W-:Y:S01]  /*6c30*/  SHF.R.S32.HI R6, RZ, 0x2, R2.reuse ;  /* 0x00000002ff067819 */ /* 0x100fe20000011402 */
[----:B------:R-:W-:Y:S01]  /*6c40*/  UIADD3 UR4, -UR5, UR4, URZ ;  /* 0x0000000405047290 */ /* 0x000fe2000fffe13f */
[----:B------:R-:W-:Y:S01]  /*6c50*/  SHF.R.S32.HI R4, RZ, 0x1f, R2 ;  /* 0x0000001fff047819 */ /* 0x000fe20000011402 */
[----:B------:R-:W-:Y:S01]  /*6c60*/  BSSY B0, `(.L_x_844) ;  /* 0x00000b9000007945 */ /* 0x000fe20003800000 */
[----:B------:R-:W-:Y:S01]  /*6c70*/  LOP3.LUT R11, R2, 0xfffffffc, RZ, 0xc0, !PT ;  /* 0xfffffffc020b7812 */ /* 0x000fe200078ec0ff */
[----:B------:R-:W-:Y:S01]  /*6c80*/  UISETP.LT.AND UP0, UPT, UR4, 0x80, UPT ;  /* 0x000000800400788c */ /* 0x000fe2000bf01270 */
[----:B------:R-:W-:-:S02]  /*6c90*/  LEA.HI R4, R4, R6, RZ, 0x3 ;  /* 0x0000000604047211 */ /* 0x000fc400078f18ff */
[----:B------:R-:W-:Y:S01]  /*6ca0*/  SHF.R.U32.HI R9, RZ, 0x4, R9 ;  /* 0x00000004ff097819 */ /* 0x000fe20000011609 */
[----:B------:R-:W-:Y:S01]  /*6cb0*/  USEL UR4, UR4, 0x80, UP0 ;  /* 0x0000008004047887 */ /* 0x000fe20008000000 */
[----:B------:R-:W-:Y:S02]  /*6cc0*/  LOP3.LUT R7, R4, 0xfffffff8, RZ, 0xc0, !PT ;  /* 0xfffffff804077812 */ /* 0x000fe400078ec0ff */
[----:B------:R-:W-:Y:S02]  /*6cd0*/  LEA.HI R4, R3, R0, RZ, 0x5 ;  /* 0x0000000003047211 */ /* 0x000fe400078f28ff */
[----:B------:R-:W-:Y:S01]  /*6ce0*/  LEA.HI R2, R2, R6, RZ, 0x1 ;  /* 0x0000000602027211 */ /* 0x000fe200078f08ff */
[----:B------:R-:W-:Y:S01]  /*6cf0*/  IMAD.IADD R7, R6, 0x1, -R7 ;  /* 0x0000000106077824 */ /* 0x000fe200078e0a07 */
[--C-:B------:R-:W-:Y:S02]  /*6d00*/  SHF.R.S32.HI R5, RZ, 0x5, R4.reuse ;  /* 0x00000005ff057819 */ /* 0x100fe40000011404 */
[----:B------:R-:W-:-:S02]  /*6d10*/  SHF.R.S32.HI R8, RZ, 0x1f, R4 ;  /* 0x0000001fff087819 */ /* 0x000fc40000011404 */
[----:B------:R-:W-:Y:S02]  /*6d20*/  LEA.HI R4, R7, R7, RZ, 0x1 ;  /* 0x0000000707047211 */ /* 0x000fe400078f08ff */
[----:B------:R-:W-:Y:S02]  /*6d30*/  LEA.HI R8, R8, R5, RZ, 0x2 ;  /* 0x0000000508087211 */ /* 0x000fe400078f10ff */
[----:B------:R-:W-:Y:S02]  /*6d40*/  SHF.R.S32.HI R12, RZ, 0x1, R4 ;  /* 0x00000001ff0c7819 */ /* 0x000fe40000011404 */
[----:B------:R-:W-:Y:S01]  /*6d50*/  LOP3.LUT R10, R8, 0x7ffffc, RZ, 0xc0, !PT ;  /* 0x007ffffc080a7812 */ /* 0x000fe200078ec0ff */
[----:B------:R-:W-:Y:S01]  /*6d60*/  IMAD.IADD R8, R0, 0x1, -R11 ;  /* 0x0000000100087824 */ /* 0x000fe200078e0a0b */
[----:B------:R-:W-:Y:S01]  /*6d70*/  LOP3.LUT R4, R4, 0x3fffffe, RZ, 0xc0, !PT ;  /* 0x03fffffe04047812 */ /* 0x000fe200078ec0ff */
[C---:B------:R-:W-:Y:S01]  /*6d80*/  IMAD.SHL.U32 R11, R12.reuse, 0x40, RZ ;  /* 0x000000400c0b7824 */ /* 0x040fe200078e00ff */
[----:B------:R-:W-:Y:S01]  /*6d90*/  LEA.HI R0, R3, R0, RZ, 0x3 ;  /* 0x0000000003007211 */ /* 0x000fe200078f18ff */
[----:B------:R-:W-:Y:S01]  /*6da0*/  IMAD.IADD R13, R5, 0x1, -R10 ;  /* 0x00000001050d7824 */ /* 0x000fe200078e0a0a */
[----:B------:R-:W-:Y:S01]  /*6db0*/  LOP3.LUT P0, RZ, R12, 0x2, RZ, 0xc0, !PT ;  /* 0x000000020cff7812 */ /* 0x000fe2000780c0ff */
[----:B------:R-:W-:Y:S01]  /*6dc0*/  IMAD.IADD R4, R7, 0x1, -R4 ;  /* 0x0000000107047824 */ /* 0x000fe200078e0a04 */
[----:B------:R-:W-:Y:S01]  /*6dd0*/  LOP3.LUT R10, R11, 0xc0, RZ, 0xc0, !PT ;  /* 0x000000c00b0a7812 */ /* 0x000fe200078ec0ff */
[----:B------:R-:W-:Y:S01]  /*6de0*/  IMAD R13, R13, 0x100, R8 ;  /* 0x000001000d0d7824 */ /* 0x000fe200078e0208 */
[----:B------:R-:W-:Y:S01]  /*6df0*/  LOP3.LUT R3, R2, 0x3fffffe, RZ, 0xc0, !PT ;  /* 0x03fffffe02037812 */ /* 0x000fe200078ec0ff */
[----:B------:R-:W-:Y:S01]  /*6e00*/  IMAD.SHL.U32 R0, R0, 0x8, RZ ;  /* 0x0000000800007824 */ /* 0x000fe200078e00ff */
[----:B------:R-:W-:Y:S01]  /*6e10*/  LOP3.LUT R9, R10, 0x8, R9, 0xf8, !PT ;  /* 0x000000080a097812 */ /* 0x000fe200078ef809 */
[----:B------:R-:W-:Y:S01]  /*6e20*/  IMAD R4, R4, 0x10, R13 ;  /* 0x0000001004047824 */ /* 0x000fe200078e020d */
[----:B------:R-:W-:-:S02]  /*6e30*/  SHF.R.U32.HI R10, RZ, 0x3, R10 ;  /* 0x00000003ff0a7819 */ /* 0x000fc4000001160a */
[----:B------:R-:W-:Y:S02]  /*6e40*/  F2FP.BF16.PACK_AB R38, R39, R38 ;  /* 0x000000262726723e */ /* 0x000fe400000010ff */
[----:B------:R-:W-:Y:S01]  /*6e50*/  LOP3.LUT R9, R9, R10, RZ, 0x3c, !PT ;  /* 0x0000000a09097212 */ /* 0x000fe200078e3cff */
[----:B------:R-:W-:Y:S01]  /*6e60*/  IMAD.SHL.U32 R10, R8, 0x8, RZ ;  /* 0x00000008080a7824 */ /* 0x000fe200078e00ff */
[----:B------:R-:W-:Y:S01]  /*6e70*/  F2FP.BF16.PACK_AB R48, R49, R48 ;  /* 0x000000303130723e */ /* 0x000fe200000010ff */
[----:B------:R-:W-:Y:S01]  /*6e80*/  IMAD.IADD R8, R6, 0x1, -R3 ;  /* 0x0000000106087824 */ /* 0x000fe200078e0a03 */
[----:B------:R-:W-:Y:S01]  /*6e90*/  F2FP.BF16.PACK_AB R50, R51, R50 ;  /* 0x000000323332723e */ /* 0x000fe200000010ff */
[----:B------:R-:W-:Y:S01]  /*6ea0*/  IMAD.U32 R4, R4, 0x2, R9 ;  /* 0x0000000204047824 */ /* 0x000fe200078e0009 */
[----:B------:R-:W-:Y:S01]  /*6eb0*/  F2FP.BF16.PACK_AB R40, R41, R40 ;  /* 0x000000282928723e */ /* 0x000fe200000010ff */
[----:B------:R-:W-:Y:S01]  /*6ec0*/  IMAD R8, R5, 0x8, R8 ;  /* 0x0000000805087824 */ /* 0x000fe200078e0208 */
[----:B------:R-:W-:Y:S01]  /*6ed0*/  F2FP.BF16.PACK_AB R42, R43, R42 ;  /* 0x0000002a2b2a723e */ /* 0x000fe200000010ff */
[----:B------:R-:W-:Y:S01]  /*6ee0*/  IMAD.SHL.U32 R3, R4, 0x2, RZ ;  /* 0x0000000204037824 */ /* 0x000fe200078e00ff */
[----:B------:R-:W-:Y:S01]  /*6ef0*/  F2FP.BF16.PACK_AB R44, R45, R44 ;  /* 0x0000002c2d2c723e */ /* 0x000fe200000010ff */
[----:B------:R-:W1:Y:S01]  /*6f00*/  S2R R5, SR_CTAID.Y ;  /* 0x0000000000057919 */ /* 0x000e620000002600 */
        /* <DEDUP_REMOVED lines=44> */
[----:B------:R3:W-:Y:S01]  /*71d0*/  STS [R9+0x9080], R60 ;  /* 0x0090803c09007388 */ /* 0x0007e20000000800 */
        /* <DEDUP_REMOVED lines=19> */
[----:B------:R-:W-:Y:S01]  /*7310*/  LOP3.LUT R0, R0, 0xc0, RZ, 0xc0, !PT ;  /* 0x000000c000007812 */ /* 0x000fe200078ec0ff */
[----:B------:R-:W-:Y:S01]  /*7320*/  STS [R3+0xb280], R74 ;  /* 0x00b2804a03007388 */ /* 0x000fe20000000800 */
[----:B-1----:R-:W-:Y:S02]  /*7330*/  SHF.R.S32.HI R4, RZ, 0x1f, R5 ;  /* 0x0000001fff047819 */ /* 0x002fe40000011405 */
[----:B------:R-:W-:Y:S01]  /*7340*/  SHF.R.U32.HI R2, RZ, 0x3, R0 ;  /* 0x00000003ff027819 */ /* 0x000fe20000011600 */
[----:B------:R-:W-:Y:S01]  /*7350*/  STS [R9+0xb080], R76 ;  /* 0x00b0804c09007388 */ /* 0x000fe20000000800 */
[--C-:B------:R-:W-:Y:S01]  /*7360*/  LOP3.LUT R7, R0, 0x18, R10.reuse, 0xf8, !PT ;  /* 0x0000001800077812 */ /* 0x100fe200078ef80a */
[----:B------:R-:W-:Y:S01]  /*7370*/  IMAD R0, R4, c[0x0][0x338], RZ ;  /* 0x0000ce0004007a24 */ /* 0x000fe200078e02ff */
[----:B------:R-:W-:Y:S01]  /*7380*/  SHF.R.S32.HI R11, RZ, 0x1f, R10 ;  /* 0x0000001fff0b7819 */ /* 0x000fe2000001140a */
[----:B------:R-:W-:Y:S01]  /*7390*/  STS [R9+0xb280], R78 ;  /* 0x00b2804e09007388 */ /* 0x000fe20000000800 */
[----:B------:R-:W-:Y:S01]  /*73a0*/  LOP3.LUT R7, R7, R2, RZ, 0x3c, !PT ;  /* 0x0000000207077212 */ /* 0x000fe200078e3cff */
[C---:B------:R-:W-:Y:S01]  /*73b0*/  IMAD R0, R5.reuse, c[0x0][0x33c], R0 ;  /* 0x0000cf0005007a24 */ /* 0x040fe200078e0200 */
[----:B------:R-:W-:Y:S01]  /*73c0*/  ISETP.GE.AND P5, PT, R6, UR4, PT ;  /* 0x0000000406007c0c */ /* 0x000fe2000bfa6270 */
[----:B------:R-:W-:Y:S01]  /*73d0*/  STS [R3+0x80], R84 ;  /* 0x0000805403007388 */ /* 0x000fe20000000800 */
[----:B--2---:R-:W-:-:S03]  /*73e0*/  IMAD.WIDE.U32 R64, R5, c[0x0][0x338], R10 ;  /* 0x0000ce0005407a25 */ /* 0x004fc600078e000a */
[----:B------:R-:W-:Y:S01]  /*73f0*/  STS [R3+0x280], R86 ;  /* 0x0002805603007388 */ /* 0x000fe20000000800 */
[----:B------:R-:W-:Y:S02]  /*7400*/  IMAD.U32 R7, R8, 0x20, R7 ;  /* 0x0000002008077824 */ /* 0x000fe400078e0007 */
[----:B------:R-:W-:Y:S01]  /*7410*/  IMAD.IADD R65, R65, 0x1, R0 ;  /* 0x0000000141417824 */ /* 0x000fe200078e0200 */
[----:B------:R-:W-:Y:S01]  /*7420*/  STS [R9+0x80], R96 ;  /* 0x0000806009007388 */ /* 0x000fe20000000800 */
[----:B---3--:R-:W-:Y:S01]  /*7430*/  IMAD.SHL.U32 R60, R7, 0x2, RZ ;  /* 0x00000002073c7824 */ /* 0x008fe200078e00ff */
[----:B------:R-:W-:Y:S02]  /*7440*/  SHF.R.S32.HI R7, RZ, 0x1f, R6 ;  /* 0x0000001fff077819 */ /* 0x000fe40000011406 */
        /* <DEDUP_REMOVED lines=22> */
[----:B------:R-:W3:Y:S01]  /*75b0*/  S2R R8, SR_CTAID.Z ;  /* 0x0000000000087919 */ /* 0x000ee20000002700 */
[----:B-1----:R-:W-:-:S04]  /*75c0*/  IMAD.U32 R3, RZ, RZ, UR8 ;  /* 0x00000008ff037e24 */ /* 0x002fc8000f8e00ff */
[----:B------:R-:W-:Y:S01]  /*75d0*/  IMAD.WIDE R62, R3, 0x80, R6 ;  /* 0x00000080033e7825 */ /* 0x000fe200078e0206 */
[----:B------:R-:W-:Y:S01]  /*75e0*/  IADD3 R3, R10, 0x20, RZ ;  /* 0x000000200a037810 */ /* 0x000fe20007ffe0ff */
[----:B------:R1:W4:Y:S04]  /*75f0*/  LDS.128 R56, [R60+0x7080] ;  /* 0x007080003c387984 */ /* 0x0003280000000c00 */
[----:B------:R1:W5:Y:S01]  /*7600*/  LDS.128 R52, [R60+0x9080] ;  /* 0x009080003c347984 */ /* 0x0003620000000c00 */
[----:B---3--:R-:W-:Y:S01]  /*7610*/  SHF.R.S32.HI R2, RZ, 0x1f, R8 ;  /* 0x0000001fff027819 */ /* 0x008fe20000011408 */
[----:B------:R-:W-:Y:S02]  /*7620*/  IMAD.WIDE.U32 R64, R8, c[0x0][0x340], R64 ;  /* 0x0000d00008407a25 */ /* 0x000fe400078e0040 */
[----:B------:R1:W3:Y:S02]  /*7630*/  LDS.128 R48, [R60+0xb080] ;  /* 0x00b080003c307984 */ /* 0x0002e40000000c00 */
[----:B--2---:R-:W-:-:S02]  /*7640*/  IMAD R9, R2, c[0x0][0x340], RZ ;  /* 0x0000d00002097a24 */ /* 0x004fc400078e02ff */
[----:B------:R1:W2:Y:S02]  /*7650*/  LDS.128 R44, [R60+0x80] ;  /* 0x000080003c2c7984 */ /* 0x0002a40000000c00 */
[----:B------:R-:W-:Y:S02]  /*7660*/  IMAD R0, R8, c[0x0][0x344], R9 ;  /* 0x0000d10008007a24 */ /* 0x000fe400078e0209 */
[----:B------:R1:W1:Y:S02]  /*7670*/  LDS.128 R40, [R60+0x2080] ;  /* 0x002080003c287984 */ /* 0x0002640000000c00 */
[----:B------:R-:W-:Y:S02]  /*7680*/  IMAD.IADD R61, R65, 0x1, R0 ;  /* 0x00000001413d7824 */ /* 0x000fe400078e0200 */
[----:B------:R1:W1:Y:S04]  /*7690*/  LDS.128 R36, [R60+0x4080] ;  /* 0x004080003c247984 */ /* 0x0002680000000c00 */
[----:B------:R1:W1:Y:S04]  /*76a0*/  LDS.128 R32, [R60+0x1080] ;  /* 0x001080003c207984 */ /* 0x0002680000000c00 */
[----:B------:R1:W1:Y:S04]  /*76b0*/  LDS.128 R28, [R60+0x3080] ;  /* 0x003080003c1c7984 */ /* 0x0002680000000c00 */
[----:B------:R1:W1:Y:S01]  /*76c0*/  LDS.128 R24, [R60+0x5080] ;  /* 0x005080003c187984 */ /* 0x0002620000000c00 */
[----:B------:R-:W-:Y:S05]  /*76d0*/  @P5 BRA `(.L_x_845) ;  /* 0x0000011000005947 */ /* 0x000fea0003800000 */
[C---:B------:R-:W-:Y:S01]  /*76e0*/  ISETP.GE.AND P3, PT, R10.reuse, c[0x0][0x324], PT ;  /* 0x0000c9000a007a0c */ /* 0x040fe20003f66270 */
[----:B------:R-:W5:Y:S01]  /*76f0*/  LDS.128 R20, [R60+0x8080] ;  /* 0x008080003c147984 */ /* 0x000f620000000c00 */
[----:B------:R-:W-:Y:S01]  /*7700*/  IMAD R9, R63, c[0x0][0x330], RZ ;  /* 0x0000cc003f097a24 */ /* 0x000fe200078e02ff */
[----:B------:R-:W-:-:S02]  /*7710*/  IADD3 R0, R10, 0x40, RZ ;  /* 0x000000400a007810 */ /* 0x000fc40007ffe0ff */
[----:B------:R-:W-:Y:S01]  /*7720*/  LDS.128 R16, [R60+0xa080] ;  /* 0x00a080003c107984 */ /* 0x000fe20000000c00 */
[----:B------:R-:W-:Y:S01]  /*7730*/  IMAD R9, R62, c[0x0][0x334], R9 ;  /* 0x0000cd003e097a24 */ /* 0x000fe200078e0209 */
[----:B------:R-:W-:Y:S02]  /*7740*/  ISETP.GE.AND P2, PT, R3, c[0x0][0x324], PT ;  /* 0x0000c90003007a0c */ /* 0x000fe40003f46270 */
[----:B------:R-:W-:-:S04]  /*7750*/  ISETP.GE.AND P1, PT, R0, c[0x0][0x324], PT ;  /* 0x0000c90000007a0c */ /* 0x000fc80003f26270 */
[----:B------:R4:W3:Y:S02]  /*7760*/  @!P3 LDS.128 R12, [R60+0x6080] ;  /* 0x006080003c0cb984 */ /* 0x0008e40000000c00 */
[----:B-1--4-:R-:W-:-:S04]  /*7770*/  IMAD.MOV.U32 R60, RZ, RZ, R64 ;  /* 0x000000ffff3c7224 */ /* 0x012fc800078e0040 */
[----:B------:R-:W-:-:S04]  /*7780*/  IMAD.WIDE.U32 R66, R62, c[0x0][0x330], R60 ;  /* 0x0000cc003e427a25 */ /* 0x000fc800078e003c */
[----:B------:R-:W-:Y:S01]  /*7790*/  IMAD.IADD R9, R67, 0x1, R9 ;  /* 0x0000000143097824 */ /* 0x000fe200078e0209 */
[----:B------:R-:W-:-:S04]  /*77a0*/  LEA R68, P0, R66, c[0x0][0x318], 0x1 ;  /* 0x0000c60042447a11 */ /* 0x000fc800078008ff */
[----:B------:R-:W-:-:S05]  /*77b0*/  LEA.HI.X R69, R66, c[0x0][0x31c], R9, 0x1, P0 ;  /* 0x0000c70042457a11 */ /* 0x000fca00000f0c09 */
[----:B-----5:R1:W-:Y:S04]  /*77c0*/  @!P2 STG.E.128 [R68.64+0x40], R20 ;  /* 0x000040144400a986 */ /* 0x0203e8000c101d10 */
[----:B---3--:R1:W-:Y:S04]  /*77d0*/  @!P3 STG.E.128 [R68.64], R12 ;  /* 0x0000000c4400b986 */ /* 0x0083e8000c101d10 */
[----:B------:R1:W-:Y:S02]  /*77e0*/  @!P1 STG.E.128 [R68.64+0x80], R16 ;  /* 0x0000801044009986 */ /* 0x0003e4000c101d10 */
.L_x_845:
[----:B------:R-:W-:Y:S05]  /*77f0*/  BSYNC B0 ;  /* 0x0000000000007941 */ /* 0x000fea0003800000 */
.L_x_844:
[----:B------:R-:W-:Y:S01]  /*7800*/  IADD3 R6, R6, 0x40, RZ ;  /* 0x0000004006067810 */ /* 0x000fe20007ffe0ff */
[----:B------:R-:W-:Y:S03]  /*7810*/  BSSY B0, `(.L_x_846) ;  /* 0x0000014000007945 */ /* 0x000fe60003800000 */
[----:B------:R-:W-:-:S13]  /*7820*/  ISETP.GE.AND P4, PT, R6, UR4, PT ;  /* 0x0000000406007c0c */ /* 0x000fda000bf86270 */
[----:B------:R-:W-:Y:S05]  /*7830*/  @P4 BRA `(.L_x_847) ;  /* 0x0000011000004947 */ /* 0x000fea0003800000 */
[----:B------:R-:W-:Y:S01]  /*7840*/  IADD3 R7, P0, R62, 0x40, RZ ;  /* 0x000000403e077810 */ /* 0x000fe20007f1e0ff */
[----:B-1----:R-:W-:Y:S01]  /*7850*/  IMAD.MOV.U32 R12, RZ, RZ, R64 ;  /* 0x000000ffff0c7224 */ /* 0x002fe200078e0040 */
        /* <DEDUP_REMOVED lines=12> */
[----:B----4-:R1:W-:Y:S04]  /*7920*/  @!P2 STG.E.128 [R14.64], R56 ;  /* 0x000000380e00a986 */ /* 0x0103e8000c101d10 */
[----:B-----5:R1:W-:Y:S04]  /*7930*/  @!P1 STG.E.128 [R14.64+0x40], R52 ;  /* 0x000040340e009986 */ /* 0x0203e8000c101d10 */
[----:B---3--:R1:W-:Y:S02]  /*7940*/  @!P0 STG.E.128 [R14.64+0x80], R48 ;  /* 0x000080300e008986 */ /* 0x0083e4000c101d10 */
.L_x_847:
[----:B------:R-:W-:Y:S05]  /*7950*/  BSYNC B0 ;  /* 0x0000000000007941 */ /* 0x000fea0003800000 */
.L_x_846:
        /* <DEDUP_REMOVED lines=16> */
[----:B-1----:R-:W-:Y:S01]  /*7a60*/  IMAD.WIDE.U32 R12, R62, c[0x0][0x300], R6 ;  /* 0x0000c0003e0c7a25 */ /* 0x002fe200078e0006 */
[----:B------:R-:W-:-:S03]  /*7a70*/  ISETP.GE.AND P2, PT, R3, c[0x0][0x2f4], PT ;  /* 0x0000bd0003007a0c */ /* 0x000fc60003f46270 */
[----:B------:R-:W-:Y:S01]  /*7a80*/  IMAD.IADD R2, R13, 0x1, R2 ;  /* 0x000000010d027824 */ /* 0x000fe200078e0202 */
[----:B------:R-:W-:-:S04]  /*7a90*/  LEA R4, P0, R12, c[0x0][0x2e8], 0x1 ;  /* 0x0000ba000c047a11 */ /* 0x000fc800078008ff */
[----:B------:R-:W-:-:S05]  /*7aa0*/  LEA.HI.X R5, R12, c[0x0][0x2ec], R2, 0x1, P0 ;  /* 0x0000bb000c057a11 */ /* 0x000fca00000f0c02 */
[----:B--2---:R1:W-:Y:S04]  /*7ab0*/  @!P3 STG.E.128 [R4.64], R44 ;  /* 0x0000002c0400b986 */ /* 0x0043e8000c101d10 */
[----:B------:R1:W-:Y:S04]  /*7ac0*/  @!P2 STG.E.128 [R4.64+0x40], R40 ;  /* 0x000040280400a986 */ /* 0x0003e8000c101d10 */
[----:B------:R1:W-:Y:S02]  /*7ad0*/  @!P1 STG.E.128 [R4.64+0x80], R36 ;  /* 0x0000802404009986 */ /* 0x0003e4000c101d10 */
.L_x_849:
[----:B------:R-:W-:Y:S05]  /*7ae0*/  BSYNC B0 ;  /* 0x0000000000007941 */ /* 0x000fea0003800000 */
.L_x_848:
        /* <DEDUP_REMOVED lines=8> */
[----:B-1----:R-:W-:Y:S01]  /*7b70*/  IMAD R5, R62, c[0x0][0x300], RZ ;  /* 0x0000c0003e057a24 */ /* 0x002fe200078e02ff */
        /* <DEDUP_REMOVED lines=10> */
.L_x_843:
[----:B------:R-:W2:Y:S01]  /*7c20*/  S2R R2, SR_CTAID.Y ;  /* 0x0000000000027919 */ /* 0x000ea20000002600 */
[----:B-1----:R-:W-:Y:S01]  /*7c30*/  SHF.R.S32.HI R3, RZ, 0x1f, R0 ;  /* 0x0000001fff037819 */ /* 0x002fe20000011400 */
[----:B------:R-:W-:Y:S01]  /*7c40*/  ULDC UR4, c[0x0][0x2f0] ;  /* 0x0000bc0000047ab9 */ /* 0x000fe20000000800 */
[----:B------:R-:W-:Y:S01]  /*7c50*/  IMAD.U32 R11, RZ, RZ, UR8 ;  /* 0x00000008ff0b7e24 */ /* 0x000fe2000f8e00ff */
[----:B------:R-:W-:Y:S01]  /*7c60*/  UIADD3 UR4, -UR5, UR4, URZ ;  /* 0x0000000405047290 */ /* 0x000fe2000fffe13f */
[----:B------:R-:W-:Y:S01]  /*7c70*/  LEA.HI R18, R3, R0, RZ, 0x2 ;  /* 0x0000000003127211 */ /* 0x000fe200078f10ff */
[----:B------:R-:W-:Y:S01]  /*7c80*/  BSSY B0, `(.L_x_850) ;  /* 0x0000025000007945 */ /* 0x000fe20003800000 */
[----:B------:R-:W1:Y:S02]  /*7c90*/  S2R R3, SR_CTAID.Z ;  /* 0x0000000000037919 */ /* 0x000e640000002700 */
[----:B------:R-:W-:-:S02]  /*7ca0*/  LOP3.LUT R5, R18, 0x1ffffffc, RZ, 0xc0, !PT ;  /* 0x1ffffffc12057812 */ /* 0x000fc400078ec0ff */
[----:B------:R-:W-:-:S03]  /*7cb0*/  SHF.R.S32.HI R18, RZ, 0x2, R18 ;  /* 0x00000002ff127819 */ /* 0x000fc60000011412 */
[----:B------:R-:W-:Y:S01]  /*7cc0*/  IMAD.IADD R0, R0, 0x1, -R5 ;  /* 0x0000000100007824 */ /* 0x000fe200078e0a05 */
[----:B------:R-:W-:Y:S02]  /*7cd0*/  ISETP.GE.AND P5, PT, R18, UR4, PT ;  /* 0x0000000412007c0c */ /* 0x000fe4000bfa6270 */
[----:B------:R-:W-:Y:S01]  /*7ce0*/  SHF.R.S32.HI R19, RZ, 0x1f, R18 ;  /* 0x0000001fff137819 */ /* 0x000fe20000011412 */
[----:B------:R-:W-:-:S04]  /*7cf0*/  IMAD.SHL.U32 R16, R0, 0x8, RZ ;  /* 0x0000000800107824 */ /* 0x000fc800078e00ff */
[----:B------:R-:W-:Y:S01]  /*7d00*/  IMAD.WIDE R10, R11, 0x80, R18 ;  /* 0x000000800b0a7825 */ /* 0x000fe200078e0212 */
[----:B------:R-:W-:Y:S02]  /*7d10*/  SHF.R.S32.HI R17, RZ, 0x1f, R16 ;  /* 0x0000001fff117819 */ /* 0x000fe40000011410 */
[----:B--2---:R-:W-:Y:S02]  /*7d20*/  SHF.R.S32.HI R6, RZ, 0x1f, R2 ;  /* 0x0000001fff067819 */ /* 0x004fe40000011402 */
[----:B------:R-:W-:Y:S01]  /*7d30*/  IADD3 R7, R16, 0x40, RZ ;  /* 0x0000004010077810 */ /* 0x000fe20007ffe0ff */
[----:B------:R-:W-:Y:S01]  /*7d40*/  IMAD.WIDE.U32 R8, R2, c[0x0][0x308], R16 ;  /* 0x0000c20002087a25 */ /* 0x000fe200078e0010 */
[----:B-1----:R-:W-:-:S03]  /*7d50*/  SHF.R.S32.HI R4, RZ, 0x1f, R3 ;  /* 0x0000001fff047819 */ /* 0x002fc60000011403 */
[----:B------:R-:W-:-:S04]  /*7d60*/  IMAD R5, R6, c[0x0][0x308], RZ ;  /* 0x0000c20006057a24 */ /* 0x000fc800078e02ff */
[----:B------:R-:W-:Y:S02]  /*7d70*/  IMAD R14, R2, c[0x0][0x30c], R5 ;  /* 0x0000c300020e7a24 */ /* 0x000fe400078e0205 */
[----:B------:R-:W-:Y:S02]  /*7d80*/  IMAD R0, R4, c[0x0][0x310], RZ ;  /* 0x0000c40004007a24 */ /* 0x000fe400078e02ff */
[----:B------:R-:W-:Y:S01]  /*7d90*/  IMAD.IADD R15, R14, 0x1, R9 ;  /* 0x000000010e0f7824 */ /* 0x000fe200078e0209 */
[----:B------:R-:W-:Y:S01]  /*7da0*/  MOV R14, R8 ;  /* 0x00000008000e7202 */ /* 0x000fe20000000f00 */
[----:B------:R-:W-:Y:S01]  /*7db0*/  IMAD R13, R3, c[0x0][0x314], R0 ;  /* 0x0000c500030d7a24 */ /* 0x000fe200078e0200 */
[----:B------:R-:W-:-:S03]  /*7dc0*/  IADD3 R8, R16, 0x20, RZ ;  /* 0x0000002010087810 */ /* 0x000fc60007ffe0ff */
        /* <DEDUP_REMOVED lines=16> */
.L_x_851:
[----:B------:R-:W-:Y:S05]  /*7ed0*/  BSYNC B0 ;  /* 0x0000000000007941 */ /* 0x000fea0003800000 */
.L_x_850:
[----:B------:R-:W-:Y:S01]  /*7ee0*/  IADD3 R0, R18, 0x40, RZ ;  /* 0x0000004012007810 */ /* 0x000fe20007ffe0ff */
[----:B------:R-:W-:Y:S03]  /*7ef0*/  BSSY B0, `(.L_x_852) ;  /* 0x0000012000007945 */ /* 0x000fe60003800000 */
[----:B------:R-:W-:-:S13]  /*7f00*/  ISETP.GE.AND P4, PT, R0, UR4, PT ;  /* 0x0000000400007c0c */ /* 0x000fda000bf86270 */
        /* <DEDUP_REMOVED lines=16> */
.L_x_853:
[----:B------:R-:W-:Y:S05]  /*8010*/  BSYNC B0 ;  /* 0x0000000000007941 */ /* 0x000fea0003800000 */
.L_x_852:
        /* <DEDUP_REMOVED lines=23> */
.L_x_855:
[----:B------:R-:W-:Y:S05]  /*8190*/  BSYNC B0 ;  /* 0x0000000000007941 */ /* 0x000fea0003800000 */
.L_x_854:
[----:B------:R-:W-:Y:S05]  /*81a0*/  @P4 EXIT ;  /* 0x000000000000494d */ /* 0x000fea0003800000 */
[----:B------:R-:W-:Y:S01]  /*81b0*/  IADD3 R0, P0, R10, 0x40, RZ ;  /* 0x000000400a007810 */ /* 0x000fe20007f1e0ff */
[----:B------:R-:W-:Y:S01]  /*81c0*/  IMAD.MOV.U32 R4, RZ, RZ, R12 ;  /* 0x000000ffff047224 */ /* 0x000fe200078e000c */
[----:B------:R-:W-:-:S03]  /*81d0*/  ISETP.GE.AND P1, PT, R16, c[0x0][0x324], PT ;  /* 0x0000c90010007a0c */ /* 0x000fc60003f26270 */
[----:B--2---:R-:W-:Y:S01]  /*81e0*/  IMAD.X R3, RZ, RZ, R11, P0 ;  /* 0x000000ffff037224 */ /* 0x004fe200000e060b */
        /* <DEDUP_REMOVED lines=13> */
.L_x_856:
        /* <DEDUP_REMOVED lines=12> */
.L_x_1421:


//--------------------- .text._ZN7cutlass13device_kernelIN5flash19enable_sm80_to_sm89INS1_16FlashAttnBwdSm80INS1_25CollectiveMainloopBwdSm80ILi2ELi2EN4cute5tupleIJNS5_1CILi64EEENS7_ILi128EEENS7_ILi96EEEEEENS_10bfloat16_tEfNS_4arch4Sm80ELb0ELb1ELb1ELb0ELb1ELb0ELb0ELb0ELi2ELi2ELi4ELi2ELb0EEENS1_21CollectiveEpilogueBwdISB_SC_SE_Li256ELb0ELb0ELi2EEENS1_19SingleTileSchedulerILb0ELb0ELb0ELi128EEEEEEEEEvNT_6ParamsE --------------------------
	.section	.text._ZN7cutlass13device_kernelIN5flash19enable_sm80_to_sm89INS1_16FlashAttnBwdSm80INS1_25CollectiveMainloopBwdSm80ILi2ELi2EN4cute5tupleIJNS5_1CILi64EEENS7_ILi128EEENS7_ILi96EEEEEENS_10bfloat16_tEfNS_4arch4Sm80ELb0ELb1ELb1ELb0ELb1ELb0ELb0ELb0ELi2ELi2ELi4ELi2ELb0EEENS1_21CollectiveEpilogueBwdISB_SC_SE_Li256ELb0ELb0ELi2EEENS1_19SingleTileSchedulerILb0ELb0ELb0ELi128EEEEEEEEEvNT_6ParamsE,"ax",@progbits
	.sectioninfo	@"SHI_REGISTERS=255"
	.align	128
.text._ZN7cutlass13device_kernelIN5flash19enable_sm80_to_sm89INS1_16FlashAttnBwdSm80INS1_25CollectiveMainloopBwdSm80ILi2ELi2EN4cute5tupleIJNS5_1CILi64EEENS7_ILi128EEENS7_ILi96EEEEEENS_10bfloat16_tEfNS_4arch4Sm80ELb0ELb1ELb1ELb0ELb1ELb0ELb0ELb0ELi2ELi2ELi4ELi2ELb0EEENS1_21CollectiveEpilogueBwdISB_SC_SE_Li256ELb0ELb0ELi2EEENS1_19SingleTileSchedulerILb0ELb0ELb0ELi128EEEEEEEEEvNT_6ParamsE:
        .type           _ZN7cutlass13device_kernelIN5flash19enable_sm80_to_sm89INS1_16FlashAttnBwdSm80INS1_25CollectiveMainloopBwdSm80ILi2ELi2EN4cute5tupleIJNS5_1CILi64EEENS7_ILi128EEENS7_ILi96EEEEEENS_10bfloat16_tEfNS_4arch4Sm80ELb0ELb1ELb1ELb0ELb1ELb0ELb0ELb0ELi2ELi2ELi4ELi2ELb0EEENS1_21CollectiveEpilogueBwdISB_SC_SE_Li256ELb0ELb0ELi2EEENS1_19SingleTileSchedulerILb0ELb0ELb0ELi128EEEEEEEEEvNT_6ParamsE,@function
        .size           _ZN7cutlass13device_kernelIN5flash19enable_sm80_to_sm89INS1_16FlashAttnBwdSm80INS1_25CollectiveMainloopBwdSm80ILi2ELi2EN4cute5tupleIJNS5_1CILi64EEENS7_ILi128EEENS7_ILi96EEEEEENS_10bfloat16_tEfNS_4arch4Sm80ELb0ELb1ELb1ELb0ELb1ELb0ELb0ELb0ELi2ELi2ELi4ELi2ELb0EEENS1_21CollectiveEpilogueBwdISB_SC_SE_Li256ELb0ELb0ELi2EEENS1_19SingleTileSchedulerILb0ELb0ELb0ELi128EEEEEEEEEvNT_6ParamsE,(.L_x_1422 - _ZN7cutlass13device_kernelIN5flash19enable_sm80_to_sm89INS1_16FlashAttnBwdSm80INS1_25CollectiveMainloopBwdSm80ILi2ELi2EN4cute5tupleIJNS5_1CILi64EEENS7_ILi128EEENS7_ILi96EEEEEENS_10bfloat16_tEfNS_4arch4Sm80ELb0ELb1ELb1ELb0ELb1ELb0ELb0ELb0ELi2ELi2ELi4ELi2ELb0EEENS1_21CollectiveEpilogueBwdISB_SC_SE_Li256ELb0ELb0ELi2EEENS1_19SingleTileSchedulerILb0ELb0ELb0ELi128EEEEEEEEEvNT_6ParamsE)
        .other          _ZN7cutlass13device_kernelIN5flash19enable_sm80_to_sm89INS1_16FlashAttnBwdSm80INS1_25CollectiveMainloopBwdSm80ILi2ELi2EN4cute5tupleIJNS5_1CILi64EEENS7_ILi128EEENS7_ILi96EEEEEENS_10bfloat16_tEfNS_4arch4Sm80ELb0ELb1ELb1ELb0ELb1ELb0ELb0ELb0ELi2ELi2ELi4ELi2ELb0EEENS1_21CollectiveEpilogueBwdISB_SC_SE_Li256ELb0ELb0ELi2EEENS1_19SingleTileSchedulerILb0ELb0ELb0ELi128EEEEEEEEEvNT_6ParamsE,@"STO_CUDA_ENTRY STV_DEFAULT"
_ZN7cutlass13device_kernelIN5flash19enable_sm80_to_sm89INS1_16FlashAttnBwdSm80INS1_25CollectiveMainloopBwdSm80ILi2ELi2EN4cute5tupleIJNS5_1CILi64EEENS7_ILi128EEENS7_ILi96EEEEEENS_10bfloat16_tEfNS_4arch4Sm80ELb0ELb1ELb1ELb0ELb1ELb0ELb0ELb0ELi2ELi2ELi4ELi2ELb0EEENS1_21CollectiveEpilogueBwdISB_SC_SE_Li256ELb0ELb0ELi2EEENS1_19SingleTileSchedulerILb0ELb0ELb0ELi128EEEEEEEEEvNT_6ParamsE:
        /* <DEDUP_REMOVED lines=26> */
.L_x_857:
        /* <DEDUP_REMOVED lines=452> */
.L_x_860:
[----:B------:R-:W-:Y:S05]  /*1de0*/  BSYNC B0 ;  /* 0x0000000000007941 */ /* 0x000fea0003800000 */
.L_x_859:
        /* <DEDUP_REMOVED lines=108> */
.L_x_879:
        /* <DEDUP_REMOVED lines=175> */
.L_x_863:
[----:B------:R-:W-:Y:S04]  /*2fa0*/  MOV R4, 0x1 ;  /* 0x0000000100047802 */ /* 0x000fe80000000f00 */
[----:B------:R-:W-:Y:S11]  /*2fb0*/  ISETP.NE.AND P5, PT, R4, c[0x0][0x2a8], PT ;  /* 0x0000aa0004007a0c */ /* 0x000ff60003fa5270 */
[----:B------:R-:W-:Y:S02]  /*2fc0*/  @!UPT UIADD3 URZ, URZ, URZ, URZ ;  /* 0x0000003f3f3ff290 */ /* 0x000fe4000fffe03f */
[----:B------:R-:W-:Y:S05]  /*2fd0*/  @P5 IMAD.HI.U32 R4, R5, c[0x0][0x2ac], RZ ;  /* 0x0000ab0005045a27 */ /* 0x000fea00078e00ff */
[----:B------:R-:W-:Y:S02]  /*2fe0*/  @P5 SHF.R.U32.HI R5, RZ, c[0x0][0x2b0], R4 ;  /* 0x0000ac00ff055a19 */ /* 0x000fe40000011604 */
.L_x_864:
[----:B------:R-:W-:Y:S05]  /*2ff0*/  BSYNC B0 ;  /* 0x0000000000007941 */ /* 0x000fea0003800000 */
.L_x_862:
        /* <DEDUP_REMOVED lines=9> */
.L_x_861:
        /* <DEDUP_REMOVED lines=19> */
.L_x_867:
[----:B------:R-:W-:Y:S04]  /*31c0*/  MOV R4, 0x1 ;  /* 0x0000000100047802 */ /* 0x000fe80000000f00 */
[----:B------:R-:W-:Y:S11]  /*31d0*/  ISETP.NE.AND P5, PT, R4, c[0x0][0x2a8], PT ;  /* 0x0000aa0004007a0c */ /* 0x000ff60003fa5270 */
[----:B------:R-:W-:Y:S02]  /*31e0*/  @!UPT UIADD3 URZ, URZ, URZ, URZ ;  /* 0x0000003f3f3ff290 */ /* 0x000fe4000fffe03f */
[----:B------:R-:W-:Y:S05]  /*31f0*/  @P5 IMAD.HI.U32 R4, R5, c[0x0][0x2ac], RZ ;  /* 0x0000ab0005045a27 */ /* 0x000fea00078e00ff */
[----:B------:R-:W-:Y:S02]  /*3200*/  @P5 SHF.R.U32.HI R5, RZ, c[0x0][0x2b0], R4 ;  /* 0x0000ac00ff055a19 */ /* 0x000fe40000011604 */
.L_x_868:
[----:B------:R-:W-:Y:S05]  /*3210*/  BSYNC B0 ;  /* 0x0000000000007941 */ /* 0x000fea0003800000 */
.L_x_866:
[----:B------:R-:W-:Y:S04]  /*3220*/  IMAD.MOV.U32 R4, RZ, RZ, c[0x0][0x2a8] ;  /* 0x0000aa00ff047624 */ /* 0x000fe800078e00ff */
[----:B------:R-:W-:Y:S04]  /*3230*/  IMAD R4, R5, R4, -UR5 ;  /* 0x8000000505047e24 */ /* 0x000fe8000f8e0204 */
[----:B------:R-:W-:Y:S05]  /*3240*/  IMAD.IADD R7, R4, 0x1, -R205 ;  /* 0x0000000104077824 */ /* 0x000fea00078e0acd */
[----:B------:R-:W-:Y:S02]  /*3250*/  IADD3 R5, R7, c[0x0][0x2a8], RZ ;  /* 0x0000aa0007057a10 */ /* 0x000fe40007ffe0ff */
[----:B------:R-:W-:Y:S02]  /*3260*/  IMNMX R250, R250, R7, !PT ;  /* 0x00000007fafa7217 */ /* 0x000fe40007800200 */
[----:B------:R-:W-:Y:S02]  /*3270*/  IMNMX R186, R186, R5, PT ;  /* 0x00000005baba7217 */ /* 0x000fe40003800200 */
.L_x_865:
        /* <DEDUP_REMOVED lines=19> */
.L_x_871:
[----:B------:R-:W-:Y:S04]  /*33b0*/  MOV R4, 0x1 ;  /* 0x0000000100047802 */ /* 0x000fe80000000f00 */
[----:B------:R-:W-:Y:S11]  /*33c0*/  ISETP.NE.AND P5, PT, R4, c[0x0][0x2a8], PT ;  /* 0x0000aa0004007a0c */ /* 0x000ff60003fa5270 */
[----:B------:R-:W-:Y:S02]  /*33d0*/  @!UPT UIADD3 URZ, URZ, URZ, URZ ;  /* 0x0000003f3f3ff290 */ /* 0x000fe4000fffe03f */
[----:B------:R-:W-:Y:S05]  /*33e0*/  @P5 IMAD.HI.U32 R4, R5, c[0x0][0x2ac], RZ ;  /* 0x0000ab0005045a27 */ /* 0x000fea00078e00ff */
[----:B------:R-:W-:Y:S02]  /*33f0*/  @P5 SHF.R.U32.HI R5, RZ, c[0x0][0x2b0], R4 ;  /* 0x0000ac00ff055a19 */ /* 0x000fe40000011604 */
.L_x_872:
[----:B------:R-:W-:Y:S05]  /*3400*/  BSYNC B0 ;  /* 0x0000000000007941 */ /* 0x000fea0003800000 */
.L_x_870:
[----:B------:R-:W-:Y:S04]  /*3410*/  IMAD.MOV.U32 R4, RZ, RZ, c[0x0][0x2a8] ;  /* 0x0000aa00ff047624 */ /* 0x000fe800078e00ff */
[----:B------:R-:W-:Y:S04]  /*3420*/  IMAD R4, R5, R4, -UR5 ;  /* 0x8000000505047e24 */ /* 0x000fe8000f8e0204 */
[----:B------:R-:W-:Y:S05]  /*3430*/  IMAD.IADD R5, R4, 0x1, -R205 ;  /* 0x0000000104057824 */ /* 0x000fea00078e0acd */
[----:B------:R-:W-:Y:S02]  /*3440*/  IADD3 R4, R5, c[0x0][0x2a8], RZ ;  /* 0x0000aa0005047a10 */ /* 0x000fe40007ffe0ff */
[----:B------:R-:W-:Y:S02]  /*3450*/  IMNMX R170, R170, R5, !PT ;  /* 0x00000005aaaa7217 */ /* 0x000fe40007800200 */
[----:B------:R-:W-:Y:S02]  /*3460*/  IMNMX R171, R171, R4, PT ;  /* 0x00000004abab7217 */ /* 0x000fe40003800200 */
.L_x_869:
        /* <DEDUP_REMOVED lines=19> */
.L_x_875:
[----:B------:R-:W-:Y:S04]  /*35a0*/  MOV R4, 0x1 ;  /* 0x0000000100047802 */ /* 0x000fe80000000f00 */
[----:B------:R-:W-:Y:S11]  /*35b0*/  ISETP.NE.AND P0, PT, R4, c[0x0][0x2a8], PT ;  /* 0x0000aa0004007a0c */ /* 0x000ff60003f05270 */
[----:B------:R-:W-:Y:S02]  /*35c0*/  @!UPT UIADD3 URZ, URZ, URZ, URZ ;  /* 0x0000003f3f3ff290 */ /* 0x000fe4000fffe03f */
[----:B------:R-:W-:Y:S05]  /*35d0*/  @P0 IMAD.HI.U32 R4, R5, c[0x0][0x2ac], RZ ;  /* 0x0000ab0005040a27 */ /* 0x000fea00078e00ff */
[----:B------:R-:W-:Y:S02]  /*35e0*/  @P0 SHF.R.U32.HI R5, RZ, c[0x0][0x2b0], R4 ;  /* 0x0000ac00ff050a19 */ /* 0x000fe40000011604 */
.L_x_876:
[----:B------:R-:W-:Y:S05]  /*35f0*/  BSYNC B0 ;  /* 0x0000000000007941 */ /* 0x000fea0003800000 */
.L_x_874:
[----:B------:R-:W-:Y:S04]  /*3600*/  IMAD.MOV.U32 R4, RZ, RZ, c[0x0][0x2a8] ;  /* 0x0000aa00ff047624 */ /* 0x000fe800078e00ff */
[----:B------:R-:W-:Y:S04]  /*3610*/  IMAD R4, R5, R4, -UR5 ;  /* 0x8000000505047e24 */ /* 0x000fe8000f8e0204 */
[----:B------:R-:W-:Y:S05]  /*3620*/  IMAD.IADD R5, R4, 0x1, -R205 ;  /* 0x0000000104057824 */ /* 0x000fea00078e0acd */
[----:B------:R-:W-:Y:S02]  /*3630*/  IADD3 R4, R5, c[0x0][0x2a8], RZ ;  /* 0x0000aa0005047a10 */ /* 0x000fe40007ffe0ff */
[----:B------:R-:W-:Y:S02]  /*3640*/  IMNMX R168, R168, R5, !PT ;  /* 0x00000005a8a87217 */ /* 0x000fe40007800200 */
[----:B------:R-:W-:Y:S02]  /*3650*/  IMNMX R169, R169, R4, PT ;  /* 0x00000004a9a97217 */ /* 0x000fe40003800200 */
.L_x_873:
        /* <DEDUP_REMOVED lines=61> */
.L_x_877:
        /* <DEDUP_REMOVED lines=552> */
.L_x_878:
        /* <DEDUP_REMOVED lines=239> */
.L_x_858:
        /* <DEDUP_REMOVED lines=197> */
.L_x_882:
[----:B------:R-:W-:Y:S05]  /*77f0*/  BSYNC B0 ;  /* 0x0000000000007941 */ /* 0x000fea0003800000 */
.L_x_881:
        /* <DEDUP_REMOVED lines=21> */
.L_x_884:
[----:B------:R-:W-:Y:S05]  /*7950*/  BSYNC B0 ;  /* 0x0000000000007941 */ /* 0x000fea0003800000 */
.L_x_883:
        /* <DEDUP_REMOVED lines=24> */
.L_x_886:
[----:B------:R-:W-:Y:S05]  /*7ae0*/  BSYNC B0 ;  /* 0x0000000000007941 */ /* 0x000fea0003800000 */
.L_x_885:
        /* <DEDUP_REMOVED lines=19> */
.L_x_880:
        /* <DEDUP_REMOVED lines=43> */
.L_x_888:
[----:B------:R-:W-:Y:S05]  /*7ed0*/  BSYNC B0 ;  /* 0x0000000000007941 */ /* 0x000fea0003800000 */
.L_x_887:
        /* <DEDUP_REMOVED lines=19> */
.L_x_890:
[----:B------:R-:W-:Y:S05]  /*8010*/  BSYNC B0 ;  /* 0x0000000000007941 */ /* 0x000fea0003800000 */
.L_x_889:
        /* <DEDUP_REMOVED lines=23> */
.L_x_892:
[----:B------:R-:W-:Y:S05]  /*8190*/  BSYNC B0 ;  /* 0x0000000000007941 */ /* 0x000fea0003800000 */
.L_x_891:
        /* <DEDUP_REMOVED lines=18> */
.L_x_893:
        /* <DEDUP_REMOVED lines=12> */
.L_x_1422:


//--------------------- .text._ZN7cutlass13device_kernelIN5flash19enable_sm80_to_sm89INS1_16FlashAttnBwdSm80INS1_25CollectiveMainloopBwdSm80ILi2ELi2EN4cute5tupleIJNS5_1CILi64EEENS7_ILi128EEENS7_ILi96EEEEEENS_10bfloat16_tEfNS_4arch4Sm80ELb0ELb1ELb1ELb0ELb0ELb0ELb0ELb0ELi2ELi2ELi4ELi2ELb0EEENS1_24CollectiveEpilogueBwdGQAISB_fSE_Li256ELb0ELb0EEENS1_19SingleTileSchedulerILb0ELb0ELb0ELi128EEEEEEEEEvNT_6ParamsE --------------------------
	.section	.text._ZN7cutlass13device_kernelIN5flash19enable_sm80_to_sm89INS1_16FlashAttnBwdSm80INS1_25CollectiveMainloopBwdSm80ILi2ELi2EN4cute5tupleIJNS5_1CILi64EEENS7_ILi128EEENS7_ILi96EEEEEENS_10bfloat16_tEfNS_4arch4Sm80ELb0ELb1ELb1ELb0ELb0ELb0ELb0ELb0ELi2ELi2ELi4ELi2ELb0EEENS1_24CollectiveEpilogueBwdGQAISB_fSE_Li256ELb0ELb0EEENS1_19SingleTileSchedulerILb0ELb0ELb0ELi128EEEEEEEEEvNT_6ParamsE,"ax",@progbits
	.sectioninfo	@"SHI_REGISTERS=255"
	.align	128
.text._ZN7cutlass13device_kernelIN5flash19enable_sm80_to_sm89INS1_16FlashAttnBwdSm80INS1_25CollectiveMainloopBwdSm80ILi2ELi2EN4cute5tupleIJNS5_1CILi64EEENS7_ILi128EEENS7_ILi96EEEEEENS_10bfloat16_tEfNS_4arch4Sm80ELb0ELb1ELb1ELb0ELb0ELb0ELb0ELb0ELi2ELi2ELi4ELi2ELb0EEENS1_24CollectiveEpilogueBwdGQAISB_fSE_Li256ELb0ELb0EEENS1_19SingleTileSchedulerILb0ELb0ELb0ELi128EEEEEEEEEvNT_6ParamsE:
        .type           _ZN7cutlass13device_kernelIN5flash19enable_sm80_to_sm89INS1_16FlashAttnBwdSm80INS1_25CollectiveMainloopBwdSm80ILi2ELi2EN4cute5tupleIJNS5_1CILi64EEENS7_ILi128EEENS7_ILi96EEEEEENS_10bfloat16_tEfNS_4arch4Sm80ELb0ELb1ELb1ELb0ELb0ELb0ELb0ELb0ELi2ELi2ELi4ELi2ELb0EEENS1_24CollectiveEpilogueBwdGQAISB_fSE_Li256ELb0ELb0EEENS1_19SingleTileSchedulerILb0ELb0ELb0ELi128EEEEEEEEEvNT_6ParamsE,@function
        .size           _ZN7cutlass13device_kernelIN5flash19enable_sm80_to_sm89INS1_16FlashAttnBwdSm80INS1_25CollectiveMainloopBwdSm80ILi2ELi2EN4cute5tupleIJNS5_1CILi64EEENS7_ILi128EEENS7_ILi96EEEEEENS_10bfloat16_tEfNS_4arch4Sm80ELb0ELb1ELb1ELb0ELb0ELb0ELb0ELb0ELi2ELi2ELi4ELi2ELb0EEENS1_24CollectiveEpilogueBwdGQAISB_fSE_Li256ELb0ELb0EEENS1_19SingleTileSchedulerILb0ELb0ELb0ELi128EEEEEEEEEvNT_6ParamsE,(.L_x_1423 - _ZN7cutlass13device_kernelIN5flash19enable_sm80_to_sm89INS1_16FlashAttnBwdSm80INS1_25CollectiveMainloopBwdSm80ILi2ELi2EN4cute5tupleIJNS5_1CILi64EEENS7_ILi128EEENS7_ILi96EEEEEENS_10bfloat16_tEfNS_4arch4Sm80ELb0ELb1ELb1ELb0ELb0ELb0ELb0ELb0ELi2ELi2ELi4ELi2ELb0EEENS1_24CollectiveEpilogueBwdGQAISB_fSE_Li256ELb0ELb0EEENS1_19SingleTileSchedulerILb0ELb0ELb0ELi128EEEEEEEEEvNT_6ParamsE)
        .other          _ZN7cutlass13device_kernelIN5flash19enable_sm80_to_sm89INS1_16FlashAttnBwdSm80INS1_25CollectiveMainloopBwdSm80ILi2ELi2EN4cute5tupleIJNS5_1CILi64EEENS7_ILi128EEENS7_ILi96EEEEEENS_10bfloat16_tEfNS_4arch4Sm80ELb0ELb1ELb1ELb0ELb0ELb0ELb0ELb0ELi2ELi2ELi4ELi2ELb0EEENS1_24CollectiveEpilogueBwdGQAISB_fSE_Li256ELb0ELb0EEENS1_19SingleTileSchedulerILb0ELb0ELb0ELi128EEEEEEEEEvNT_6ParamsE,@"STO_CUDA_ENTRY STV_DEFAULT"
_ZN7cutlass13device_kernelIN5flash19enable_sm80_to_sm89INS1_16FlashAttnBwdSm80INS1_25CollectiveMainloopBwdSm80ILi2ELi2EN4cute5tupleIJNS5_1CILi64EEENS7_ILi128EEENS7_ILi96EEEEEENS_10bfloat16_tEfNS_4arch4Sm80ELb0ELb1ELb1ELb0ELb0ELb0ELb0ELb0ELi2ELi2ELi4ELi2ELb0EEENS1_24CollectiveEpilogueBwdGQAISB_fSE_Li256ELb0ELb0EEENS1_19SingleTileSchedulerILb0ELb0ELb0ELi128EEEEEEEEEvNT_6ParamsE:
        /* <DEDUP_REMOVED lines=26> */
.L_x_894:
        /* <DEDUP_REMOVED lines=122> */
[----:B------:R-:W-:Y:S01]  /*0940*/  LEA R34, P0, R10, c[0x0][0x258], 0x2 ;  /* 0x000096000a227a11 */ /* 0x000fe200078010ff */
[----:B------:R-:W-:Y:S01]  /*0950*/  UIMAD UR18, UR9, UR5, UR4 ;  /* 0x00000005091272a4 */ /* 0x000fe2000f8e0204 */
[----:B------:R-:W-:Y:S01]  /*0960*/  SHF.R.S32.HI R0, RZ, 0x1f, R3 ;  /* 0x0000001fff007819 */ /* 0x000fe20000011403 */
[----:B------:R-:W-:Y:S01]  /*0970*/  IMAD R42, R6, c[0x0][0x210], RZ ;  /* 0x00008400062a7a24 */ /* 0x000fe200078e02ff */
[----:B------:R-:W-:Y:S01]  /*0980*/  SHF.R.S32.HI R193, RZ, 0x1f, R192 ;  /* 0x0000001fffc17819 */ /* 0x000fe200000114c0 */
[----:B------:R-:W-:Y:S01]  /*0990*/  ULDC.64 UR4, c[0x0][0x1b8] ;  /* 0x00006e0000047ab9 */ /* 0x000fe20000000a00 */
[----:B------:R-:W-:Y:S01]  /*09a0*/  LEA.HI.X R35, R10, c[0x0][0x25c], R5, 0x2, P0 ;  /* 0x000097000a237a11 */ /* 0x000fe200000f1405 */
[----:B------:R-:W-:Y:S01]  /*09b0*/  IMAD.U32 R10, R11, 0x20, R12 ;  /* 0x000000200b0a7824 */ /* 0x000fe200078e000c */
[----:B------:R-:W-:Y:S01]  /*09c0*/  SHF.R.S32.HI R17, RZ, 0x1f, R16 ;  /* 0x0000001fff117819 */ /* 0x000fe20000011410 */
[C---:B------:R-:W-:Y:S01]  /*09d0*/  IMAD R12, R0.reuse, c[0x0][0x1e0], RZ ;  /* 0x00007800000c7a24 */ /* 0x040fe200078e02ff */
[----:B------:R-:W-:Y:S01]  /*09e0*/  UIMAD UR4, UR14, UR4, URZ ;  /* 0x000000040e0472a4 */ /* 0x000fe2000f8e023f */
[----:B------:R-:W-:Y:S01]  /*09f0*/  IMAD R5, R193, c[0x0][0x208], RZ ;  /* 0x00008200c1057a24 */ /* 0x000fe200078e02ff */
[----:B------:R-:W-:Y:S01]  /*0a00*/  USHF.R.S32.HI UR19, URZ, 0x1f, UR10 ;  /* 0x0000001f3f137899 */ /* 0x000fe2000801140a */
[----:B------:R-:W-:Y:S01]  /*0a10*/  IMAD R0, R0, c[0x0][0x1b0], RZ ;  /* 0x00006c0000007a24 */ /* 0x000fe200078e02ff */
[----:B------:R-:W-:Y:S01]  /*0a20*/  UIMAD UR4, UR9, UR5, UR4 ;  /* 0x00000005090472a4 */ /* 0x000fe2000f8e0204 */
[C---:B------:R-:W-:Y:S01]  /*0a30*/  IMAD R12, R3.reuse, c[0x0][0x1e4], R12 ;  /* 0x00007900030c7a24 */ /* 0x040fe200078e020c */
[----:B------:R-:W-:Y:S01]  /*0a40*/  IADD3 R187, R16, 0x40, RZ ;  /* 0x0000004010bb7810 */ /* 0x000fe20007ffe0ff */
[----:B------:R-:W-:Y:S01]  /*0a50*/  IMAD.WIDE.U32 R36, R3, c[0x0][0x1e0], R16 ;  /* 0x0000780003247a25 */ /* 0x000fe200078e0010 */
[----:B------:R-:W-:-:S02]  /*0a60*/  LEA.HI R15, R27, R8, RZ, 0x4 ;  /* 0x000000081b0f7211 */ /* 0x000fc400078f20ff */
[----:B------:R-:W-:Y:S01]  /*0a70*/  SHF.R.S32.HI R23, RZ, 0x1f, R23 ;  /* 0x0000001fff177819 */ /* 0x000fe20000011417 */
[C---:B------:R-:W-:Y:S01]  /*0a80*/  IMAD R5, R192.reuse, c[0x0][0x20c], R5 ;  /* 0x00008300c0057a24 */ /* 0x040fe200078e0205 */
[----:B------:R-:W-:Y:S01]  /*0a90*/  SHF.R.S32.HI R14, RZ, 0x4, R15 ;  /* 0x00000004ff0e7819 */ /* 0x000fe2000001140f */
[----:B------:R-:W-:-:S03]  /*0aa0*/  IMAD.WIDE.U32 R40, R192, c[0x0][0x208], R16 ;  /* 0x00008200c0287a25 */ /* 0x000fc600078e0010 */
[----:B------:R-:W-:Y:S01]  /*0ab0*/  LEA.HI R19, R15, R14, RZ, 0x1 ;  /* 0x0000000e0f137211 */ /* 0x000fe200078f08ff */
[----:B------:R-:W-:Y:S01]  /*0ac0*/  IMAD R0, R3, c[0x0][0x1b4], R0 ;  /* 0x00006d0003007a24 */ /* 0x000fe200078e0200 */
[----:B------:R-:W-:Y:S01]  /*0ad0*/  LOP3.LUT R15, R15, 0xfffffff0, RZ, 0xc0, !PT ;  /* 0xfffffff00f0f7812 */ /* 0x000fe200078ec0ff */
[----:B------:R-:W-:Y:S01]  /*0ae0*/  IMAD.WIDE.U32 R32, R3, c[0x0][0x1b0], R16 ;  /* 0x00006c0003207a25 */ /* 0x000fe200078e0010 */
[----:B------:R-:W-:-:S03]  /*0af0*/  LOP3.LUT R19, R19, 0xfffffffe, RZ, 0xc0, !PT ;  /* 0xfffffffe13137812 */ /* 0x000fc600078ec0ff */
[----:B------:R-:W-:Y:S02]  /*0b00*/  IMAD R11, R193, c[0x0][0x178], RZ ;  /* 0x00005e00c10b7a24 */ /* 0x000fe400078e02ff */
[----:B------:R-:W-:Y:S02]  /*0b10*/  IMAD.IADD R13, R37, 0x1, R12 ;  /* 0x00000001250d7824 */ /* 0x000fe400078e020c */
[----:B------:R-:W-:Y:S02]  /*0b20*/  IMAD.MOV.U32 R12, RZ, RZ, R36 ;  /* 0x000000ffff0c7224 */ /* 0x000fe400078e0024 */
[----:B------:R-:W-:Y:S02]  /*0b30*/  IMAD.IADD R37, R41, 0x1, R5 ;  /* 0x0000000129257824 */ /* 0x000fe400078e0205 */
[----:B------:R-:W-:Y:S02]  /*0b40*/  IMAD.IADD R41, R33, 0x1, R0 ;  /* 0x0000000121297824 */ /* 0x000fe400078e0200 */
[----:B------:R-:W-:-:S02]  /*0b50*/  IMAD.MOV.U32 R36, RZ, RZ, R40 ;  /* 0x000000ffff247224 */ /* 0x000fc400078e0028 */
[C---:B------:R-:W-:Y:S02]  /*0b60*/  IMAD R11, R192.reuse, c[0x0][0x17c], R11 ;  /* 0x00005f00c00b7a24 */ /* 0x040fe400078e020b */
[----:B------:R-:W-:-:S04]  /*0b70*/  IMAD.WIDE.U32 R24, R192, c[0x0][0x178], R16 ;  /* 0x00005e00c0187a25 */ /* 0x000fc800078e0010 */
[----:B------:R-:W-:Y:S02]  /*0b80*/  IMAD.U32 R3, RZ, RZ, UR9 ;  /* 0x00000009ff037e24 */ /* 0x000fe4000f8e00ff */
[----:B------:R-:W-:Y:S02]  /*0b90*/  IMAD.U32 R0, RZ, RZ, UR9 ;  /* 0x00000009ff007e24 */ /* 0x000fe4000f8e00ff */
[----:B------:R-:W-:Y:S02]  /*0ba0*/  IMAD.MOV.U32 R40, RZ, RZ, R32 ;  /* 0x000000ffff287224 */ /* 0x000fe400078e0020 */
[----:B------:R-:W-:Y:S02]  /*0bb0*/  IMAD.IADD R25, R25, 0x1, R11 ;  /* 0x0000000119197824 */ /* 0x000fe400078e020b */
[----:B------:R-:W-:-:S04]  /*0bc0*/  IMAD.WIDE.U32 R44, R3, c[0x0][0x1e8], R12 ;  /* 0x00007a00032c7a25 */ /* 0x000fc800078e000c */
[----:B------:R-:W-:Y:S01]  /*0bd0*/  IMAD.WIDE.U32 R40, R0, c[0x0][0x1b8], R40 ;  /* 0x00006e0000287a25 */ /* 0x000fe200078e0028 */
[----:B------:R-:W-:-:S03]  /*0be0*/  IADD3 R33, R45, UR18, RZ ;  /* 0x000000122d217c10 */ /* 0x000fc6000fffe0ff */
        /* <DEDUP_REMOVED lines=17> */
[----:B------:R-:W-:Y:S01]  /*0d00*/  IMAD.MOV.U32 R42, RZ, RZ, R36 ;  /* 0x000000ffff2a7224 */ /* 0x000fe200078e0024 */
[----:B------:R-:W-:Y:S01]  /*0d10*/  UIMAD UR4, UR9, UR5, UR4 ;  /* 0x00000005090472a4 */ /* 0x000fe2000f8e0204 */
[C---:B------:R-:W-:Y:S02]  /*0d20*/  IMAD R3, R38.reuse, c[0x0][0x1dc], R3 ;  /* 0x0000770026037a24 */ /* 0x040fe400078e0203 */
[----:B------:R-:W-:-:S04]  /*0d30*/  IMAD.WIDE.U32 R36, R38, c[0x0][0x1d8], R32 ;  /* 0x0000760026247a25 */ /* 0x000fc800078e0020 */
[----:B------:R-:W-:Y:S01]  /*0d40*/  IMAD.IADD R13, R47, 0x1, R12 ;  /* 0x000000012f0d7824 */ /* 0x000fe200078e020c */
[----:B------:R-:W-:Y:S01]  /*0d50*/  LEA R32, P0, R36, c[0x0][0x1c0], 0x1 ;  /* 0x0000700024207a11 */ /* 0x000fe200078008ff */
[----:B------:R-:W-:Y:S02]  /*0d60*/  IMAD.MOV.U32 R12, RZ, RZ, R46 ;  /* 0x000000ffff0c7224 */ /* 0x000fe400078e002e */
[----:B------:R-:W-:Y:S02]  /*0d70*/  IMAD.U32 R196, RZ, RZ, UR9 ;  /* 0x00000009ffc47e24 */ /* 0x000fe4000f8e00ff */
[----:B------:R-:W-:Y:S02]  /*0d80*/  IMAD R5, R39, c[0x0][0x1a8], RZ ;  /* 0x00006a0027057a24 */ /* 0x000fe400078e02ff */
[----:B------:R-:W-:Y:S02]  /*0d90*/  IMAD.MOV.U32 R24, RZ, RZ, R40 ;  /* 0x000000ffff187224 */ /* 0x000fe400078e0028 */
[----:B------:R-:W-:-:S02]  /*0da0*/  IMAD.IADD R3, R37, 0x1, R3 ;  /* 0x0000000125037824 */ /* 0x000fc400078e0203 */
[----:B------:R-:W-:-:S03]  /*0db0*/  IMAD.WIDE.U32 R196, R196, c[0x0][0x188], R12 ;  /* 0x00006200c4c47a25 */ /* 0x000fc600078e000c */
[----:B------:R-:W-:Y:S01]  /*0dc0*/  LEA.HI.X R33, R36, c[0x0][0x1c4], R3, 0x1, P0 ;  /* 0x0000710024217a11 */ /* 0x000fe200000f0c03 */
[C---:B------:R-:W-:Y:S01]  /*0dd0*/  IMAD R0, R38.reuse, c[0x0][0x1ac], R5 ;  /* 0x00006b0026007a24 */ /* 0x040fe200078e0205 */
[----:B------:R-:W-:Y:S01]  /*0de0*/  IADD3 R186, R197, UR4, RZ ;  /* 0x00000004c5ba7c10 */ /* 0x000fe2000fffe0ff */
[----:B------:R-:W-:Y:S01]  /*0df0*/  IMAD.MOV.U32 R12, RZ, RZ, c[0x0][0x1d8] ;  /* 0x00007600ff0c7624 */ /* 0x000fe200078e00ff */
[----:B------:R-:W-:Y:S01]  /*0e00*/  ULDC.64 UR4, c[0x0][0x208] ;  /* 0x0000820000047ab9 */ /* 0x000fe20000000a00 */
[----:B------:R-:W-:-:S03]  /*0e10*/  IMAD.WIDE.U32 R38, R38, c[0x0][0x1a8], R24 ;  /* 0x00006a0026267a25 */ /* 0x000fc600078e0018 */
[----:B------:R-:W-:Y:S01]  /*0e20*/  LEA R24, P2, R12, R32, 0x7 ;  /* 0x000000200c187211 */ /* 0x000fe200078438ff */
[----:B------:R-:W-:Y:S01]  /*0e30*/  IMAD.U32 R36, RZ, RZ, UR20 ;  /* 0x00000014ff247e24 */ /* 0x000fe2000f8e00ff */
[----:B------:R-:W-:Y:S01]  /*0e40*/  LEA R40, P1, R38, c[0x0][0x190], 0x1 ;  /* 0x0000640026287a11 */ /* 0x000fe200078208ff */
[----:B------:R-:W-:Y:S01]  /*0e50*/  IMAD.MOV.U32 R3, RZ, RZ, c[0x0][0x1dc] ;  /* 0x00007700ff037624 */ /* 0x000fe200078e00ff */
[----:B------:R-:W-:Y:S01]  /*0e60*/  UMOV UR20, 0x6 ;  /* 0x0000000600147882 */ /* 0x000fe20000000000 */
[----:B------:R-:W-:Y:S01]  /*0e70*/  IMAD.IADD R0, R39, 0x1, R0 ;  /* 0x0000000127007824 */ /* 0x000fe200078e0200 */
[----:B------:R-:W-:Y:S01]  /*0e80*/  LEA R11, P0, R36, R196, 0x6 ;  /* 0x000000c4240b7211 */ /* 0x000fe200078030ff */
[----:B------:R-:W-:Y:S01]  /*0e90*/  IMAD.MOV.U32 R5, RZ, RZ, c[0x0][0x1a8] ;  /* 0x00006a00ff057624 */ /* 0x000fe200078e00ff */
[----:B------:R-:W-:Y:S01]  /*0ea0*/  LEA.HI.X R25, R12, R33, R3, 0x7, P2 ;  /* 0x000000210c197211 */ /* 0x000fe200010f3c03 */
[----:B------:R-:W-:Y:S01]  /*0eb0*/  IMAD.U32 R13, RZ, RZ, UR18 ;  /* 0x00000012ff0d7e24 */ /* 0x000fe2000f8e00ff */
[----:B------:R-:W-:Y:S01]  /*0ec0*/  ULDC UR18, c[0x0][0x198] ;  /* 0x0000660000127ab9 */ /* 0x000fe20000000800 */
[----:B------:R-:W-:Y:S01]  /*0ed0*/  LEA.HI.X R41, R38, c[0x0][0x194], R0, 0x1, P1 ;  /* 0x0000650026297a11 */ /* 0x000fe200008f0c00 */
[----:B------:R-:W-:Y:S01]  /*0ee0*/  IMAD.MOV.U32 R3, RZ, RZ, c[0x0][0x1ac] ;  /* 0x00006b00ff037624 */ /* 0x000fe200078e00ff */
[----:B------:R-:W-:Y:S01]  /*0ef0*/  UIADD3 UR18, -UR11, UR18, URZ ;  /* 0x000000120b127290 */ /* 0x000fe2000fffe13f */
[----:B------:R-:W-:Y:S01]  /*0f00*/  LEA R38, P1, R5, R40, 0x7 ;  /* 0x0000002805267211 */ /* 0x000fe200078238ff */
[----:B------:R-:W-:Y:S01]  /*0f10*/  IMAD.U32 R37, RZ, RZ, UR21 ;  /* 0x00000015ff257e24 */ /* 0x000fe2000f8e00ff */
[----:B------:R-:W-:Y:S01]  /*0f20*/  LEA.HI.X R0, R36, R186, R13, 0x6, P0 ;  /* 0x000000ba24007211 */ /* 0x000fe200000f340d */
[----:B------:R-:W-:Y:S01]  /*0f30*/  USHF.L.U64.HI UR20, UR4, UR20, UR5 ;  /* 0x0000001404147299 */ /* 0x000fe20008010205 */
[----:B------:R-:W-:Y:S01]  /*0f40*/  LEA R36, P0, R11, c[0x0][0x160], 0x1 ;  /* 0x000058000b247a11 */ /* 0x000fe200078008ff */
[----:B------:R-:W-:Y:S01]  /*0f50*/  USHF.L.U32 UR21, UR4, 0x6, URZ ;  /* 0x0000000604157899 */ /* 0x000fe2000800063f */
[----:B------:R-:W-:Y:S01]  /*0f60*/  IADD3 R12, R16, 0x20, RZ ;  /* 0x00000020100c7810 */ /* 0x000fe20007ffe0ff */
[----:B------:R-:W-:Y:S01]  /*0f70*/  IMAD.U32 R194, RZ, RZ, UR9 ;  /* 0x00000009ffc27e24 */ /* 0x000fe2000f8e00ff */
[----:B------:R-:W-:Y:S01]  /*0f80*/  LEA.HI.X R39, R5, R41, R3, 0x7, P1 ;  /* 0x0000002905277211 */ /* 0x000fe200008f3c03 */
[----:B------:R-:W-:Y:S01]  /*0f90*/  ULDC.64 UR4, c[0x0][0x218] ;  /* 0x0000860000047ab9 */ /* 0x000fe20000000a00 */
[----:B------:R-:W-:Y:S01]  /*0fa0*/  IADD3 R3, -R192, UR18, RZ ;  /* 0x00000012c0037c10 */ /* 0x000fe2000fffe1ff */
[----:B------:R-:W-:Y:S01]  /*0fb0*/  UIMAD UR4, UR14, UR4, URZ ;  /* 0x000000040e0472a4 */ /* 0x000fe2000f8e023f */
[----:B------:R-:W-:Y:S01]  /*0fc0*/  ISETP.GE.AND P2, PT, R16, c[0x0][0x1cc], PT ;  /* 0x0000730010007a0c */ /* 0x000fe20003f46270 */
[----:B------:R-:W-:Y:S01]  /*0fd0*/  IMAD.SHL.U32 R10, R10, 0x2, RZ ;  /* 0x000000020a0a7824 */ /* 0x000fe200078e00ff */
[----:B------:R-:W-:Y:S01]  /*0fe0*/  LEA.HI.X R37, R11, c[0x0][0x164], R0, 0x1, P0 ;  /* 0x000059000b257a11 */ /* 0x000fe200000f0c00 */
[----:B------:R-:W-:Y:S01]  /*0ff0*/  UIMAD UR5, UR9, UR5, UR4 ;  /* 0x00000005090572a4 */ /* 0x000fe2000f8e0204 */
[----:B------:R-:W-:Y:S01]  /*1000*/  ISETP.GE.AND P1, PT, R12, c[0x0][0x1cc], PT ;  /* 0x000073000c007a0c */ /* 0x000fe20003f26270 */
[----:B------:R-:W-:Y:S01]  /*1010*/  IMAD.WIDE.U32 R194, R194, c[0x0][0x218], R42 ;  /* 0x00008600c2c27a25 */ /* 0x000fe200078e002a */
[----:B------:R-:W-:Y:S01]  /*1020*/  ISETP.GE.AND P0, PT, R187, c[0x0][0x1cc], PT ;  /* 0x00007300bb007a0c */ /* 0x000fe20003f06270 */
        /* <DEDUP_REMOVED lines=9> */
[C---:B------:R-:W-:Y:S01]  /*10c0*/  ISETP.LT.OR P1, PT, R3.reuse, 0x41, P1 ;  /* 0x000000410300780c */ /* 0x040fe20000f21670 */
[----:B------:R-:W-:Y:S01]  /*10d0*/  IMAD.IADD R15, R8, 0x1, -R15 ;  /* 0x00000001080f7824 */ /* 0x000fe200078e0a0f */
[----:B------:R-:W-:Y:S01]  /*10e0*/  ISETP.LT.OR P0, PT, R3, 0x41, P0 ;  /* 0x000000410300780c */ /* 0x000fe20000701670 */
[----:B------:R-:W-:Y:S01]  /*10f0*/  IMAD.SHL.U32 R31, R19, 0x10, RZ ;  /* 0x00000010131f7824 */ /* 0x000fe200078e00ff */
        /* <DEDUP_REMOVED lines=22> */
[----:B------:R-:W-:Y:S01]  /*1260*/  ISETP.LT.OR P6, PT, R3, 0x1, P2 ;  /* 0x000000010300780c */ /* 0x000fe200017c1670 */
[----:B------:R2:W-:Y:S01]  /*1270*/  LDGSTS.E.BYPASS.LTC128B.128 [R10+0xb080], [R24.64+0x80], !P0 ;  /* 0x0b080080180a7fae */ /* 0x0005e2000c101d50 */
[----:B------:R-:W-:Y:S02]  /*1280*/  ISETP.GE.AND P0, PT, R187, c[0x0][0x16c], PT ;  /* 0x00005b00bb007a0c */ /* 0x000fe40003f06270 */
[C---:B------:R-:W-:Y:S02]  /*1290*/  ISETP.LT.OR P3, PT, R3.reuse, 0x1, P1 ;  /* 0x000000010300780c */ /* 0x040fe40000f61670 */
[----:B------:R-:W-:Y:S02]  /*12a0*/  SEL R29, RZ, 0x4, P0 ;  /* 0x00000004ff1d7807 */ /* 0x000fe40000000000 */
[C---:B------:R-:W-:Y:S02]  /*12b0*/  ISETP.LT.OR P2, PT, R3.reuse, 0x41, P2 ;  /* 0x000000410300780c */ /* 0x040fe40001741670 */
[----:B------:R-:W-:-:S02]  /*12c0*/  ISETP.LT.OR P4, PT, R3, 0x41, P4 ;  /* 0x000000410300780c */ /* 0x000fc40002781670 */
[----:B------:R-:W-:Y:S01]  /*12d0*/  ISETP.LT.OR P1, PT, R3, 0x41, P1 ;  /* 0x000000410300780c */ /* 0x000fe20000f21670 */
[----:B------:R3:W-:Y:S01]  /*12e0*/  LDGSTS.E.BYPASS.LTC128B.128 [R10+0x80], [R40.64], !P6 ;  /* 0x00080000280a7fae */ /* 0x0007e2000f101d50 */
[----:B------:R-:W-:Y:S02]  /*12f0*/  LEA.HI R18, R20, R20, RZ, 0x1 ;  /* 0x0000001414127211 */ /* 0x000fe400078f08ff */
[----:B------:R-:W-:Y:S01]  /*1300*/  LEA.HI R5, R21, R28, RZ, 0x1 ;  /* 0x0000001c15057211 */ /* 0x000fe200078f08ff */
        /* <DEDUP_REMOVED lines=18> */
[----:B-1----:R-:W-:Y:S01]  /*1430*/  LEA R32, P0, R24, c[0x0][0x1f0], 0x1 ;  /* 0x00007c0018207a11 */ /* 0x002fe200078008ff */
        /* <DEDUP_REMOVED lines=9> */
[----:B------:R-:W-:-:S02]  /*14d0*/  SHF.R.S32.HI R0, RZ, 0x6, R0 ;  /* 0x00000006ff007819 */ /* 0x000fc40000011400 */
[----:B------:R-:W-:Y:S02]  /*14e0*/  LEA.HI.X R25, R14, c[0x0][0x284], R3, 0x2, P0 ;  /* 0x0000a1000e197a11 */ /* 0x000fe400000f1403 */
[----:B------:R-:W-:Y:S01]  /*14f0*/  LEA.HI R3, R15, R15, RZ, 0x1 ;  /* 0x0000000f0f037211 */ /* 0x000fe200078f08ff */
[----:B------:R-:W-:Y:S01]  /*1500*/  IMAD R180, R19, 0x4, R0 ;  /* 0x0000000413b47824 */ /* 0x000fe200078e0200 */
[----:B------:R-:W-:Y:S02]  /*1510*/  LOP3.LUT R14, R26, 0xfffffff8, RZ, 0xc0, !PT ;  /* 0xfffffff81a0e7812 */ /* 0x000fe400078ec0ff */
[----:B------:R-:W-:Y:S01]  /*1520*/  LOP3.LUT R42, R3, 0x7fffffe, RZ, 0xc0, !PT ;  /* 0x07fffffe032a7812 */ /* 0x000fe200078ec0ff */
[----:B------:R-:W-:Y:S01]  /*1530*/  IMAD R180, R180, 0x8, R13 ;  /* 0x00000008b4b47824 */ /* 0x000fe200078e020d */
[----:B------:R-:W-:Y:S01]  /*1540*/  ISETP.GE.AND P0, PT, R12, c[0x0][0x16c], PT ;  /* 0x00005b000c007a0c */ /* 0x000fe20003f06270 */
[C---:B------:R-:W-:Y:S01]  /*1550*/  IMAD.IADD R14, R15.reuse, 0x1, -R14 ;  /* 0x000000010f0e7824 */ /* 0x040fe200078e0a0e */
[----:B------:R-:W-:Y:S01]  /*1560*/  SHF.R.S32.HI R26, RZ, 0x3, R26 ;  /* 0x00000003ff1a7819 */ /* 0x000fe2000001141a */
[----:B------:R-:W-:Y:S01]  /*1570*/  IMAD.IADD R13, R15, 0x1, -R42 ;  /* 0x000000010f0d7824 */ /* 0x000fe200078e0a2a */
[----:B------:R-:W-:Y:S01]  /*1580*/  LOP3.LUT R184, R184, 0x8, RZ, 0xc0, !PT ;  /* 0x00000008b8b87812 */ /* 0x000fe200078ec0ff */
[----:B------:R-:W-:Y:S01]  /*1590*/  IMAD.SHL.U32 R15, R28, 0x10, RZ ;  /* 0x000000101c0f7824 */ /* 0x000fe200078e00ff */
[----:B------:R-:W-:Y:S01]  /*15a0*/  SEL R28, RZ, 0x2, P0 ;  /* 0x00000002ff1c7807 */ /* 0x000fe20000000000 */
[----:B------:R-:W-:Y:S01]  /*15b0*/  IMAD R178, R26, 0x8, R13 ;  /* 0x000000081ab27824 */ /* 0x000fe200078e020d */
[----:B------:R-:W-:Y:S01]  /*15c0*/  LOP3.LUT R31, R31, 0x10, RZ, 0xc0, !PT ;  /* 0x000000101f1f7812 */ /* 0x000fe200078ec0ff */
[----:B------:R-:W-:Y:S01]  /*15d0*/  IMAD R13, R30, 0x2, R177 ;  /* 0x000000021e0d7824 */ /* 0x000fe200078e02b1 */
[----:B------:R-:W-:Y:S01]  /*15e0*/  LOP3.LUT R15, R20, 0x30, R15, 0xf8, !PT ;  /* 0x00000030140f7812 */ /* 0x000fe200078ef80f */
[----:B------:R-:W-:Y:S01]  /*15f0*/  IMAD R177, R26, 0x200, R177 ;  /* 0x000002001ab17824 */ /* 0x000fe200078e02b1 */
[----:B------:R-:W-:Y:S01]  /*1600*/  IADD3 R28, R29, R28, R188 ;  /* 0x0000001c1d1c7210 */ /* 0x000fe20007ffe0bc */
[----:B----4-:R-:W-:Y:S01]  /*1610*/  @!P1 IMAD.SHL.U32 R39, R8, 0x10, RZ ;  /* 0x0000001008279824 */ /* 0x010fe200078e00ff */
[--C-:B------:R-:W-:Y:S01]  /*1620*/  SHF.R.S32.HI R30, RZ, 0x1, R3.reuse ;  /* 0x00000001ff1e7819 */ /* 0x100fe20000011403 */
[----:B------:R-:W-:Y:S01]  /*1630*/  IMAD.SHL.U32 R178, R178, 0x20, RZ ;  /* 0x00000020b2b27824 */ /* 0x000fe200078e00ff */
[----:B------:R-:W-:-:S02]  /*1640*/  SHF.R.S32.HI R29, RZ, 0x1f, R3 ;  /* 0x0000001fff1d7819 */ /* 0x000fc40000011403 */
[----:B------:R-:W-:Y:S02]  /*1650*/  SHF.R.U32.HI R20, RZ, 0x3, R20 ;  /* 0x00000003ff147819 */ /* 0x000fe40000011614 */
[----:B------:R-:W-:Y:S02]  /*1660*/  LOP3.LUT R15, R15, 0x8, R22, 0xf8, !PT ;  /* 0x000000080f0f7812 */ /* 0x000fe400078ef816 */
[----:B------:R-:W-:Y:S02]  /*1670*/  SEL R3, RZ, 0xffffffff, P3 ;  /* 0xffffffffff037807 */ /* 0x000fe40001800000 */
[----:B------:R-:W-:Y:S02]  /*1680*/  ISETP.GE.AND P3, PT, R187, c[0x0][0x1fc], PT ;  /* 0x00007f00bb007a0c */ /* 0x000fe40003f66270 */
[----:B------:R-:W-:Y:S01]  /*1690*/  LOP3.LUT R20, R15, R20, RZ, 0x3c, !PT ;  /* 0x000000140f147212 */ /* 0x000fe200078e3cff */
[----:B------:R-:W-:Y:S01]  /*16a0*/  IMAD.SHL.U32 R3, R3, 0x2, RZ ;  /* 0x0000000203037824 */ /* 0x000fe200078e00ff */
[----:B------:R-:W-:-:S02]  /*16b0*/  SEL R15, RZ, 0x4, P3 ;  /* 0x00000004ff0f7807 */ /* 0x000fc40001800000 */
[C---:B------:R-:W-:Y:S01]  /*16c0*/  LOP3.LUT P3, RZ, R28.reuse, 0x1, RZ, 0xc0, !PT ;  /* 0x000000011cff7812 */ /* 0x040fe2000786c0ff */
[----:B------:R-:W-:Y:S01]  /*16d0*/  IMAD R179, R19, 0x200, R20 ;  /* 0x0000020013b37824 */ /* 0x000fe200078e0214 */
        /* <DEDUP_REMOVED lines=23> */
[----:B------:R-:W-:-:S02]  /*1850*/  LEA.HI R26, R27, R8, RZ, 0x7 ;  /* 0x000000081b1a7211 */ /* 0x000fc400078f38ff */
[----:B------:R-:W-:Y:S01]  /*1860*/  LOP3.LUT R15, R15, 0xfffffff8, RZ, 0xc0, !PT ;  /* 0xfffffff80f0f7812 */ /* 0x000fe200078ec0ff */
[----:B------:R-:W0:Y:S01]  /*1870*/  LDGDEPBAR ;  /* 0x00000000000079af */ /* 0x000e220000000000 */
[----:B------:R-:W-:Y:S02]  /*1880*/  SEL R27, RZ, 0xffffffff, P0 ;  /* 0xffffffffff1b7807 */ /* 0x000fe40000000000 */
[----:B------:R-:W-:Y:S01]  /*1890*/  LOP3.LUT P0, RZ, R18, 0x2, RZ, 0xc0, !PT ;  /* 0x0000000212ff7812 */ /* 0x000fe2000780c0ff */
[----:B------:R3:W-:Y:S01]  /*18a0*/  LDGSTS.E.BYPASS.LTC128B.128 [R10+0x12080], [R32.64], !P6 ;  /* 0x12080000200a7fae */ /* 0x0007e2000f101d50 */
[----:B------:R-:W-:Y:S01]  /*18b0*/  IMAD.IADD R15, R192, 0x1, -R15 ;  /* 0x00000001c00f7824 */ /* 0x000fe200078e0a0f */
[----:B------:R-:W-:Y:S01]  /*18c0*/  LOP3.LUT P6, RZ, R14, 0x4, RZ, 0xc0, !PT ;  /* 0x000000040eff7812 */ /* 0x000fe200078cc0ff */
[----:B------:R-:W-:Y:S01]  /*18d0*/  IMAD.SHL.U32 R27, R27, 0x2, RZ ;  /* 0x000000021b1b7824 */ /* 0x000fe200078e00ff */
[----:B------:R3:W-:Y:S01]  /*18e0*/  LDGSTS.E.BYPASS.LTC128B.128 [R10+0x13080], [R32.64+0x40], !P5 ;  /* 0x13080040200a7fae */ /* 0x0007e2000e901d50 */
[----:B------:R-:W-:Y:S01]  /*18f0*/  ISETP.GE.OR P5, PT, R192, UR4, !P2 ;  /* 0x00000004c0007c0c */ /* 0x000fe2000d7a6670 */
[----:B------:R-:W-:Y:S01]  /*1900*/  IMAD.SHL.U32 R23, R15, 0x40, RZ ;  /* 0x000000400f177824 */ /* 0x000fe200078e00ff */
[----:B------:R-:W-:Y:S01]  /*1910*/  LOP3.LUT R18, R28, 0x18, RZ, 0xc0, !PT ;  /* 0x000000181c127812 */ /* 0x000fe200078ec0ff */
[----:B------:R-:W-:Y:S01]  /*1920*/  UIADD3 UR4, UR10, 0x1, URZ ;  /* 0x000000010a047890 */ /* 0x000fe2000fffe03f */
[----:B------:R-:W-:-:S02]  /*1930*/  LOP3.LUT R29, R29, 0xc0, RZ, 0xc0, !PT ;  /* 0x000000c01d1d7812 */ /* 0x000fc400078ec0ff */
[----:B------:R-:W-:Y:S01]  /*1940*/  LOP3.LUT R23, R23, 0x1c0, RZ, 0xc0, !PT ;  /* 0x000001c017177812 */ /* 0x000fe200078ec0ff */
[----:B------:R-:W-:Y:S01]  /*1950*/  UISETP.GE.AND UP0, UPT, UR4, UR12, UPT ;  /* 0x0000000c0400728c */ /* 0x000fe2000bf06270 */
[----:B------:R-:W-:Y:S02]  /*1960*/  SHF.R.U32.HI R26, RZ, 0x4, R26 ;  /* 0x00000004ff1a7819 */ /* 0x000fe4000001161a */
[----:B------:R-:W-:Y:S02]  /*1970*/  SHF.R.U32.HI R28, RZ, 0x3, R23 ;  /* 0x00000003ff1c7819 */ /* 0x000fe40000011617 */
[----:B------:R-:W-:Y:S01]  /*1980*/  LOP3.LUT R30, R29, 0x8, R22, 0xf8, !PT ;  /* 0x000000081d1e7812 */ /* 0x000fe200078ef816 */
[----:B------:R3:W-:Y:S01]  /*1990*/  LDGSTS.E.BYPASS.LTC128B.128 [R10+0x14080], [R32.64+0x80], !P5 ;  /* 0x14080080200a7fae */ /* 0x0007e2000e901d50 */
[C---:B------:R-:W-:Y:S01]  /*19a0*/  LOP3.LUT P5, RZ, R14.reuse, 0x2, RZ, 0xc0, !PT ;  /* 0x000000020eff7812 */ /* 0x040fe200078ac0ff */
[----:B------:R-:W-:Y:S01]  /*19b0*/  IMAD.SHL.U32 R14, R14, 0x40, RZ ;  /* 0x000000400e0e7824 */ /* 0x000fe200078e00ff */
[----:B------:R-:W-:Y:S01]  /*19c0*/  LOP3.LUT R28, R28, R23, R18, 0x1e, !PT ;  /* 0x000000171c1c7212 */ /* 0x000fe200078e1e12 */
[----:B------:R-:W-:Y:S01]  /*19d0*/  @!P1 IMAD.SHL.U32 R23, R8, 0x10, RZ ;  /* 0x0000001008179824 */ /* 0x000fe200078e00ff */
[----:B------:R-:W-:-:S02]  /*19e0*/  SEL R174, R181, 0xfffffff0, !P5 ;  /* 0xfffffff0b5ae7807 */ /* 0x000fc40006800000 */
[----:B------:R-:W-:Y:S01]  /*19f0*/  LOP3.LUT R19, R14, 0x1c0, RZ, 0xc0, !PT ;  /* 0x000001c00e137812 */ /* 0x000fe200078ec0ff */
[----:B------:R-:W-:Y:S01]  /*1a00*/  IMAD.IADD R14, R8, 0x1, -R21 ;  /* 0x00000001080e7824 */ /* 0x000fe200078e0a15 */
[----:B------:R-:W-:Y:S01]  /*1a10*/  PLOP3.LUT P5, PT, PT, PT, UP0, 0x80, 0x0 ;  /* 0x000000000000781c */ /* 0x000fe20003faf008 */
[----:B------:R-:W-:Y:S01]  /*1a20*/  IMAD.IADD R200, R13, 0x1, R28 ;  /* 0x000000010dc87824 */ /* 0x000fe200078e021c */
[----:B------:R-:W-:Y:S01]  /*1a30*/  SHF.R.U32.HI R20, RZ, 0x3, R19 ;  /* 0x00000003ff147819 */ /* 0x000fe20000011613 */
[----:B------:R3:W-:Y:S01]  /*1a40*/  @!P1 LDGSTS.E.BYPASS.LTC128B.128 [R23+0x18280], [R24.64] ;  /* 0x1828000018179fae */ /* 0x0007e2000b901d50 */
[----:B------:R-:W-:Y:S01]  /*1a50*/  SHF.R.S32.HI R13, RZ, 0x1f, R14 ;  /* 0x0000001fff0d7819 */ /* 0x000fe2000001140e */
[----:B------:R-:W-:Y:S01]  /*1a60*/  IMAD.SHL.U32 R200, R200, 0x2, RZ ;  /* 0x00000002c8c87824 */ /* 0x000fe200078e00ff */
[----:B------:R-:W-:Y:S01]  /*1a70*/  LOP3.LUT R20, R20, R19, R184, 0x1e, !PT ;  /* 0x0000001314147212 */ /* 0x000fe200078e1eb8 */
[----:B------:R-:W-:Y:S01]  /*1a80*/  IMAD.SHL.U32 R19, R3, 0x40, RZ ;  /* 0x0000004003137824 */ /* 0x000fe200078e00ff */
[----:B------:R-:W-:Y:S01]  /*1a90*/  LEA.HI R13, R13, R14, RZ, 0x2 ;  /* 0x0000000e0d0d7211 */ /* 0x000fe200078f10ff */
[----:B------:R-:W0:Y:S01]  /*1aa0*/  LDGDEPBAR ;  /* 0x00000000000079af */ /* 0x000e220000000000 */
[----:B------:R-:W-:Y:S01]  /*1ab0*/  LOP3.LUT R22, R31, 0x8, R26, 0xf8, !PT ;  /* 0x000000081f167812 */ /* 0x000fe200078ef81a */
[----:B------:R-:W-:Y:S01]  /*1ac0*/  IMAD.IADD R177, R177, 0x1, R20 ;  /* 0x00000001b1b17824 */ /* 0x000fe200078e0214 */
[----:B------:R-:W-:Y:S01]  /*1ad0*/  LOP3.LUT R19, R19, 0xc0, RZ, 0xc0, !PT ;  /* 0x000000c013137812 */ /* 0x000fe200078ec0ff */
        /* <DEDUP_REMOVED lines=49> */
.L_x_897:
[----:B------:R-:W-:Y:S05]  /*1df0*/  BSYNC B0 ;  /* 0x0000000000007941 */ /* 0x000fea0003800000 */
.L_x_896:
        /* <DEDUP_REMOVED lines=30> */
[----:B------:R-:W-:Y:S01]  /*1fe0*/  CS2R R130, SRZ ;  /* 0x0000000000827805 */ /* 0x000fe2000001ff00 */
        /* <DEDUP_REMOVED lines=64> */
[----:B------:R-:W-:Y:S02]  /*23f0*/  UMOV UR4, URZ ;  /* 0x0000003f00047c82 */ /* 0x000fe40008000000 */
[----:B------:R-:W-:Y:S02]  /*2400*/  UMOV UR23, 0x1 ;  /* 0x0000000100177882 */ /* 0x000fe40000000000 */
[----:B------:R-:W-:Y:S02]  /*2410*/  UMOV UR22, URZ ;  /* 0x0000003f00167c82 */ /* 0x000fe40008000000 */
[----:B------:R-:W-:Y:S02]  /*2420*/  USHF.L.U32 UR19, UR8, 0x7, URZ ;  /* 0x0000000708137899 */ /* 0x000fe4000800063f */
[----:B------:R-:W-:-:S02]  /*2430*/  ULDC UR20, c[0x0][0x168] ;  /* 0x00005a0000147ab9 */ /* 0x000fc40000000800 */
[----:B------:R-:W-:Y:S02]  /*2440*/  UISETP.GT.AND UP5, UPT, UR8, -0x1, UPT ;  /* 0xffffffff0800788c */ /* 0x000fe4000bfa4270 */
[----:B------:R-:W-:Y:S02]  /*2450*/  UISETP.LE.AND UP4, UPT, UR26, UR25, UPT ;  /* 0x000000191a00728c */ /* 0x000fe4000bf83270 */
[----:B------:R-:W-:Y:S02]  /*2460*/  ULOP3.LUT UR21, URZ, UR21, URZ, 0x33, !UPT ;  /* 0x000000153f157292 */ /* 0x000fe4000f8e333f */
[----:B------:R-:W-:Y:S02]  /*2470*/  UIMAD UR13, UR9, UR13, URZ ;  /* 0x0000000d090d72a4 */ /* 0x000fe4000f8e023f */
[----:B------:R-:W-:Y:S02]  /*2480*/  UIMAD UR5, UR9, UR5, URZ ;  /* 0x00000005090572a4 */ /* 0x000fe4000f8e023f */
[----:B------:R-:W-:-:S02]  /*2490*/  ULDC UR18, c[0x0][0x168] ;  /* 0x00005a0000127ab9 */ /* 0x000fc40000000800 */
.L_x_916:
        /* <DEDUP_REMOVED lines=15> */
[----:B------:R-:W-:Y:S02]  /*2590*/  MOV R252, UR10 ;  /* 0x0000000a00fc7c02 */ /* 0x000fe40008000f00 */
[----:B------:R-:W-:Y:S01]  /*25a0*/  SHF.L.U32 R240, R242, 0x2, RZ ;  /* 0x00000002f2f07819 */ /* 0x000fe200000006ff */
[----:B------:R-:W-:Y:S01]  /*25b0*/  LDSM.16.M88.4 R136, [R180+0x80] ;  /* 0x00008000b488783b */ /* 0x000fe20000000200 */
[----:B------:R-:W-:Y:S04]  /*25c0*/  LEA R252, R252, R189, 0x6 ;  /* 0x000000bdfcfc7211 */ /* 0x000fe800078e30ff */
[C---:B------:R-:W-:Y:S02]  /*25d0*/  IADD3 R251, R252.reuse, R208, RZ ;  /* 0x000000d0fcfb7210 */ /* 0x040fe40007ffe0ff */
[----:B------:R-:W-:Y:S01]  /*25e0*/  IADD3 R250, R252, R210, RZ ;  /* 0x000000d2fcfa7210 */ /* 0x000fe20007ffe0ff */
[----:B------:R-:W2:Y:S01]  /*25f0*/  LDSM.16.M88.4 R132, [R183+0xc080] ;  /* 0x00c08000b784783b */ /* 0x000ea20000000200 */
[----:B------:R-:W-:Y:S07]  /*2600*/  IMNMX R251, R211, R251, PT ;  /* 0x000000fbd3fb7217 */ /* 0x000fee0003800200 */
        /* <DEDUP_REMOVED lines=15> */
[----:B------:R-:W-:Y:S04]  /*2700*/  LDS R248, [R240+0x18080] ;  /* 0x01808000f0f87984 */ /* 0x000fe80000000800 */
[----:B------:R-:W-:Y:S01]  /*2710*/  LDS R247, [R240+0x180a0] ;  /* 0x0180a000f0f77984 */ /* 0x000fe20000000800 */
[-C--:B------:R-:W-:Y:S03]  /*2720*/  HMMA.16816.F32.BF16 R28, R140, R146.reuse, RZ ;  /* 0x000000928c1c723c */ /* 0x080fe600000418ff */
[----:B------:R-:W-:Y:S05]  /*2730*/  LDSM.16.M88.4 R140, [R185+0xd080] ;  /* 0x00d08000b98c783b */ /* 0x000fea0000000200 */
[----:B------:R-:W-:Y:S03]  /*2740*/  HMMA.16816.F32.BF16 R32, R132, R146, RZ ;  /* 0x000000928420723c */ /* 0x000fe600000418ff */
[----:B------:R-:W4:Y:S05]  /*2750*/  LDSM.16.M88.4 R132, [R183+0xd880] ;  /* 0x00d88000b784783b */ /* 0x000f2a0000000200 */
[-C--:B-----5:R-:W-:Y:S03]  /*2760*/  HMMA.16816.F32.BF16 R4, R148, R152.reuse, R4 ;  /* 0x000000989404723c */ /* 0x0a0fe60000041804 */
[----:B------:R-:W5:Y:S05]  /*2770*/  LDSM.16.M88.4 R144, [R173+0x2080] ;  /* 0x00208000ad90783b */ /* 0x000f6a0000000200 */
[C---:B--2---:R-:W-:Y:S03]  /*2780*/  HMMA.16816.F32.BF16 R8, R156.reuse, R152, R8 ;  /* 0x000000989c08723c */ /* 0x044fe60000041808 */
[----:B------:R-:W-:Y:S04]  /*2790*/  LDS R246, [R240+0x18100] ;  /* 0x01810000f0f67984 */ /* 0x000fe80000000800 */
[----:B------:R-:W-:Y:S01]  /*27a0*/  LDS R242, [R240+0x18120] ;  /* 0x01812000f0f27984 */ /* 0x000fe20000000800 */
        /* <DEDUP_REMOVED lines=23> */
[C---:B-1----:R-:W-:Y:S08]  /*2920*/  HMMA.16816.F32.BF16 R8, R148.reuse, R144, R8 ;  /* 0x000000909408723c */ /* 0x042ff00000041808 */
[-C--:B------:R-:W-:Y:S08]  /*2930*/  HMMA.16816.F32.BF16 R12, R148, R146.reuse, R12 ;  /* 0x00000092940c723c */ /* 0x080ff0000004180c */
[C---:B------:R-:W-:Y:S08]  /*2940*/  HMMA.16816.F32.BF16 R16, R140.reuse, R146, R16 ;  /* 0x000000928c10723c */ /* 0x040ff00000041810 */
        /* <DEDUP_REMOVED lines=101> */
.L_x_900:
[----:B------:R-:W-:Y:S04]  /*2fa0*/  MOV R4, 0x1 ;  /* 0x0000000100047802 */ /* 0x000fe80000000f00 */
[----:B------:R-:W-:Y:S11]  /*2fb0*/  ISETP.NE.AND P5, PT, R4, c[0x0][0x2a8], PT ;  /* 0x0000aa0004007a0c */ /* 0x000ff60003fa5270 */
[----:B------:R-:W-:Y:S02]  /*2fc0*/  @!UPT UIADD3 URZ, URZ, URZ, URZ ;  /* 0x0000003f3f3ff290 */ /* 0x000fe4000fffe03f */
[----:B------:R-:W-:Y:S05]  /*2fd0*/  @P5 IMAD.HI.U32 R4, R5, c[0x0][0x2ac], RZ ;  /* 0x0000ab0005045a27 */ /* 0x000fea00078e00ff */
[----:B------:R-:W-:Y:S02]  /*2fe0*/  @P5 SHF.R.U32.HI R5, RZ, c[0x0][0x2b0], R4 ;  /* 0x0000ac00ff055a19 */ /* 0x000fe40000011604 */
.L_x_901:
[----:B------:R-:W-:Y:S05]  /*2ff0*/  BSYNC B0 ;  /* 0x0000000000007941 */ /* 0x000fea0003800000 */
.L_x_899:
        /* <DEDUP_REMOVED lines=9> */
.L_x_898:
[----:B--2345:R-:W-:Y:S04]  /*3090*/  IADD3 R4, R252, 0x8, RZ ;  /* 0x00000008fc047810 */ /* 0x03cfe80007ffe0ff */
[----:B------:R-:W-:Y:S01]  /*30a0*/  IADD3 R6, R4, c[0x0][0x2a4], R205 ;  /* 0x0000a90004067a10 */ /* 0x000fe20007ffe0cd */
        /* <DEDUP_REMOVED lines=17> */
.L_x_904:
[----:B------:R-:W-:Y:S04]  /*31c0*/  MOV R4, 0x1 ;  /* 0x0000000100047802 */ /* 0x000fe80000000f00 */
[----:B------:R-:W-:Y:S11]  /*31d0*/  ISETP.NE.AND P5, PT, R4, c[0x0][0x2a8], PT ;  /* 0x0000aa0004007a0c */ /* 0x000ff60003fa5270 */
[----:B------:R-:W-:Y:S02]  /*31e0*/  @!UPT UIADD3 URZ, URZ, URZ, URZ ;  /* 0x0000003f3f3ff290 */ /* 0x000fe4000fffe03f */
[----:B------:R-:W-:Y:S05]  /*31f0*/  @P5 IMAD.HI.U32 R4, R5, c[0x0][0x2ac], RZ ;  /* 0x0000ab0005045a27 */ /* 0x000fea00078e00ff */
[----:B------:R-:W-:Y:S02]  /*3200*/  @P5 SHF.R.U32.HI R5, RZ, c[0x0][0x2b0], R4 ;  /* 0x0000ac00ff055a19 */ /* 0x000fe40000011604 */
.L_x_905:
[----:B------:R-:W-:Y:S05]  /*3210*/  BSYNC B0 ;  /* 0x0000000000007941 */ /* 0x000fea0003800000 */
.L_x_903:
[----:B------:R-:W-:Y:S04]  /*3220*/  IMAD.MOV.U32 R4, RZ, RZ, c[0x0][0x2a8] ;  /* 0x0000aa00ff047624 */ /* 0x000fe800078e00ff */
[----:B------:R-:W-:Y:S04]  /*3230*/  IMAD R5, R5, R4, -UR19 ;  /* 0x8000001305057e24 */ /* 0x000fe8000f8e0204 */
[----:B------:R-:W-:Y:S05]  /*3240*/  IMAD.IADD R6, R5, 0x1, -R204 ;  /* 0x0000000105067824 */ /* 0x000fea00078e0acc */
[----:B------:R-:W-:Y:S02]  /*3250*/  IADD3 R4, R6, c[0x0][0x2a8], RZ ;  /* 0x0000aa0006047a10 */ /* 0x000fe40007ffe0ff */
[----:B------:R-:W-:Y:S02]  /*3260*/  IMNMX R249, R249, R6, !PT ;  /* 0x00000006f9f97217 */ /* 0x000fe40007800200 */
[----:B------:R-:W-:Y:S02]  /*3270*/  IMNMX R185, R185, R4, PT ;  /* 0x00000004b9b97217 */ /* 0x000fe40003800200 */
.L_x_902:
[----:B------:R-:W-:Y:S04]  /*3280*/  IADD3 R4, R252, 0x20, RZ ;  /* 0x00000020fc047810 */ /* 0x000fe80007ffe0ff */
        /* <DEDUP_REMOVED lines=18> */
.L_x_908:
[----:B------:R-:W-:Y:S04]  /*33b0*/  MOV R4, 0x1 ;  /* 0x0000000100047802 */ /* 0x000fe80000000f00 */
[----:B------:R-:W-:Y:S11]  /*33c0*/  ISETP.NE.AND P5, PT, R4, c[0x0][0x2a8], PT ;  /* 0x0000aa0004007a0c */ /* 0x000ff60003fa5270 */
[----:B------:R-:W-:Y:S02]  /*33d0*/  @!UPT UIADD3 URZ, URZ, URZ, URZ ;  /* 0x0000003f3f3ff290 */ /* 0x000fe4000fffe03f */
[----:B------:R-:W-:Y:S05]  /*33e0*/  @P5 IMAD.HI.U32 R4, R5, c[0x0][0x2ac], RZ ;  /* 0x0000ab0005045a27 */ /* 0x000fea00078e00ff */
[----:B------:R-:W-:Y:S02]  /*33f0*/  @P5 SHF.R.U32.HI R5, RZ, c[0x0][0x2b0], R4 ;  /* 0x0000ac00ff055a19 */ /* 0x000fe40000011604 */
.L_x_909:
[----:B------:R-:W-:Y:S05]  /*3400*/  BSYNC B0 ;  /* 0x0000000000007941 */ /* 0x000fea0003800000 */
.L_x_907:
[----:B------:R-:W-:Y:S04]  /*3410*/  IMAD.MOV.U32 R4, RZ, RZ, c[0x0][0x2a8] ;  /* 0x0000aa00ff047624 */ /* 0x000fe800078e00ff */
[----:B------:R-:W-:Y:S04]  /*3420*/  IMAD R5, R5, R4, -UR19 ;  /* 0x8000001305057e24 */ /* 0x000fe8000f8e0204 */
[----:B------:R-:W-:Y:S05]  /*3430*/  IMAD.IADD R5, R5, 0x1, -R204 ;  /* 0x0000000105057824 */ /* 0x000fea00078e0acc */
[----:B------:R-:W-:Y:S02]  /*3440*/  IADD3 R4, R5, c[0x0][0x2a8], RZ ;  /* 0x0000aa0005047a10 */ /* 0x000fe40007ffe0ff */
[----:B------:R-:W-:Y:S02]  /*3450*/  IMNMX R170, R170, R5, !PT ;  /* 0x00000005aaaa7217 */ /* 0x000fe40007800200 */
[----:B------:R-:W-:Y:S02]  /*3460*/  IMNMX R171, R171, R4, PT ;  /* 0x00000004abab7217 */ /* 0x000fe40003800200 */
.L_x_906:
        /* <DEDUP_REMOVED lines=19> */
.L_x_912:
[----:B------:R-:W-:Y:S04]  /*35a0*/  MOV R4, 0x1 ;  /* 0x0000000100047802 */ /* 0x000fe80000000f00 */
[----:B------:R-:W-:Y:S11]  /*35b0*/  ISETP.NE.AND P0, PT, R4, c[0x0][0x2a8], PT ;  /* 0x0000aa0004007a0c */ /* 0x000ff60003f05270 */
[----:B------:R-:W-:Y:S02]  /*35c0*/  @!UPT UIADD3 URZ, URZ, URZ, URZ ;  /* 0x0000003f3f3ff290 */ /* 0x000fe4000fffe03f */
[----:B------:R-:W-:Y:S05]  /*35d0*/  @P0 IMAD.HI.U32 R4, R5, c[0x0][0x2ac], RZ ;  /* 0x0000ab0005040a27 */ /* 0x000fea00078e00ff */
[----:B------:R-:W-:Y:S02]  /*35e0*/  @P0 SHF.R.U32.HI R5, RZ, c[0x0][0x2b0], R4 ;  /* 0x0000ac00ff050a19 */ /* 0x000fe40000011604 */
.L_x_913:
[----:B------:R-:W-:Y:S05]  /*35f0*/  BSYNC B0 ;  /* 0x0000000000007941 */ /* 0x000fea0003800000 */
.L_x_911:
[----:B------:R-:W-:Y:S04]  /*3600*/  IMAD.MOV.U32 R4, RZ, RZ, c[0x0][0x2a8] ;  /* 0x0000aa00ff047624 */ /* 0x000fe800078e00ff */
[----:B------:R-:W-:Y:S04]  /*3610*/  IMAD R5, R5, R4, -UR19 ;  /* 0x8000001305057e24 */ /* 0x000fe8000f8e0204 */
[----:B------:R-:W-:Y:S05]  /*3620*/  IMAD.IADD R5, R5, 0x1, -R204 ;  /* 0x0000000105057824 */ /* 0x000fea00078e0acc */
[----:B------:R-:W-:Y:S02]  /*3630*/  IADD3 R4, R5, c[0x0][0x2a8], RZ ;  /* 0x0000aa0005047a10 */ /* 0x000fe40007ffe0ff */
[----:B------:R-:W-:Y:S02]  /*3640*/  IMNMX R168, R168, R5, !PT ;  /* 0x00000005a8a87217 */ /* 0x000fe40007800200 */
[----:B------:R-:W-:Y:S02]  /*3650*/  IMNMX R169, R169, R4, PT ;  /* 0x00000004a9a97217 */ /* 0x000fe40003800200 */
.L_x_910:
[----:B------:R-:W-:Y:S04]  /*3660*/  DEPBAR.LE SB0, 0x1 ;  /* 0x000080400000791a */ /* 0x000fe80000000000 */
[----:B------:R-:W-:Y:S01]  /*3670*/  BAR.SYNC.DEFER_BLOCKING 0x0 ;  /* 0x0000000000007b1d */ /* 0x000fe20000010000 */
[----:B------:R-:W-:Y:S01]  /*3680*/  UIADD3 UR25, UR10, 0x1, URZ ;  /* 0x000000010a197890 */ /* 0x000fe2000fffe03f */
[----:B------:R-:W-:Y:S03]  /*3690*/  LEA R3, R3, 0x12080, 0x1 ;  /* 0x0001208003037811 */ /* 0x000fe600078e08ff */
        /* <DEDUP_REMOVED lines=19> */
[----:B------:R-:W-:Y:S01]  /*37d0*/  UIMAD UR24, UR25, UR15, UR24 ;  /* 0x0000000f191872a4 */ /* 0x000fe2000f8e0218 */
[----:B------:R-:W-:Y:S01]  /*37e0*/  IMAD.U32 R4, RZ, RZ, UR26 ;  /* 0x0000001aff047e24 */ /* 0x000fe2000f8e00ff */
[----:B------:R-:W-:Y:S02]  /*37f0*/  UIMAD UR25, UR25, -0x40, UR20 ;  /* 0xffffffc0191978a4 */ /* 0x000fe4000f8e0214 */
[----:B------:R-:W-:Y:S01]  /*3800*/  LEA R7, P6, R7, R196, 0x6 ;  /* 0x000000c407077211 */ /* 0x000fe200078c30ff */
[----:B------:R-:W-:Y:S01]  /*3810*/  UIADD3 UR24, UR27, UR24, URZ ;  /* 0x000000181b187290 */ /* 0x000fe2000fffe03f */
        /* <DEDUP_REMOVED lines=14> */
[----:B------:R-:W-:Y:S01]  /*3900*/  LEA R10, P6, R7, c[0x0][0x160], 0x1 ;  /* 0x00005800070a7a11 */ /* 0x000fe200078c08ff */
[----:B------:R-:W-:Y:S01]  /*3910*/  @!P1 IMAD.SHL.U32 R6, R5, 0x4, RZ ;  /* 0x0000000405069824 */ /* 0x000fe200078e00ff */
[----:B------:R-:W-:Y:S02]  /*3920*/  ISETP.GE.OR P5, PT, R192, UR25, !P5 ;  /* 0x00000019c0007c0c */ /* 0x000fe4000efa6670 */
[----:B------:R-:W-:Y:S02]  /*3930*/  @!P1 LEA.HI.X R13, R8, c[0x0][0x25c], R9, 0x2, P0 ;  /* 0x00009700080d9a11 */ /* 0x000fe400000f1409 */
[----:B------:R-:W-:Y:S02]  /*3940*/  LOP3.LUT P0, RZ, R188, 0x2, RZ, 0xc0, !PT ;  /* 0x00000002bcff7812 */ /* 0x000fe4000780c0ff */
[----:B------:R-:W-:Y:S01]  /*3950*/  LEA.HI.X R11, R7, c[0x0][0x164], R4, 0x1, P6 ;  /* 0x00005900070b7a11 */ /* 0x000fe200030f0c04 */
[----:B------:R-:W-:Y:S01]  /*3960*/  IMAD.U32 R4, RZ, RZ, UR23 ;  /* 0x00000017ff047e24 */ /* 0x000fe2000f8e00ff */
[C---:B------:R-:W-:Y:S02]  /*3970*/  ISETP.GE.OR P0, PT, R192.reuse, UR25, !P0 ;  /* 0x00000019c0007c0c */ /* 0x040fe4000c706670 */
        /* <DEDUP_REMOVED lines=10> */
.L_x_914:
[-C--:B--23-5:R-:W-:Y:S01]  /*3a20*/  HMMA.16816.F32.BF16 R4, R132, R136.reuse, RZ ;  /* 0x000000888404723c */ /* 0x0acfe200000418ff */
        /* <DEDUP_REMOVED lines=13> */
[----:B------:R-:W2:Y:S07]  /*3b00*/  LDSM.16.M88.4 R136, [R3+0x1000] ;  /* 0x001000000388783b */ /* 0x000eae0000000200 */
[-C--:B-1----:R-:W-:Y:S01]  /*3b10*/  HMMA.16816.F32.BF16 R20, R132, R32.reuse, RZ ;  /* 0x000000208414723c */ /* 0x082fe200000418ff */
[----:B------:R-:W0:Y:S07]  /*3b20*/  LDGDEPBAR ;  /* 0x00000000000079af */ /* 0x000e2e0000000000 */
[C---:B------:R-:W-:Y:S08]  /*3b30*/  HMMA.16816.F32.BF16 R24, R28.reuse, R32, RZ ;  /* 0x000000201c18723c */ /* 0x040ff000000418ff */
[-C--:B------:R-:W-:Y:S08]  /*3b40*/  HMMA.16816.F32.BF16 R28, R28, R34.reuse, RZ ;  /* 0x000000221c1c723c */ /* 0x080ff000000418ff */
[----:B------:R-:W-:Y:S01]  /*3b50*/  HMMA.16816.F32.BF16 R32, R132, R34, RZ ;  /* 0x000000228420723c */ /* 0x000fe200000418ff */
[----:B------:R-:W1:Y:S07]  /*3b60*/  LDSM.16.M88.4 R132, [R180+0x9080] ;  /* 0x00908000b484783b */ /* 0x000e6e0000000200 */
[-C--:B------:R-:W-:Y:S08]  /*3b70*/  HMMA.16816.F32.BF16 R4, R140, R144.reuse, R4 ;  /* 0x000000908c04723c */ /* 0x080ff00000041804 */
        /* <DEDUP_REMOVED lines=10> */
[-C--:B--2---:R-:W-:Y:S08]  /*3c20*/  HMMA.16816.F32.BF16 R4, R136, R156.reuse, R4 ;  /* 0x0000009c8804723c */ /* 0x084ff00000041804 */
[C---:B------:R-:W-:Y:S08]  /*3c30*/  HMMA.16816.F32.BF16 R8, R160.reuse, R156, R8 ;  /* 0x0000009ca008723c */ /* 0x040ff00000041808 */
[-C--:B------:R-:W-:Y:S08]  /*3c40*/  HMMA.16816.F32.BF16 R12, R160, R158.reuse, R12 ;  /* 0x0000009ea00c723c */ /* 0x080ff0000004180c */
[C---:B------:R-:W-:Y:S08]  /*3c50*/  HMMA.16816.F32.BF16 R16, R136.reuse, R158, R16 ;  /* 0x0000009e8810723c */ /* 0x040ff00000041810 */
[-C--:B-1----:R-:W-:Y:S08]  /*3c60*/  HMMA.16816.F32.BF16 R20, R136, R132.reuse, R20 ;  /* 0x000000848814723c */ /* 0x082ff00000041814 */
        /* <DEDUP_REMOVED lines=30> */
[----:B------:R-:W-:Y:S02]  /*3e50*/  ISETP.GT.AND P5, PT, R250, 0x40, P0 ;  /* 0x00000040fa00780c */ /* 0x000fe400007a4270 */
[-C--:B------:R-:W-:Y:S03]  /*3e60*/  HMMA.16816.F32.BF16 R12, R148, R138.reuse, R12 ;  /* 0x0000008a940c723c */ /* 0x080fe6000004180c */
[----:B------:R-:W-:Y:S01]  /*3e70*/  ISETP.LT.OR P5, PT, R251, 0x41, P5 ;  /* 0x00000041fb00780c */ /* 0x000fe20002fa1670 */
[--C-:B------:R-:W-:Y:S01]  /*3e80*/  FFMA.FTZ R157, R145, c[0x0][0x29c], -R248.reuse ;  /* 0x0000a700919d7a23 */ /* 0x100fe200000108f8 */
[----:B------:R-:W-:Y:S02]  /*3e90*/  FSEL R145, R225, -INF , !P6 ;  /* 0xff800000e1917808 */ /* 0x000fe40007000000 */
[----:B------:R-:W-:Y:S01]  /*3ea0*/  FSEL R147, R228, -INF , !P5 ;  /* 0xff800000e4937808 */ /* 0x000fe20006800000 */
[C---:B------:R-:W-:Y:S01]  /*3eb0*/  HMMA.16816.F32.BF16 R16, R132.reuse, R138, R16 ;  /* 0x0000008a8410723c */ /* 0x040fe20000041810 */
[----:B------:R-:W-:Y:S01]  /*3ec0*/  LDSM.16.M88.4 R136, [R2+0x14080] ;  /* 0x014080000288783b */ /* 0x000fe20000000200 */
[----:B------:R-:W3:Y:S02]  /*3ed0*/  MUFU.EX2 R157, R157 ;  /* 0x0000009d009d7308 */ /* 0x000ee40000000800 */
[--C-:B------:R-:W-:Y:S01]  /*3ee0*/  FFMA.FTZ R147, R147, c[0x0][0x29c], -R248.reuse ;  /* 0x0000a70093937a23 */ /* 0x100fe200000108f8 */
[C---:B------:R-:W-:Y:S01]  /*3ef0*/  ISETP.GT.AND P6, PT, R250.reuse, 0x41, P0 ;  /* 0x00000041fa00780c */ /* 0x040fe200007c4270 */
[--C-:B------:R-:W-:Y:S01]  /*3f00*/  FFMA.FTZ R158, R145, c[0x0][0x29c], -R248.reuse ;  /* 0x0000a700919e7a23 */ /* 0x100fe200000108f8 */
[C---:B------:R-:W-:Y:S02]  /*3f10*/  ISETP.GT.AND P5, PT, R250.reuse, 0x60, P0 ;  /* 0x00000060fa00780c */ /* 0x040fe400007a4270 */
[C---:B------:R-:W-:Y:S02]  /*3f20*/  ISETP.LT.OR P6, PT, R251.reuse, 0x42, P6 ;  /* 0x00000042fb00780c */ /* 0x040fe400037c1670 */
[----:B------:R-:W-:Y:S01]  /*3f30*/  ISETP.LT.OR P5, PT, R251, 0x61, P5 ;  /* 0x00000061fb00780c */ /* 0x000fe20002fa1670 */
[----:B------:R5:W2:Y:S01]  /*3f40*/  MUFU.EX2 R159, R147 ;  /* 0x00000093009f7308 */ /* 0x000aa20000000800 */
[----:B------:R-:W-:Y:S02]  /*3f50*/  FSEL R145, R229, -INF , !P6 ;  /* 0xff800000e5917808 */ /* 0x000fe40007000000 */
[----:B------:R-:W-:Y:S02]  /*3f60*/  FSEL R153, R241, -INF , !P5 ;  /* 0xff800000f1997808 */ /* 0x000fe40006800000 */
[----:B------:R-:W-:Y:S01]  /*3f70*/  ISETP.GT.AND P6, PT, R250, 0x61, P0 ;  /* 0x00000061fa00780c */ /* 0x000fe200007c4270 */
[--C-:B------:R-:W-:Y:S01]  /*3f80*/  FFMA.FTZ R160, R145, c[0x0][0x29c], -R248.reuse ;  /* 0x0000a70091a07a23 */ /* 0x100fe200000108f8 */
[----:B------:R-:W-:Y:S01]  /*3f90*/  ISETP.GT.AND P5, PT, R249, RZ, P0 ;  /* 0x000000fff900720c */ /* 0x000fe200007a4270 */
[--C-:B------:R-:W-:Y:S01]  /*3fa0*/  FFMA.FTZ R165, R153, c[0x0][0x29c], -R248.reuse ;  /* 0x0000a70099a57a23 */ /* 0x100fe200000108f8 */
[----:B------:R-:W-:Y:S01]  /*3fb0*/  ISETP.LT.OR P6, PT, R251, 0x62, P6 ;  /* 0x00000062fb00780c */ /* 0x000fe200037c1670 */
[----:B------:R2:W-:Y:S01]  /*3fc0*/  LDSM.16.M88.4 R152, [R2+0x14880] ;  /* 0x014880000298783b */ /* 0x0005e20000000200 */
[----:B------:R-:W3:Y:S01]  /*3fd0*/  MUFU.EX2 R158, R158 ;  /* 0x0000009e009e7308 */ /* 0x000ee20000000800 */
[----:B------:R-:W-:Y:S01]  /*3fe0*/  ISETP.LT.OR P5, PT, R185, 0x1, P5 ;  /* 0x00000001b900780c */ /* 0x000fe20002fa1670 */
[-C--:B-1----:R-:W-:Y:S03]  /*3ff0*/  HMMA.16816.F32.BF16 R20, R132, R140.reuse, R20 ;  /* 0x0000008c8414723c */ /* 0x082fe60000041814 */
[C---:B------:R-:W-:Y:S01]  /*4000*/  FSEL R161, R212.reuse, -INF , !P5 ;  /* 0xff800000d4a17808 */ /* 0x040fe20006800000 */
[----:B------:R-:W-:Y:S01]  /*4010*/  FFMA.FTZ R212, -R212, R212, 1 ;  /* 0x3f800000d4d47423 */ /* 0x000fe200000101d4 */
[C---:B------:R-:W-:Y:S01]  /*4020*/  FSEL R163, R243.reuse, -INF , !P6 ;  /* 0xff800000f3a37808 */ /* 0x040fe20007000000 */
[----:B------:R-:W-:Y:S01]  /*4030*/  FFMA.FTZ R243, -R243, R243, 1 ;  /* 0x3f800000f3f37423 */ /* 0x000fe200000101f3 */
[----:B------:R-:W-:Y:S01]  /*4040*/  ISETP.GT.AND P6, PT, R249, 0x1, P0 ;  /* 0x00000001f900780c */ /* 0x000fe200007c4270 */
[C---:B------:R-:W-:Y:S01]  /*4050*/  HMMA.16816.F32.BF16 R24, R148.reuse, R140, R24 ;  /* 0x0000008c9418723c */ /* 0x040fe20000041818 */
[----:B------:R1:W-:Y:S01]  /*4060*/  MUFU.EX2 R140, R165 ;  /* 0x000000a5008c7308 */ /* 0x0003e20000000800 */
[----:B-----5:R-:W5:Y:S02]  /*4070*/  LDSM.16.M88.4 R144, [R173+0xa080] ;  /* 0x00a08000ad90783b */ /* 0x020f640000000200 */
[----:B------:R-:W-:Y:S01]  /*4080*/  ISETP.LT.OR P6, PT, R185, 0x2, P6 ;  /* 0x00000002b900780c */ /* 0x000fe200037c1670 */
[----:B------:R-:W-:Y:S01]  /*4090*/  FFMA.FTZ R248, R163, c[0x0][0x29c], -R248 ;  /* 0x0000a700a3f87a23 */ /* 0x000fe200000108f8 */
[----:B------:R-:W-:Y:S02]  /*40a0*/  ISETP.GT.AND P5, PT, R249, 0x20, P0 ;  /* 0x00000020f900780c */ /* 0x000fe400007a4270 */
[-C--:B------:R-:W-:Y:S03]  /*40b0*/  HMMA.16816.F32.BF16 R28, R148, R142.reuse, R28 ;  /* 0x0000008e941c723c */ /* 0x080fe6000004181c */
[----:B------:R-:W1:Y:S01]  /*40c0*/  MUFU.EX2 R160, R160 ;  /* 0x000000a000a07308 */ /* 0x000e620000000800 */
[--C-:B--2---:R-:W-:Y:S01]  /*40d0*/  FFMA.FTZ R2, R161, c[0x0][0x29c], -R247.reuse ;  /* 0x0000a700a1027a23 */ /* 0x104fe200000108f7 */
[----:B------:R-:W-:Y:S02]  /*40e0*/  ISETP.LT.OR P5, PT, R185, 0x21, P5 ;  /* 0x00000021b900780c */ /* 0x000fe40002fa1670 */
[C---:B------:R-:W-:Y:S01]  /*40f0*/  FSEL R252, R213.reuse, -INF , !P6 ;  /* 0xff800000d5fc7808 */ /* 0x040fe20007000000 */
[----:B------:R-:W-:Y:S01]  /*4100*/  HMMA.16816.F32.BF16 R32, R132, R142, R32 ;  /* 0x0000008e8420723c */ /* 0x000fe20000041820 */
[----:B------:R-:W2:Y:S03]  /*4110*/  LDSM.16.M88.4 R132, [R173+0xb080] ;  /* 0x00b08000ad84783b */ /* 0x000ea60000000200 */
[----:B------:R-:W-:Y:S01]  /*4120*/  FFMA.FTZ R213, -R213, R213, 1 ;  /* 0x3f800000d5d57423 */ /* 0x000fe200000101d5 */
[----:B------:R-:W-:Y:S01]  /*4130*/  MUFU.EX2 R2, R2 ;  /* 0x0000000200027308 */ /* 0x000fe20000000800 */
[----:B------:R-:W-:Y:S01]  /*4140*/  ISETP.GT.AND P6, PT, R249, 0x21, P0 ;  /* 0x00000021f900780c */ /* 0x000fe200007c4270 */
[--C-:B------:R-:W-:Y:S01]  /*4150*/  FFMA.FTZ R143, R252, c[0x0][0x29c], -R247.reuse ;  /* 0x0000a700fc8f7a23 */ /* 0x100fe200000108f7 */
[C---:B------:R-:W-:Y:S01]  /*4160*/  FSEL R166, R226.reuse, -INF , !P5 ;  /* 0xff800000e2a67808 */ /* 0x040fe20006800000 */
[----:B------:R-:W-:Y:S01]  /*4170*/  FFMA.FTZ R226, -R226, R226, 1 ;  /* 0x3f800000e2e27423 */ /* 0x000fe200000101e2 */
[----:B------:R-:W-:Y:S02]  /*4180*/  ISETP.LT.OR P6, PT, R185, 0x22, P6 ;  /* 0x00000022b900780c */ /* 0x000fe400037c1670 */
[----:B------:R-:W-:Y:S01]  /*4190*/  ISETP.GT.AND P5, PT, R249, 0x40, P0 ;  /* 0x00000040f900780c */ /* 0x000fe200007a4270 */
[--C-:B------:R-:W-:Y:S01]  /*41a0*/  FFMA.FTZ R142, R166, c[0x0][0x29c], -R247.reuse ;  /* 0x0000a700a68e7a23 */ /* 0x100fe200000108f7 */
[----:B------:R-:W-:Y:S01]  /*41b0*/  FSEL R250, R227, -INF , !P6 ;  /* 0xff800000e3fa7808 */ /* 0x000fe20007000000 */
[----:B------:R-:W1:Y:S01]  /*41c0*/  MUFU.EX2 R143, R143 ;  /* 0x0000008f008f7308 */ /* 0x000e620000000800 */
[----:B------:R-:W-:Y:S01]  /*41d0*/  ISETP.LT.OR P5, PT, R185, 0x41, P5 ;  /* 0x00000041b900780c */ /* 0x000fe20002fa1670 */
[----:B------:R-:W-:Y:S01]  /*41e0*/  FFMA.FTZ R227, -R227, R227, 1 ;  /* 0x3f800000e3e37423 */ /* 0x000fe200000101e3 */
[----:B------:R-:W-:Y:S02]  /*41f0*/  ISETP.GT.AND P6, PT, R249, 0x41, P0 ;  /* 0x00000041f900780c */ /* 0x000fe400007c4270 */
[C---:B------:R-:W-:Y:S01]  /*4200*/  FSEL R164, R230.reuse, -INF , !P5 ;  /* 0xff800000e6a47808 */ /* 0x040fe20006800000 */
[----:B------:R-:W-:Y:S01]  /*4210*/  FFMA.FTZ R230, -R230, R230, 1 ;  /* 0x3f800000e6e67423 */ /* 0x000fe200000101e6 */
[----:B------:R-:W-:Y:S02]  /*4220*/  ISETP.LT.OR P6, PT, R185, 0x42, P6 ;  /* 0x00000042b900780c */ /* 0x000fe400037c1670 */
[----:B------:R-:W-:Y:S01]  /*4230*/  ISETP.GT.AND P5, PT, R249, 0x60, P0 ;  /* 0x00000060f900780c */ /* 0x000fe200007a4270 */
[--C-:B------:R-:W-:Y:S01]  /*4240*/  FFMA.FTZ R164, R164, c[0x0][0x29c], -R247.reuse ;  /* 0x0000a700a4a47a23 */ /* 0x100fe200000108f7 */
[----:B------:R-:W-:Y:S01]  /*4250*/  MUFU.EX2 R142, R142 ;  /* 0x0000008e008e7308 */ /* 0x000fe20000000800 */
[-C--:B-----5:R-:W-:Y:S05]  /*4260*/  HMMA.16816.F32.BF16 R4, R136, R144.reuse, R4 ;  /* 0x000000908804723c */ /* 0x0a0fea0000041804 */
[----:B------:R-:W-:Y:S02]  /*4270*/  ISETP.LT.OR P5, PT, R185, 0x61, P5 ;  /* 0x00000061b900780c */ /* 0x000fe40002fa1670 */
[----:B------:R-:W-:Y:S01]  /*4280*/  FSEL R162, R231, -INF , !P6 ;  /* 0xff800000e7a27808 */ /* 0x000fe20007000000 */
[C---:B------:R-:W-:Y:S01]  /*4290*/  HMMA.16816.F32.BF16 R8, R152.reuse, R144, R8 ;  /* 0x000000909808723c */ /* 0x040fe20000041808 */
[----:B------:R-:W5:Y:S01]  /*42a0*/  LDS R144, [R240+0x18280] ;  /* 0x01828000f0907984 */ /* 0x000f620000000800 */
[----:B------:R-:W1:Y:S02]  /*42b0*/  MUFU.EX2 R141, R248 ;  /* 0x000000f8008d7308 */ /* 0x000e640000000800 */
[--C-:B------:R-:W-:Y:S01]  /*42c0*/  FFMA.FTZ R162, R162, c[0x0][0x29c], -R247.reuse ;  /* 0x0000a700a2a27a23 */ /* 0x100fe200000108f7 */
[----:B------:R-:W-:Y:S01]  /*42d0*/  ISETP.GT.AND P6, PT, R249, 0x61, P0 ;  /* 0x00000061f900780c */ /* 0x000fe200007c4270 */
[----:B------:R-:W-:Y:S01]  /*42e0*/  FFMA.FTZ R231, -R231, R231, 1 ;  /* 0x3f800000e7e77423 */ /* 0x000fe200000101e7 */
[----:B------:R-:W-:Y:S01]  /*42f0*/  FSEL R148, R244, -INF , !P5 ;  /* 0xff800000f4947808 */ /* 0x000fe20006800000 */
[-C--:B------:R-:W-:Y:S03]  /*4300*/  HMMA.16816.F32.BF16 R12, R152, R146.reuse, R12 ;  /* 0x00000092980c723c */ /* 0x080fe6000004180c */
[----:B------:R-:W-:Y:S01]  /*4310*/  ISETP.GT.AND P5, PT, R170, RZ, P0 ;  /* 0x000000ffaa00720c */ /* 0x000fe200007a4270 */
[--C-:B------:R-:W-:Y:S01]  /*4320*/  FFMA.FTZ R145, R250, c[0x0][0x29c], -R247.reuse ;  /* 0x0000a700fa917a23 */ /* 0x100fe200000108f7 */
[----:B------:R-:W-:Y:S01]  /*4330*/  ISETP.LT.OR P6, PT, R185, 0x62, P6 ;  /* 0x00000062b900780c */ /* 0x000fe200037c1670 */
[--C-:B------:R-:W-:Y:S01]  /*4340*/  FFMA.FTZ R148, R148, c[0x0][0x29c], -R247.reuse ;  /* 0x0000a70094947a23 */ /* 0x100fe200000108f7 */
[----:B------:R-:W-:Y:S01]  /*4350*/  MUFU.EX2 R185, R162 ;  /* 0x000000a200b97308 */ /* 0x000fe20000000800 */
[C---:B------:R-:W-:Y:S04]  /*4360*/  HMMA.16816.F32.BF16 R16, R136.reuse, R146, R16 ;  /* 0x000000928810723c */ /* 0x040fe80000041810 */
[----:B------:R-:W-:Y:S01]  /*4370*/  ISETP.LT.OR P5, PT, R171, 0x1, P5 ;  /* 0x00000001ab00780c */ /* 0x000fe20002fa1670 */
[----:B------:R-:W-:Y:S01]  /*4380*/  FFMA.FTZ R244, -R244, R244, 1 ;  /* 0x3f800000f4f47423 */ /* 0x000fe200000101f4 */
[C---:B------:R-:W-:Y:S01]  /*4390*/  FSEL R150, R245.reuse, -INF , !P6 ;  /* 0xff800000f5967808 */ /* 0x040fe20007000000 */
[----:B------:R-:W-:Y:S01]  /*43a0*/  FFMA.FTZ R245, -R245, R245, 1 ;  /* 0x3f800000f5f57423 */ /* 0x000fe200000101f5 */
[-C--:B--2---:R-:W-:Y:S01]  /*43b0*/  HMMA.16816.F32.BF16 R20, R136, R132.reuse, R20 ;  /* 0x000000848814723c */ /* 0x084fe20000041814 */
[----:B------:R2:W-:Y:S02]  /*43c0*/  MUFU.EX2 R146, R164 ;  /* 0x000000a400927308 */ /* 0x0005e40000000800 */
[----:B------:R-:W-:Y:S01]  /*43d0*/  ISETP.GT.AND P6, PT, R170, 0x1, P0 ;  /* 0x00000001aa00780c */ /* 0x000fe200007c4270 */
[----:B------:R-:W-:Y:S01]  /*43e0*/  FFMA.FTZ R247, R150, c[0x0][0x29c], -R247 ;  /* 0x0000a70096f77a23 */ /* 0x000fe200000108f7 */
[C---:B------:R-:W-:Y:S01]  /*43f0*/  FSEL R151, R214.reuse, -INF , !P5 ;  /* 0xff800000d6977808 */ /* 0x040fe20006800000 */
[----:B------:R-:W-:Y:S01]  /*4400*/  FFMA.FTZ R214, -R214, R214, 1 ;  /* 0x3f800000d6d67423 */ /* 0x000fe200000101d6 */
[----:B------:R-:W-:Y:S01]  /*4410*/  ISETP.GT.AND P5, PT, R170, 0x20, P0 ;  /* 0x00000020aa00780c */ /* 0x000fe200007a4270 */
[C---:B------:R-:W-:Y:S03]  /*4420*/  HMMA.16816.F32.BF16 R24, R152.reuse, R132, R24 ;  /* 0x000000849818723c */ /* 0x040fe60000041818 */
[----:B------:R-:W1:Y:S01]  /*4430*/  MUFU.EX2 R145, R145 ;  /* 0x0000009100917308 */ /* 0x000e620000000800 */
[----:B------:R-:W-:Y:S01]  /*4440*/  ISETP.LT.OR P6, PT, R171, 0x2, P6 ;  /* 0x00000002ab00780c */ /* 0x000fe200037c1670 */
[----:B------:R-:W-:Y:S01]  /*4450*/  FFMA.FTZ R150, R151, c[0x0][0x29c], -R246 ;  /* 0x0000a70097967a23 */ /* 0x000fe200000108f6 */
[----:B------:R-:W-:Y:S02]  /*4460*/  ISETP.LT.OR P5, PT, R171, 0x21, P5 ;  /* 0x00000021ab00780c */ /* 0x000fe40002fa1670 */
[-C--:B------:R-:W-:Y:S04]  /*4470*/  HMMA.16816.F32.BF16 R28, R152, R134.reuse, R28 ;  /* 0x00000086981c723c */ /* 0x080fe8000004181c */
[----:B------:R-:W-:Y:S01]  /*4480*/  FSEL R149, R217, -INF , !P6 ;  /* 0xff800000d9957808 */ /* 0x000fe20007000000 */
[----:B------:R-:W-:Y:S01]  /*4490*/  MUFU.EX2 R150, R150 ;  /* 0x0000009600967308 */ /* 0x000fe20000000800 */
[----:B------:R-:W-:Y:S01]  /*44a0*/  FSEL R161, R220, -INF , !P5 ;  /* 0xff800000dca17808 */ /* 0x000fe20006800000 */
[--C-:B-----5:R-:W-:Y:S01]  /*44b0*/  FADD.FTZ R151, R4, -R144.reuse ;  /* 0x8000009004977221 */ /* 0x120fe20000010000 */
[----:B------:R-:W-:Y:S01]  /*44c0*/  HMMA.16816.F32.BF16 R32, R136, R134, R32 ;  /* 0x000000868820723c */ /* 0x000fe20000041820 */
[----:B------:R-:W5:Y:S03]  /*44d0*/  LDS R138, [R240+0x182a0] ;  /* 0x0182a000f08a7984 */ /* 0x000f660000000800 */
[C---:B------:R-:W-:Y:S01]  /*44e0*/  ISETP.GT.AND P6, PT, R170.reuse, 0x21, P0 ;  /* 0x00000021aa00780c */ /* 0x040fe200007c4270 */
[--C-:B------:R-:W-:Y:S01]  /*44f0*/  FADD.FTZ R154, R5, -R144.reuse ;  /* 0x80000090059a7221 */ /* 0x100fe20000010000 */
[----:B------:R-:W-:Y:S01]  /*4500*/  ISETP.GT.AND P5, PT, R170, 0x40, P0 ;  /* 0x00000040aa00780c */ /* 0x000fe200007a4270 */
[----:B----4-:R-:W-:Y:S01]  /*4510*/  FMUL.FTZ R152, R156, R151 ;  /* 0x000000979c987220 */ /* 0x010fe20000410000 */
[----:B------:R-:W-:Y:S01]  /*4520*/  ISETP.LT.OR P6, PT, R171, 0x22, P6 ;  /* 0x00000022ab00780c */ /* 0x000fe200037c1670 */
[----:B------:R-:W-:Y:S01]  /*4530*/  FMUL.FTZ R151, R3, R154 ;  /* 0x0000009a03977220 */ /* 0x000fe20000410000 */
[----:B------:R-:W-:Y:S01]  /*4540*/  ISETP.LT.OR P5, PT, R171, 0x41, P5 ;  /* 0x00000041ab00780c */ /* 0x000fe20002fa1670 */
[----:B------:R-:W-:Y:S01]  /*4550*/  MUFU.EX2 R148, R148 ;  /* 0x0000009400947308 */ /* 0x000fe20000000800 */
[----:B-1----:R-:W-:Y:S01]  /*4560*/  FSEL R165, R221, -INF , !P6 ;  /* 0xff800000dda57808 */ /* 0x002fe20007000000 */
[--C-:B------:R-:W-:Y:S01]  /*4570*/  FADD.FTZ R16, R16, -R144.reuse ;  /* 0x8000009010107221 */ /* 0x100fe20000010000 */
[----:B------:R-:W-:Y:S01]  /*4580*/  FSEL R163, R232, -INF , !P5 ;  /* 0xff800000e8a37808 */ /* 0x000fe20006800000 */
[----:B------:R-:W-:Y:S01]  /*4590*/  FMUL.FTZ R152, R152, R215 ;  /* 0x000000d798987220 */ /* 0x000fe20000410000 */
[C---:B------:R-:W-:Y:S01]  /*45a0*/  ISETP.GT.AND P6, PT, R170.reuse, 0x41, P0 ;  /* 0x00000041aa00780c */ /* 0x040fe200007c4270 */
[----:B------:R-:W-:Y:S01]  /*45b0*/  FMUL.FTZ R151, R151, R216 ;  /* 0x000000d897977220 */ /* 0x000fe20000410000 */
[----:B------:R-:W-:Y:S01]  /*45c0*/  ISETP.GT.AND P5, PT, R170, 0x60, P0 ;  /* 0x00000060aa00780c */ /* 0x000fe200007a4270 */
[----:B---3--:R-:W-:Y:S01]  /*45d0*/  FMUL.FTZ R16, R157, R16 ;  /* 0x000000109d107220 */ /* 0x008fe20000410000 */
[C---:B------:R-:W-:Y:S01]  /*45e0*/  ISETP.LT.OR P6, PT, R171.reuse, 0x42, P6 ;  /* 0x00000042ab00780c */ /* 0x040fe200037c1670 */
[--C-:B------:R-:W-:Y:S01]  /*45f0*/  FADD.FTZ R20, R20, -R144.reuse ;  /* 0x8000009014147221 */ /* 0x100fe20000010000 */
[----:B------:R-:W-:Y:S01]  /*4600*/  ISETP.LT.OR P5, PT, R171, 0x61, P5 ;  /* 0x00000061ab00780c */ /* 0x000fe20002fa1670 */
[--C-:B------:R-:W-:Y:S01]  /*4610*/  FADD.FTZ R21, R21, -R144.reuse ;  /* 0x8000009015157221 */ /* 0x100fe20000010000 */
[----:B------:R-:W-:Y:S01]  /*4620*/  FSEL R167, R233, -INF , !P6 ;  /* 0xff800000e9a77808 */ /* 0x000fe20007000000 */
[----:B------:R-:W-:Y:S01]  /*4630*/  FMUL.FTZ R20, R159, R20 ;  /* 0x000000149f147220 */ /* 0x000fe20000410000 */
[----:B------:R-:W-:Y:S01]  /*4640*/  FSEL R183, R236, -INF , !P5 ;  /* 0xff800000ecb77808 */ /* 0x000fe20006800000 */
[----:B------:R-:W-:Y:S01]  /*4650*/  FADD.FTZ R17, R17, -R144 ;  /* 0x8000009011117221 */ /* 0x000fe20000010000 */
[----:B------:R-:W-:Y:S01]  /*4660*/  ISETP.GT.AND P6, PT, R170, 0x61, P0 ;  /* 0x00000061aa00780c */ /* 0x000fe200007c4270 */
[--C-:B------:R-:W-:Y:S01]  /*4670*/  FFMA.FTZ R149, R149, c[0x0][0x29c], -R246.reuse ;  /* 0x0000a70095957a23 */ /* 0x100fe200000108f6 */
[----:B------:R-:W-:Y:S01]  /*4680*/  ISETP.GT.AND P5, PT, R168, RZ, P0 ;  /* 0x000000ffa800720c */ /* 0x000fe200007a4270 */
[--C-:B------:R-:W-:Y:S01]  /*4690*/  FFMA.FTZ R161, R161, c[0x0][0x29c], -R246.reuse ;  /* 0x0000a700a1a17a23 */ /* 0x100fe200000108f6 */
[----:B------:R-:W-:Y:S01]  /*46a0*/  ISETP.LT.OR P6, PT, R171, 0x62, P6 ;  /* 0x00000062ab00780c */ /* 0x000fe200037c1670 */
[--C-:B------:R-:W-:Y:S01]  /*46b0*/  FFMA.FTZ R165, R165, c[0x0][0x29c], -R246.reuse ;  /* 0x0000a700a5a57a23 */ /* 0x100fe200000108f6 */
[----:B------:R-:W-:Y:S01]  /*46c0*/  ISETP.LT.OR P5, PT, R169, 0x1, P5 ;  /* 0x00000001a900780c */ /* 0x000fe20002fa1670 */
[----:B------:R-:W1:Y:S01]  /*46d0*/  MUFU.EX2 R149, R149 ;  /* 0x0000009500957308 */ /* 0x000e620000000800 */
[----:B------:R-:W-:Y:S01]  /*46e0*/  FSEL R249, R237, -INF , !P6 ;  /* 0xff800000edf97808 */ /* 0x000fe20007000000 */
[----:B------:R-:W-:Y:S01]  /*46f0*/  FMUL.FTZ R17, R158, R17 ;  /* 0x000000119e117220 */ /* 0x000fe20000410000 */
[----:B------:R-:W-:Y:S01]  /*4700*/  FSEL R147, R218, -INF , !P5 ;  /* 0xff800000da937808 */ /* 0x000fe20006800000 */
[----:B------:R-:W-:Y:S01]  /*4710*/  FMUL.FTZ R21, R160, R21 ;  /* 0x00000015a0157220 */ /* 0x000fe20000410000 */
[C---:B------:R-:W-:Y:S01]  /*4720*/  ISETP.GT.AND P6, PT, R168.reuse, 0x1, P0 ;  /* 0x00000001a800780c */ /* 0x040fe200007c4270 */
[----:B------:R-:W-:Y:S01]  /*4730*/  FFMA.FTZ R163, R163, c[0x0][0x29c], -R246 ;  /* 0x0000a700a3a37a23 */ /* 0x000fe200000108f6 */
[----:B------:R-:W-:Y:S01]  /*4740*/  ISETP.GT.AND P5, PT, R168, 0x20, P0 ;  /* 0x00000020a800780c */ /* 0x000fe200007a4270 */
[----:B------:R-:W-:Y:S01]  /*4750*/  FFMA.FTZ R147, R147, c[0x0][0x29c], -R242 ;  /* 0x0000a70093937a23 */ /* 0x000fe200000108f2 */
[C---:B------:R-:W-:Y:S01]  /*4760*/  ISETP.LT.OR P6, PT, R169.reuse, 0x2, P6 ;  /* 0x00000002a900780c */ /* 0x040fe200037c1670 */
[----:B------:R-:W3:Y:S01]  /*4770*/  MUFU.EX2 R161, R161 ;  /* 0x000000a100a17308 */ /* 0x000ee20000000800 */
[----:B------:R-:W-:Y:S01]  /*4780*/  ISETP.LT.OR P5, PT, R169, 0x21, P5 ;  /* 0x00000021a900780c */ /* 0x000fe20002fa1670 */
[--C-:B------:R-:W-:Y:S01]  /*4790*/  FFMA.FTZ R167, R167, c[0x0][0x29c], -R246.reuse ;  /* 0x0000a700a7a77a23 */ /* 0x100fe200000108f6 */
[----:B------:R-:W-:Y:S01]  /*47a0*/  FSEL R171, R219, -INF , !P6 ;  /* 0xff800000dbab7808 */ /* 0x000fe20007000000 */
[--C-:B------:R-:W-:Y:S01]  /*47b0*/  FFMA.FTZ R183, R183, c[0x0][0x29c], -R246.reuse ;  /* 0x0000a700b7b77a23 */ /* 0x100fe200000108f6 */
[----:B------:R-:W-:Y:S01]  /*47c0*/  FSEL R251, R222, -INF , !P5 ;  /* 0xff800000defb7808 */ /* 0x000fe20006800000 */
[----:B------:R-:W-:Y:S01]  /*47d0*/  FFMA.FTZ R246, R249, c[0x0][0x29c], -R246 ;  /* 0x0000a700f9f67a23 */ /* 0x000fe200000108f6 */
[C---:B------:R-:W-:Y:S01]  /*47e0*/  ISETP.GT.AND P6, PT, R168.reuse, 0x21, P0 ;  /* 0x00000021a800780c */ /* 0x040fe200007c4270 */
[--C-:B------:R-:W-:Y:S01]  /*47f0*/  FFMA.FTZ R171, R171, c[0x0][0x29c], -R242.reuse ;  /* 0x0000a700abab7a23 */ /* 0x100fe200000108f2 */
[----:B------:R-:W-:Y:S01]  /*4800*/  ISETP.GT.AND P5, PT, R168, 0x40, P0 ;  /* 0x00000040a800780c */ /* 0x000fe200007a4270 */
[--C-:B------:R-:W-:Y:S01]  /*4810*/  FFMA.FTZ R251, R251, c[0x0][0x29c], -R242.reuse ;  /* 0x0000a700fbfb7a23 */ /* 0x100fe200000108f2 */
[C---:B------:R-:W-:Y:S01]  /*4820*/  ISETP.LT.OR P6, PT, R169.reuse, 0x22, P6 ;  /* 0x00000022a900780c */ /* 0x040fe200037c1670 */
[----:B------:R-:W4:Y:S01]  /*4830*/  MUFU.EX2 R154, R165 ;  /* 0x000000a5009a7308 */ /* 0x000f220000000800 */
[----:B------:R-:W-:Y:S01]  /*4840*/  ISETP.LT.OR P5, PT, R169, 0x41, P5 ;  /* 0x00000041a900780c */ /* 0x000fe20002fa1670 */
[----:B------:R-:W-:Y:S01]  /*4850*/  FFMA.FTZ R217, -R217, R217, 1 ;  /* 0x3f800000d9d97423 */ /* 0x000fe200000101d9 */
[----:B--2---:R-:W-:Y:S02]  /*4860*/  FSEL R164, R223, -INF , !P6 ;  /* 0xff800000dfa47808 */ /* 0x004fe40007000000 */
[C---:B------:R-:W-:Y:S01]  /*4870*/  FSEL R162, R234.reuse, -INF , !P5 ;  /* 0xff800000eaa27808 */ /* 0x040fe20006800000 */
[----:B------:R-:W-:Y:S01]  /*4880*/  FFMA.FTZ R234, -R234, R234, 1 ;  /* 0x3f800000eaea7423 */ /* 0x000fe200000101ea */
[----:B------:R-:W-:Y:S01]  /*4890*/  ISETP.GT.AND P6, PT, R168, 0x41, P0 ;  /* 0x00000041a800780c */ /* 0x000fe200007c4270 */
[--C-:B------:R-:W-:Y:S01]  /*48a0*/  FFMA.FTZ R164, R164, c[0x0][0x29c], -R242.reuse ;  /* 0x0000a700a4a47a23 */ /* 0x100fe200000108f2 */
[----:B------:R-:W-:Y:S01]  /*48b0*/  ISETP.GT.AND P5, PT, R168, 0x60, P0 ;  /* 0x00000060a800780c */ /* 0x000fe200007a4270 */
[--C-:B------:R-:W-:Y:S01]  /*48c0*/  FFMA.FTZ R162, R162, c[0x0][0x29c], -R242.reuse ;  /* 0x0000a700a2a27a23 */ /* 0x100fe200000108f2 */
[----:B------:R-:W-:Y:S01]  /*48d0*/  ISETP.GT.AND P0, PT, R168, 0x61, P0 ;  /* 0x00000061a800780c */ /* 0x000fe20000704270 */
[----:B------:R-:W-:Y:S01]  /*48e0*/  MUFU.EX2 R147, R147 ;  /* 0x0000009300937308 */ /* 0x000fe20000000800 */
[C---:B------:R-:W-:Y:S02]  /*48f0*/  ISETP.LT.OR P6, PT, R169.reuse, 0x42, P6 ;  /* 0x00000042a900780c */ /* 0x040fe400037c1670 */
[C---:B------:R-:W-:Y:S02]  /*4900*/  ISETP.LT.OR P5, PT, R169.reuse, 0x61, P5 ;  /* 0x00000061a900780c */ /* 0x040fe40002fa1670 */
[----:B------:R-:W-:Y:S02]  /*4910*/  ISETP.LT.OR P0, PT, R169, 0x62, P0 ;  /* 0x00000062a900780c */ /* 0x000fe40000701670 */
[C---:B------:R-:W-:Y:S01]  /*4920*/  FSEL R155, R235.reuse, -INF , !P6 ;  /* 0xff800000eb9b7808 */ /* 0x040fe20007000000 */
[----:B------:R-:W-:Y:S01]  /*4930*/  FFMA.FTZ R235, -R235, R235, 1 ;  /* 0x3f800000ebeb7423 */ /* 0x000fe200000101eb */
[----:B------:R-:W-:Y:S01]  /*4940*/  FSEL R153, R238, -INF , !P5 ;  /* 0xff800000ee997808 */ /* 0x000fe20006800000 */
[----:B------:R-:W-:Y:S01]  /*4950*/  MUFU.EX2 R251, R251 ;  /* 0x000000fb00fb7308 */ /* 0x000fe20000000800 */
[----:B------:R-:W-:Y:S01]  /*4960*/  FSEL R139, R239, -INF , !P0 ;  /* 0xff800000ef8b7808 */ /* 0x000fe20004000000 */
[--C-:B------:R-:W-:Y:S01]  /*4970*/  FFMA.FTZ R155, R155, c[0x0][0x29c], -R242.reuse ;  /* 0x0000a7009b9b7a23 */ /* 0x100fe200000108f2 */
[----:B------:R-:W-:Y:S01]  /*4980*/  F2FP.BF16.PACK_AB R151, R151, R152 ;  /* 0x000000989797723e */ /* 0x000fe200000010ff */
[--C-:B------:R-:W-:Y:S01]  /*4990*/  FFMA.FTZ R153, R153, c[0x0][0x29c], -R242.reuse ;  /* 0x0000a70099997a23 */ /* 0x100fe200000108f2 */
[----:B------:R-:W-:Y:S01]  /*49a0*/  F2FP.BF16.PACK_AB R152, R158, R157 ;  /* 0x0000009d9e98723e */ /* 0x000fe200000010ff */
[----:B------:R-:W-:Y:S01]  /*49b0*/  FFMA.FTZ R242, R139, c[0x0][0x29c], -R242 ;  /* 0x0000a7008bf27a23 */ /* 0x000fe200000108f2 */
[----:B------:R-:W-:Y:S01]  /*49c0*/  F2FP.BF16.PACK_AB R3, R3, R156 ;  /* 0x0000009c0303723e */ /* 0x000fe200000010ff */
[----:B------:R-:W-:Y:S01]  /*49d0*/  FFMA.FTZ R139, -R224, R224, 1 ;  /* 0x3f800000e08b7423 */ /* 0x000fe200000101e0 */
[----:B------:R-:W-:Y:S01]  /*49e0*/  F2FP.BF16.PACK_AB R159, R160, R159 ;  /* 0x0000009fa09f723e */ /* 0x000fe200000010ff */
[--C-:B------:R-:W-:Y:S01]  /*49f0*/  FADD.FTZ R157, R32, -R144.reuse ;  /* 0x80000090209d7221 */ /* 0x100fe20000010000 */
[----:B------:R-:W-:Y:S01]  /*4a00*/  MUFU.EX2 R164, R164 ;  /* 0x000000a400a47308 */ /* 0x000fe20000000800 */
[----:B------:R-:W-:Y:S01]  /*4a10*/  FMUL.FTZ R16, R16, R139 ;  /* 0x0000008b10107220 */ /* 0x000fe20000410000 */
[----:B------:R-:W-:Y:S01]  /*4a20*/  PLOP3.LUT P0, PT, PT, PT, UP0, 0x80, 0x0 ;  /* 0x000000000000781c */ /* 0x000fe20003f0f008 */
[----:B------:R-:W-:Y:S02]  /*4a30*/  FFMA.FTZ R139, -R228, R228, 1 ;  /* 0x3f800000e48b7423 */ /* 0x000fe400000101e4 */
[----:B------:R-:W-:Y:S02]  /*4a40*/  FADD.FTZ R144, R33, -R144 ;  /* 0x8000009021907221 */ /* 0x000fe40000010000 */
[--C-:B-----5:R-:W-:Y:S02]  /*4a50*/  FADD.FTZ R33, R6, -R138.reuse ;  /* 0x8000008a06217221 */ /* 0x120fe40000010000 */
[----:B------:R-:W-:Y:S01]  /*4a60*/  FMUL.FTZ R20, R20, R139 ;  /* 0x0000008b14147220 */ /* 0x000fe20000410000 */
[----:B------:R-:W-:Y:S01]  /*4a70*/  F2FP.BF16.PACK_AB R139, R143, R2 ;  /* 0x000000028f8b723e */ /* 0x000fe200000010ff */
[----:B------:R-:W-:Y:S01]  /*4a80*/  FMUL.FTZ R33, R2, R33 ;  /* 0x0000002102217220 */ /* 0x000fe20000410000 */
[----:B------:R-:W-:Y:S01]  /*4a90*/  MUFU.EX2 R247, R247 ;  /* 0x000000f700f77308 */ /* 0x000fe20000000800 */
[----:B------:R-:W2:Y:S01]  /*4aa0*/  LDS R2, [R240+0x18300] ;  /* 0x01830000f0027984 */ /* 0x000ea20000000800 */
[----:B------:R-:W-:Y:S02]  /*4ab0*/  FFMA.FTZ R156, -R225, R225, 1 ;  /* 0x3f800000e19c7423 */ /* 0x000fe400000101e1 */
[----:B------:R-:W-:Y:S01]  /*4ac0*/  FMUL.FTZ R157, R140, R157 ;  /* 0x0000009d8c9d7220 */ /* 0x000fe20000410000 */
[----:B------:R-:W5:Y:S01]  /*4ad0*/  LDS R240, [R240+0x18320] ;  /* 0x01832000f0f07984 */ /* 0x000f620000000800 */
[----:B------:R-:W-:Y:S01]  /*4ae0*/  FMUL.FTZ R17, R17, R156 ;  /* 0x0000009c11117220 */ /* 0x000fe20000410000 */
[----:B------:R-:W-:Y:S01]  /*4af0*/  F2FP.BF16.PACK_AB R140, R141, R140 ;  /* 0x0000008c8d8c723e */ /* 0x000fe200000010ff */
[----:B------:R-:W-:Y:S01]  /*4b00*/  FFMA.FTZ R156, -R229, R229, 1 ;  /* 0x3f800000e59c7423 */ /* 0x000fe200000101e5 */
[----:B------:R1:W-:Y:S01]  /*4b10*/  STS [R200+0x18480], R3 ;  /* 0x01848003c8007388 */ /* 0x0003e20000000800 */
[--C-:B------:R-:W-:Y:S01]  /*4b20*/  FADD.FTZ R158, R7, -R138.reuse ;  /* 0x8000008a079e7221 */ /* 0x100fe20000010000 */
[----:B------:R-:W-:Y:S01]  /*4b30*/  F2FP.BF16.PACK_AB R16, R17, R16 ;  /* 0x000000101110723e */ /* 0x000fe200000010ff */
[----:B------:R-:W-:Y:S01]  /*4b40*/  FMUL.FTZ R21, R21, R156 ;  /* 0x0000009c15157220 */ /* 0x000fe20000410000 */
[----:B------:R-:W-:Y:S01]  /*4b50*/  STS [R200+0x18880], R139 ;  /* 0x0188808bc8007388 */ /* 0x000fe20000000800 */
[--C-:B------:R-:W-:Y:S01]  /*4b60*/  FADD.FTZ R17, R18, -R138.reuse ;  /* 0x8000008a12117221 */ /* 0x100fe20000010000 */
[----:B------:R-:W-:Y:S01]  /*4b70*/  MUFU.EX2 R163, R163 ;  /* 0x000000a300a37308 */ /* 0x000fe20000000800 */
[--C-:B------:R-:W-:Y:S01]  /*4b80*/  FADD.FTZ R18, R19, -R138.reuse ;  /* 0x8000008a13127221 */ /* 0x100fe20000010000 */
[----:B------:R-:W-:Y:S01]  /*4b90*/  F2FP.BF16.PACK_AB R21, R21, R20 ;  /* 0x000000141515723e */ /* 0x000fe200000010ff */
[--C-:B------:R-:W-:Y:S01]  /*4ba0*/  FADD.FTZ R19, R22, -R138.reuse ;  /* 0x8000008a16137221 */ /* 0x100fe20000010000 */
[----:B------:R-:W-:Y:S01]  /*4bb0*/  STS [R201], R152 ;  /* 0x00000098c9007388 */ /* 0x000fe20000000800 */
[C---:B------:R-:W-:Y:S02]  /*4bc0*/  FMUL.FTZ R18, R145.reuse, R18 ;  /* 0x0000001291127220 */ /* 0x040fe40000410000 */
[----:B------:R-:W-:Y:S01]  /*4bd0*/  FMUL.FTZ R17, R142, R17 ;  /* 0x000000118e117220 */ /* 0x000fe20000410000 */
[----:B------:R-:W-:Y:S01]  /*4be0*/  F2FP.BF16.PACK_AB R142, R145, R142 ;  /* 0x0000008e918e723e */ /* 0x000fe200000010ff */
[--C-:B------:R-:W-:Y:S01]  /*4bf0*/  FADD.FTZ R20, R23, -R138.reuse ;  /* 0x8000008a17147221 */ /* 0x100fe20000010000 */
[----:B------:R-:W3:Y:S01]  /*4c00*/  MUFU.EX2 R22, R171 ;  /* 0x000000ab00167308 */ /* 0x000ee20000000800 */
[----:B------:R-:W-:Y:S01]  /*4c10*/  FMUL.FTZ R17, R17, R226 ;  /* 0x000000e211117220 */ /* 0x000fe20000410000 */
[C---:B------:R-:W-:Y:S01]  /*4c20*/  F2FP.BF16.PACK_AB R23, R185.reuse, R146 ;  /* 0x00000092b917723e */ /* 0x040fe200000010ff */
[----:B------:R-:W-:Y:S01]  /*4c30*/  FMUL.FTZ R18, R18, R227 ;  /* 0x000000e312127220 */ /* 0x000fe20000410000 */
[----:B------:R-:W-:Y:S01]  /*4c40*/  STS [R201+0x400], R142 ;  /* 0x0004008ec9007388 */ /* 0x000fe20000000800 */
[----:B------:R-:W-:Y:S02]  /*4c50*/  FMUL.FTZ R19, R146, R19 ;  /* 0x0000001392137220 */ /* 0x000fe40000410000 */
[----:B------:R-:W-:Y:S01]  /*4c60*/  FMUL.FTZ R20, R185, R20 ;  /* 0x00000014b9147220 */ /* 0x000fe20000410000 */
[----:B------:R-:W-:Y:S01]  /*4c70*/  F2FP.BF16.PACK_AB R18, R18, R17 ;  /* 0x000000111212723e */ /* 0x000fe200000010ff */
[----:B------:R-:W-:Y:S01]  /*4c80*/  FMUL.FTZ R19, R19, R230 ;  /* 0x000000e613137220 */ /* 0x000fe20000410000 */
[----:B------:R-:W-:Y:S01]  /*4c90*/  MUFU.EX2 R156, R167 ;  /* 0x000000a7009c7308 */ /* 0x000fe20000000800 */
[----:B------:R-:W-:Y:S02]  /*4ca0*/  FMUL.FTZ R20, R20, R231 ;  /* 0x000000e714147220 */ /* 0x000fe40000410000 */
[----:B------:R-:W-:Y:S02]  /*4cb0*/  FMUL.FTZ R144, R141, R144 ;  /* 0x000000908d907220 */ /* 0x000fe40000410000 */
[----:B------:R-:W-:Y:S02]  /*4cc0*/  FADD.FTZ R141, R34, -R138 ;  /* 0x8000008a228d7221 */ /* 0x000fe40000010000 */
[--C-:B--2---:R-:W-:Y:S02]  /*4cd0*/  FADD.FTZ R17, R8, -R2.reuse ;  /* 0x8000000208117221 */ /* 0x104fe40000010000 */
[--C-:B------:R-:W-:Y:S01]  /*4ce0*/  FADD.FTZ R8, R9, -R2.reuse ;  /* 0x8000000209087221 */ /* 0x100fe20000010000 */
[----:B-1----:R-:W-:Y:S01]  /*4cf0*/  F2FP.BF16.PACK_AB R9, R149, R150 ;  /* 0x000000969509723e */ /* 0x002fe200000010ff */
[--C-:B------:R-:W-:Y:S01]  /*4d00*/  FADD.FTZ R12, R12, -R2.reuse ;  /* 0x800000020c0c7221 */ /* 0x100fe20000010000 */
[----:B------:R-:W-:Y:S01]  /*4d10*/  MUFU.EX2 R162, R162 ;  /* 0x000000a200a27308 */ /* 0x000fe20000000800 */
[----:B------:R-:W-:Y:S02]  /*4d20*/  FADD.FTZ R13, R13, -R2 ;  /* 0x800000020d0d7221 */ /* 0x000fe40000010000 */
[----:B------:R1:W-:Y:S01]  /*4d30*/  STS [R200+0x19480], R9 ;  /* 0x01948009c8007388 */ /* 0x0003e20000000800 */
[----:B------:R-:W-:Y:S01]  /*4d40*/  FADD.FTZ R138, R35, -R138 ;  /* 0x8000008a238a7221 */ /* 0x000fe20000010000 */
[----:B------:R-:W-:Y:S01]  /*4d50*/  F2FP.BF16.PACK_AB R35, R20, R19 ;  /* 0x000000131423723e */ /* 0x000fe200000010ff */
[----:B---3--:R-:W-:Y:S01]  /*4d60*/  FMUL.FTZ R12, R161, R12 ;  /* 0x0000000ca10c7220 */ /* 0x008fe20000410000 */
[C---:B----4-:R-:W-:Y:S01]  /*4d70*/  F2FP.BF16.PACK_AB R20, R154.reuse, R161 ;  /* 0x000000a19a14723e */ /* 0x050fe200000010ff */
[----:B------:R-:W-:Y:S02]  /*4d80*/  FMUL.FTZ R13, R154, R13 ;  /* 0x0000000d9a0d7220 */ /* 0x000fe40000410000 */
[----:B------:R-:W-:Y:S01]  /*4d90*/  FFMA.FTZ R19, -R220, R220, 1 ;  /* 0x3f800000dc137423 */ /* 0x000fe200000101dc */
[----:B------:R-:W2:Y:S01]  /*4da0*/  MUFU.EX2 R155, R155 ;  /* 0x0000009b009b7308 */ /* 0x000ea20000000800 */
[----:B------:R-:W-:Y:S02]  /*4db0*/  FFMA.FTZ R34, -R221, R221, 1 ;  /* 0x3f800000dd227423 */ /* 0x000fe400000101dd */
[----:B------:R-:W-:Y:S02]  /*4dc0*/  FMUL.FTZ R17, R150, R17 ;  /* 0x0000001196117220 */ /* 0x000fe40000410000 */
[----:B------:R-:W-:Y:S02]  /*4dd0*/  FMUL.FTZ R8, R149, R8 ;  /* 0x0000000895087220 */ /* 0x000fe40000410000 */
[----:B------:R-:W-:Y:S02]  /*4de0*/  FMUL.FTZ R12, R12, R19 ;  /* 0x000000130c0c7220 */ /* 0x000fe40000410000 */
[----:B------:R-:W-:Y:S01]  /*4df0*/  FMUL.FTZ R13, R13, R34 ;  /* 0x000000220d0d7220 */ /* 0x000fe20000410000 */
[----:B------:R-:W-:Y:S01]  /*4e00*/  MUFU.EX2 R153, R153 ;  /* 0x0000009900997308 */ /* 0x000fe20000000800 */
[----:B------:R-:W-:Y:S02]  /*4e10*/  FMUL.FTZ R17, R17, R214 ;  /* 0x000000d611117220 */ /* 0x000fe40000410000 */
[----:B------:R-:W-:Y:S01]  /*4e20*/  FMUL.FTZ R8, R8, R217 ;  /* 0x000000d908087220 */ /* 0x000fe20000410000 */
[----:B------:R-:W-:Y:S01]  /*4e30*/  F2FP.BF16.PACK_AB R12, R13, R12 ;  /* 0x0000000c0d0c723e */ /* 0x000fe200000010ff */
[----:B------:R-:W-:Y:S01]  /*4e40*/  FMUL.FTZ R141, R148, R141 ;  /* 0x0000008d948d7220 */ /* 0x000fe20000410000 */
[----:B------:R-:W-:Y:S01]  /*4e50*/  F2FP.BF16.PACK_AB R13, R22, R147 ;  /* 0x00000093160d723e */ /* 0x000fe200000010ff */
[----:B------:R-:W-:Y:S01]  /*4e60*/  FADD.FTZ R24, R24, -R2 ;  /* 0x8000000218187221 */ /* 0x000fe20000010000 */
[----:B------:R-:W-:Y:S01]  /*4e70*/  F2FP.BF16.PACK_AB R17, R8, R17 ;  /* 0x000000110811723e */ /* 0x000fe200000010ff */
[----:B-----5:R-:W-:Y:S01]  /*4e80*/  FADD.FTZ R10, R10, -R240 ;  /* 0x800000f00a0a7221 */ /* 0x020fe20000010000 */
[----:B------:R-:W-:Y:S01]  /*4e90*/  MUFU.EX2 R183, R183 ;  /* 0x000000b700b77308 */ /* 0x000fe20000000800 */
[----:B------:R-:W-:Y:S01]  /*4ea0*/  F2FP.BF16.PACK_AB R8, R164, R251 ;  /* 0x000000fba408723e */ /* 0x000fe200000010ff */
[----:B------:R-:W-:Y:S01]  /*4eb0*/  STS [R200+0x19880], R13 ;  /* 0x0198800dc8007388 */ /* 0x000fe20000000800 */
[----:B------:R-:W-:Y:S01]  /*4ec0*/  F2FP.BF16.PACK_AB R148, R247, R148 ;  /* 0x00000094f794723e */ /* 0x000fe200000010ff */
[----:B------:R-:W-:Y:S01]  /*4ed0*/  FMUL.FTZ R24, R163, R24 ;  /* 0x00000018a3187220 */ /* 0x000fe20000410000 */
[----:B--2---:R-:W-:Y:S01]  /*4ee0*/  F2FP.BF16.PACK_AB R3, R155, R162 ;  /* 0x000000a29b03723e */ /* 0x004fe200000010ff */
[----:B------:R-:W-:Y:S01]  /*4ef0*/  STS [R201+0x1000], R20 ;  /* 0x00100014c9007388 */ /* 0x000fe20000000800 */
[----:B------:R-:W-:Y:S01]  /*4f00*/  FMUL.FTZ R10, R147, R10 ;  /* 0x0000000a930a7220 */ /* 0x000fe20000410000 */
[----:B------:R-:W-:Y:S01]  /*4f10*/  F2FP.BF16.PACK_AB R163, R156, R163 ;  /* 0x000000a39ca3723e */ /* 0x000fe200000010ff */
[----:B-1----:R-:W-:Y:S01]  /*4f20*/  FFMA.FTZ R9, -R218, R218, 1 ;  /* 0x3f800000da097423 */ /* 0x002fe200000101da */
[----:B------:R-:W1:Y:S01]  /*4f30*/  MUFU.EX2 R246, R246 ;  /* 0x000000f600f67308 */ /* 0x000e620000000800 */
[----:B------:R2:W-:Y:S01]  /*4f40*/  STS [R201+0x1400], R8 ;  /* 0x00140008c9007388 */ /* 0x0005e20000000800 */
[--C-:B------:R-:W-:Y:S02]  /*4f50*/  FADD.FTZ R25, R25, -R2.reuse ;  /* 0x8000000219197221 */ /* 0x100fe40000010000 */
[--C-:B------:R-:W-:Y:S01]  /*4f60*/  FADD.FTZ R28, R28, -R2.reuse ;  /* 0x800000021c1c7221 */ /* 0x100fe20000010000 */
[----:B------:R-:W-:Y:S01]  /*4f70*/  STS [R200+0x1a480], R159 ;  /* 0x01a4809fc8007388 */ /* 0x000fe20000000800 */
[----:B------:R-:W-:Y:S02]  /*4f80*/  FADD.FTZ R29, R29, -R2 ;  /* 0x800000021d1d7221 */ /* 0x000fe40000010000 */
[----:B------:R-:W-:Y:S01]  /*4f90*/  FMUL.FTZ R9, R10, R9 ;  /* 0x000000090a097220 */ /* 0x000fe20000410000 */
[----:B------:R-:W-:Y:S01]  /*4fa0*/  STS [R200+0x1a880], R23 ;  /* 0x01a88017c8007388 */ /* 0x000fe20000000800 */
[----:B------:R-:W3:Y:S01]  /*4fb0*/  MUFU.EX2 R242, R242 ;  /* 0x000000f200f27308 */ /* 0x000ee20000000800 */
[----:B------:R-:W-:Y:S02]  /*4fc0*/  FMUL.FTZ R158, R143, R158 ;  /* 0x0000009e8f9e7220 */ /* 0x000fe40000410000 */
[----:B------:R-:W-:Y:S01]  /*4fd0*/  STS [R201+0x2000], R140 ;  /* 0x0020008cc9007388 */ /* 0x000fe20000000800 */
[----:B------:R-:W-:Y:S02]  /*4fe0*/  FMUL.FTZ R33, R33, R212 ;  /* 0x000000d421217220 */ /* 0x000fe40000410000 */
[----:B------:R-:W-:Y:S01]  /*4ff0*/  FMUL.FTZ R158, R158, R213 ;  /* 0x000000d59e9e7220 */ /* 0x000fe20000410000 */
[----:B------:R-:W-:Y:S01]  /*5000*/  STS [R201+0x2400], R148 ;  /* 0x00240094c9007388 */ /* 0x000fe20000000800 */
[--C-:B------:R-:W-:Y:S02]  /*5010*/  FADD.FTZ R11, R11, -R240.reuse ;  /* 0x800000f00b0b7221 */ /* 0x100fe40000010000 */
[--C-:B------:R-:W-:Y:S01]  /*5020*/  FADD.FTZ R14, R14, -R240.reuse ;  /* 0x800000f00e0e7221 */ /* 0x100fe20000010000 */
[----:B------:R-:W-:Y:S01]  /*5030*/  STS [R200+0x1b480], R163 ;  /* 0x01b480a3c8007388 */ /* 0x000fe20000000800 */
[--C-:B------:R-:W-:Y:S01]  /*5040*/  FADD.FTZ R15, R15, -R240.reuse ;  /* 0x800000f00f0f7221 */ /* 0x100fe20000010000 */
[----:B------:R-:W-:Y:S01]  /*5050*/  F2FP.BF16.PACK_AB R33, R158, R33 ;  /* 0x000000219e21723e */ /* 0x000fe200000010ff */
[----:B------:R-:W-:Y:S01]  /*5060*/  FMUL.FTZ R11, R22, R11 ;  /* 0x0000000b160b7220 */ /* 0x000fe20000410000 */
[----:B-1----:R-:W-:Y:S01]  /*5070*/  F2FP.BF16.PACK_AB R2, R246, R183 ;  /* 0x000000b7f602723e */ /* 0x002fe200000010ff */
[----:B------:R1:W-:Y:S01]  /*5080*/  STS [R200+0x1b880], R3 ;  /* 0x01b88003c8007388 */ /* 0x0003e20000000800 */
[----:B--2---:R-:W-:Y:S02]  /*5090*/  FFMA.FTZ R8, -R219, R219, 1 ;  /* 0x3f800000db087423 */ /* 0x004fe400000101db */
[----:B------:R-:W-:Y:S01]  /*50a0*/  FMUL.FTZ R14, R251, R14 ;  /* 0x0000000efb0e7220 */ /* 0x000fe20000410000 */
[----:B------:R2:W-:Y:S01]  /*50b0*/  STS [R201+0x3000], R2 ;  /* 0x00300002c9007388 */ /* 0x0005e20000000800 */
[----:B------:R-:W-:Y:S02]  /*50c0*/  FMUL.FTZ R15, R164, R15 ;  /* 0x0000000fa40f7220 */ /* 0x000fe40000410000 */
[----:B------:R-:W-:Y:S01]  /*50d0*/  FFMA.FTZ R20, -R223, R223, 1 ;  /* 0x3f800000df147423 */ /* 0x000fe200000101df */
[----:B---3--:R-:W-:Y:S01]  /*50e0*/  F2FP.BF16.PACK_AB R10, R242, R153 ;  /* 0x00000099f20a723e */ /* 0x008fe200000010ff */
[----:B------:R-:W-:Y:S02]  /*50f0*/  FMUL.FTZ R8, R11, R8 ;  /* 0x000000080b087220 */ /* 0x000fe40000410000 */
[----:B------:R-:W-:Y:S02]  /*5100*/  FMUL.FTZ R20, R15, R20 ;  /* 0x000000140f147220 */ /* 0x000fe40000410000 */
[----:B------:R-:W-:Y:S01]  /*5110*/  STS [R201+0x3400], R10 ;  /* 0x0034000ac9007388 */ /* 0x000fe20000000800 */
[----:B------:R-:W-:Y:S01]  /*5120*/  F2FP.BF16.PACK_AB R9, R8, R9 ;  /* 0x000000090809723e */ /* 0x000fe200000010ff */
[--C-:B------:R-:W-:Y:S02]  /*5130*/  FADD.FTZ R8, R27, -R240.reuse ;  /* 0x800000f01b087221 */ /* 0x100fe40000010000 */
[----:B------:R-:W-:Y:S01]  /*5140*/  BAR.SYNC.DEFER_BLOCKING 0x0 ;  /* 0x0000000000007b1d */ /* 0x000fe20000010000 */
[----:B------:R-:W-:Y:S02]  /*5150*/  FMUL.FTZ R138, R247, R138 ;  /* 0x0000008af78a7220 */ /* 0x000fe40000410000 */
[----:B------:R-:W-:Y:S02]  /*5160*/  FFMA.FTZ R32, -R241, R241, 1 ;  /* 0x3f800000f1207423 */ /* 0x000fe400000101f1 */
[----:B------:R-:W-:Y:S02]  /*5170*/  FMUL.FTZ R8, R155, R8 ;  /* 0x000000089b087220 */ /* 0x000fe40000410000 */
[----:B------:R-:W-:Y:S02]  /*5180*/  FMUL.FTZ R141, R141, R244 ;  /* 0x000000f48d8d7220 */ /* 0x000fe40000410000 */
[----:B-1----:R-:W-:Y:S02]  /*5190*/  FFMA.FTZ R3, -R222, R222, 1 ;  /* 0x3f800000de037423 */ /* 0x002fe400000101de */
[----:B------:R-:W-:Y:S02]  /*51a0*/  FMUL.FTZ R138, R138, R245 ;  /* 0x000000f58a8a7220 */ /* 0x000fe40000410000 */
[----:B------:R-:W-:Y:S02]  /*51b0*/  FMUL.FTZ R3, R14, R3 ;  /* 0x000000030e037220 */ /* 0x000fe40000410000 */
[----:B------:R-:W-:Y:S01]  /*51c0*/  FMUL.FTZ R25, R156, R25 ;  /* 0x000000199c197220 */ /* 0x000fe20000410000 */
[----:B------:R-:W-:Y:S01]  /*51d0*/  F2FP.BF16.PACK_AB R138, R138, R141 ;  /* 0x0000008d8a8a723e */ /* 0x000fe200000010ff */
[----:B------:R-:W-:Y:S01]  /*51e0*/  FMUL.FTZ R32, R157, R32 ;  /* 0x000000209d207220 */ /* 0x000fe20000410000 */
[----:B------:R-:W-:Y:S01]  /*51f0*/  F2FP.BF16.PACK_AB R20, R20, R3 ;  /* 0x000000031414723e */ /* 0x000fe200000010ff */
[--C-:B------:R-:W-:Y:S02]  /*5200*/  FADD.FTZ R3, R26, -R240.reuse ;  /* 0x800000f01a037221 */ /* 0x100fe40000010000 */
[----:B------:R-:W-:Y:S02]  /*5210*/  FMUL.FTZ R243, R144, R243 ;  /* 0x000000f390f37220 */ /* 0x000fe40000410000 */
[----:B------:R-:W-:Y:S01]  /*5220*/  FMUL.FTZ R3, R162, R3 ;  /* 0x00000003a2037220 */ /* 0x000fe20000410000 */
[----:B------:R-:W-:Y:S01]  /*5230*/  STS [R200+0x1c480], R151 ;  /* 0x01c48097c8007388 */ /* 0x000fe20000000800 */
[----:B------:R-:W-:Y:S01]  /*5240*/  FFMA.FTZ R19, -R232, R232, 1 ;  /* 0x3f800000e8137423 */ /* 0x000fe200000101e8 */
[----:B------:R-:W-:Y:S01]  /*5250*/  F2FP.BF16.PACK_AB R32, R243, R32 ;  /* 0x00000020f320723e */ /* 0x000fe200000010ff */
[----:B------:R-:W-:Y:S01]  /*5260*/  FFMA.FTZ R34, -R233, R233, 1 ;  /* 0x3f800000e9227423 */ /* 0x000fe200000101e9 */
[----:B------:R-:W-:Y:S01]  /*5270*/  STS [R200+0x1c880], R33 ;  /* 0x01c88021c8007388 */ /* 0x000fe20000000800 */
[--C-:B------:R-:W-:Y:S02]  /*5280*/  FADD.FTZ R30, R30, -R240.reuse ;  /* 0x800000f01e1e7221 */ /* 0x100fe40000010000 */
        /* <DEDUP_REMOVED lines=12> */
[----:B------:R-:W-:Y:S01]  /*5350*/  FMUL.FTZ R28, R183, R28 ;  /* 0x0000001cb71c7220 */ /* 0x000fe20000410000 */
[----:B------:R-:W-:Y:S01]  /*5360*/  MOV R3, UR4 ;  /* 0x0000000400037c02 */ /* 0x000fe20008000f00 */
[----:B------:R-:W-:Y:S01]  /*5370*/  FMUL.FTZ R29, R246, R29 ;  /* 0x0000001df61d7220 */ /* 0x000fe20000410000 */
[----:B------:R-:W-:Y:S01]  /*5380*/  STS [R201+0x5000], R12 ;  /* 0x0050000cc9007388 */ /* 0x000fe20000000800 */
[----:B------:R-:W-:Y:S02]  /*5390*/  FFMA.FTZ R141, -R236, R236, 1 ;  /* 0x3f800000ec8d7423 */ /* 0x000fe400000101ec */
[----:B------:R-:W-:Y:S01]  /*53a0*/  FFMA.FTZ R144, -R237, R237, 1 ;  /* 0x3f800000ed907423 */ /* 0x000fe200000101ed */
[----:B------:R-:W-:Y:S01]  /*53b0*/  STS [R201+0x5400], R20 ;  /* 0x00540014c9007388 */ /* 0x000fe20000000800 */
[----:B------:R-:W-:Y:S02]  /*53c0*/  FFMA.FTZ R11, -R238, R238, 1 ;  /* 0x3f800000ee0b7423 */ /* 0x000fe400000101ee */
[----:B--2---:R-:W-:Y:S01]  /*53d0*/  FFMA.FTZ R2, -R239, R239, 1 ;  /* 0x3f800000ef027423 */ /* 0x004fe200000101ef */
[----:B------:R-:W-:Y:S01]  /*53e0*/  STS [R200+0x1e480], R21 ;  /* 0x01e48015c8007388 */ /* 0x000fe20000000800 */
[----:B------:R-:W-:Y:S01]  /*53f0*/  FMUL.FTZ R28, R28, R141 ;  /* 0x0000008d1c1c7220 */ /* 0x000fe20000410000 */
[----:B------:R-:W-:Y:S01]  /*5400*/  F2FP.BF16.PACK_AB R141, R34, R19 ;  /* 0x00000013228d723e */ /* 0x000fe200000010ff */
[----:B------:R-:W-:Y:S01]  /*5410*/  FMUL.FTZ R29, R29, R144 ;  /* 0x000000901d1d7220 */ /* 0x000fe20000410000 */
[----:B------:R-:W-:Y:S01]  /*5420*/  STS [R200+0x1e880], R35 ;  /* 0x01e88023c8007388 */ /* 0x000fe20000000800 */
[----:B------:R-:W-:Y:S02]  /*5430*/  FMUL.FTZ R11, R30, R11 ;  /* 0x0000000b1e0b7220 */ /* 0x000fe40000410000 */
[----:B------:R-:W-:Y:S01]  /*5440*/  FMUL.FTZ R2, R31, R2 ;  /* 0x000000021f027220 */ /* 0x000fe20000410000 */
[----:B------:R-:W-:Y:S01]  /*5450*/  STS [R201+0x6000], R32 ;  /* 0x00600020c9007388 */ /* 0x000fe20000000800 */
[----:B------:R-:W-:Y:S01]  /*5460*/  IMAD R3, R3, 0x1800, R182 ;  /* 0x0000180003037824 */ /* 0x000fe200078e02b6 */
[----:B------:R-:W-:Y:S02]  /*5470*/  F2FP.BF16.PACK_AB R144, R29, R28 ;  /* 0x0000001c1d90723e */ /* 0x000fe400000010ff */
[----:B------:R-:W-:Y:S01]  /*5480*/  STS [R201+0x6400], R138 ;  /* 0x0064008ac9007388 */ /* 0x000fe20000000800 */
[----:B------:R-:W-:Y:S02]  /*5490*/  F2FP.BF16.PACK_AB R2, R2, R11 ;  /* 0x0000000b0202723e */ /* 0x000fe400000010ff */
[----:B------:R-:W-:Y:S01]  /*54a0*/  SHF.L.U32 R160, R3, 0x1, RZ ;  /* 0x0000000103a07819 */ /* 0x000fe200000006ff */
        /* <DEDUP_REMOVED lines=108> */
[----:B------:R-:W-:Y:S02]  /*5b70*/  IADD3.X R7, R4, UR6, R7, P5, P0 ;  /* 0x0000000604077c10 */ /* 0x000fe4000afe0407 */
[----:B------:R-:W-:Y:S02]  /*5b80*/  LEA R10, P0, R8, c[0x0][0x280], 0x2 ;  /* 0x0000a000080a7a11 */ /* 0x000fe400078010ff */
[----:B------:R-:W-:Y:S02]  /*5b90*/  LEA R12, P5, R6, c[0x0][0x1f0], 0x1 ;  /* 0x00007c00060c7a11 */ /* 0x000fe400078a08ff */
[----:B------:R-:W-:Y:S01]  /*5ba0*/  LEA.HI.X R11, R8, c[0x0][0x284], R7, 0x2, P0 ;  /* 0x0000a100080b7a11 */ /* 0x000fe200000f1407 */
[----:B------:R-:W-:Y:S01]  /*5bb0*/  IMAD.U32 R7, RZ, RZ, UR22 ;  /* 0x00000016ff077e24 */ /* 0x000fe2000f8e00ff */
[----:B------:R-:W-:Y:S01]  /*5bc0*/  LEA.HI.X R13, R6, c[0x0][0x1f4], R5, 0x1, P5 ;  /* 0x00007d00060d7a11 */ /* 0x000fe200028f0c05 */
[----:B------:R-:W-:Y:S01]  /*5bd0*/  IMAD.U32 R5, RZ, RZ, UR22 ;  /* 0x00000016ff057e24 */ /* 0x000fe2000f8e00ff */
[C---:B------:R-:W-:Y:S01]  /*5be0*/  ISETP.GE.OR P5, PT, R192.reuse, UR24, !P3 ;  /* 0x00000018c0007c0c */ /* 0x040fe2000dfa6670 */
[----:B------:R-:W-:Y:S01]  /*5bf0*/  IMAD R4, R7, 0x3000, R198 ;  /* 0x0000300007047824 */ /* 0x000fe200078e02c6 */
[----:B------:R-:W-:Y:S02]  /*5c00*/  ISETP.GE.OR P0, PT, R192, UR24, !P2 ;  /* 0x00000018c0007c0c */ /* 0x000fe4000d706670 */
[----:B------:R-:W-:Y:S02]  /*5c10*/  @!P1 LEA R5, R5, R202, 0x6 ;  /* 0x000000ca05059211 */ /* 0x000fe400078e30ff */
[----:B------:R-:W-:Y:S01]  /*5c20*/  @!PT LDS RZ, [RZ] ;  /* 0x00000000fffff984 */ /* 0x000fe20000000800 */
[----:B------:R-:W-:Y:S01]  /*5c30*/  @!PT LDS RZ, [RZ] ;  /* 0x00000000fffff984 */ /* 0x000fe20000000800 */
[----:B------:R-:W-:Y:S01]  /*5c40*/  @!PT LDS RZ, [RZ] ;  /* 0x00000000fffff984 */ /* 0x000fe20000000800 */
[----:B------:R1:W-:Y:S03]  /*5c50*/  LDGSTS.E.BYPASS.LTC128B.128 [R4], [R12.64], !P6 ;  /* 0x000000000c047fae */ /* 0x0003e6000f101d50 */
[----:B------:R-:W-:Y:S04]  /*5c60*/  @!P1 IMAD.SHL.U32 R9, R5, 0x4, RZ ;  /* 0x0000000405099824 */ /* 0x000fe800078e00ff */
[----:B------:R1:W-:Y:S06]  /*5c70*/  LDGSTS.E.BYPASS.LTC128B.128 [R4+0x1000], [R12.64+0x40], !P5 ;  /* 0x010000400c047fae */ /* 0x0003ec000e901d50 */
[----:B------:R1:W-:Y:S06]  /*5c80*/  LDGSTS.E.BYPASS.LTC128B.128 [R4+0x2000], [R12.64+0x80], !P0 ;  /* 0x020000800c047fae */ /* 0x0003ec000c101d50 */
[----:B------:R1:W-:Y:S02]  /*5c90*/  @!P1 LDGSTS.E.BYPASS.LTC128B.128 [R9+0x18280], [R10.64] ;  /* 0x182800000a099fae */ /* 0x0003e4000b901d50 */
.L_x_915:
        /* <DEDUP_REMOVED lines=83> */
[----:B------:R-:W-:Y:S01]  /*61d0*/  IADD3 R33, P0, R206, UR14, RZ ;  /* 0x0000000ece217c10 */ /* 0x000fe2000ff1e0ff */
[----:B------:R-:W-:Y:S01]  /*61e0*/  HMMA.16816.F32.BF16 R24, R152, R28, R24 ;  /* 0x0000001c9818723c */ /* 0x000fe20000041818 */
[----:B------:R-:W-:Y:S01]  /*61f0*/  IMAD.U32 R32, RZ, RZ, UR14 ;  /* 0x0000000eff207e24 */ /* 0x000fe2000f8e00ff */
[----:B------:R-:W-:Y:S04]  /*6200*/  UIADD3 UR14, UR22, 0x1, URZ ;  /* 0x00000001160e7890 */ /* 0x000fe8000fffe03f */
[----:B------:R-:W-:Y:S01]  /*6210*/  LEA.HI.X.SX32 R32, R32, R209, 0x1, P0 ;  /* 0x000000d120207211 */ /* 0x000fe200000f0eff */
[----:B------:R-:W-:Y:S01]  /*6220*/  USEL UR22, UR14, URZ, !UP1 ;  /* 0x0000003f0e167287 */ /* 0x000fe2000c800000 */
[-C--:B----4-:R-:W-:Y:S05]  /*6230*/  HMMA.16816.F32.BF16 R4, R132, R30.reuse, R4 ;  /* 0x0000001e8404723c */ /* 0x090fea0000041804 */
[C---:B------:R-:W-:Y:S03]  /*6240*/  LEA R140, P0, R33.reuse, c[0x0][0x220], 0x2 ;  /* 0x00008800218c7a11 */ /* 0x040fe600078010ff */
        /* <DEDUP_REMOVED lines=148> */
.L_x_895:
[----:B------:R-:W-:Y:S05]  /*6b90*/  @P1 EXIT ;  /* 0x000000000000194d */ /* 0x000fea0003800000 */
[----:B------:R-:W1:Y:S01]  /*6ba0*/  S2R R0, SR_CTAID.Y ;  /* 0x0000000000007919 */ /* 0x000e620000002600 */
[----:B------:R-:W-:Y:S01]  /*6bb0*/  MOV R2, 0x1 ;  /* 0x0000000100027802 */ /* 0x000fe20000000f00 */
[----:B------:R-:W-:Y:S02]  /*6bc0*/  UIMAD UR5, UR8, 0x3000, URZ ;  /* 0x00003000080578a4 */ /* 0x000fe4000f8e023f */
[----:B------:R-:W2:Y:S04]  /*6bd0*/  S2R R3, SR_TID.X ;  /* 0x0000000000037919 */ /* 0x000ea80000002100 */
[----:B------:R-:W-:Y:S01]  /*6be0*/  BAR.SYNC.DEFER_BLOCKING 0x1, 0x100 ;  /* 0x0044000000007b1d */ /* 0x000fe20000010000 */
[----:B------:R-:W-:Y:S01]  /*6bf0*/  ISETP.NE.AND P1, PT, R2, c[0x0][0x338], PT ;  /* 0x0000ce0002007a0c */ /* 0x000fe20003f25270 */
[----:B------:R-:W-:-:S04]  /*6c00*/  USHF.R.S32.HI UR4, URZ, 0x1f, UR5 ;  /* 0x0000001f3f047899 */ /* 0x000fc80008011405 */
[----:B------:R-:W3:Y:S08]  /*6c10*/  S2R R2, SR_CTAID.Z ;  /* 0x0000000000027919 */ /* 0x000ef00000002700 */
[----:B-1----:R-:W-:Y:S01]  /*6c20*/  @P1 IMAD.HI.U32 R4, R0, c[0x0][0x33c], RZ ;  /* 0x0000cf0000041a27 */ /* 0x002fe200078e00ff */
[----:B--2---:R-:W-:-:S04]  /*6c30*/  IADD3 R6, P0, R3, UR5, RZ ;  /* 0x0000000503067c10 */ /* 0x004fc8000ff1e0ff */
[----:B------:R-:W-:Y:S02]  /*6c40*/  @P1 SHF.R.U32.HI R0, RZ, c[0x0][0x340], R4 ;  /* 0x0000d000ff001a19 */ /* 0x000fe40000011604 */
[----:B------:R-:W-:Y:S02]  /*6c50*/  LEA.HI.X.SX32 R7, R3, UR4, 0x1, P0 ;  /* 0x0000000403077c11 */ /* 0x000fe400080f0eff */
[----:B------:R-:W-:-:S03]  /*6c60*/  SHF.R.S32.HI R3, RZ, 0x1f, R0 ;  /* 0x0000001fff037819 */ /* 0x000fc60000011400 */
[----:B------:R-:W-:-:S04]  /*6c70*/  IMAD.WIDE.U32 R8, R0, c[0x0][0x328], R6 ;  /* 0x0000ca0000087a25 */ /* 0x000fc800078e0006 */
[C---:B------:R-:W-:Y:S02]  /*6c80*/  IMAD R5, R3.reuse, c[0x0][0x328], RZ ;  /* 0x0000ca0003057a24 */ /* 0x040fe400078e02ff */
[----:B------:R-:W-:Y:S02]  /*6c90*/  IMAD R3, R3, c[0x0][0x300], RZ ;  /* 0x0000c00003037a24 */ /* 0x000fe400078e02ff */
        /* <DEDUP_REMOVED lines=115> */
.L_x_917:
        /* <DEDUP_REMOVED lines=11> */
.L_x_1423:


//--------------------- .text._ZN7cutlass13device_kernelIN5flash19enable_sm80_to_sm89INS1_16FlashAttnBwdSm80INS1_25CollectiveMainloopBwdSm80ILi2ELi2EN4cute5tupleIJNS5_1CILi64EEENS7_ILi128EEENS7_ILi96EEEEEENS_10bfloat16_tEfNS_4arch4Sm80ELb0ELb1ELb1ELb0ELb1ELb0ELb0ELb0ELi2ELi2ELi4ELi2ELb0EEENS1_24CollectiveEpilogueBwdGQAISB_fSE_Li256ELb0ELb1EEENS1_19SingleTileSchedulerILb0ELb0ELb0ELi128EEEEEEEEEvNT_6ParamsE --------------------------
	.section	.text._ZN7cutlass13device_kernelIN5flash19enable_sm80_to_sm89INS1_16FlashAttnBwdSm80INS1_25CollectiveMainloopBwdSm80ILi2ELi2EN4cute5tupleIJNS5_1CILi64EEENS7_ILi128EEENS7_ILi96EEEEEENS_10bfloat16_tEfNS_4arch4Sm80ELb0ELb1ELb1ELb0ELb1ELb0ELb0ELb0ELi2ELi2ELi4ELi2ELb0EEENS1_24CollectiveEpilogueBwdGQAISB_fSE_Li256ELb0ELb1EEENS1_19SingleTileSchedulerILb0ELb0ELb0ELi128EEEEEEEEEvNT_6ParamsE,"ax",@progbits
	.sectioninfo	@"SHI_REGISTERS=255"
	.align	128
.text._ZN7cutlass13device_kernelIN5flash19enable_sm80_to_sm89INS1_16FlashAttnBwdSm80INS1_25CollectiveMainloopBwdSm80ILi2ELi2EN4cute5tupleIJNS5_1CILi64EEENS7_ILi128EEENS7_ILi96EEEEEENS_10bfloat16_tEfNS_4arch4Sm80ELb0ELb1ELb1ELb0ELb1ELb0ELb0ELb0ELi2ELi2ELi4ELi2ELb0EEENS1_24CollectiveEpilogueBwdGQAISB_fSE_Li256ELb0ELb1EEENS1_19SingleTileSchedulerILb0ELb0ELb0ELi128EEEEEEEEEvNT_6ParamsE:
        .type           _ZN7cutlass13device_kernelIN5flash19enable_sm80_to_sm89INS1_16FlashAttnBwdSm80INS1_25CollectiveMainloopBwdSm80ILi2ELi2EN4cute5tupleIJNS5_1CILi64EEENS7_ILi128EEENS7_ILi96EEEEEENS_10bfloat16_tEfNS_4arch4Sm80ELb0ELb1ELb1ELb0ELb1ELb0ELb0ELb0ELi2ELi2ELi4ELi2ELb0EEENS1_24CollectiveEpilogueBwdGQAISB_fSE_Li256ELb0ELb1EEENS1_19SingleTileSchedulerILb0ELb0ELb0ELi128EEEEEEEEEvNT_6ParamsE,@function
        .size           _ZN7cutlass13device_kernelIN5flash19enable_sm80_to_sm89INS1_16FlashAttnBwdSm80INS1_25CollectiveMainloopBwdSm80ILi2ELi2EN4cute5tupleIJNS5_1CILi64EEENS7_ILi128EEENS7_ILi96EEEEEENS_10bfloat16_tEfNS_4arch4Sm80ELb0ELb1ELb1ELb0ELb1ELb0ELb0ELb0ELi2ELi2ELi4ELi2ELb0EEENS1_24CollectiveEpilogueBwdGQAISB_fSE_Li256ELb0ELb1EEENS1_19SingleTileSchedulerILb0ELb0ELb0ELi128EEEEEEEEEvNT_6ParamsE,(.L_x_1424 - _ZN7cutlass13device_kernelIN5flash19enable_sm80_to_sm89INS1_16FlashAttnBwdSm80INS1_25CollectiveMainloopBwdSm80ILi2ELi2EN4cute5tupleIJNS5_1CILi64EEENS7_ILi128EEENS7_ILi96EEEEEENS_10bfloat16_tEfNS_4arch4Sm80ELb0ELb1ELb1ELb0ELb1ELb0ELb0ELb0ELi2ELi2ELi4ELi2ELb0EEENS1_24CollectiveEpilogueBwdGQAISB_fSE_Li256ELb0ELb1EEENS1_19SingleTileSchedulerILb0ELb0ELb0ELi128EEEEEEEEEvNT_6ParamsE)
        .other          _ZN7cutlass13device_kernelIN5flash19enable_sm80_to_sm89INS1_16FlashAttnBwdSm80INS1_25CollectiveMainloopBwdSm80ILi2ELi2EN4cute5tupleIJNS5_1CILi64EEENS7_ILi128EEENS7_ILi96EEEEEENS_10bfloat16_tEfNS_4arch4Sm80ELb0ELb1ELb1ELb0ELb1ELb0ELb0ELb0ELi2ELi2ELi4ELi2ELb0EEENS1_24CollectiveEpilogueBwdGQAISB_fSE_Li256ELb0ELb1EEENS1_19SingleTileSchedulerILb0ELb0ELb0ELi128EEEEEEEEEvNT_6ParamsE,@"STO_CUDA_ENTRY STV_DEFAULT"
_ZN7cutlass13device_kernelIN5flash19enable_sm80_to_sm89INS1_16FlashAttnBwdSm80INS1_25CollectiveMainloopBwdSm80ILi2ELi2EN4cute5tupleIJNS5_1CILi64EEENS7_ILi128EEENS7_ILi96EEEEEENS_10bfloat16_tEfNS_4arch4Sm80ELb0ELb1ELb1ELb0ELb1ELb0ELb0ELb0ELi2ELi2ELi4ELi2ELb0EEENS1_24CollectiveEpilogueBwdGQAISB_fSE_Li256ELb0ELb1EEENS1_19SingleTileSchedulerILb0ELb0ELb0ELi128EEEEEEEEEvNT_6ParamsE:
        /* <DEDUP_REMOVED lines=26> */
.L_x_918:
        /* <DEDUP_REMOVED lines=14> */
[----:B------:R-:W-:Y:S01]  /*0280*/  ULDC.64 UR16, c[0x0][0x118] ;  /* 0x0000460000107ab9 */ /* 0x000fe20000000a00 */
        /* <DEDUP_REMOVED lines=436> */
.L_x_921:
[----:B------:R-:W-:Y:S05]  /*1dd0*/  BSYNC B0 ;  /* 0x0000000000007941 */ /* 0x000fea0003800000 */
.L_x_920:
        /* <DEDUP_REMOVED lines=95> */
[----:B------:R-:W-:Y:S02]  /*23d0*/  ULDC UR5, c[0x0][0x290] ;  /* 0x0000a40000057ab9 */ /* 0x000fe40000000800 */
        /* <DEDUP_REMOVED lines=10> */
[----:B------:R-:W-:Y:S02]  /*2480*/  UIMAD UR5, UR9, UR5, URZ ;  /* 0x00000005090572a4 */ /* 0x000fe4000f8e023f */
[----:B------:R-:W-:Y:S02]  /*2490*/  ULDC UR18, c[0x0][0x168] ;  /* 0x00005a0000127ab9 */ /* 0x000fe40000000800 */
.L_x_940:
        /* <DEDUP_REMOVED lines=161> */
[----:B--234-:R-:W-:Y:S01]  /*2eb0*/  IMAD.MOV.U32 R4, RZ, RZ, c[0x0][0x168] ;  /* 0x00005a00ff047624 */ /* 0x01cfe200078e00ff */
        /* <DEDUP_REMOVED lines=13> */
.L_x_924:
[----:B------:R-:W-:Y:S04]  /*2f90*/  MOV R4, 0x1 ;  /* 0x0000000100047802 */ /* 0x000fe80000000f00 */
[----:B------:R-:W-:Y:S11]  /*2fa0*/  ISETP.NE.AND P5, PT, R4, c[0x0][0x2a8], PT ;  /* 0x0000aa0004007a0c */ /* 0x000ff60003fa5270 */
[----:B------:R-:W-:Y:S02]  /*2fb0*/  @!UPT UIADD3 URZ, URZ, URZ, URZ ;  /* 0x0000003f3f3ff290 */ /* 0x000fe4000fffe03f */
[----:B------:R-:W-:Y:S05]  /*2fc0*/  @P5 IMAD.HI.U32 R4, R5, c[0x0][0x2ac], RZ ;  /* 0x0000ab0005045a27 */ /* 0x000fea00078e00ff */
[----:B------:R-:W-:Y:S02]  /*2fd0*/  @P5 SHF.R.U32.HI R5, RZ, c[0x0][0x2b0], R4 ;  /* 0x0000ac00ff055a19 */ /* 0x000fe40000011604 */
.L_x_925:
[----:B------:R-:W-:Y:S05]  /*2fe0*/  BSYNC B0 ;  /* 0x0000000000007941 */ /* 0x000fea0003800000 */
.L_x_923:
        /* <DEDUP_REMOVED lines=9> */
.L_x_922:
[----:B--234-:R-:W-:Y:S04]  /*3080*/  IADD3 R7, R145, 0x8, RZ ;  /* 0x0000000891077810 */ /* 0x01cfe80007ffe0ff */
        /* <DEDUP_REMOVED lines=18> */
.L_x_928:
[----:B------:R-:W-:Y:S04]  /*31b0*/  MOV R4, 0x1 ;  /* 0x0000000100047802 */ /* 0x000fe80000000f00 */
[----:B------:R-:W-:Y:S11]  /*31c0*/  ISETP.NE.AND P5, PT, R4, c[0x0][0x2a8], PT ;  /* 0x0000aa0004007a0c */ /* 0x000ff60003fa5270 */
[----:B------:R-:W-:Y:S02]  /*31d0*/  @!UPT UIADD3 URZ, URZ, URZ, URZ ;  /* 0x0000003f3f3ff290 */ /* 0x000fe4000fffe03f */
[----:B------:R-:W-:Y:S05]  /*31e0*/  @P5 IMAD.HI.U32 R4, R5, c[0x0][0x2ac], RZ ;  /* 0x0000ab0005045a27 */ /* 0x000fea00078e00ff */
[----:B------:R-:W-:Y:S02]  /*31f0*/  @P5 SHF.R.U32.HI R5, RZ, c[0x0][0x2b0], R4 ;  /* 0x0000ac00ff055a19 */ /* 0x000fe40000011604 */
.L_x_929:
[----:B------:R-:W-:Y:S05]  /*3200*/  BSYNC B0 ;  /* 0x0000000000007941 */ /* 0x000fea0003800000 */
.L_x_927:
[----:B------:R-:W-:Y:S04]  /*3210*/  IMAD.MOV.U32 R4, RZ, RZ, c[0x0][0x2a8] ;  /* 0x0000aa00ff047624 */ /* 0x000fe800078e00ff */
[----:B------:R-:W-:Y:S04]  /*3220*/  IMAD R4, R5, R4, -UR19 ;  /* 0x8000001305047e24 */ /* 0x000fe8000f8e0204 */
[----:B------:R-:W-:Y:S05]  /*3230*/  IMAD.IADD R7, R4, 0x1, -R205 ;  /* 0x0000000104077824 */ /* 0x000fea00078e0acd */
[----:B------:R-:W-:Y:S02]  /*3240*/  IADD3 R5, R7, c[0x0][0x2a8], RZ ;  /* 0x0000aa0007057a10 */ /* 0x000fe40007ffe0ff */
[----:B------:R-:W-:Y:S02]  /*3250*/  IMNMX R250, R250, R7, !PT ;  /* 0x00000007fafa7217 */ /* 0x000fe40007800200 */
[----:B------:R-:W-:Y:S02]  /*3260*/  IMNMX R186, R186, R5, PT ;  /* 0x00000005baba7217 */ /* 0x000fe40003800200 */
.L_x_926:
        /* <DEDUP_REMOVED lines=19> */
.L_x_932:
[----:B------:R-:W-:Y:S04]  /*33a0*/  MOV R4, 0x1 ;  /* 0x0000000100047802 */ /* 0x000fe80000000f00 */
[----:B------:R-:W-:Y:S11]  /*33b0*/  ISETP.NE.AND P5, PT, R4, c[0x0][0x2a8], PT ;  /* 0x0000aa0004007a0c */ /* 0x000ff60003fa5270 */
[----:B------:R-:W-:Y:S02]  /*33c0*/  @!UPT UIADD3 URZ, URZ, URZ, URZ ;  /* 0x0000003f3f3ff290 */ /* 0x000fe4000fffe03f */
[----:B------:R-:W-:Y:S05]  /*33d0*/  @P5 IMAD.HI.U32 R4, R5, c[0x0][0x2ac], RZ ;  /* 0x0000ab0005045a27 */ /* 0x000fea00078e00ff */
[----:B------:R-:W-:Y:S02]  /*33e0*/  @P5 SHF.R.U32.HI R5, RZ, c[0x0][0x2b0], R4 ;  /* 0x0000ac00ff055a19 */ /* 0x000fe40000011604 */
.L_x_933:
[----:B------:R-:W-:Y:S05]  /*33f0*/  BSYNC B0 ;  /* 0x0000000000007941 */ /* 0x000fea0003800000 */
.L_x_931:
[----:B------:R-:W-:Y:S04]  /*3400*/  IMAD.MOV.U32 R4, RZ, RZ, c[0x0][0x2a8] ;  /* 0x0000aa00ff047624 */ /* 0x000fe800078e00ff */
[----:B------:R-:W-:Y:S04]  /*3410*/  IMAD R4, R5, R4, -UR19 ;  /* 0x8000001305047e24 */ /* 0x000fe8000f8e0204 */
[----:B------:R-:W-:Y:S05]  /*3420*/  IMAD.IADD R5, R4, 0x1, -R205 ;  /* 0x0000000104057824 */ /* 0x000fea00078e0acd */
[----:B------:R-:W-:Y:S02]  /*3430*/  IADD3 R4, R5, c[0x0][0x2a8], RZ ;  /* 0x0000aa0005047a10 */ /* 0x000fe40007ffe0ff */
[----:B------:R-:W-:Y:S02]  /*3440*/  IMNMX R170, R170, R5, !PT ;  /* 0x00000005aaaa7217 */ /* 0x000fe40007800200 */
[----:B------:R-:W-:Y:S02]  /*3450*/  IMNMX R171, R171, R4, PT ;  /* 0x00000004abab7217 */ /* 0x000fe40003800200 */
.L_x_930:
        /* <DEDUP_REMOVED lines=19> */
.L_x_936:
[----:B------:R-:W-:Y:S04]  /*3590*/  MOV R4, 0x1 ;  /* 0x0000000100047802 */ /* 0x000fe80000000f00 */
[----:B------:R-:W-:Y:S11]  /*35a0*/  ISETP.NE.AND P0, PT, R4, c[0x0][0x2a8], PT ;  /* 0x0000aa0004007a0c */ /* 0x000ff60003f05270 */
[----:B------:R-:W-:Y:S02]  /*35b0*/  @!UPT UIADD3 URZ, URZ, URZ, URZ ;  /* 0x0000003f3f3ff290 */ /* 0x000fe4000fffe03f */
[----:B------:R-:W-:Y:S05]  /*35c0*/  @P0 IMAD.HI.U32 R4, R5, c[0x0][0x2ac], RZ ;  /* 0x0000ab0005040a27 */ /* 0x000fea00078e00ff */
[----:B------:R-:W-:Y:S02]  /*35d0*/  @P0 SHF.R.U32.HI R5, RZ, c[0x0][0x2b0], R4 ;  /* 0x0000ac00ff050a19 */ /* 0x000fe40000011604 */
.L_x_937:
[----:B------:R-:W-:Y:S05]  /*35e0*/  BSYNC B0 ;  /* 0x0000000000007941 */ /* 0x000fea0003800000 */
.L_x_935:
[----:B------:R-:W-:Y:S04]  /*35f0*/  IMAD.MOV.U32 R4, RZ, RZ, c[0x0][0x2a8] ;  /* 0x0000aa00ff047624 */ /* 0x000fe800078e00ff */
[----:B------:R-:W-:Y:S04]  /*3600*/  IMAD R4, R5, R4, -UR19 ;  /* 0x8000001305047e24 */ /* 0x000fe8000f8e0204 */
[----:B------:R-:W-:Y:S05]  /*3610*/  IMAD.IADD R5, R4, 0x1, -R205 ;  /* 0x0000000104057824 */ /* 0x000fea00078e0acd */
[----:B------:R-:W-:Y:S02]  /*3620*/  IADD3 R4, R5, c[0x0][0x2a8], RZ ;  /* 0x0000aa0005047a10 */ /* 0x000fe40007ffe0ff */
[----:B------:R-:W-:Y:S02]  /*3630*/  IMNMX R168, R168, R5, !PT ;  /* 0x00000005a8a87217 */ /* 0x000fe40007800200 */
[----:B------:R-:W-:Y:S02]  /*3640*/  IMNMX R169, R169, R4, PT ;  /* 0x00000004a9a97217 */ /* 0x000fe40003800200 */
.L_x_934:
        /* <DEDUP_REMOVED lines=9> */
[----:B------:R2:W1:Y:S04]  /*36e0*/  LDSM.16.M88.4 R140, [R183+0x12080] ;  /* 0x01208000b78c783b */ /* 0x0004680000000200 */
[----:B------:R2:W1:Y:S04]  /*36f0*/  LDSM.16.M88.4 R148, [R183+0x12880] ;  /* 0x01288000b794783b */ /* 0x0004680000000200 */
[----:B------:R2:W1:Y:S04]  /*3700*/  LDSM.16.M88.4 R136, [R180+0x6080] ;  /* 0x00608000b488783b */ /* 0x0004680000000200 */
[----:B------:R2:W1:Y:S04]  /*3710*/  LDSM.16.M88.4 R32, [R180+0x7080] ;  /* 0x00708000b420783b */ /* 0x0004680000000200 */
[----:B------:R2:W1:Y:S04]  /*3720*/  LDSM.16.M88.4 R144, [R173+0x6080] ;  /* 0x00608000ad90783b */ /* 0x0004680000000200 */
[----:B------:R2:W1:Y:S01]  /*3730*/  LDSM.16.M88.4 R152, [R173+0x7080] ;  /* 0x00708000ad98783b */ /* 0x0004620000000200 */
[----:B------:R-:W-:-:S05]  /*3740*/  @P0 BRA `(.L_x_938) ;  /* 0x000002d000000947 */ /* 0x000fca0003800000 */
[----:B------:R-:W5:Y:S01]  /*3750*/  @!P1 S2R R5, SR_CTAID.Y ;  /* 0x0000000000059919 */ /* 0x000f620000002600 */
        /* <DEDUP_REMOVED lines=12> */
[----:B-----5:R-:W-:Y:S01]  /*3820*/  @!P1 SHF.R.S32.HI R6, RZ, 0x1f, R5 ;  /* 0x0000001fff069819 */ /* 0x020fe20000011405 */
        /* <DEDUP_REMOVED lines=31> */
.L_x_938:
        /* <DEDUP_REMOVED lines=552> */
.L_x_939:
        /* <DEDUP_REMOVED lines=239> */
.L_x_919:
[----:B------:R-:W-:Y:S05]  /*6b90*/  @P1 EXIT ;  /* 0x000000000000194d */ /* 0x000fea0003800000 */
[----:B------:R-:W1:Y:S01]  /*6ba0*/  S2R R0, SR_CTAID.Y ;  /* 0x0000000000007919 */ /* 0x000e620000002600 */
[----:B------:R-:W-:Y:S01]  /*6bb0*/  IMAD.MOV.U32 R3, RZ, RZ, 0x1 ;  /* 0x00000001ff037424 */ /* 0x000fe200078e00ff */
[----:B------:R-:W-:Y:S01]  /*6bc0*/  ULDC UR5, c[0x0][0x358] ;  /* 0x0000d60000057ab9 */ /* 0x000fe20000000800 */
[----:B------:R-:W-:Y:S01]  /*6bd0*/  BSSY B0, `(.L_x_941) ;  /* 0x000001f000007945 */ /* 0x000fe20003800000 */
[----:B------:R-:W2:Y:S01]  /*6be0*/  S2R R2, SR_CTAID.Z ;  /* 0x0000000000027919 */ /* 0x000ea20000002700 */
[----:B------:R-:W-:-:S03]  /*6bf0*/  UIMAD UR5, UR8, UR5, URZ ;  /* 0x00000005080572a4 */ /* 0x000fc6000f8e023f */
[----:B------:R-:W-:Y:S01]  /*6c00*/  BAR.SYNC.DEFER_BLOCKING 0x1, 0x100 ;  /* 0x0044000000007b1d */ /* 0x000fe20000010000 */
[----:B------:R-:W-:-:S05]  /*6c10*/  ISETP.NE.AND P0, PT, R3, c[0x0][0x338], PT ;  /* 0x0000ce0003007a0c */ /* 0x000fca0003f05270 */
[----:B------:R-:W3:Y:S01]  /*6c20*/  S2R R7, SR_TID.X ;  /* 0x0000000000077919 */ /* 0x000ee20000002100 */
[----:B------:R-:W-:Y:S02]  /*6c30*/  ULDC UR4, c[0x0][0x2f4] ;  /* 0x0000bd0000047ab9 */ /* 0x000fe40000000800 */
[----:B------:R-:W-:-:S04]  /*6c40*/  UIMAD UR5, UR5, UR4, URZ ;  /* 0x00000004050572a4 */ /* 0x000fc8000f8e023f */
[----:B------:R-:W-:Y:S01]  /*6c50*/  USHF.R.S32.HI UR4, URZ, 0x1f, UR5 ;  /* 0x0000001f3f047899 */ /* 0x000fe20008011405 */
[----:B-1----:R-:W-:-:S04]  /*6c60*/  @P0 IMAD.HI.U32 R3, R0, c[0x0][0x33c], RZ ;  /* 0x0000cf0000030a27 */ /* 0x002fc800078e00ff */
[----:B--2---:R-:W-:Y:S02]  /*6c70*/  IMAD R9, R2, c[0x0][0x2f4], RZ ;  /* 0x0000bd0002097a24 */ /* 0x004fe400078e02ff */
[----:B------:R-:W-:Y:S01]  /*6c80*/  IMAD.MOV.U32 R10, RZ, RZ, R0 ;  /* 0x000000ffff0a7224 */ /* 0x000fe200078e0000 */
[----:B------:R-:W-:Y:S02]  /*6c90*/  @P0 SHF.R.U32.HI R10, RZ, c[0x0][0x340], R3 ;  /* 0x0000d000ff0a0a19 */ /* 0x000fe40000011603 */
[----:B------:R-:W-:Y:S02]  /*6ca0*/  SHF.R.S32.HI R4, RZ, 0x1f, R9 ;  /* 0x0000001fff047819 */ /* 0x000fe40000011409 */
[--C-:B------:R-:W-:Y:S02]  /*6cb0*/  IADD3 R9, P1, P0, R9, UR5, R10.reuse ;  /* 0x0000000509097c10 */ /* 0x100fe4000f83e00a */
[----:B------:R-:W-:-:S03]  /*6cc0*/  SHF.R.S32.HI R5, RZ, 0x1f, R10 ;  /* 0x0000001fff057819 */ /* 0x000fc6000001140a */
[----:B------:R-:W-:Y:S01]  /*6cd0*/  IMAD.SHL.U32 R3, R9, 0x4, RZ ;  /* 0x0000000409037824 */ /* 0x000fe200078e00ff */
[----:B------:R-:W-:Y:S02]  /*6ce0*/  IADD3.X R4, R4, UR4, R5, P1, P0 ;  /* 0x0000000404047c10 */ /* 0x000fe40008fe0405 */
[----:B---3--:R-:W-:Y:S02]  /*6cf0*/  ISETP.NE.AND P1, PT, R7, RZ, PT ;  /* 0x000000ff0700720c */ /* 0x008fe40003f25270 */
[----:B------:R-:W-:Y:S01]  /*6d00*/  SHF.L.U64.HI R4, R9, 0x2, R4 ;  /* 0x0000000209047819 */ /* 0x000fe20000010204 */
[----:B------:R-:W-:Y:S01]  /*6d10*/  IMAD.MOV R9, RZ, RZ, -R10 ;  /* 0x000000ffff097224 */ /* 0x000fe200078e0a0a */
[----:B------:R-:W-:-:S03]  /*6d20*/  IADD3 R12, P0, R3, c[0x0][0x350], RZ ;  /* 0x0000d400030c7a10 */ /* 0x000fc60007f1e0ff */
[----:B------:R-:W-:Y:S01]  /*6d30*/  IMAD R6, R9, c[0x0][0x338], R0 ;  /* 0x0000ce0009067a24 */ /* 0x000fe200078e0200 */
[----:B------:R-:W-:Y:S02]  /*6d40*/  IADD3.X R13, R4, c[0x0][0x354], RZ, P0, !PT ;  /* 0x0000d500040d7a10 */ /* 0x000fe400007fe4ff */
[----:B------:R-:W-:-:S03]  /*6d50*/  SHF.R.S32.HI R0, RZ, 0x1f, R2 ;  /* 0x0000001fff007819 */ /* 0x000fc60000011402 */
[----:B------:R-:W-:Y:S05]  /*6d60*/  @P1 BRA `(.L_x_942) ;  /* 0x0000005000001947 */ /* 0x000fea0003800000 */
.L_x_943:
[----:B------:R-:W2:Y:S01]  /*6d70*/  LDG.E.STRONG.GPU R9, [R12.64] ;  /* 0x000000100c097981 */ /* 0x000ea2000c1ef900 */
[----:B------:R-:W-:Y:S01]  /*6d80*/  YIELD ;  /* 0x0000000000007946 */ /* 0x000fe20003800000 */
[----:B--2---:R-:W-:Y:S01]  /*6d90*/  ISETP.NE.AND P0, PT, R9, R6, PT ;  /* 0x000000060900720c */ /* 0x004fe20003f05270 */
[----:B------:R-:W-:-:S12]  /*6da0*/  CCTL.IVALL ;  /* 0x00000000ff00798f */ /* 0x000fd80002000000 */
[----:B------:R-:W-:Y:S05]  /*6db0*/  @P0 BRA `(.L_x_943) ;  /* 0xffffffb000000947 */ /* 0x000fea000383ffff */
.L_x_942:
[----:B------:R-:W-:Y:S05]  /*6dc0*/  BSYNC B0 ;  /* 0x0000000000007941 */ /* 0x000fea0003800000 */
.L_x_941:
[----:B------:R-:W-:Y:S01]  /*6dd0*/  MOV R9, 0xffffffff ;  /* 0xffffffff00097802 */ /* 0x000fe20000000f00 */
[----:B------:R-:W-:Y:S05]  /*6de0*/  BRA.CONV ~URZ, `(.L_x_944) ;  /* 0x000000237f007947 */ /* 0x000fea000b800000 */
[----:B------:R-:W-:Y:S02]  /*6df0*/  MOV R8, 0x6e10 ;  /* 0x00006e1000087802 */ /* 0x000fe40000000f00 */
[----:B------:R-:W-:Y:S05]  /*6e00*/  CALL.REL.NOINC `($__internal_8_$__cuda_sm70_warpsync) ;  /* 0x00000a8000007944 */ /* 0x000fea0003c00000 */
.L_x_944:
[----:B------:R-:W-:Y:S01]  /*6e10*/  UIMAD UR5, UR8, 0x3000, URZ ;  /* 0x00003000080578a4 */ /* 0x000fe2000f8e023f */
[----:B------:R-:W-:Y:S01]  /*6e20*/  IMAD R11, R5, c[0x0][0x328], RZ ;  /* 0x0000ca00050b7a24 */ /* 0x000fe200078e02ff */
[----:B------:R-:W-:-:S06]  /*6e30*/  NOP ;  /* 0x0000000000007918 */ /* 0x000fcc0000000000 */
[----:B------:R-:W-:Y:S01]  /*6e40*/  USHF.R.S32.HI UR4, URZ, 0x1f, UR5 ;  /* 0x0000001f3f047899 */ /* 0x000fe20008011405 */
[----:B------:R-:W-:Y:S01]  /*6e50*/  IADD3 R14, P0, R7, UR5, RZ ;  /* 0x00000005070e7c10 */ /* 0x000fe2000ff1e0ff */
[----:B------:R-:W-:-:S04]  /*6e60*/  IMAD R8, R10, c[0x0][0x32c], R11 ;  /* 0x0000cb000a087a24 */ /* 0x000fc800078e020b */
[----:B------:R-:W-:Y:S01]  /*6e70*/  LEA.HI.X.SX32 R15, R7, UR4, 0x1, P0 ;  /* 0x00000004070f7c11 */ /* 0x000fe200080f0eff */
[----:B------:R-:W-:-:S04]  /*6e80*/  IMAD R7, R0, c[0x0][0x330], RZ ;  /* 0x0000cc0000077a24 */ /* 0x000fc800078e02ff */
        /* <DEDUP_REMOVED lines=57> */
[----:B-1----:R-:W-:Y:S05]  /*7220*/  CALL.REL.NOINC `($__internal_8_$__cuda_sm70_warpsync) ;  /* 0x0000066000007944 */ /* 0x002fea0003c00000 */
.L_x_945:
        /* <DEDUP_REMOVED lines=12> */
.L_x_947:
[----:B------:R-:W-:Y:S05]  /*72f0*/  BSYNC B0 ;  /* 0x0000000000007941 */ /* 0x000fea0003800000 */
.L_x_946:
[----:B--2---:R-:W-:Y:S01]  /*7300*/  IADD3 R12, P0, R3, c[0x0][0x348], RZ ;  /* 0x0000d200030c7a10 */ /* 0x004fe20007f1e0ff */
[----:B------:R-:W-:Y:S03]  /*7310*/  BSSY B0, `(.L_x_948) ;  /* 0x0000008000007945 */ /* 0x000fe60003800000 */
[----:B------:R-:W-:Y:S01]  /*7320*/  IADD3.X R13, R4, c[0x0][0x34c], RZ, P0, !PT ;  /* 0x0000d300040d7a10 */ /* 0x000fe200007fe4ff */
[----:B------:R-:W-:Y:S05]  /*7330*/  @P1 BRA `(.L_x_949) ;  /* 0x0000005000001947 */ /* 0x000fea0003800000 */
.L_x_950:
[----:B------:R-:W2:Y:S01]  /*7340*/  LDG.E.STRONG.GPU R3, [R12.64] ;  /* 0x000000100c037981 */ /* 0x000ea2000c1ef900 */
[----:B------:R-:W-:Y:S01]  /*7350*/  YIELD ;  /* 0x0000000000007946 */ /* 0x000fe20003800000 */
[----:B--2---:R-:W-:Y:S01]  /*7360*/  ISETP.NE.AND P0, PT, R3, R6, PT ;  /* 0x000000060300720c */ /* 0x004fe20003f05270 */
[----:B------:R-:W-:-:S12]  /*7370*/  CCTL.IVALL ;  /* 0x00000000ff00798f */ /* 0x000fd80002000000 */
[----:B------:R-:W-:Y:S05]  /*7380*/  @P0 BRA `(.L_x_950) ;  /* 0xffffffb000000947 */ /* 0x000fea000383ffff */
.L_x_949:
[----:B------:R-:W-:Y:S05]  /*7390*/  BSYNC B0 ;  /* 0x0000000000007941 */ /* 0x000fea0003800000 */
.L_x_948:
[----:B------:R-:W-:Y:S05]  /*73a0*/  BRA.CONV ~URZ, `(.L_x_951) ;  /* 0x000000237f007947 */ /* 0x000fea000b800000 */
[----:B------:R-:W-:Y:S02]  /*73b0*/  MOV R8, 0x73d0 ;  /* 0x000073d000087802 */ /* 0x000fe40000000f00 */
[----:B-1----:R-:W-:Y:S05]  /*73c0*/  CALL.REL.NOINC `($__internal_8_$__cuda_sm70_warpsync) ;  /* 0x000004c000007944 */ /* 0x002fea0003c00000 */
.L_x_951:
[----:B------:R-:W-:Y:S01]  /*73d0*/  MOV R6, R14 ;  /* 0x0000000e00067202 */ /* 0x000fe20000000f00 */
[----:B------:R-:W-:Y:S01]  /*73e0*/  IMAD R5, R5, c[0x0][0x300], RZ ;  /* 0x0000c00005057a24 */ /* 0x000fe200078e02ff */
[----:B------:R-:W-:Y:S01]  /*73f0*/  MOV R7, R15 ;  /* 0x0000000f00077202 */ /* 0x000fe20000000f00 */
        /* <DEDUP_REMOVED lines=60> */
[----:B-12---:R-:W-:Y:S05]  /*77c0*/  CALL.REL.NOINC `($__internal_8_$__cuda_sm70_warpsync) ;  /* 0x000000c000007944 */ /* 0x006fea0003c00000 */
.L_x_952:
[----:B------:R-:W-:-:S06]  /*77d0*/  NOP ;  /* 0x0000000000007918 */ /* 0x000fcc0000000000 */
[----:B------:R-:W-:Y:S05]  /*77e0*/  @P1 EXIT ;  /* 0x000000000000194d */ /* 0x000fea0003800000 */
[----:B------:R-:W-:Y:S01]  /*77f0*/  @!PT LDS RZ, [RZ] ;  /* 0x00000000fffff984 */ /* 0x000fe20000000800 */
[----:B------:R-:W-:Y:S01]  /*7800*/  @!PT LDS RZ, [RZ] ;  /* 0x00000000fffff984 */ /* 0x000fe20000000800 */
[----:B------:R-:W-:Y:S01]  /*7810*/  @!PT LDS RZ, [RZ] ;  /* 0x00000000fffff984 */ /* 0x000fe20000000800 */
[----:B------:R-:W-:Y:S01]  /*7820*/  @!PT LDS RZ, [RZ] ;  /* 0x00000000fffff984 */ /* 0x000fe20000000800 */
[----:B------:R-:W-:Y:S06]  /*7830*/  MEMBAR.ALL.GPU ;  /* 0x0000000000007992 */ /* 0x000fec000000a000 */
[----:B--2---:R-:W-:Y:S01]  /*7840*/  MOV R3, 0x1 ;  /* 0x0000000100037802 */ /* 0x004fe20000000f00 */
[----:B------:R-:W-:-:S00]  /*7850*/  ERRBAR ;  /* 0x00000000000079ab */ /* 0x000fc00000000000 */
[----:B012345:R-:W-:-:S05]  /*7860*/  CCTL.IVALL ;  /* 0x00000000ff00798f */ /* 0x03ffca0002000000 */
[----:B------:R-:W-:Y:S01]  /*7870*/  RED.E.ADD.S32.STRONG.GPU [R12.64], R3 ;  /* 0x000000030c00798e */ /* 0x000fe2000c10e390 */
[----:B------:R-:W-:Y:S05]  /*7880*/  EXIT ;  /* 0x000000000000794d */ /* 0x000fea0003800000 */
        .weak           $__internal_8_$__cuda_sm70_warpsync
        .type           $__internal_8_$__cuda_sm70_warpsync,@function
        .size           $__internal_8_$__cuda_sm70_warpsync,(.L_x_1424 - $__internal_8_$__cuda_sm70_warpsync)
$__internal_8_$__cuda_sm70_warpsync:
[----:B------:R-:W-:Y:S01]  /*7890*/  MOV R16, R8 ;  /* 0x0000000800107202 */ /* 0x000fe20000000f00 */
[----:B------:R-:W-:Y:S04]  /*78a0*/  WARPSYNC R9 ;  /* 0x0000000900007348 */ /* 0x000fe80003800000 */
[----:B------:R-:W-:-:S04]  /*78b0*/  MOV R17, 0x0 ;  /* 0x0000000000117802 */ /* 0x000fc80000000f00 */
[----:B------:R-:W-:Y:S05]  /*78c0*/  RET.REL.NODEC R16 `(_ZN7cutlass13device_kernelIN5flash19enable_sm80_to_sm89INS1_16FlashAttnBwdSm80INS1_25CollectiveMainloopBwdSm80ILi2ELi2EN4cute5tupleIJNS5_1CILi64EEENS7_ILi128EEENS7_ILi96EEEEEENS_10bfloat16_tEfNS_4arch4Sm80ELb0ELb1ELb1ELb0ELb1ELb0ELb0ELb0ELi2ELi2ELi4ELi2ELb0EEENS1_24CollectiveEpilogueBwdGQAISB_fSE_Li256ELb0ELb1EEENS1_19SingleTileSchedulerILb0ELb0ELb0ELi128EEEEEEEEEvNT_6ParamsE) ;  /* 0xffff873010007950 */ /* 0x000fea0003c3ffff */
.L_x_953:
        /* <DEDUP_REMOVED lines=11> */
.L_x_1424:


//--------------------- .text._ZN7cutlass13device_kernelIN5flash19enable_sm80_to_sm89INS1_16FlashAttnBwdSm80INS1_25CollectiveMainloopBwdSm80ILi2ELi2EN4cute5tupleIJNS5_1CILi64EEENS7_ILi128EEENS7_ILi96EEEEEENS_10bfloat16_tEfNS_4arch4Sm80ELb0ELb1ELb1ELb1ELb0ELb0ELb0ELb0ELi2ELi2ELi4ELi2ELb0EEENS1_21CollectiveEpilogueBwdISB_SC_SE_Li256ELb1ELb0ELi2EEENS1_19SingleTileSchedulerILb1ELb0ELb0ELi128EEEEEEEEEvNT_6ParamsE --------------------------
	.section	.text._ZN7cutlass13device_kernelIN5flash19enable_sm80_to_sm89INS1_16FlashAttnBwdSm80INS1_25CollectiveMainloopBwdSm80ILi2ELi2EN4cute5tupleIJNS5_1CILi64EEENS7_ILi128EEENS7_ILi96EEEEEENS_10bfloat16_tEfNS_4arch4Sm80ELb0ELb1ELb1ELb1ELb0ELb0ELb0ELb0ELi2ELi2ELi4ELi2ELb0EEENS1_21CollectiveEpilogueBwdISB_SC_SE_Li256ELb1ELb0ELi2EEENS1_19SingleTileSchedulerILb1ELb0ELb0ELi128EEEEEEEEEvNT_6ParamsE,"ax",@progbits
	.sectioninfo	@"SHI_REGISTERS=255"
	.align	128
.text._ZN7cutlass13device_kernelIN5flash19enable_sm80_to_sm89INS1_16FlashAttnBwdSm80INS1_25CollectiveMainloopBwdSm80ILi2ELi2EN4cute5tupleIJNS5_1CILi64EEENS7_ILi128EEENS7_ILi96EEEEEENS_10bfloat16_tEfNS_4arch4Sm80ELb0ELb1ELb1ELb1ELb0ELb0ELb0ELb0ELi2ELi2ELi4ELi2ELb0EEENS1_21CollectiveEpilogueBwdISB_SC_SE_Li256ELb1ELb0ELi2EEENS1_19SingleTileSchedulerILb1ELb0ELb0ELi128EEEEEEEEEvNT_6ParamsE:
        .type           _ZN7cutlass13device_kernelIN5flash19enable_sm80_to_sm89INS1_16FlashAttnBwdSm80INS1_25CollectiveMainloopBwdSm80ILi2ELi2EN4cute5tupleIJNS5_1CILi64EEENS7_ILi128EEENS7_ILi96EEEEEENS_10bfloat16_tEfNS_4arch4Sm80ELb0ELb1ELb1ELb1ELb0ELb0ELb0ELb0ELi2ELi2ELi4ELi2ELb0EEENS1_21CollectiveEpilogueBwdISB_SC_SE_Li256ELb1ELb0ELi2EEENS1_19SingleTileSchedulerILb1ELb0ELb0ELi128EEEEEEEEEvNT_6ParamsE,@function
        .size           _ZN7cutlass13device_kernelIN5flash19enable_sm80_to_sm89INS1_16FlashAttnBwdSm80INS1_25CollectiveMainloopBwdSm80ILi2ELi2EN4cute5tupleIJNS5_1CILi64EEENS7_ILi128EEENS7_ILi96EEEEEENS_10bfloat16_tEfNS_4arch4Sm80ELb0ELb1ELb1ELb1ELb0ELb0ELb0ELb0ELi2ELi2ELi4ELi2ELb0EEENS1_21CollectiveEpilogueBwdISB_SC_SE_Li256ELb1ELb0ELi2EEENS1_19SingleTileSchedulerILb1ELb0ELb0ELi128EEEEEEEEEvNT_6ParamsE,(.L_x_1426 - _ZN7cutlass13device_kernelIN5flash19enable_sm80_to_sm89INS1_16FlashAttnBwdSm80INS1_25CollectiveMainloopBwdSm80ILi2ELi2EN4cute5tupleIJNS5_1CILi64EEENS7_ILi128EEENS7_ILi96EEEEEENS_10bfloat16_tEfNS_4arch4Sm80ELb0ELb1ELb1ELb1ELb0ELb0ELb0ELb0ELi2ELi2ELi4ELi2ELb0EEENS1_21CollectiveEpilogueBwdISB_SC_SE_Li256ELb1ELb0ELi2EEENS1_19SingleTileSchedulerILb1ELb0ELb0ELi128EEEEEEEEEvNT_6ParamsE)
        .other          _ZN7cutlass13device_kernelIN5flash19enable_sm80_to_sm89INS1_16FlashAttnBwdSm80INS1_25CollectiveMainloopBwdSm80ILi2ELi2EN4cute5tupleIJNS5_1CILi64EEENS7_ILi128EEENS7_ILi96EEEEEENS_10bfloat16_tEfNS_4arch4Sm80ELb0ELb1ELb1ELb1ELb0ELb0ELb0ELb0ELi2ELi2ELi4ELi2ELb0EEENS1_21CollectiveEpilogueBwdISB_SC_SE_Li256ELb1ELb0ELi2EEENS1_19SingleTileSchedulerILb1ELb0ELb0ELi128EEEEEEEEEvNT_6ParamsE,@"STO_CUDA_ENTRY STV_DEFAULT"
_ZN7cutlass13device_kernelIN5flash19enable_sm80_to_sm89INS1_16FlashAttnBwdSm80INS1_25CollectiveMainloopBwdSm80ILi2ELi2EN4cute5tupleIJNS5_1CILi64EEENS7_ILi128EEENS7_ILi96EEEEEENS_10bfloat16_tEfNS_4arch4Sm80ELb0ELb1ELb1ELb1ELb0ELb0ELb0ELb0ELi2ELi2ELi4ELi2ELb0EEENS1_21CollectiveEpilogueBwdISB_SC_SE_Li256ELb1ELb0ELi2EEENS1_19SingleTileSchedulerILb1ELb0ELb0ELi128EEEEEEEEEvNT_6ParamsE:
[----:B------:R-:W-:Y:S02]  /*0000*/  MOV R1, c[0x0][0x28] ;  /* 0x00000a0000017a02 */ /* 0x000fe40000000f00 */
[----:B------:R-:W1:Y:S01]  /*0010*/  S2R R2, SR_TID.X ;  /* 0x0000000000027919 */ /* 0x000e620000002100 */
[----:B------:R-:W-:Y:S01]  /*0020*/  MOV R7, 0x4 ;  /* 0x0000000400077802 */ /* 0x000fe20000000f00 */
[----:B------:R-:W2:Y:S01]  /*0030*/  S2UR UR5, SR_CTAID.X ;  /* 0x00000000000579c3 */ /* 0x000ea20000002500 */
[----:B------:R-:W-:Y:S01]  /*0040*/  ULDC.64 UR12, c[0x0][0x118] ;  /* 0x00004600000c7ab9 */ /* 0x000fe20000000a00 */
[----:B------:R-:W3:Y:S04]  /*0050*/  S2R R195, SR_CTAID.Z ;  /* 0x0000000000c37919 */ /* 0x000ee80000002700 */
        /* <DEDUP_REMOVED lines=11> */
.L_x_955:
        /* <DEDUP_REMOVED lines=8> */
.L_x_957:
[----:B------:R-:W-:Y:S02]  /*0190*/  MOV R3, c[0x0][0x3a4] ;  /* 0x0000e90000037a02 */ /* 0x000fe40000000f00 */
.L_x_956:
[----:B------:R-:W-:-:S06]  /*01a0*/  USHF.L.U32 UR11, UR5, 0x7, URZ ;  /* 0x00000007050b7899 */ /* 0x000fcc000800063f */
[----:B-----5:R-:W-:-:S04]  /*01b0*/  ISETP.LE.AND P0, PT, R3, UR11, PT ;  /* 0x0000000b03007c0c */ /* 0x020fc8000bf03270 */
[----:B------:R-:W-:Y:S01]  /*01c0*/  SEL R195, R195, 0xffffffff, !P0 ;  /* 0xffffffffc3c37807 */ /* 0x000fe20004000000 */
[----:B------:R-:W-:Y:S05]  /*01d0*/  BRA `(.L_x_958) ;  /* 0x0000011000007947 */ /* 0x000fea0003800000 */
.L_x_954:
[----:B--2-4-:R-:W-:-:S04]  /*01e0*/  ISETP.NE.U32.AND P0, PT, RZ, c[0x0][0x3c0], PT ;  /* 0x0000f000ff007a0c */ /* 0x014fc80003f05070 */
[----:B------:R-:W-:-:S13]  /*01f0*/  ISETP.NE.AND.EX P0, PT, RZ, c[0x0][0x3c4], PT, P0 ;  /* 0x0000f100ff007a0c */ /* 0x000fda0003f05300 */
[----:B------:R-:W-:Y:S05]  /*0200*/  @!P0 BRA `(.L_x_959) ;  /* 0x0000002000008947 */ /* 0x000fea0003800000 */
[----:B------:R1:W5:Y:S01]  /*0210*/  LDG.E R3, [R4.64] ;  /* 0x0000000c04037981 */ /* 0x000362000c1e1900 */
[----:B------:R-:W-:Y:S05]  /*0220*/  BRA `(.L_x_960) ;  /* 0x0000009000007947 */ /* 0x000fea0003800000 */
.L_x_959:
        /* <DEDUP_REMOVED lines=8> */
.L_x_961:
[----:B------:R-:W-:Y:S02]  /*02b0*/  MOV R3, c[0x0][0x3a4] ;  /* 0x0000e90000037a02 */ /* 0x000fe40000000f00 */
.L_x_960:
[----:B------:R-:W-:-:S06]  /*02c0*/  USHF.L.U32 UR11, UR5, 0x7, URZ ;  /* 0x00000007050b7899 */ /* 0x000fcc000800063f */
[----:B-----5:R-:W-:-:S04]  /*02d0*/  ISETP.LE.AND P0, PT, R3, UR11, PT ;  /* 0x0000000b03007c0c */ /* 0x020fc8000bf03270 */
[----:B------:R-:W-:-:S04]  /*02e0*/  SEL R195, R195, 0xffffffff, !P0 ;  /* 0xffffffffc3c37807 */ /* 0x000fc80004000000 */
.L_x_958:
        /* <DEDUP_REMOVED lines=10> */
[----:B------:R-:W2:Y:S04]  /*0390*/  @P0 LDG.E R3, [R10.64] ;  /* 0x0000000c0a030981 */ /* 0x000ea8000c1e1900 */
[----:B------:R1:W3:Y:S01]  /*03a0*/  @P1 LDG.E R6, [R4.64] ;  /* 0x0000000c04061981 */ /* 0x0002e2000c1e1900 */
[----:B------:R-:W-:Y:S01]  /*03b0*/  IMAD.WIDE R8, R195, R7, c[0x0][0x2d0] ;  /* 0x0000b400c3087625 */ /* 0x000fe200078e0207 */
[----:B-1----:R-:W-:-:S06]  /*03c0*/  CS2R R4, SRZ ;  /* 0x0000000000047805 */ /* 0x002fcc000001ff00 */
[----:B------:R1:W5:Y:S04]  /*03d0*/  @P0 LDG.E R4, [R10.64] ;  /* 0x0000000c0a040981 */ /* 0x000368000c1e1900 */
[----:B------:R1:W5:Y:S01]  /*03e0*/  @P4 LDG.E R5, [R8.64] ;  /* 0x0000000c08054981 */ /* 0x000362000c1e1900 */
[----:B------:R-:W-:Y:S02]  /*03f0*/  ULDC UR10, c[0x0][0x168] ;  /* 0x00005a00000a7ab9 */ /* 0x000fe40000000800 */
[----:B------:R-:W-:Y:S01]  /*0400*/  ULDC UR14, c[0x0][0x198] ;  /* 0x00006600000e7ab9 */ /* 0x000fe20000000800 */
[----:B--2---:R-:W-:Y:S01]  /*0410*/  @P0 IMAD R3, R195, 0x40, R3 ;  /* 0x00000040c3030824 */ /* 0x004fe200078e0203 */
[----:B---3--:R2:W3:Y:S04]  /*0420*/  @P1 R2UR UR10, R6 ;  /* 0x00000000060a13c2 */ /* 0x0084e800000e0000 */
[----:B--2---:R-:W-:-:S04]  /*0430*/  @P0 SHF.R.S32.HI R6, RZ, 0x1f, R3 ;  /* 0x0000001fff060819 */ /* 0x004fc80000011403 */
[----:B------:R-:W-:Y:S01]  /*0440*/  @P0 LEA.HI R6, R6, R3, RZ, 0x6 ;  /* 0x0000000306060211 */ /* 0x000fe200078f30ff */
[----:B------:R-:W-:-:S03]  /*0450*/  IMAD.MOV.U32 R3, RZ, RZ, RZ ;  /* 0x000000ffff037224 */ /* 0x000fc600078e00ff */
[----:B------:R-:W-:Y:S01]  /*0460*/  @P0 LOP3.LUT R3, R6, 0xffffffc0, RZ, 0xc0, !PT ;  /* 0xffffffc006030812 */ /* 0x000fe200078ec0ff */
[----:B------:R-:W-:Y:S05]  /*0470*/  @P1 BRA `(.L_x_962) ;  /* 0x0000006000001947 */ /* 0x000fea0003800000 */
[----:B-1-3--:R-:W-:Y:S05]  /*0480*/  @!P0 BRA `(.L_x_962) ;  /* 0x0000005000008947 */ /* 0x00afea0003800000 */
[----:B------:R1:W2:Y:S04]  /*0490*/  LDG.E R6, [R10.64] ;  /* 0x0000000c0a067981 */ /* 0x0002a8000c1e1900 */
[----:B-1----:R-:W3:Y:S01]  /*04a0*/  LDG.E R10, [R10.64+0x4] ;  /* 0x0000040c0a0a7981 */ /* 0x002ee2000c1e1900 */
[----:B--2---:R-:W1:Y:S08]  /*04b0*/  R2UR UR10, R6 ;  /* 0x00000000060a73c2 */ /* 0x004e7000000e0000 */
[----:B---3--:R-:W1:Y:S02]  /*04c0*/  R2UR UR4, R10 ;  /* 0x000000000a0473c2 */ /* 0x008e6400000e0000 */
[----:B-1----:R-:W-:-:S06]  /*04d0*/  UIADD3 UR10, -UR10, UR4, URZ ;  /* 0x000000040a0a7290 */ /* 0x002fcc000fffe13f */
.L_x_962:
[----:B-1-3--:R-:W-:-:S04]  /*04e0*/  ISETP.NE.U32.AND P1, PT, RZ, c[0x0][0x2e0], PT ;  /* 0x0000b800ff007a0c */ /* 0x00afc80003f25070 */
[----:B------:R-:W-:-:S13]  /*04f0*/  ISETP.NE.AND.EX P1, PT, RZ, c[0x0][0x2e4], PT, P1 ;  /* 0x0000b900ff007a0c */ /* 0x000fda0003f25310 */
[----:B------:R-:W-:Y:S05]  /*0500*/  @!P1 BRA `(.L_x_963) ;  /* 0x0000004000009947 */ /* 0x000fea0003800000 */
[----:B------:R-:W-:-:S06]  /*0510*/  IMAD.WIDE R6, R195, R7, c[0x0][0x2e0] ;  /* 0x0000b800c3067625 */ /* 0x000fcc00078e0207 */
[----:B------:R-:W2:Y:S02]  /*0520*/  LDG.E R6, [R6.64] ;  /* 0x0000000c06067981 */ /* 0x000ea4000c1e1900 */
[----:B--2---:R1:W2:Y:S01]  /*0530*/  R2UR UR14, R6 ;  /* 0x00000000060e73c2 */ /* 0x0042a200000e0000 */
[----:B------:R-:W-:Y:S05]  /*0540*/  BRA `(.L_x_964) ;  /* 0x0000006000007947 */ /* 0x000fea0003800000 */
.L_x_963:
[----:B------:R-:W-:Y:S05]  /*0550*/  @!P4 BRA `(.L_x_964) ;  /* 0x000000500000c947 */ /* 0x000fea0003800000 */
[----:B------:R1:W2:Y:S04]  /*0560*/  LDG.E R6, [R8.64] ;  /* 0x0000000c08067981 */ /* 0x0002a8000c1e1900 */
[----:B-1----:R-:W3:Y:S01]  /*0570*/  LDG.E R8, [R8.64+0x4] ;  /* 0x0000040c08087981 */ /* 0x002ee2000c1e1900 */
[----:B--2---:R-:W1:Y:S08]  /*0580*/  R2UR UR14, R6 ;  /* 0x00000000060e73c2 */ /* 0x004e7000000e0000 */
[----:B---3--:R-:W1:Y:S02]  /*0590*/  R2UR UR4, R8 ;  /* 0x00000000080473c2 */ /* 0x008e6400000e0000 */
[----:B-1----:R-:W-:-:S06]  /*05a0*/  UIADD3 UR14, -UR14, UR4, URZ ;  /* 0x000000040e0e7290 */ /* 0x002fcc000fffe13f */
.L_x_964:
[----:B------:R-:W-:Y:S01]  /*05b0*/  UIADD3 UR6, UR10, 0x3f, URZ ;  /* 0x0000003f0a067890 */ /* 0x000fe2000fffe03f */
[----:B------:R-:W-:-:S03]  /*05c0*/  ISETP.LE.AND P1, PT, RZ, UR5, PT ;  /* 0x00000005ff007c0c */ /* 0x000fc6000bf23270 */
[----:B------:R-:W-:-:S04]  /*05d0*/  USHF.R.S32.HI UR4, URZ, 0x1f, UR6 ;  /* 0x0000001f3f047899 */ /* 0x000fc80008011406 */
[----:B------:R-:W-:-:S04]  /*05e0*/  ULEA.HI UR4, UR4, UR6, URZ, 0x6 ;  /* 0x0000000604047291 */ /* 0x000fc8000f8f303f */
[----:B------:R-:W-:Y:S02]  /*05f0*/  USHF.R.S32.HI UR9, URZ, 0x6, UR4 ;  /* 0x000000063f097899 */ /* 0x000fe40008011404 */
[----:B------:R-:W-:Y:S05]  /*0600*/  @!P1 BRA `(.L_x_965) ;  /* 0x0000009000009947 */ /* 0x000fea0003800000 */
[----:B--2---:R-:W-:Y:S02]  /*0610*/  UIADD3 UR4, -UR14, 0xbf, UR10 ;  /* 0x000000bf0e047890 */ /* 0x004fe4000fffe10a */
        /* <DEDUP_REMOVED lines=8> */
.L_x_965:
[----:B--2---:R-:W-:Y:S01]  /*06a0*/  UIADD3 UR4, UR11, UR10, -UR14 ;  /* 0x0000000a0b047290 */ /* 0x004fe2000fffe80e */
        /* <DEDUP_REMOVED lines=61> */
[----:B------:R-:W-:Y:S01]  /*0a80*/  IMAD.MOV.U32 R7, RZ, RZ, R0 ;  /* 0x000000ffff077224 */ /* 0x000fe200078e0000 */
[----:B------:R-:W-:Y:S01]  /*0a90*/  SHF.R.S32.HI R13, RZ, 0x1f, R195 ;  /* 0x0000001fff0d7819 */ /* 0x000fe200000114c3 */
[----:B------:R-:W-:Y:S01]  /*0aa0*/  IMAD R12, R3, 0x60, RZ ;  /* 0x00000060030c7824 */ /* 0x000fe200078e02ff */
[----:B------:R-:W-:Y:S01]  /*0ab0*/  ISETP.NE.AND P1, PT, R6, 0x1, PT ;  /* 0x000000010600780c */ /* 0x000fe20003f25270 */
[----:B------:R-:W-:Y:S01]  /*0ac0*/  IMAD.SHL.U32 R193, R2, 0x4, RZ ;  /* 0x0000000402c17824 */ /* 0x000fe200078e00ff */
[-C--:B------:R-:W-:Y:S01]  /*0ad0*/  LEA.HI R6, R182, R2.reuse, RZ, 0x2 ;  /* 0x00000002b6067211 */ /* 0x080fe200078f10ff */
[----:B------:R-:W-:Y:S01]  /*0ae0*/  UIADD3 UR15, -UR11, UR14, URZ ;  /* 0x0000000e0b0f7290 */ /* 0x000fe2000fffe13f */
[----:B------:R-:W-:Y:S01]  /*0af0*/  SEL R14, R13, RZ, !P4 ;  /* 0x000000ff0d0e7207 */ /* 0x000fe20006000000 */
[----:B------:R-:W-:Y:S01]  /*0b00*/  USHF.R.S32.HI UR4, URZ, 0x1f, UR8 ;  /* 0x0000001f3f047899 */ /* 0x000fe20008011408 */
[----:B------:R-:W-:Y:S01]  /*0b10*/  LOP3.LUT R207, R6, 0xfffffffc, RZ, 0xc0, !PT ;  /* 0xfffffffc06cf7812 */ /* 0x000fe200078ec0ff */
[----:B------:R-:W-:Y:S01]  /*0b20*/  ULDC.64 UR6, c[0x0][0x178] ;  /* 0x00005e0000067ab9 */ /* 0x000fe20000000a00 */
[----:B------:R-:W-:Y:S01]  /*0b30*/  SHF.R.S32.HI R194, RZ, 0x2, R6 ;  /* 0x00000002ffc27819 */ /* 0x000fe20000011406 */
[----:B------:R-:W-:Y:S01]  /*0b40*/  IMAD R28, R14, c[0x0][0x1e8], RZ ;  /* 0x00007a000e1c7a24 */ /* 0x000fe200078e02ff */
[----:B------:R-:W-:Y:S01]  /*0b50*/  SHF.R.S32.HI R9, RZ, 0x1f, R2 ;  /* 0x0000001fff097819 */ /* 0x000fe20000011402 */
[----:B------:R-:W-:Y:S01]  /*0b60*/  IMAD.IADD R207, R2, 0x1, -R207 ;  /* 0x0000000102cf7824 */ /* 0x000fe200078e0acf */
[----:B------:R-:W-:Y:S01]  /*0b70*/  IADD3 R26, P2, R12, R2, RZ ;  /* 0x000000020c1a7210 */ /* 0x000fe20007f5e0ff */
[----:B------:R-:W-:Y:S01]  /*0b80*/  @P1 IMAD.HI.U32 R8, R0, c[0x0][0x24c], RZ ;  /* 0x0000930000081a27 */ /* 0x000fe200078e00ff */
[----:B-----5:R-:W-:Y:S01]  /*0b90*/  IADD3 R30, P3, R194, R4, RZ ;  /* 0x00000004c21e7210 */ /* 0x020fe20007f7e0ff */
[----:B------:R-:W-:Y:S01]  /*0ba0*/  UIMAD UR16, UR4, UR6, URZ ;  /* 0x00000006041072a4 */ /* 0x000fe2000f8e023f */
[----:B------:R-:W-:Y:S01]  /*0bb0*/  SEL R36, R195, RZ, !P4 ;  /* 0x000000ffc3247207 */ /* 0x000fe20006000000 */
[----:B------:R-:W-:Y:S01]  /*0bc0*/  IMAD.SHL.U32 R10, R207, 0x8, RZ ;  /* 0x00000008cf0a7824 */ /* 0x000fe200078e00ff */
[----:B------:R-:W-:Y:S01]  /*0bd0*/  @P1 SHF.R.U32.HI R7, RZ, c[0x0][0x250], R8 ;  /* 0x00009400ff071a19 */ /* 0x000fe20000011608 */
[----:B------:R-:W-:Y:S01]  /*0be0*/  IMAD R14, R14, c[0x0][0x1b8], RZ ;  /* 0x00006e000e0e7a24 */ /* 0x000fe200078e02ff */
[----:B------:R-:W-:Y:S01]  /*0bf0*/  SHF.R.S32.HI R8, RZ, 0x1f, R194 ;  /* 0x0000001fff087819 */ /* 0x000fe200000114c2 */
[C---:B------:R-:W-:Y:S01]  /*0c00*/  IMAD R28, R36.reuse, c[0x0][0x1ec], R28 ;  /* 0x00007b00241c7a24 */ /* 0x040fe200078e021c */
[----:B------:R-:W-:Y:S01]  /*0c10*/  SHF.R.S32.HI R17, RZ, 0x1f, R7 ;  /* 0x0000001fff117819 */ /* 0x000fe20000011407 */
[----:B------:R-:W-:Y:S01]  /*0c20*/  IMAD R14, R36, c[0x0][0x1bc], R14 ;  /* 0x00006f00240e7a24 */ /* 0x000fe200078e020e */
[--C-:B------:R-:W-:Y:S01]  /*0c30*/  SHF.R.S32.HI R11, RZ, 0x1f, R10.reuse ;  /* 0x0000001fff0b7819 */ /* 0x100fe2000001140a */
[----:B------:R-:W-:Y:S01]  /*0c40*/  UIMAD.WIDE.U32 UR18, UR8, UR6, URZ ;  /* 0x00000006081272a5 */ /* 0x000fe2000f8e003f */
[----:B------:R-:W-:Y:S01]  /*0c50*/  IADD3 R20, P1, R194, R5, RZ ;  /* 0x00000005c2147210 */ /* 0x000fe20007f3e0ff */
[----:B------:R-:W-:Y:S01]  /*0c60*/  IMAD R18, R17, c[0x0][0x1e0], RZ ;  /* 0x0000780011127a24 */ /* 0x000fe200078e02ff */
[----:B------:R-:W-:Y:S01]  /*0c70*/  LEA.HI.X.SX32 R27, R12, R9, 0x1, P2 ;  /* 0x000000090c1b7211 */ /* 0x000fe200010f0eff */
[----:B------:R-:W-:Y:S01]  /*0c80*/  IMAD.WIDE.U32 R22, R7, c[0x0][0x1e0], R10 ;  /* 0x0000780007167a25 */ /* 0x000fe200078e000a */
[-C--:B------:R-:W-:Y:S01]  /*0c90*/  LEA.HI.X.SX32 R21, R5, R8.reuse, 0x1, P1 ;  /* 0x0000000805157211 */ /* 0x080fe200008f0eff */
[----:B------:R-:W-:Y:S01]  /*0ca0*/  UIMAD UR7, UR8, UR7, UR16 ;  /* 0x00000007080772a4 */ /* 0x000fe2000f8e0210 */
[----:B------:R-:W-:Y:S01]  /*0cb0*/  LEA.HI.X.SX32 R9, R4, R8, 0x1, P3 ;  /* 0x0000000804097211 */ /* 0x000fe200018f0eff */
[----:B------:R-:W-:Y:S01]  /*0cc0*/  IMAD R18, R7, c[0x0][0x1e4], R18 ;  /* 0x0000790007127a24 */ /* 0x000fe200078e0212 */
[----:B------:R-:W-:Y:S01]  /*0cd0*/  SHF.R.S32.HI R4, RZ, 0x1f, R3 ;  /* 0x0000001fff047819 */ /* 0x000fe20000011403 */
[----:B------:R-:W-:Y:S01]  /*0ce0*/  IMAD.WIDE.U32 R26, R0, c[0x0][0x238], R26 ;  /* 0x00008e00001a7a25 */ /* 0x000fe200078e001a */
[----:B------:R-:W-:Y:S01]  /*0cf0*/  IADD3 R32, P1, R193, R3, RZ ;  /* 0x00000003c1207210 */ /* 0x000fe20007f3e0ff */
[----:B------:R-:W-:Y:S01]  /*0d00*/  UIADD3 UR7, UR19, UR7, URZ ;  /* 0x0000000713077290 */ /* 0x000fe2000fffe03f */
[----:B------:R-:W-:Y:S01]  /*0d10*/  LEA.HI R8, R182, R2, RZ, 0x5 ;  /* 0x00000002b6087211 */ /* 0x000fe200078f28ff */
[----:B------:R-:W-:Y:S01]  /*0d20*/  IMAD.IADD R19, R23, 0x1, R18 ;  /* 0x0000000117137824 */ /* 0x000fe200078e0212 */
[----:B------:R-:W-:Y:S01]  /*0d30*/  LEA.HI.X.SX32 R33, R193, R4, 0x1, P1 ;  /* 0x00000004c1217211 */ /* 0x000fe200008f0eff */
[----:B------:R-:W-:Y:S01]  /*0d40*/  IMAD.MOV.U32 R18, RZ, RZ, R22 ;  /* 0x000000ffff127224 */ /* 0x000fe200078e0016 */
[----:B------:R-:W-:Y:S01]  /*0d50*/  SHF.R.S32.HI R16, RZ, 0x5, R8 ;  /* 0x00000005ff107819 */ /* 0x000fe20000011408 */
[----:B------:R-:W-:Y:S01]  /*0d60*/  IMAD.U32 R22, RZ, RZ, UR5 ;  /* 0x00000005ff167e24 */ /* 0x000fe2000f8e00ff */
[----:B------:R-:W-:Y:S01]  /*0d70*/  SHF.R.S32.HI R24, RZ, 0x1f, R0 ;  /* 0x0000001fff187819 */ /* 0x000fe20000011400 */
[----:B------:R-:W-:Y:S01]  /*0d80*/  IMAD.WIDE.U32 R18, R36, c[0x0][0x1e8], R18 ;  /* 0x00007a0024127a25 */ /* 0x000fe200078e0012 */
[C---:B------:R-:W-:Y:S01]  /*0d90*/  IADD3 R190, R10.reuse, 0x40, RZ ;  /* 0x000000400abe7810 */ /* 0x040fe20007ffe0ff */
[----:B------:R-:W-:Y:S01]  /*0da0*/  USHF.L.U32 UR17, UR8, 0x6, URZ ;  /* 0x0000000608117899 */ /* 0x000fe2000800063f */
[----:B------:R-:W-:Y:S01]  /*0db0*/  ISETP.GE.AND P4, PT, R10, c[0x0][0x1cc], PT ;  /* 0x000073000a007a0c */ /* 0x000fe20003f86270 */
[----:B------:R-:W-:Y:S01]  /*0dc0*/  IMAD.WIDE R22, R22, 0x80, R20 ;  /* 0x0000008016167825 */ /* 0x000fe200078e0214 */
[-C--:B------:R-:W-:Y:S01]  /*0dd0*/  LEA.HI R21, R182, R2.reuse, RZ, 0x3 ;  /* 0x00000002b6157211 */ /* 0x080fe200078f18ff */
[----:B------:R-:W-:Y:S01]  /*0de0*/  USHF.R.S32.HI UR16, URZ, 0x1f, UR17 ;  /* 0x0000001f3f107899 */ /* 0x000fe20008011411 */
[----:B------:R-:W-:Y:S01]  /*0df0*/  ISETP.GE.AND P5, PT, R190, c[0x0][0x1cc], PT ;  /* 0x00007300be007a0c */ /* 0x000fe20003fa6270 */
[----:B------:R-:W-:Y:S01]  /*0e00*/  IMAD.IADD R29, R19, 0x1, R28 ;  /* 0x00000001131d7824 */ /* 0x000fe200078e021c */
[----:B------:R-:W-:Y:S01]  /*0e10*/  LEA.HI R19, R182, R2, RZ, 0x4 ;  /* 0x00000002b6137211 */ /* 0x000fe200078f20ff */
[----:B------:R-:W-:Y:S01]  /*0e20*/  IMAD.SHL.U32 R4, R21, 0x8, RZ ;  /* 0x0000000815047824 */ /* 0x000fe200078e00ff */
[----:B------:R-:W-:Y:S01]  /*0e30*/  SEL R198, R195, RZ, !P0 ;  /* 0x000000ffc3c67207 */ /* 0x000fe20004000000 */
[----:B------:R-:W-:Y:S01]  /*0e40*/  IMAD.MOV.U32 R28, RZ, RZ, R18 ;  /* 0x000000ffff1c7224 */ /* 0x000fe200078e0012 */
[----:B------:R-:W-:Y:S01]  /*0e50*/  SHF.R.S32.HI R5, RZ, 0x4, R19 ;  /* 0x00000004ff057819 */ /* 0x000fe20000011413 */
[----:B------:R-:W-:Y:S01]  /*0e60*/  IMAD R3, R23, c[0x0][0x1d8], RZ ;  /* 0x0000760017037a24 */ /* 0x000fe200078e02ff */
[----:B------:R-:W-:Y:S01]  /*0e70*/  LOP3.LUT R4, R4, 0xc0, RZ, 0xc0, !PT ;  /* 0x000000c004047812 */ /* 0x000fe200078ec0ff */
[----:B------:R-:W-:Y:S01]  /*0e80*/  IMAD.WIDE.U32 R28, R22, c[0x0][0x1d8], R28 ;  /* 0x00007600161c7a25 */ /* 0x000fe200078e001c */
[----:B------:R-:W-:-:S02]  /*0e90*/  LEA.HI R12, R19, R5, RZ, 0x1 ;  /* 0x00000005130c7211 */ /* 0x000fc400078f08ff */
[----:B------:R-:W-:Y:S01]  /*0ea0*/  SHF.R.U32.HI R15, RZ, 0x3, R4 ;  /* 0x00000003ff0f7819 */ /* 0x000fe20000011604 */
[----:B------:R-:W-:Y:S01]  /*0eb0*/  IMAD R3, R22, c[0x0][0x1dc], R3 ;  /* 0x0000770016037a24 */ /* 0x000fe200078e0203 */
[----:B------:R-:W-:Y:S01]  /*0ec0*/  LOP3.LUT R4, R4, 0x18, R10, 0xf8, !PT ;  /* 0x0000001804047812 */ /* 0x000fe200078ef80a */
[----:B------:R-:W-:Y:S01]  /*0ed0*/  IMAD R204, R24, c[0x0][0x288], RZ ;  /* 0x0000a20018cc7a24 */ /* 0x000fe200078e02ff */
[----:B------:R-:W-:Y:S01]  /*0ee0*/  LOP3.LUT R12, R12, 0xfffffffe, RZ, 0xc0, !PT ;  /* 0xfffffffe0c0c7812 */ /* 0x000fe200078ec0ff */
[----:B------:R-:W-:Y:S01]  /*0ef0*/  IMAD.IADD R3, R29, 0x1, R3 ;  /* 0x000000011d037824 */ /* 0x000fe200078e0203 */
[----:B------:R-:W-:Y:S01]  /*0f00*/  LOP3.LUT R15, R4, R15, RZ, 0x3c, !PT ;  /* 0x0000000f040f7212 */ /* 0x000fe200078e3cff */
[----:B------:R-:W-:Y:S01]  /*0f10*/  IMAD R196, R24, c[0x0][0x238], RZ ;  /* 0x00008e0018c47a24 */ /* 0x000fe200078e02ff */
[----:B------:R-:W-:Y:S01]  /*0f20*/  LEA.HI R4, R6, R194, RZ, 0x1 ;  /* 0x000000c206047211 */ /* 0x000fe200078f08ff */
[----:B------:R-:W-:Y:S01]  /*0f30*/  IMAD.IADD R12, R5, 0x1, -R12 ;  /* 0x00000001050c7824 */ /* 0x000fe200078e0a0c */
[----:B------:R-:W-:Y:S01]  /*0f40*/  LEA R38, P1, R28, c[0x0][0x1c0], 0x1 ;  /* 0x000070001c267a11 */ /* 0x000fe200078208ff */
[----:B------:R-:W-:Y:S01]  /*0f50*/  IMAD.MOV.U32 R5, RZ, RZ, c[0x0][0x1d8] ;  /* 0x00007600ff057624 */ /* 0x000fe200078e00ff */
[----:B------:R-:W-:Y:S01]  /*0f60*/  LOP3.LUT R4, R4, 0x7fffffe, RZ, 0xc0, !PT ;  /* 0x07fffffe04047812 */ /* 0x000fe200078ec0ff */
[----:B------:R-:W-:Y:S01]  /*0f70*/  IMAD.WIDE.U32 R34, R0, c[0x0][0x270], R32 ;  /* 0x00009c0000227a25 */ /* 0x000fe200078e0020 */
[----:B------:R-:W-:-:S02]  /*0f80*/  LEA.HI.X R39, R28, c[0x0][0x1c4], R3, 0x1, P1 ;  /* 0x000071001c277a11 */ /* 0x000fc400008f0c03 */
[----:B------:R-:W-:Y:S01]  /*0f90*/  LEA R28, P1, R5, R38, 0x7 ;  /* 0x00000026051c7211 */ /* 0x000fe200078238ff */
[----:B------:R-:W-:Y:S01]  /*0fa0*/  IMAD.IADD R4, R194, 0x1, -R4 ;  /* 0x00000001c2047824 */ /* 0x000fe200078e0a04 */
[----:B------:R-:W-:Y:S01]  /*0fb0*/  LOP3.LUT R19, R19, 0xfffffff0, RZ, 0xc0, !PT ;  /* 0xfffffff013137812 */ /* 0x000fe200078ec0ff */
[----:B------:R-:W-:Y:S01]  /*0fc0*/  IMAD.MOV.U32 R3, RZ, RZ, c[0x0][0x1dc] ;  /* 0x00007700ff037624 */ /* 0x000fe200078e00ff */
[----:B------:R-:W-:Y:S01]  /*0fd0*/  SEL R13, R13, RZ, !P0 ;  /* 0x000000ff0d0d7207 */ /* 0x000fe20004000000 */
[----:B------:R-:W-:Y:S01]  /*0fe0*/  IMAD R4, R16, 0x8, R4 ;  /* 0x0000000810047824 */ /* 0x000fe200078e0204 */
[----:B------:R-:W-:Y:S01]  /*0ff0*/  LEA.HI R18, R8, R16, RZ, 0x1 ;  /* 0x0000001008127211 */ /* 0x000fe200078f08ff */
[----:B------:R-:W-:Y:S01]  /*1000*/  IMAD R204, R0, c[0x0][0x28c], R204 ;  /* 0x0000a30000cc7a24 */ /* 0x000fe200078e02cc */
[----:B------:R-:W-:Y:S01]  /*1010*/  LEA.HI.X R29, R5, R39, R3, 0x7, P1 ;  /* 0x00000027051d7211 */ /* 0x000fe200008f3c03 */
[----:B------:R-:W-:Y:S01]  /*1020*/  IMAD.U32 R4, R4, 0x20, R15 ;  /* 0x0000002004047824 */ /* 0x000fe200078e000f */
[----:B------:R-:W-:Y:S01]  /*1030*/  IADD3 R5, R10, 0x20, RZ ;  /* 0x000000200a057810 */ /* 0x000fe20007ffe0ff */
[----:B------:R-:W-:Y:S01]  /*1040*/  IMAD R3, R17, c[0x0][0x1b0], RZ ;  /* 0x00006c0011037a24 */ /* 0x000fe200078e02ff */
[----:B------:R-:W-:Y:S01]  /*1050*/  IADD3 R15, -R194, UR15, RZ ;  /* 0x0000000fc20f7c10 */ /* 0x000fe2000fffe1ff */
[C---:B------:R-:W-:Y:S01]  /*1060*/  IMAD R196, R0.reuse, c[0x0][0x23c], R196 ;  /* 0x00008f0000c47a24 */ /* 0x040fe200078e02c4 */
[----:B------:R-:W-:Y:S01]  /*1070*/  ISETP.GE.AND P6, PT, R5, c[0x0][0x1cc], PT ;  /* 0x0000730005007a0c */ /* 0x000fe20003fc6270 */
[----:B------:R-:W-:Y:S01]  /*1080*/  IMAD.WIDE.U32 R32, R0, c[0x0][0x288], R32 ;  /* 0x0000a20000207a25 */ /* 0x000fe200078e0020 */
[----:B------:R-:W-:-:S02]  /*1090*/  LOP3.LUT R17, R21, 0xfffffff8, RZ, 0xc0, !PT ;  /* 0xfffffff815117812 */ /* 0x000fc400078ec0ff */
[----:B------:R-:W-:Y:S01]  /*10a0*/  ISETP.LT.OR P3, PT, R15, 0x1, P4 ;  /* 0x000000010f00780c */ /* 0x000fe20002761670 */
[----:B------:R-:W-:Y:S01]  /*10b0*/  IMAD R3, R7, c[0x0][0x1b4], R3 ;  /* 0x00006d0007037a24 */ /* 0x000fe200078e0203 */
[----:B------:R-:W-:Y:S01]  /*10c0*/  ISETP.LT.OR P2, PT, R15, 0x1, P6 ;  /* 0x000000010f00780c */ /* 0x000fe20003741670 */
[----:B------:R-:W-:Y:S01]  /*10d0*/  IMAD.WIDE.U32 R40, R7, c[0x0][0x1b0], R10 ;  /* 0x00006c0007287a25 */ /* 0x000fe200078e000a */
[C---:B------:R-:W-:Y:S02]  /*10e0*/  ISETP.LT.OR P1, PT, R15.reuse, 0x1, P5 ;  /* 0x000000010f00780c */ /* 0x040fe40002f21670 */
[C---:B------:R-:W-:Y:S01]  /*10f0*/  ISETP.LT.OR P4, PT, R15.reuse, 0x41, P4 ;  /* 0x000000410f00780c */ /* 0x040fe20002781670 */
[----:B------:R-:W-:Y:S01]  /*1100*/  IMAD.IADD R17, R2, 0x1, -R17 ;  /* 0x0000000102117824 */ /* 0x000fe200078e0a11 */
[----:B------:R-:W-:Y:S01]  /*1110*/  ISETP.LT.OR P6, PT, R15, 0x41, P6 ;  /* 0x000000410f00780c */ /* 0x000fe200037c1670 */
[----:B------:R-:W-:Y:S01]  /*1120*/  IMAD.IADD R205, R33, 0x1, R204 ;  /* 0x0000000121cd7824 */ /* 0x000fe200078e02cc */
[----:B------:R-:W-:Y:S01]  /*1130*/  ISETP.GE.AND P0, PT, R5, c[0x0][0x19c], PT ;  /* 0x0000670005007a0c */ /* 0x000fe20003f06270 */
[----:B------:R-:W-:Y:S01]  /*1140*/  IMAD.IADD R197, R27, 0x1, R196 ;  /* 0x000000011bc57824 */ /* 0x000fe200078e02c4 */
[----:B------:R-:W-:Y:S01]  /*1150*/  ISETP.LT.OR P5, PT, R15, 0x41, P5 ;  /* 0x000000410f00780c */ /* 0x000fe20002fa1670 */
[----:B------:R-:W-:Y:S01]  /*1160*/  IMAD.MOV.U32 R204, RZ, RZ, R32 ;  /* 0x000000ffffcc7224 */ /* 0x000fe200078e0020 */
[----:B------:R-:W-:Y:S01]  /*1170*/  LOP3.LUT R18, R18, 0xfffffffe, RZ, 0xc0, !PT ;  /* 0xfffffffe12127812 */ /* 0x000fe200078ec0ff */
[----:B------:R-:W-:Y:S01]  /*1180*/  IMAD.MOV.U32 R196, RZ, RZ, R26 ;  /* 0x000000ffffc47224 */ /* 0x000fe200078e001a */
[----:B------:R-:W-:Y:S01]  /*1190*/  LOP3.LUT R8, R8, 0xffffffe0, RZ, 0xc0, !PT ;  /* 0xffffffe008087812 */ /* 0x000fe200078ec0ff */
[----:B------:R-:W-:-:S02]  /*11a0*/  IMAD R32, R9, c[0x0][0x178], RZ ;  /* 0x00005e0009207a24 */ /* 0x000fc400078e02ff */
[----:B------:R-:W-:Y:S01]  /*11b0*/  IMAD R26, R9, c[0x0][0x208], RZ ;  /* 0x00008200091a7a24 */ /* 0x000fe200078e02ff */
[----:B------:R-:W-:Y:S01]  /*11c0*/  LEA.HI R9, R17, R17, RZ, 0x1 ;  /* 0x0000001111097211 */ /* 0x000fe200078f08ff */
[----:B------:R-:W-:Y:S01]  /*11d0*/  IMAD.IADD R41, R41, 0x1, R3 ;  /* 0x0000000129297824 */ /* 0x000fe200078e0203 */
[----:B------:R-:W-:Y:S01]  /*11e0*/  LEA.HI R3, R182, R2, RZ, 0x6 ;  /* 0x00000002b6037211 */ /* 0x000fe200078f30ff */
[----:B------:R-:W-:Y:S01]  /*11f0*/  IMAD.SHL.U32 R4, R4, 0x2, RZ ;  /* 0x0000000204047824 */ /* 0x000fe200078e00ff */
[----:B------:R-:W-:Y:S01]  /*1200*/  LOP3.LUT R7, R9, 0x7fffffe, RZ, 0xc0, !PT ;  /* 0x07fffffe09077812 */ /* 0x000fe200078ec0ff */
[----:B------:R-:W-:Y:S01]  /*1210*/  IMAD.IADD R19, R2, 0x1, -R19 ;  /* 0x0000000102137824 */ /* 0x000fe200078e0a13 */
[----:B------:R-:W-:Y:S01]  /*1220*/  SHF.R.S32.HI R3, RZ, 0x6, R3 ;  /* 0x00000006ff037819 */ /* 0x000fe20000011403 */
[----:B------:R-:W-:Y:S01]  /*1230*/  IMAD.WIDE.U32 R36, R36, c[0x0][0x1b8], R40 ;  /* 0x00006e0024247a25 */ /* 0x000fe200078e0028 */
[----:B------:R-:W-:Y:S01]  /*1240*/  @!PT LDS RZ, [RZ] ;  /* 0x00000000fffff984 */ /* 0x000fe20000000800 */
[----:B------:R-:W-:Y:S01]  /*1250*/  @!PT LDS RZ, [RZ] ;  /* 0x00000000fffff984 */ /* 0x000fe20000000800 */
[----:B------:R-:W-:Y:S01]  /*1260*/  @!PT LDS RZ, [RZ] ;  /* 0x00000000fffff984 */ /* 0x000fe20000000800 */
[----:B------:R1:W-:Y:S01]  /*1270*/  LDGSTS.E.BYPASS.LTC128B.128 [R4+0x6080], [R38.64], !P3 ;  /* 0x0608000026047fae */ /* 0x0003e2000d901d4c */
[----:B------:R-:W-:-:S02]  /*1280*/  ISETP.GE.AND P3, PT, R190, c[0x0][0x19c], PT ;  /* 0x00006700be007a0c */ /* 0x000fc40003f66270 */
[----:B------:R-:W-:Y:S01]  /*1290*/  IMAD.IADD R7, R17, 0x1, -R7 ;  /* 0x0000000111077824 */ /* 0x000fe200078e0a07 */
[----:B------:R1:W-:Y:S01]  /*12a0*/  LDGSTS.E.BYPASS.LTC128B.128 [R4+0x8080], [R38.64+0x40], !P2 ;  /* 0x0808004026047fae */ /* 0x0003e2000d101d4c */
[----:B------:R-:W-:Y:S01]  /*12b0*/  ISETP.GE.AND P2, PT, R10, c[0x0][0x19c], PT ;  /* 0x000067000a007a0c */ /* 0x000fe20003f46270 */
[----:B------:R-:W-:Y:S01]  /*12c0*/  IMAD R180, R12, 0x4, R3 ;  /* 0x000000040cb47824 */ /* 0x000fe200078e0203 */
[----:B------:R-:W-:Y:S01]  /*12d0*/  SHF.R.S32.HI R20, RZ, 0x1f, R19 ;  /* 0x0000001fff147819 */ /* 0x000fe20000011413 */
[----:B------:R1:W-:Y:S01]  /*12e0*/  LDGSTS.E.BYPASS.LTC128B.128 [R4+0xa080], [R38.64+0x80], !P1 ;  /* 0x0a08008026047fae */ /* 0x0003e2000c901d4c */
[----:B------:R-:W-:Y:S01]  /*12f0*/  ISETP.LT.OR P1, PT, R15, 0x1, P2 ;  /* 0x000000010f00780c */ /* 0x000fe20001721670 */
[----:B------:R-:W-:Y:S01]  /*1300*/  IMAD.IADD R37, R37, 0x1, R14 ;  /* 0x0000000125257824 */ /* 0x000fe200078e020e */
[C---:B------:R-:W-:Y:S01]  /*1310*/  ISETP.LT.OR P2, PT, R15.reuse, 0x41, P2 ;  /* 0x000000410f00780c */ /* 0x040fe20001741670 */
[----:B------:R2:W-:Y:S01]  /*1320*/  LDGSTS.E.BYPASS.LTC128B.128 [R4+0x7080], [R28.64], !P4 ;  /* 0x070800001c047fae */ /* 0x0005e2000e101d4c */
[C---:B------:R-:W-:Y:S01]  /*1330*/  ISETP.LT.OR P4, PT, R15.reuse, 0x1, P0 ;  /* 0x000000010f00780c */ /* 0x040fe20000781670 */
[----:B------:R-:W-:Y:S01]  /*1340*/  IMAD R180, R180, 0x8, R7 ;  /* 0x00000008b4b47824 */ /* 0x000fe200078e0207 */
[C---:B------:R-:W-:Y:S01]  /*1350*/  ISETP.LT.OR P0, PT, R15.reuse, 0x41, P0 ;  /* 0x000000410f00780c */ /* 0x040fe20000701670 */
[----:B------:R2:W-:Y:S01]  /*1360*/  LDGSTS.E.BYPASS.LTC128B.128 [R4+0x9080], [R28.64+0x40], !P6 ;  /* 0x090800401c047fae */ /* 0x0005e2000f101d4c */
[C---:B------:R-:W-:Y:S01]  /*1370*/  ISETP.LT.OR P6, PT, R15.reuse, 0x1, P3 ;  /* 0x000000010f00780c */ /* 0x040fe20001fc1670 */
[----:B------:R-:W-:Y:S01]  /*1380*/  IMAD R208, R24, c[0x0][0x270], RZ ;  /* 0x00009c0018d07a24 */ /* 0x000fe200078e02ff */
[----:B------:R-:W-:Y:S01]  /*1390*/  ISETP.LT.OR P3, PT, R15, 0x41, P3 ;  /* 0x000000410f00780c */ /* 0x000fe20001f61670 */
[----:B------:R-:W-:Y:S01]  /*13a0*/  IMAD R15, R23, c[0x0][0x1a8], RZ ;  /* 0x00006a00170f7a24 */ /* 0x000fe200078e02ff */
[-C--:B------:R-:W-:Y:S01]  /*13b0*/  LEA.HI R7, R19, R19.reuse, RZ, 0x1 ;  /* 0x0000001313077211 */ /* 0x080fe200078f08ff */
[----:B------:R2:W-:Y:S01]  /*13c0*/  LDGSTS.E.BYPASS.LTC128B.128 [R4+0xb080], [R28.64+0x80], !P5 ;  /* 0x0b0800801c047fae */ /* 0x0005e2000e901d4c */
[----:B------:R-:W-:Y:S01]  /*13d0*/  LEA.HI R20, R20, R19, RZ, 0x3 ;  /* 0x0000001314147211 */ /* 0x000fe200078f18ff */
[C---:B------:R-:W-:Y:S01]  /*13e0*/  IMAD R15, R22.reuse, c[0x0][0x1ac], R15 ;  /* 0x00006b00160f7a24 */ /* 0x040fe200078e020f */
[----:B------:R-:W-:Y:S01]  /*13f0*/  LOP3.LUT R178, R7, 0x7fffffe, RZ, 0xc0, !PT ;  /* 0x07fffffe07b27812 */ /* 0x000fe200078ec0ff */
[----:B------:R-:W-:Y:S01]  /*1400*/  IMAD.WIDE.U32 R22, R22, c[0x0][0x1a8], R36 ;  /* 0x00006a0016167a25 */ /* 0x000fe200078e0024 */
[----:B------:R-:W-:-:S02]  /*1410*/  LOP3.LUT R14, R20, 0xfffffff8, RZ, 0xc0, !PT ;  /* 0xfffffff8140e7812 */ /* 0x000fc400078ec0ff */
[----:B------:R-:W-:Y:S01]  /*1420*/  LEA.HI R182, R182, R2, RZ, 0x7 ;  /* 0x00000002b6b67211 */ /* 0x000fe200078f38ff */
[----:B------:R-:W-:Y:S01]  /*1430*/  IMAD.IADD R15, R23, 0x1, R15 ;  /* 0x00000001170f7824 */ /* 0x000fe200078e020f */
[----:B------:R-:W-:Y:S01]  /*1440*/  SHF.R.S32.HI R20, RZ, 0x3, R20 ;  /* 0x00000003ff147819 */ /* 0x000fe20000011414 */
[C---:B------:R-:W-:Y:S01]  /*1450*/  IMAD.IADD R178, R19.reuse, 0x1, -R178 ;  /* 0x0000000113b27824 */ /* 0x040fe200078e0ab2 */
[----:B------:R-:W-:Y:S01]  /*1460*/  SHF.R.U32.HI R182, RZ, 0x4, R182 ;  /* 0x00000004ffb67819 */ /* 0x000fe200000116b6 */
[----:B------:R-:W-:Y:S01]  /*1470*/  IMAD.IADD R14, R19, 0x1, -R14 ;  /* 0x00000001130e7824 */ /* 0x000fe200078e0a0e */
[----:B------:R-:W-:Y:S01]  /*1480*/  IADD3 R206, R4, 0xc080, RZ ;  /* 0x0000c08004ce7810 */ /* 0x000fe20007ffe0ff */
[----:B------:R-:W-:Y:S01]  /*1490*/  IMAD R208, R0, c[0x0][0x274], R208 ;  /* 0x00009d0000d07a24 */ /* 0x000fe200078e02d0 */
[----:B------:R-:W-:Y:S01]  /*14a0*/  IADD3 R203, R4, 0x12080, RZ ;  /* 0x0001208004cb7810 */ /* 0x000fe20007ffe0ff */
[----:B------:R-:W-:Y:S02]  /*14b0*/  IMAD.MOV.U32 R19, RZ, RZ, c[0x0][0x1a8] ;  /* 0x00006a00ff137624 */ /* 0x000fe400078e00ff */
[----:B------:R-:W-:-:S02]  /*14c0*/  IMAD.IADD R209, R35, 0x1, R208 ;  /* 0x0000000123d17824 */ /* 0x000fc400078e02d0 */
[----:B------:R-:W-:Y:S02]  /*14d0*/  IMAD.MOV.U32 R208, RZ, RZ, R34 ;  /* 0x000000ffffd07224 */ /* 0x000fe400078e0022 */
[C---:B------:R-:W-:Y:S02]  /*14e0*/  IMAD R32, R30.reuse, c[0x0][0x17c], R32 ;  /* 0x00005f001e207a24 */ /* 0x040fe400078e0220 */
[----:B------:R-:W-:Y:S01]  /*14f0*/  IMAD.WIDE.U32 R34, R30, c[0x0][0x178], R10 ;  /* 0x00005e001e227a25 */ /* 0x000fe200078e000a */
[----:B--2---:R-:W-:-:S03]  /*1500*/  LEA R28, P5, R22, c[0x0][0x190], 0x1 ;  /* 0x00006400161c7a11 */ /* 0x004fc600078a08ff */
[----:B------:R-:W-:Y:S02]  /*1510*/  IMAD.IADD R33, R35, 0x1, R32 ;  /* 0x0000000123217824 */ /* 0x000fe400078e0220 */
[----:B------:R-:W-:Y:S01]  /*1520*/  IMAD.SHL.U32 R179, R17, 0x40, RZ ;  /* 0x0000004011b37824 */ /* 0x000fe200078e00ff */
[----:B------:R-:W-:Y:S01]  /*1530*/  LEA.HI.X R29, R22, c[0x0][0x194], R15, 0x1, P5 ;  /* 0x00006500161d7a11 */ /* 0x000fe200028f0c0f */
[----:B------:R-:W-:Y:S01]  /*1540*/  IMAD.IADD R15, R16, 0x1, -R18 ;  /* 0x00000001100f7824 */ /* 0x000fe200078e0a12 */
[----:B------:R-:W-:Y:S01]  /*1550*/  LEA R22, P5, R19, R28, 0x7 ;  /* 0x0000001c13167211 */ /* 0x000fe200078a38ff */
[----:B------:R-:W-:Y:S01]  /*1560*/  IMAD.MOV.U32 R18, RZ, RZ, c[0x0][0x1ac] ;  /* 0x00006b00ff127624 */ /* 0x000fe200078e00ff */
[----:B------:R-:W-:Y:S01]  /*1570*/  LOP3.LUT R179, R179, 0x1c0, RZ, 0xc0, !PT ;  /* 0x000001c0b3b37812 */ /* 0x000fe200078ec0ff */
[----:B------:R-:W-:Y:S01]  /*1580*/  IMAD.MOV.U32 R32, RZ, RZ, R34 ;  /* 0x000000ffff207224 */ /* 0x000fe200078e0022 */
[----:B------:R2:W-:Y:S01]  /*1590*/  LDGSTS.E.BYPASS.LTC128B.128 [R4+0x80], [R28.64], !P1 ;  /* 0x000800001c047fae */ /* 0x0005e2000c901d4c */
[----:B------:R-:W-:Y:S01]  /*15a0*/  IMAD R200, R24, c[0x0][0x180], RZ ;  /* 0x0000600018c87a24 */ /* 0x000fe200078e02ff */
[----:B------:R-:W-:Y:S01]  /*15b0*/  LEA.HI.X R23, R19, R29, R18, 0x7, P5 ;  /* 0x0000001d13177211 */ /* 0x000fe200028f3c12 */
[----:B------:R-:W-:Y:S01]  /*15c0*/  IMAD.SHL.U32 R16, R16, 0x10, RZ ;  /* 0x0000001010107824 */ /* 0x000fe200078e00ff */
[----:B------:R-:W-:Y:S01]  /*15d0*/  ISETP.GE.AND P5, PT, R10, c[0x0][0x16c], PT ;  /* 0x00005b000a007a0c */ /* 0x000fe20003fa6270 */
[C---:B------:R-:W-:Y:S01]  /*15e0*/  IMAD R200, R0.reuse, c[0x0][0x184], R200 ;  /* 0x0000610000c87a24 */ /* 0x040fe200078e02c8 */
[----:B------:R-:W-:Y:S01]  /*15f0*/  SHF.R.S32.HI R19, RZ, 0x1, R7 ;  /* 0x00000001ff137819 */ /* 0x000fe20000011407 */
[----:B------:R-:W-:Y:S01]  /*1600*/  IMAD.WIDE.U32 R32, R0, c[0x0][0x180], R32 ;  /* 0x0000600000207a25 */ /* 0x000fe200078e0020 */
[----:B------:R-:W-:Y:S01]  /*1610*/  SEL R191, RZ, 0x1, P5 ;  /* 0x00000001ffbf7807 */ /* 0x000fe20002800000 */
[----:B------:R2:W-:Y:S01]  /*1620*/  LDGSTS.E.BYPASS.LTC128B.128 [R4+0x2080], [R28.64+0x40], !P4 ;  /* 0x020800401c047fae */ /* 0x0005e2000e101d4c */
[----:B------:R-:W-:Y:S01]  /*1630*/  ISETP.GE.AND P5, PT, R190, c[0x0][0x16c], PT ;  /* 0x00005b00be007a0c */ /* 0x000fe20003fa6270 */
[----:B------:R-:W-:Y:S01]  /*1640*/  IMAD.IADD R201, R33, 0x1, R200 ;  /* 0x0000000121c97824 */ /* 0x000fe200078e02c8 */
[----:B------:R-:W-:Y:S01]  /*1650*/  LOP3.LUT R16, R179, 0x30, R16, 0xf8, !PT ;  /* 0x00000030b3107812 */ /* 0x000fe200078ef810 */
[----:B------:R-:W-:Y:S01]  /*1660*/  IMAD.MOV.U32 R200, RZ, RZ, R32 ;  /* 0x000000ffffc87224 */ /* 0x000fe200078e0020 */
[----:B------:R-:W-:Y:S01]  /*1670*/  SEL R25, RZ, 0x4, P5 ;  /* 0x00000004ff197807 */ /* 0x000fe20002800000 */
[----:B------:R-:W-:Y:S01]  /*1680*/  IMAD R187, R13, c[0x0][0x188], RZ ;  /* 0x000062000dbb7a24 */ /* 0x000fe200078e02ff */
[----:B------:R-:W-:Y:S01]  /*1690*/  ISETP.GE.AND P5, PT, R5, c[0x0][0x16c], PT ;  /* 0x00005b0005007a0c */ /* 0x000fe20003fa6270 */
[----:B------:R-:W-:Y:S01]  /*16a0*/  IMAD.WIDE.U32 R200, R198, c[0x0][0x188], R200 ;  /* 0x00006200c6c87a25 */ /* 0x000fe200078e00c8 */
[----:B------:R-:W-:Y:S01]  /*16b0*/  SHF.R.U32.HI R179, RZ, 0x3, R179 ;  /* 0x00000003ffb37819 */ /* 0x000fe200000116b3 */
[----:B------:R2:W-:Y:S01]  /*16c0*/  LDGSTS.E.BYPASS.LTC128B.128 [R4+0x4080], [R28.64+0x80], !P6 ;  /* 0x040800801c047fae */ /* 0x0005e2000f101d4c */
[----:B------:R-:W-:Y:S01]  /*16d0*/  LOP3.LUT R16, R16, 0x8, R21, 0xf8, !PT ;  /* 0x0000000810107812 */ /* 0x000fe200078ef815 */
[----:B------:R-:W-:Y:S01]  /*16e0*/  IMAD R187, R198, c[0x0][0x18c], R187 ;  /* 0x00006300c6bb7a24 */ /* 0x000fe200078e02bb */
[----:B------:R-:W-:Y:S01]  /*16f0*/  SEL R17, RZ, 0x2, P5 ;  /* 0x00000002ff117807 */ /* 0x000fe20002800000 */
[----:B------:R-:W-:Y:S01]  /*1700*/  IMAD.U32 R32, RZ, RZ, UR18 ;  /* 0x00000012ff207e24 */ /* 0x000fe2000f8e00ff */
[----:B------:R-:W-:Y:S01]  /*1710*/  SHF.R.S32.HI R7, RZ, 0x1f, R7 ;  /* 0x0000001fff077819 */ /* 0x000fe20000011407 */
[----:B------:R-:W-:Y:S01]  /*1720*/  IMAD.SHL.U32 R18, R12, 0x10, RZ ;  /* 0x000000100c127824 */ /* 0x000fe200078e00ff */
[----:B------:R-:W-:Y:S01]  /*1730*/  LOP3.LUT R179, R16, R179, RZ, 0x3c, !PT ;  /* 0x000000b310b37212 */ /* 0x000fe200078e3cff */
[----:B------:R-:W-:Y:S01]  /*1740*/  IMAD.U32 R16, RZ, RZ, UR7 ;  /* 0x00000007ff107e24 */ /* 0x000fe2000f8e00ff */
[----:B------:R-:W-:Y:S01]  /*1750*/  IADD3 R25, R25, R17, R191 ;  /* 0x0000001119197210 */ /* 0x000fe20007ffe0bf */
[----:B------:R-:W-:Y:S01]  /*1760*/  IMAD.IADD R187, R201, 0x1, R187 ;  /* 0x00000001c9bb7824 */ /* 0x000fe200078e02bb */
[----:B------:R-:W-:Y:S01]  /*1770*/  LEA R17, P1, R32, R200, 0x6 ;  /* 0x000000c820117211 */ /* 0x000fe200078230ff */
[----:B------:R-:W-:Y:S01]  /*1780*/  IMAD R189, R13, c[0x0][0x278], RZ ;  /* 0x00009e000dbd7a24 */ /* 0x000fe200078e02ff */
[----:B------:R-:W-:Y:S01]  /*1790*/  LEA.HI R7, R7, R19, RZ, 0x2 ;  /* 0x0000001307077211 */ /* 0x000fe200078f10ff */
[----:B------:R-:W-:Y:S01]  /*17a0*/  IMAD R26, R30, c[0x0][0x20c], R26 ;  /* 0x000083001e1a7a24 */ /* 0x000fe200078e021a */
[----:B------:R-:W-:Y:S01]  /*17b0*/  LOP3.LUT R18, R18, 0x10, RZ, 0xc0, !PT ;  /* 0x0000001012127812 */ /* 0x000fe200078ec0ff */
[----:B------:R-:W-:Y:S01]  /*17c0*/  IMAD.WIDE.U32 R30, R30, c[0x0][0x208], R10 ;  /* 0x000082001e1e7a25 */ /* 0x000fe200078e000a */
[----:B------:R-:W-:Y:S01]  /*17d0*/  LEA.HI.X R16, R32, R187, R16, 0x6, P1 ;  /* 0x000000bb20107211 */ /* 0x000fe200008f3410 */
[----:B------:R3:W-:Y:S01]  /*17e0*/  LDGSTS.E.BYPASS.LTC128B.128 [R4+0x1080], [R22.64], !P2 ;  /* 0x0108000016047fae */ /* 0x0007e2000d101d4c */
[----:B------:R-:W-:Y:S01]  /*17f0*/  LOP3.LUT R7, R7, 0xfffffffc, RZ, 0xc0, !PT ;  /* 0xfffffffc07077812 */ /* 0x000fe200078ec0ff */
[----:B------:R-:W-:Y:S01]  /*1800*/  IMAD R189, R198, c[0x0][0x27c], R189 ;  /* 0x00009f00c6bd7a24 */ /* 0x000fe200078e02bd */
[----:B------:R-:W-:Y:S01]  /*1810*/  ISETP.GT.AND P1, PT, R2, 0xf, PT ;  /* 0x0000000f0200780c */ /* 0x000fe20003f24270 */
[----:B------:R-:W-:Y:S01]  /*1820*/  IMAD.WIDE.U32 R208, R198, c[0x0][0x278], R208 ;  /* 0x00009e00c6d07a25 */ /* 0x000fe200078e00d0 */
[----:B------:R-:W-:Y:S01]  /*1830*/  LOP3.LUT R182, R18, 0x8, R182, 0xf8, !PT ;  /* 0x0000000812b67812 */ /* 0x000fe200078ef8b6 */
[----:B------:R3:W-:Y:S01]  /*1840*/  LDGSTS.E.BYPASS.LTC128B.128 [R4+0x3080], [R22.64+0x40], !P0 ;  /* 0x0308004016047fae */ /* 0x0007e2000c101d4c */
[----:B------:R-:W-:Y:S01]  /*1850*/  LEA R18, P4, R17, c[0x0][0x160], 0x1 ;  /* 0x0000580011127a11 */ /* 0x000fe200078808ff */
[----:B------:R-:W-:Y:S01]  /*1860*/  IMAD.IADD R7, R19, 0x1, -R7 ;  /* 0x0000000113077824 */ /* 0x000fe200078e0a07 */
[----:B------:R-:W-:Y:S01]  /*1870*/  ISETP.GE.AND P6, PT, R10, c[0x0][0x1fc], PT ;  /* 0x00007f000a007a0c */ /* 0x000fe20003fc6270 */
[----:B------:R-:W-:Y:S01]  /*1880*/  IMAD.IADD R27, R31, 0x1, R26 ;  /* 0x000000011f1b7824 */ /* 0x000fe200078e021a */
[----:B------:R-:W-:Y:S01]  /*1890*/  LEA.HI.X R19, R17, c[0x0][0x164], R16, 0x1, P4 ;  /* 0x0000590011137a11 */ /* 0x000fe200020f0c10 */
[----:B------:R-:W-:Y:S01]  /*18a0*/  IMAD.MOV.U32 R26, RZ, RZ, R30 ;  /* 0x000000ffff1a7224 */ /* 0x000fe200078e001e */
[----:B------:R-:W-:Y:S01]  /*18b0*/  ISETP.GE.AND P4, PT, R5, c[0x0][0x1fc], PT ;  /* 0x00007f0005007a0c */ /* 0x000fe20003f86270 */
[----:B------:R-:W-:Y:S01]  /*18c0*/  IMAD R24, R24, c[0x0][0x210], RZ ;  /* 0x0000840018187a24 */ /* 0x000fe200078e02ff */
[----:B------:R-:W-:Y:S01]  /*18d0*/  UMOV UR18, 0x6 ;  /* 0x0000000600127882 */ /* 0x000fe20000000000 */
[----:B------:R-:W-:Y:S01]  /*18e0*/  IMAD.IADD R189, R209, 0x1, R189 ;  /* 0x00000001d1bd7824 */ /* 0x000fe200078e02bd */
[----:B------:R-:W-:Y:S01]  /*18f0*/  SEL R17, RZ, 0xffffffff, P4 ;  /* 0xffffffffff117807 */ /* 0x000fe20002000000 */
[----:B------:R-:W-:Y:S01]  /*1900*/  IMAD R24, R0, c[0x0][0x214], R24 ;  /* 0x0000850000187a24 */ /* 0x000fe200078e0218 */
[----:B------:R-:W-:Y:S01]  /*1910*/  @!P1 IADD3 R16, P4, R208, UR17, RZ ;  /* 0x00000011d0109c10 */ /* 0x000fe2000ff9e0ff */
[----:B--2---:R-:W-:Y:S01]  /*1920*/  IMAD.WIDE.U32 R28, R0, c[0x0][0x210], R26 ;  /* 0x00008400001c7a25 */ /* 0x004fe200078e001a */
[----:B------:R-:W-:Y:S01]  /*1930*/  ULDC.64 UR6, c[0x0][0x208] ;  /* 0x0000820000067ab9 */ /* 0x000fe20000000a00 */
[----:B------:R-:W-:Y:S01]  /*1940*/  LOP3.LUT P2, RZ, R25, 0x2, RZ, 0xc0, !PT ;  /* 0x0000000219ff7812 */ /* 0x000fe2000784c0ff */
[----:B------:R-:W-:Y:S01]  /*1950*/  USHF.L.U64.HI UR18, UR6, UR18, UR7 ;  /* 0x0000001206127299 */ /* 0x000fe20008010207 */
[----:B------:R-:W-:Y:S01]  /*1960*/  IMAD.SHL.U32 R177, R15, 0x400, RZ ;  /* 0x000004000fb17824 */ /* 0x000fe200078e00ff */
[----:B------:R-:W-:Y:S01]  /*1970*/  @!P1 LEA R26, P0, R16, c[0x0][0x258], 0x2 ;  /* 0x00009600101a9a11 */ /* 0x000fe200078010ff */
[----:B------:R-:W-:Y:S01]  /*1980*/  IMAD.SHL.U32 R0, R17, 0x2, RZ ;  /* 0x0000000211007824 */ /* 0x000fe200078e00ff */
[----:B------:R-:W-:Y:S01]  /*1990*/  @!P1 IADD3.X R17, R189, UR16, RZ, P4, !PT ;  /* 0x00000010bd119c10 */ /* 0x000fe2000a7fe4ff */
[----:B------:R-:W-:Y:S01]  /*19a0*/  IMAD R207, R207, 0x2, R177 ;  /* 0x00000002cfcf7824 */ /* 0x000fe200078e02b1 */
[----:B------:R-:W-:Y:S01]  /*19b0*/  UIADD3 UR7, -UR17, UR10, URZ ;  /* 0x0000000a11077290 */ /* 0x000fe2000fffe13f */
[----:B------:R-:W-:Y:S01]  /*19c0*/  IMAD R178, R20, 0x8, R178 ;  /* 0x0000000814b27824 */ /* 0x000fe200078e02b2 */
[----:B------:R-:W-:Y:S01]  /*19d0*/  @!P1 LEA.HI.X R27, R16, c[0x0][0x25c], R17, 0x2, P0 ;  /* 0x00009700101b9a11 */ /* 0x000fe200000f1411 */
[----:B------:R-:W-:Y:S01]  /*19e0*/  IMAD R177, R20, 0x200, R177 ;  /* 0x0000020014b17824 */ /* 0x000fe200078e02b1 */
[----:B------:R-:W-:Y:S01]  /*19f0*/  SEL R20, RZ, 0x1, P6 ;  /* 0x00000001ff147807 */ /* 0x000fe20003000000 */
[C---:B------:R-:W-:Y:S01]  /*1a00*/  IMAD R212, R13.reuse, c[0x0][0x218], RZ ;  /* 0x000086000dd47a24 */ /* 0x040fe200078e02ff */
[----:B------:R-:W-:Y:S01]  /*1a10*/  ISETP.GE.AND P0, PT, R190, c[0x0][0x1fc], PT ;  /* 0x00007f00be007a0c */ /* 0x000fe20003f06270 */
[----:B------:R-:W-:Y:S01]  /*1a20*/  IMAD R188, R13, c[0x0][0x290], RZ ;  /* 0x0000a4000dbc7a24 */ /* 0x000fe200078e02ff */
[----:B------:R-:W-:Y:S01]  /*1a30*/  LOP3.LUT P4, RZ, R25, 0x1, RZ, 0xc0, !PT ;  /* 0x0000000119ff7812 */ /* 0x000fe2000788c0ff */
[----:B------:R-:W-:Y:S01]  /*1a40*/  IMAD R202, R13, c[0x0][0x240], RZ ;  /* 0x000090000dca7a24 */ /* 0x000fe200078e02ff */
[----:B------:R-:W-:Y:S01]  /*1a50*/  LOP3.LUT P6, RZ, R25, 0x4, RZ, 0xc0, !PT ;  /* 0x0000000419ff7812 */ /* 0x000fe200078cc0ff */
[----:B------:R-:W-:Y:S01]  /*1a60*/  IMAD.IADD R25, R29, 0x1, R24 ;  /* 0x000000011d197824 */ /* 0x000fe200078e0218 */
[----:B------:R-:W-:Y:S01]  /*1a70*/  SEL R13, RZ, 0x4, P0 ;  /* 0x00000004ff0d7807 */ /* 0x000fe20000000000 */
[----:B------:R-:W-:Y:S01]  /*1a80*/  IMAD.MOV.U32 R24, RZ, RZ, R28 ;  /* 0x000000ffff187224 */ /* 0x000fe200078e001c */
[----:B------:R-:W-:Y:S01]  /*1a90*/  ISETP.GE.OR P0, PT, R194, UR7, !P4 ;  /* 0x00000007c2007c0c */ /* 0x000fe2000e706670 */
[----:B------:R-:W-:Y:S01]  /*1aa0*/  IMAD.U32 R33, RZ, RZ, UR19 ;  /* 0x00000013ff217e24 */ /* 0x000fe2000f8e00ff */
[----:B------:R-:W-:Y:S01]  /*1ab0*/  USHF.L.U32 UR19, UR6, 0x6, URZ ;  /* 0x0000000606137899 */ /* 0x000fe2000800063f */
[----:B------:R-:W-:Y:S01]  /*1ac0*/  IMAD R212, R198, c[0x0][0x21c], R212 ;  /* 0x00008700c6d47a24 */ /* 0x000fe200078e02d4 */
[----:B------:R-:W-:Y:S01]  /*1ad0*/  ISETP.GE.OR P2, PT, R194, UR7, !P2 ;  /* 0x00000007c2007c0c */ /* 0x000fe2000d746670 */
[----:B------:R-:W-:Y:S01]  /*1ae0*/  IMAD R188, R198, c[0x0][0x294], R188 ;  /* 0x0000a500c6bc7a24 */ /* 0x000fe200078e02bc */
[----:B------:R-:W-:Y:S01]  /*1af0*/  ISETP.GE.OR P6, PT, R194, UR7, !P6 ;  /* 0x00000007c2007c0c */ /* 0x000fe2000f7c6670 */
[----:B------:R-:W-:Y:S01]  /*1b00*/  IMAD R202, R198, c[0x0][0x244], R202 ;  /* 0x00009100c6ca7a24 */ /* 0x000fe200078e02ca */
[----:B------:R-:W-:Y:S01]  /*1b10*/  LOP3.LUT R0, R0, 0x2, R20, 0xe2, !PT ;  /* 0x0000000200007812 */ /* 0x000fe200078ee214 */
[----:B------:R-:W-:Y:S01]  /*1b20*/  IMAD.WIDE.U32 R204, R198, c[0x0][0x290], R204 ;  /* 0x0000a400c6cc7a25 */ /* 0x000fe200078e00cc */
[----:B------:R-:W-:Y:S01]  /*1b30*/  SHF.R.S32.HI R16, RZ, 0x1f, R6 ;  /* 0x0000001fff107819 */ /* 0x000fe20000011406 */
[----:B------:R-:W-:Y:S01]  /*1b40*/  UIMAD UR6, UR18, UR8, URZ ;  /* 0x00000008120672a4 */ /* 0x000fe2000f8e023f */
[----:B------:R-:W-:Y:S01]  /*1b50*/  LOP3.LUT R13, R0, R13, RZ, 0xfc, !PT ;  /* 0x0000000d000d7212 */ /* 0x000fe200078efcff */
[C---:B------:R-:W-:Y:S01]  /*1b60*/  IMAD.WIDE.U32 R196, R198.reuse, c[0x0][0x240], R196 ;  /* 0x00009000c6c47a25 */ /* 0x040fe200078e00c4 */
[----:B------:R3:W-:Y:S01]  /*1b70*/  LDGSTS.E.BYPASS.LTC128B.128 [R4+0x5080], [R22.64+0x80], !P3 ;  /* 0x0508008016047fae */ /* 0x0007e2000d901d4c */
[----:B------:R-:W-:Y:S01]  /*1b80*/  UIMAD UR6, UR4, UR19, UR6 ;  /* 0x00000013040672a4 */ /* 0x000fe2000f8e0206 */
[C---:B------:R-:W-:Y:S01]  /*1b90*/  LOP3.LUT P4, RZ, R13.reuse, 0x1, RZ, 0xc0, !PT ;  /* 0x000000010dff7812 */ /* 0x040fe2000788c0ff */
[----:B------:R-:W-:Y:S01]  /*1ba0*/  IMAD.WIDE.U32 R198, R198, c[0x0][0x218], R24 ;  /* 0x00008600c6c67a25 */ /* 0x000fe200078e0018 */
[----:B------:R-:W0:Y:S01]  /*1bb0*/  LDGDEPBAR ;  /* 0x00000000000079af */ /* 0x000e220000000000 */
[----:B------:R-:W-:Y:S01]  /*1bc0*/  LOP3.LUT P3, RZ, R13, 0x2, RZ, 0xc0, !PT ;  /* 0x000000020dff7812 */ /* 0x000fe2000786c0ff */
[----:B------:R-:W-:Y:S01]  /*1bd0*/  UIADD3 UR4, UR8, 0x1, URZ ;  /* 0x0000000108047890 */ /* 0x000fe2000fffe03f */
[----:B------:R-:W-:Y:S01]  /*1be0*/  IMAD.IADD R213, R199, 0x1, R212 ;  /* 0x00000001c7d57824 */ /* 0x000fe200078e02d4 */
[----:B------:R-:W-:Y:S01]  /*1bf0*/  LEA.HI R16, R16, R194, RZ, 0x3 ;  /* 0x000000c210107211 */ /* 0x000fe200078f18ff */
[----:B------:R-:W-:Y:S01]  /*1c00*/  IMAD.U32 R6, RZ, RZ, UR19 ;  /* 0x00000013ff067e24 */ /* 0x000fe2000f8e00ff */
[----:B------:R2:W-:Y:S01]  /*1c10*/  LDGSTS.E.BYPASS.LTC128B.128 [R4+0xc080], [R18.64], !P0 ;  /* 0x0c08000012047fae */ /* 0x0005e2000c101d4c */
[----:B------:R-:W-:Y:S01]  /*1c20*/  IMAD.MOV.U32 R212, RZ, RZ, R198 ;  /* 0x000000ffffd47224 */ /* 0x000fe200078e00c6 */
[----:B------:R-:W-:Y:S01]  /*1c30*/  LOP3.LUT R16, R16, 0xfffffff8, RZ, 0xc0, !PT ;  /* 0xfffffff810107812 */ /* 0x000fe200078ec0ff */
[----:B------:R-:W-:Y:S01]  /*1c40*/  IMAD.IADD R188, R205, 0x1, R188 ;  /* 0x00000001cdbc7824 */ /* 0x000fe200078e02bc */
[----:B------:R2:W-:Y:S01]  /*1c50*/  LDGSTS.E.BYPASS.LTC128B.128 [R4+0xd080], [R18.64+0x40], !P2 ;  /* 0x0d08004012047fae */ /* 0x0005e2000d101d4c */
[----:B------:R-:W-:Y:S01]  /*1c60*/  IMAD.WIDE.U32 R28, R6, UR8, R212 ;  /* 0x00000008061c7c25 */ /* 0x000fe2000f8e00d4 */
[----:B------:R-:W-:Y:S01]  /*1c70*/  SHF.R.S32.HI R20, RZ, 0x1, R9 ;  /* 0x00000001ff147819 */ /* 0x000fe20000011409 */
[----:B------:R-:W-:Y:S01]  /*1c80*/  UISETP.GE.AND UP0, UPT, UR4, UR9, UPT ;  /* 0x000000090400728c */ /* 0x000fe2000bf06270 */
[----:B------:R2:W-:Y:S01]  /*1c90*/  LDGSTS.E.BYPASS.LTC128B.128 [R4+0xe080], [R18.64+0x80], !P6 ;  /* 0x0e08008012047fae */ /* 0x0005e2000f101d4c */
[C---:B------:R-:W-:Y:S01]  /*1ca0*/  ISETP.GE.OR P6, PT, R194.reuse, UR7, !P3 ;  /* 0x00000007c2007c0c */ /* 0x040fe2000dfc6670 */
[----:B------:R-:W-:Y:S01]  /*1cb0*/  IMAD.IADD R9, R194, 0x1, -R16 ;  /* 0x00000001c2097824 */ /* 0x000fe200078e0a10 */
[----:B------:R-:W-:Y:S01]  /*1cc0*/  IADD3 R0, R29, UR6, RZ ;  /* 0x000000061d007c10 */ /* 0x000fe2000fffe0ff */
[----:B------:R-:W-:Y:S01]  /*1cd0*/  IMAD.IADD R8, R2, 0x1, -R8 ;  /* 0x0000000102087824 */ /* 0x000fe200078e0a08 */
[----:B------:R-:W-:Y:S01]  /*1ce0*/  LEA R24, P0, R28, c[0x0][0x1f0], 0x1 ;  /* 0x00007c001c187a11 */ /* 0x000fe200078008ff */
[----:B------:R-:W-:Y:S01]  /*1cf0*/  IMAD.MOV.U32 R181, RZ, RZ, 0x10 ;  /* 0x00000010ffb57424 */ /* 0x000fe200078e00ff */
[----:B------:R-:W-:Y:S01]  /*1d00*/  LOP3.LUT P2, RZ, R13, 0x4, RZ, 0xc0, !PT ;  /* 0x000000040dff7812 */ /* 0x000fe2000784c0ff */
[----:B------:R-:W-:Y:S01]  /*1d10*/  IMAD.SHL.U32 R13, R3, 0x8, RZ ;  /* 0x00000008030d7824 */ /* 0x000fe200078e00ff */
[----:B---3--:R-:W-:Y:S01]  /*1d20*/  SEL R22, RZ, 0xffffffff, P5 ;  /* 0xffffffffff167807 */ /* 0x008fe20002800000 */
[----:B------:R-:W-:Y:S01]  /*1d30*/  IMAD.SHL.U32 R183, R12, 0x8, RZ ;  /* 0x000000080cb77824 */ /* 0x000fe200078e00ff */
[----:B------:R-:W-:Y:S01]  /*1d40*/  ISETP.GE.OR P5, PT, R194, UR7, !P4 ;  /* 0x00000007c2007c0c */ /* 0x000fe2000e7a6670 */
[----:B------:R-:W-:Y:S01]  /*1d50*/  IMAD R179, R12, 0x200, R179 ;  /* 0x000002000cb37824 */ /* 0x000fe200078e02b3 */
[----:B------:R-:W-:Y:S01]  /*1d60*/  LEA.HI.X R25, R28, c[0x0][0x1f4], R0, 0x1, P0 ;  /* 0x00007d001c197a11 */ /* 0x000fe200000f0c00 */
[----:B------:R-:W-:Y:S01]  /*1d70*/  @!P1 IMAD.SHL.U32 R0, R2, 0x10, RZ ;  /* 0x0000001002009824 */ /* 0x000fe200078e00ff */
[----:B------:R-:W-:Y:S01]  /*1d80*/  LOP3.LUT R13, R13, 0x18, RZ, 0xc0, !PT ;  /* 0x000000180d0d7812 */ /* 0x000fe200078ec0ff */
[----:B------:R-:W-:Y:S01]  /*1d90*/  IMAD.SHL.U32 R178, R178, 0x20, RZ ;  /* 0x00000020b2b27824 */ /* 0x000fe200078e00ff */
[C---:B------:R-:W-:Y:S01]  /*1da0*/  LOP3.LUT P0, RZ, R20.reuse, 0x2, RZ, 0xc0, !PT ;  /* 0x0000000214ff7812 */ /* 0x040fe2000780c0ff */
[----:B------:R-:W-:Y:S01]  /*1db0*/  IMAD.SHL.U32 R20, R20, 0x40, RZ ;  /* 0x0000004014147824 */ /* 0x000fe200078e00ff */
[----:B------:R3:W-:Y:S01]  /*1dc0*/  @!P1 LDGSTS.E.BYPASS.LTC128B.128 [R0+0x18080], [R26.64] ;  /* 0x180800001a009fae */ /* 0x0007e2000b901d4c */
[----:B------:R-:W-:Y:S01]  /*1dd0*/  LOP3.LUT R183, R183, 0x8, RZ, 0xc0, !PT ;  /* 0x00000008b7b77812 */ /* 0x000fe200078ec0ff */
[----:B------:R-:W-:Y:S01]  /*1de0*/  IMAD.SHL.U32 R22, R22, 0x2, RZ ;  /* 0x0000000216167824 */ /* 0x000fe200078e00ff */
[----:B------:R-:W-:Y:S01]  /*1df0*/  SEL R173, R181, 0xfffffff0, !P0 ;  /* 0xfffffff0b5ad7807 */ /* 0x000fe20004000000 */
[----:B------:R-:W0:Y:S01]  /*1e00*/  LDGDEPBAR ;  /* 0x00000000000079af */ /* 0x000e220000000000 */
[----:B------:R-:W-:Y:S01]  /*1e10*/  LOP3.LUT P0, RZ, R7, 0x2, RZ, 0xc0, !PT ;  /* 0x0000000207ff7812 */ /* 0x000fe2000780c0ff */
[----:B------:R-:W-:Y:S01]  /*1e20*/  IMAD.MOV.U32 R172, RZ, RZ, 0x20 ;  /* 0x00000020ffac7424 */ /* 0x000fe200078e00ff */
[----:B------:R-:W-:Y:S01]  /*1e30*/  LOP3.LUT R20, R20, 0xc0, RZ, 0xc0, !PT ;  /* 0x000000c014147812 */ /* 0x000fe200078ec0ff */
[----:B--2---:R-:W-:Y:S01]  /*1e40*/  IMAD.SHL.U32 R19, R9, 0x40, RZ ;  /* 0x0000004009137824 */ /* 0x004fe200078e00ff */
[----:B------:R1:W-:Y:S01]  /*1e50*/  LDGSTS.E.BYPASS.LTC128B.128 [R4+0x12080], [R24.64], !P5 ;  /* 0x1208000018047fae */ /* 0x0003e2000e901d4c */
[----:B------:R-:W-:Y:S01]  /*1e60*/  IADD3 R17, P5, R204, UR17, RZ ;  /* 0x00000011cc117c10 */ /* 0x000fe2000ffbe0ff */
[----:B------:R-:W-:Y:S01]  /*1e70*/  IMAD.IADD R202, R197, 0x1, R202 ;  /* 0x00000001c5ca7824 */ /* 0x000fe200078e02ca */
[----:B------:R-:W-:Y:S01]  /*1e80*/  LOP3.LUT R21, R20, 0x8, R21, 0xf8, !PT ;  /* 0x0000000814157812 */ /* 0x000fe200078ef815 */
[----:B------:R1:W-:Y:S01]  /*1e90*/  LDGSTS.E.BYPASS.LTC128B.128 [R4+0x13080], [R24.64+0x40], !P6 ;  /* 0x1308004018047fae */ /* 0x0003e2000f101d4c */
[----:B------:R-:W-:-:S02]  /*1ea0*/  ISETP.GE.OR P6, PT, R194, UR7, !P2 ;  /* 0x00000007c2007c0c */ /* 0x000fc4000d7c6670 */
[----:B------:R-:W-:Y:S02]  /*1eb0*/  LOP3.LUT R19, R19, 0x1c0, RZ, 0xc0, !PT ;  /* 0x000001c013137812 */ /* 0x000fe400078ec0ff */
[----:B------:R-:W-:Y:S02]  /*1ec0*/  SHF.R.U32.HI R20, RZ, 0x3, R20 ;  /* 0x00000003ff147819 */ /* 0x000fe40000011614 */
[----:B------:R-:W-:Y:S02]  /*1ed0*/  SHF.R.U32.HI R18, RZ, 0x3, R19 ;  /* 0x00000003ff127819 */ /* 0x000fe40000011613 */
[----:B------:R-:W-:Y:S02]  /*1ee0*/  LOP3.LUT R20, R21, R20, RZ, 0x3c, !PT ;  /* 0x0000001415147212 */ /* 0x000fe400078e3cff */
[----:B------:R-:W-:Y:S01]  /*1ef0*/  LOP3.LUT R18, R18, R19, R13, 0x1e, !PT ;  /* 0x0000001312127212 */ /* 0x000fe200078e1e0d */
[----:B------:R-:W-:Y:S01]  /*1f00*/  IMAD.SHL.U32 R19, R14, 0x40, RZ ;  /* 0x000000400e137824 */ /* 0x000fe200078e00ff */
[----:B------:R-:W-:Y:S01]  /*1f10*/  LOP3.LUT R191, R22, 0x2, R191, 0xe2, !PT ;  /* 0x0000000216bf7812 */ /* 0x000fe200078ee2bf */
[----:B------:R1:W-:Y:S01]  /*1f20*/  LDGSTS.E.BYPASS.LTC128B.128 [R4+0x14080], [R24.64+0x80], !P6 ;  /* 0x1408008018047fae */ /* 0x0003e2000f101d4c */
[----:B---3--:R-:W-:Y:S01]  /*1f30*/  IADD3.X R0, R188, UR16, RZ, P5, !PT ;  /* 0x00000010bc007c10 */ /* 0x008fe2000affe4ff */
[----:B------:R-:W-:Y:S01]  /*1f40*/  IMAD.IADD R207, R207, 0x1, R18 ;  /* 0x00000001cfcf7824 */ /* 0x000fe200078e0212 */
[----:B------:R-:W-:Y:S01]  /*1f50*/  LEA R16, P5, R17, c[0x0][0x280], 0x2 ;  /* 0x0000a00011107a11 */ /* 0x000fe200078a10ff */
[----:B------:R-:W-:Y:S01]  /*1f60*/  IMAD.SHL.U32 R18, R7, 0x40, RZ ;  /* 0x0000004007127824 */ /* 0x000fe200078e00ff */
[----:B------:R-:W-:Y:S01]  /*1f70*/  LOP3.LUT P6, RZ, R14, 0x4, RZ, 0xc0, !PT ;  /* 0x000000040eff7812 */ /* 0x000fe200078cc0ff */
[----:B------:R-:W-:Y:S01]  /*1f80*/  IMAD.SHL.U32 R207, R207, 0x2, RZ ;  /* 0x00000002cfcf7824 */ /* 0x000fe200078e00ff */
[----:B------:R-:W-:Y:S01]  /*1f90*/  LEA.HI.X R17, R17, c[0x0][0x284], R0, 0x2, P5 ;  /* 0x0000a10011117a11 */ /* 0x000fe200028f1400 */
[----:B------:R-:W-:Y:S01]  /*1fa0*/  @!P1 IMAD.SHL.U32 R0, R2, 0x10, RZ ;  /* 0x0000001002009824 */ /* 0x000fe200078e00ff */
[----:B------:R-:W-:Y:S01]  /*1fb0*/  LOP3.LUT P5, RZ, R14, 0x2, RZ, 0xc0, !PT ;  /* 0x000000020eff7812 */ /* 0x000fe200078ac0ff */
[----:B------:R-:W-:Y:S01]  /*1fc0*/  IMAD.U32 R180, R180, 0x20, R20 ;  /* 0x00000020b4b47824 */ /* 0x000fe200078e0014 */
[----:B------:R-:W-:-:S02]  /*1fd0*/  SHF.R.S32.HI R14, RZ, 0x1f, R8 ;  /* 0x0000001fff0e7819 */ /* 0x000fc40000011408 */
[----:B------:R-:W-:Y:S01]  /*1fe0*/  SEL R174, R181, 0xfffffff0, !P5 ;  /* 0xfffffff0b5ae7807 */ /* 0x000fe20006800000 */
[----:B------:R2:W-:Y:S01]  /*1ff0*/  @!P1 LDGSTS.E.BYPASS.LTC128B.128 [R0+0x18280], [R16.64] ;  /* 0x1828000010009fae */ /* 0x0005e2000b901d4c */
[----:B------:R-:W-:Y:S02]  /*2000*/  LOP3.LUT R19, R19, 0x1c0, RZ, 0xc0, !PT ;  /* 0x000001c013137812 */ /* 0x000fe400078ec0ff */
[----:B------:R-:W-:Y:S01]  /*2010*/  LEA.HI R7, R14, R8, RZ, 0x2 ;  /* 0x000000080e077211 */ /* 0x000fe200078f10ff */
[----:B------:R-:W0:Y:S01]  /*2020*/  LDGDEPBAR ;  /* 0x00000000000079af */ /* 0x000e220000000000 */
[----:B------:R-:W-:Y:S02]  /*2030*/  PLOP3.LUT P5, PT, PT, PT, UP0, 0x80, 0x0 ;  /* 0x000000000000781c */ /* 0x000fe40003faf008 */
[----:B------:R-:W-:Y:S01]  /*2040*/  LOP3.LUT R14, R18, 0xc0, RZ, 0xc0, !PT ;  /* 0x000000c0120e7812 */ /* 0x000fe200078ec0ff */
[----:B------:R-:W0:Y:S01]  /*2050*/  LDGDEPBAR ;  /* 0x00000000000079af */ /* 0x000e220000000000 */
[----:B------:R-:W-:-:S02]  /*2060*/  SHF.R.U32.HI R12, RZ, 0x3, R19 ;  /* 0x00000003ff0c7819 */ /* 0x000fc40000011613 */
[----:B------:R-:W-:Y:S02]  /*2070*/  SHF.R.S32.HI R192, RZ, 0x2, R7 ;  /* 0x00000002ffc07819 */ /* 0x000fe40000011407 */
[----:B------:R-:W-:Y:S02]  /*2080*/  LOP3.LUT R12, R12, R19, R183, 0x1e, !PT ;  /* 0x000000130c0c7212 */ /* 0x000fe400078e1eb7 */
[----:B------:R-:W-:Y:S01]  /*2090*/  SEL R172, R172, 0xffffffe0, !P6 ;  /* 0xffffffe0acac7807 */ /* 0x000fe20007000000 */
[----:B------:R-:W-:Y:S01]  /*20a0*/  IMAD R192, R15, 0x10, R192 ;  /* 0x000000100fc07824 */ /* 0x000fe200078e02c0 */
[----:B------:R-:W-:Y:S01]  /*20b0*/  SEL R181, R181, 0xfffffff0, !P0 ;  /* 0xfffffff0b5b57807 */ /* 0x000fe20004000000 */
[----:B------:R-:W-:Y:S01]  /*20c0*/  IMAD.IADD R177, R177, 0x1, R12 ;  /* 0x00000001b1b17824 */ /* 0x000fe200078e020c */
[----:B--2---:R-:W-:Y:S01]  /*20d0*/  SHF.R.U32.HI R16, RZ, 0x3, R14 ;  /* 0x00000003ff107819 */ /* 0x004fe2000001160e */
[----:B------:R-:W-:-:S03]  /*20e0*/  IMAD R0, R15, 0x200, R178 ;  /* 0x000002000f007824 */ /* 0x000fc600078e02b2 */
[C---:B------:R-:W-:Y:S02]  /*20f0*/  LOP3.LUT R182, R16.reuse, R182, R14, 0x1e, !PT ;  /* 0x000000b610b67212 */ /* 0x040fe400078e1e0e */
[CC--:B------:R-:W-:Y:S02]  /*2100*/  LOP3.LUT R183, R16.reuse, R14.reuse, R183, 0x1e, !PT ;  /* 0x0000000e10b77212 */ /* 0x0c0fe400078e1eb7 */
[----:B------:R-:W-:Y:S01]  /*2110*/  LOP3.LUT R13, R16, R14, R13, 0x1e, !PT ;  /* 0x0000000e100d7212 */ /* 0x000fe200078e1e0d */
[----:B------:R-:W-:Y:S02]  /*2120*/  IMAD.IADD R182, R178, 0x1, R182 ;  /* 0x00000001b2b67824 */ /* 0x000fe400078e02b6 */
[----:B------:R-:W-:Y:S01]  /*2130*/  IMAD.IADD R183, R0, 0x1, R183 ;  /* 0x0000000100b77824 */ /* 0x000fe200078e02b7 */
[----:B------:R-:W-:Y:S01]  /*2140*/  IADD3 R0, R207, 0x18480, RZ ;  /* 0x00018480cf007810 */ /* 0x000fe20007ffe0ff */
[----:B------:R-:W-:Y:S01]  /*2150*/  IMAD.IADD R178, R178, 0x1, R13 ;  /* 0x00000001b2b27824 */ /* 0x000fe200078e020d */
[----:B------:R-:W-:Y:S05]  /*2160*/  @P5 BRA `(.L_x_967) ;  /* 0x000001a000005947 */ /* 0x000fea0003800000 */
[----:B-1----:R-:W-:Y:S01]  /*2170*/  USHF.R.S32.HI UR6, URZ, 0x1f, UR4 ;  /* 0x0000001f3f067899 */ /* 0x002fe20008011404 */
[----:B------:R-:W-:Y:S01]  /*2180*/  IMAD.WIDE.U32 R12, R6, UR4, R212 ;  /* 0x00000004060c7c25 */ /* 0x000fe2000f8e00d4 */
[----:B------:R-:W-:Y:S01]  /*2190*/  UIMAD UR18, UR18, UR4, URZ ;  /* 0x00000004121272a4 */ /* 0x000fe2000f8e023f */
[----:B------:R-:W-:Y:S01]  /*21a0*/  BSSY B0, `(.L_x_967) ;  /* 0x0000016000007945 */ /* 0x000fe20003800000 */
[----:B------:R-:W-:-:S02]  /*21b0*/  USHF.L.U32 UR7, UR4, 0x6, URZ ;  /* 0x0000000604077899 */ /* 0x000fc4000800063f */
[----:B------:R-:W-:Y:S01]  /*21c0*/  UIMAD UR6, UR6, UR19, UR18 ;  /* 0x00000013060672a4 */ /* 0x000fe2000f8e0212 */
[----:B------:R-:W-:Y:S01]  /*21d0*/  LEA R14, P5, R12, c[0x0][0x1f0], 0x1 ;  /* 0x00007c000c0e7a11 */ /* 0x000fe200078a08ff */
[----:B------:R-:W-:-:S04]  /*21e0*/  UIADD3 UR4, -UR7, UR10, URZ ;  /* 0x0000000a07047290 */ /* 0x000fc8000fffe13f */
[----:B------:R-:W-:Y:S02]  /*21f0*/  IADD3 R6, R13, UR6, RZ ;  /* 0x000000060d067c10 */ /* 0x000fe4000fffe0ff */
[----:B------:R-:W-:Y:S02]  /*2200*/  ISETP.LT.AND P0, PT, R194, UR4, PT ;  /* 0x00000004c2007c0c */ /* 0x000fe4000bf01270 */
[----:B------:R-:W-:Y:S02]  /*2210*/  LEA.HI.X R15, R12, c[0x0][0x1f4], R6, 0x1, P5 ;  /* 0x00007d000c0f7a11 */ /* 0x000fe400028f0c06 */
[----:B------:R-:W-:Y:S02]  /*2220*/  ISETP.GE.OR P6, PT, R10, c[0x0][0x1fc], !P0 ;  /* 0x00007f000a007a0c */ /* 0x000fe400047c6670 */
[----:B------:R-:W-:Y:S02]  /*2230*/  ISETP.GE.OR P5, PT, R5, c[0x0][0x1fc], !P0 ;  /* 0x00007f0005007a0c */ /* 0x000fe400047a6670 */
[----:B------:R-:W-:-:S09]  /*2240*/  ISETP.GE.OR P0, PT, R190, c[0x0][0x1fc], !P0 ;  /* 0x00007f00be007a0c */ /* 0x000fd20004706670 */
[----:B------:R1:W-:Y:S04]  /*2250*/  LDGSTS.E.BYPASS.LTC128B.128 [R4+0x15080], [R14.64], !P6 ;  /* 0x150800000e047fae */ /* 0x0003e8000f101d4c */
[----:B------:R1:W-:Y:S01]  /*2260*/  LDGSTS.E.BYPASS.LTC128B.128 [R4+0x16080], [R14.64+0x40], !P5 ;  /* 0x160800400e047fae */ /* 0x0003e2000e901d4c */
[----:B------:R-:W-:-:S03]  /*2270*/  IADD3 R5, P5, R204, UR7, RZ ;  /* 0x00000007cc057c10 */ /* 0x000fc6000ffbe0ff */
[----:B------:R1:W-:Y:S01]  /*2280*/  LDGSTS.E.BYPASS.LTC128B.128 [R4+0x17080], [R14.64+0x80], !P0 ;  /* 0x170800800e047fae */ /* 0x0003e2000c101d4c */
[----:B------:R-:W-:Y:S01]  /*2290*/  LEA R10, P0, R5, c[0x0][0x280], 0x2 ;  /* 0x0000a000050a7a11 */ /* 0x000fe200078010ff */
[----:B-1----:R-:W-:-:S05]  /*22a0*/  IMAD.U32 R4, RZ, RZ, UR7 ;  /* 0x00000007ff047e24 */ /* 0x002fca000f8e00ff */
[----:B------:R-:W-:-:S04]  /*22b0*/  LEA.HI.X.SX32 R4, R4, R188, 0x1, P5 ;  /* 0x000000bc04047211 */ /* 0x000fc800028f0eff */
[----:B------:R-:W-:Y:S01]  /*22c0*/  LEA.HI.X R11, R5, c[0x0][0x284], R4, 0x2, P0 ;  /* 0x0000a100050b7a11 */ /* 0x000fe200000f1404 */
[----:B------:R-:W-:Y:S05]  /*22d0*/  @P1 BRA `(.L_x_968) ;  /* 0x0000002000001947 */ /* 0x000fea0003800000 */
[----:B------:R-:W-:-:S05]  /*22e0*/  SHF.L.U32 R2, R2, 0x4, RZ ;  /* 0x0000000402027819 */ /* 0x000fca00000006ff */
[----:B------:R1:W-:Y:S02]  /*22f0*/  LDGSTS.E.BYPASS.LTC128B.128 [R2+0x18380], [R10.64] ;  /* 0x183800000a027fae */ /* 0x0003e4000b901d4c */
.L_x_968:
[----:B------:R-:W-:Y:S05]  /*2300*/  BSYNC B0 ;  /* 0x0000000000007941 */ /* 0x000fea0003800000 */
.L_x_967:
[----:B-1----:R-:W-:Y:S01]  /*2310*/  SHF.R.S32.HI R2, RZ, 0x1f, R3 ;  /* 0x0000001fff027819 */ /* 0x002fe20000011403 */
[----:B------:R-:W0:Y:S01]  /*2320*/  LDGDEPBAR ;  /* 0x00000000000079af */ /* 0x000e220000000000 */
[----:B------:R-:W-:Y:S01]  /*2330*/  LOP3.LUT R211, R7, 0x7ffffffc, RZ, 0xc0, !PT ;  /* 0x7ffffffc07d37812 */ /* 0x000fe200078ec0ff */
[----:B------:R-:W-:Y:S01]  /*2340*/  UIADD3 UR7, UR14, 0x1, -UR11 ;  /* 0x000000010e077890 */ /* 0x000fe2000fffe80b */
[----:B------:R-:W-:Y:S01]  /*2350*/  LEA.HI R2, R2, R3, RZ, 0x2 ;  /* 0x0000000302027211 */ /* 0x000fe200078f10ff */
[----:B------:R-:W-:Y:S01]  /*2360*/  ULDC UR6, c[0x0][0x2a0] ;  /* 0x0000a80000067ab9 */ /* 0x000fe20000000800 */
[----:B------:R-:W-:Y:S01]  /*2370*/  LOP3.LUT P0, RZ, R9, 0x4, RZ, 0xc0, !PT ;  /* 0x0000000409ff7812 */ /* 0x000fe2000780c0ff */
[----:B------:R-:W-:Y:S01]  /*2380*/  IMAD.IADD R211, R8, 0x1, -R211 ;  /* 0x0000000108d37824 */ /* 0x000fe200078e0ad3 */
[----:B------:R-:W-:Y:S01]  /*2390*/  LOP3.LUT R2, R2, 0x1ffffffc, RZ, 0xc0, !PT ;  /* 0x1ffffffc02027812 */ /* 0x000fe200078ec0ff */
[----:B------:R-:W-:Y:S01]  /*23a0*/  IMAD.U32 R214, RZ, RZ, UR7 ;  /* 0x00000007ffd67e24 */ /* 0x000fe2000f8e00ff */
[----:B------:R-:W-:Y:S01]  /*23b0*/  LEA R177, R177, 0x1c480, 0x1 ;  /* 0x0001c480b1b17811 */ /* 0x000fe200078e08ff */
[----:B------:R-:W-:Y:S01]  /*23c0*/  ULOP3.LUT UR6, URZ, UR6, URZ, 0x33, !UPT ;  /* 0x000000063f067292 */ /* 0x000fe2000f8e333f */
[----:B------:R-:W-:Y:S01]  /*23d0*/  IMAD.MOV.U32 R4, RZ, RZ, 0x1 ;  /* 0x00000001ff047424 */ /* 0x000fe200078e00ff */
[----:B------:R-:W-:Y:S01]  /*23e0*/  IADD3 R210, R207, 0x184c0, RZ ;  /* 0x000184c0cfd27810 */ /* 0x000fe20007ffe0ff */
[----:B------:R-:W-:Y:S01]  /*23f0*/  IMAD.IADD R2, R3, 0x1, -R2 ;  /* 0x0000000103027824 */ /* 0x000fe200078e0a02 */
[----:B------:R-:W-:Y:S01]  /*2400*/  LEA R178, R178, 0x80, 0x1 ;  /* 0x00000080b2b27811 */ /* 0x000fe200078e08ff */
[----:B------:R-:W-:Y:S01]  /*2410*/  IMAD.SHL.U32 R180, R180, 0x2, RZ ;  /* 0x00000002b4b47824 */ /* 0x000fe200078e00ff */
[----:B------:R-:W-:Y:S01]  /*2420*/  ISETP.LE.AND P5, PT, R4, c[0x0][0x2a8], PT ;  /* 0x0000aa0004007a0c */ /* 0x000fe20003fa3270 */
[----:B------:R-:W-:Y:S01]  /*2430*/  IMAD R211, R2, 0x4, R211 ;  /* 0x0000000402d37824 */ /* 0x000fe200078e02d3 */
[----:B------:R-:W-:Y:S01]  /*2440*/  @P0 IADD3 R210, R0, -0x40, RZ ;  /* 0xffffffc000d20810 */ /* 0x000fe20007ffe0ff */
[--C-:B------:R-:W-:Y:S01]  /*2450*/  IMAD R175, R172, 0x2, R177.reuse ;  /* 0x00000002acaf7824 */ /* 0x100fe200078e02b1 */
[----:B------:R-:W-:Y:S01]  /*2460*/  CS2R R130, SRZ ;  /* 0x0000000000827805 */ /* 0x000fe2000001ff00 */
[----:B------:R-:W-:Y:S01]  /*2470*/  IMAD.SHL.U32 R211, R211, 0x2, RZ ;  /* 0x00000002d3d37824 */ /* 0x000fe200078e00ff */
[----:B------:R-:W-:Y:S01]  /*2480*/  CS2R R128, SRZ ;  /* 0x0000000000807805 */ /* 0x000fe2000001ff00 */
[----:B------:R-:W-:Y:S01]  /*2490*/  IMAD R176, R174, 0x2, R177 ;  /* 0x00000002aeb07824 */ /* 0x000fe200078e02b1 */
[----:B------:R-:W-:Y:S01]  /*24a0*/  CS2R R126, SRZ ;  /* 0x00000000007e7805 */ /* 0x000fe2000001ff00 */
[----:B------:R-:W-:Y:S01]  /*24b0*/  IMAD.SHL.U32 R179, R179, 0x2, RZ ;  /* 0x00000002b3b37824 */ /* 0x000fe200078e00ff */
[----:B------:R-:W-:Y:S01]  /*24c0*/  IADD3 R214, R214, -UR10, -R211 ;  /* 0x8000000ad6d67c10 */ /* 0x000fe2000fffe8d3 */
[----:B------:R-:W-:Y:S01]  /*24d0*/  CS2R R124, SRZ ;  /* 0x00000000007c7805 */ /* 0x000fe2000001ff00 */
[----:B------:R-:W-:Y:S01]  /*24e0*/  CS2R R122, SRZ ;  /* 0x00000000007a7805 */ /* 0x000fe2000001ff00 */
[----:B------:R-:W-:Y:S01]  /*24f0*/  CS2R R120, SRZ ;  /* 0x0000000000787805 */ /* 0x000fe2000001ff00 */
[C---:B------:R-:W-:Y:S01]  /*2500*/  IADD3 R215, R214.reuse, c[0x0][0x2a4], RZ ;  /* 0x0000a900d6d77a10 */ /* 0x040fe20007ffe0ff */
        /* <DEDUP_REMOVED lines=43> */
[----:B------:R-:W-:Y:S01]  /*27c0*/  IADD3 R214, R214, UR6, RZ ;  /* 0x00000006d6d67c10 */ /* 0x000fe2000fffe0ff */
[----:B------:R-:W-:Y:S01]  /*27d0*/  IMAD R174, R174, 0x2, R175 ;  /* 0x00000002aeae7824 */ /* 0x000fe200078e02af */
[----:B------:R-:W-:Y:S01]  /*27e0*/  IADD3 R216, -R211, UR15, RZ ;  /* 0x0000000fd3d87c10 */ /* 0x000fe2000fffe1ff */
[----:B------:R-:W-:Y:S01]  /*27f0*/  IMAD R172, R172, 0x2, R176 ;  /* 0x00000002acac7824 */ /* 0x000fe200078e02b0 */
[----:B------:R-:W-:Y:S01]  /*2800*/  UIADD3 UR14, UR14, -UR10, URZ ;  /* 0x8000000a0e0e7290 */ /* 0x000fe2000fffe03f */
[----:B------:R-:W-:Y:S01]  /*2810*/  IMAD.IADD R0, R183, 0x1, R181 ;  /* 0x00000001b7007824 */ /* 0x000fe200078e02b5 */
[----:B------:R-:W-:-:S02]  /*2820*/  UMOV UR4, URZ ;  /* 0x0000003f00047c82 */ /* 0x000fc40008000000 */
[----:B------:R-:W-:Y:S02]  /*2830*/  UMOV UR16, 0x1 ;  /* 0x0000000100107882 */ /* 0x000fe40000000000 */
[----:B------:R-:W-:Y:S02]  /*2840*/  UISETP.GT.AND UP4, UPT, UR5, -0x1, UPT ;  /* 0xffffffff0500788c */ /* 0x000fe4000bf84270 */
[----:B------:R-:W-:Y:S02]  /*2850*/  UMOV UR15, URZ ;  /* 0x0000003f000f7c82 */ /* 0x000fe40008000000 */
.L_x_987:
[----:B------:R-:W-:Y:S04]  /*2860*/  DEPBAR.LE SB0, 0x1 ;  /* 0x000080400000791a */ /* 0x000fe80000000000 */
[----:B------:R-:W-:Y:S01]  /*2870*/  BAR.SYNC.DEFER_BLOCKING 0x0 ;  /* 0x0000000000007b1d */ /* 0x000fe20000010000 */
[----:B------:R-:W-:Y:S02]  /*2880*/  MOV R3, UR4 ;  /* 0x0000000400037c02 */ /* 0x000fe40008000f00 */
[----:B------:R-:W-:Y:S02]  /*2890*/  MOV R4, UR4 ;  /* 0x0000000400047c02 */ /* 0x000fe40008000f00 */
[----:B------:R-:W-:Y:S01]  /*28a0*/  MOV R2, UR4 ;  /* 0x0000000400027c02 */ /* 0x000fe20008000f00 */
[----:B------:R-:W-:Y:S01]  /*28b0*/  IMAD R3, R3, 0x1800, R183 ;  /* 0x0000180003037824 */ /* 0x000fe200078e02b7 */
[----:B------:R-:W-:Y:S01]  /*28c0*/  MOV R229, UR4 ;  /* 0x0000000400e57c02 */ /* 0x000fe20008000f00 */
[----:B------:R-:W-:Y:S02]  /*28d0*/  IMAD R4, R4, 0x1800, R0 ;  /* 0x0000180004047824 */ /* 0x000fe400078e0200 */
[----:B------:R-:W-:Y:S01]  /*28e0*/  IMAD R2, R2, 0x1800, R181 ;  /* 0x0000180002027824 */ /* 0x000fe200078e02b5 */
[----:B------:R-:W-:Y:S02]  /*28f0*/  SHF.L.U32 R185, R3, 0x1, RZ ;  /* 0x0000000103b97819 */ /* 0x000fe400000006ff */
[----:B------:R-:W-:Y:S02]  /*2900*/  SHF.L.U32 R186, R4, 0x1, RZ ;  /* 0x0000000104ba7819 */ /* 0x000fe400000006ff */
[----:B------:R-:W-:Y:S02]  /*2910*/  IADD3 R2, R183, R2, RZ ;  /* 0x00000002b7027210 */ /* 0x000fe40007ffe0ff */
[-C--:B------:R-:W-:Y:S02]  /*2920*/  LEA R229, R229, R192.reuse, 0x6 ;  /* 0x000000c0e5e57211 */ /* 0x080fe400078e30ff */
[----:B------:R-:W-:Y:S01]  /*2930*/  SHF.L.U32 R184, R2, 0x1, RZ ;  /* 0x0000000102b87819 */ /* 0x000fe200000006ff */
        /* <DEDUP_REMOVED lines=22> */
[-C--:B----4-:R-:W-:Y:S07]  /*2aa0*/  HMMA.16816.F32.BF16 R4, R136, R140.reuse, R4 ;  /* 0x0000008c8804723c */ /* 0x090fee0000041804 */
[----:B------:R-:W-:Y:S04]  /*2ab0*/  LDS R238, [R229.X4+0x18080] ;  /* 0x01808000e5ee7984 */ /* 0x000fe80000004800 */
[----:B------:R-:W-:Y:S01]  /*2ac0*/  LDS R234, [R229.X4+0x180a0] ;  /* 0x0180a000e5ea7984 */ /* 0x000fe20000004800 */
[C---:B-1----:R-:W-:Y:S03]  /*2ad0*/  HMMA.16816.F32.BF16 R8, R144.reuse, R140, R8 ;  /* 0x0000008c9008723c */ /* 0x042fe60000041808 */
[----:B------:R-:W-:Y:S04]  /*2ae0*/  LDS R233, [R229.X4+0x18100] ;  /* 0x01810000e5e97984 */ /* 0x000fe80000004800 */
[----:B------:R-:W-:Y:S01]  /*2af0*/  LDS R229, [R229.X4+0x18120] ;  /* 0x01812000e5e57984 */ /* 0x000fe20000004800 */
        /* <DEDUP_REMOVED lines=21> */
[-C--:B------:R-:W-:Y:S01]  /*2c50*/  HMMA.16816.F32.BF16 R4, R164, R168.reuse, R4 ;  /* 0x000000a8a404723c */ /* 0x080fe20000041804 */
[----:B------:R-:W5:Y:S07]  /*2c60*/  LDSM.16.M88.4 R160, [R173+0x4080] ;  /* 0x00408000ada0783b */ /* 0x000f6e0000000200 */
[C---:B-1----:R-:W-:Y:S08]  /*2c70*/  HMMA.16816.F32.BF16 R8, R136.reuse, R168, R8 ;  /* 0x000000a88808723c */ /* 0x042ff00000041808 */
[-C--:B------:R-:W-:Y:S08]  /*2c80*/  HMMA.16816.F32.BF16 R12, R136, R170.reuse, R12 ;  /* 0x000000aa880c723c */ /* 0x080ff0000004180c */
[C---:B------:R-:W-:Y:S08]  /*2c90*/  HMMA.16816.F32.BF16 R16, R164.reuse, R170, R16 ;  /* 0x000000aaa410723c */ /* 0x040ff00000041810 */
[-C--:B------:R-:W-:Y:S08]  /*2ca0*/  HMMA.16816.F32.BF16 R20, R164, R140.reuse, R20 ;  /* 0x0000008ca414723c */ /* 0x080ff00000041814 */
[C---:B------:R-:W-:Y:S08]  /*2cb0*/  HMMA.16816.F32.BF16 R24, R136.reuse, R140, R24 ;  /* 0x0000008c8818723c */ /* 0x040ff00000041818 */
[-C--:B------:R-:W-:Y:S01]  /*2cc0*/  HMMA.16816.F32.BF16 R28, R136, R142.reuse, R28 ;  /* 0x0000008e881c723c */ /* 0x080fe2000004181c */
[----:B------:R-:W1:Y:S07]  /*2cd0*/  LDSM.16.M88.4 R136, [R186+0xe880] ;  /* 0x00e88000ba88783b */ /* 0x000e6e0000000200 */
[----:B------:R-:W-:Y:S08]  /*2ce0*/  HMMA.16816.F32.BF16 R32, R164, R142, R32 ;  /* 0x0000008ea420723c */ /* 0x000ff00000041820 */
[-C--:B--2---:R-:W-:Y:S08]  /*2cf0*/  HMMA.16816.F32.BF16 R4, R144, R148.reuse, R4 ;  /* 0x000000949004723c */ /* 0x084ff00000041804 */
[C---:B---3--:R-:W-:Y:S08]  /*2d00*/  HMMA.16816.F32.BF16 R8, R132.reuse, R148, R8 ;  /* 0x000000948408723c */ /* 0x048ff00000041808 */
[-C--:B------:R-:W-:Y:S08]  /*2d10*/  HMMA.16816.F32.BF16 R12, R132, R150.reuse, R12 ;  /* 0x00000096840c723c */ /* 0x080ff0000004180c */
[C---:B------:R-:W-:Y:S08]  /*2d20*/  HMMA.16816.F32.BF16 R16, R144.reuse, R150, R16 ;  /* 0x000000969010723c */ /* 0x040ff00000041810 */
[-C--:B----4-:R-:W-:Y:S08]  /*2d30*/  HMMA.16816.F32.BF16 R20, R144, R152.reuse, R20 ;  /* 0x000000989014723c */ /* 0x090ff00000041814 */
[C---:B------:R-:W-:Y:S08]  /*2d40*/  HMMA.16816.F32.BF16 R24, R132.reuse, R152, R24 ;  /* 0x000000988418723c */ /* 0x040ff00000041818 */
[-C--:B------:R-:W-:Y:S08]  /*2d50*/  HMMA.16816.F32.BF16 R28, R132, R154.reuse, R28 ;  /* 0x0000009a841c723c */ /* 0x080ff0000004181c */
[----:B------:R-:W-:Y:S08]  /*2d60*/  HMMA.16816.F32.BF16 R32, R144, R154, R32 ;  /* 0x0000009a9020723c */ /* 0x000ff00000041820 */
[-C--:B-----5:R-:W-:Y:S08]  /*2d70*/  HMMA.16816.F32.BF16 R4, R156, R160.reuse, R4 ;  /* 0x000000a09c04723c */ /* 0x0a0ff00000041804 */
[C---:B-1----:R-:W-:Y:S08]  /*2d80*/  HMMA.16816.F32.BF16 R8, R136.reuse, R160, R8 ;  /* 0x000000a08808723c */ /* 0x042ff00000041808 */
[-C--:B------:R-:W-:Y:S08]  /*2d90*/  HMMA.16816.F32.BF16 R12, R136, R162.reuse, R12 ;  /* 0x000000a2880c723c */ /* 0x080ff0000004180c */
        /* <DEDUP_REMOVED lines=21> */
[----:B------:R1:W1:Y:S10]  /*2ef0*/  MUFU.TANH R164, R8 ;  /* 0x0000000800a47308 */ /* 0x0002740000002400 */
[----:B------:R1:W1:Y:S01]  /*2f00*/  MUFU.TANH R167, R9 ;  /* 0x0000000900a77308 */ /* 0x0002620000002400 */
[----:B----4-:R-:W4:Y:S09]  /*2f10*/  LDSM.16.M88.4 R4, [R173+0x5080] ;  /* 0x00508000ad04783b */ /* 0x010f320000000200 */
[----:B------:R1:W1:Y:S10]  /*2f20*/  MUFU.TANH R168, R10 ;  /* 0x0000000a00a87308 */ /* 0x0002740000002400 */
[----:B------:R1:W1:Y:S10]  /*2f30*/  MUFU.TANH R169, R11 ;  /* 0x0000000b00a97308 */ /* 0x0002740000002400 */
[----:B------:R1:W1:Y:S10]  /*2f40*/  MUFU.TANH R170, R12 ;  /* 0x0000000c00aa7308 */ /* 0x0002740000002400 */
[----:B------:R1:W1:Y:S01]  /*2f50*/  MUFU.TANH R162, R13 ;  /* 0x0000000d00a27308 */ /* 0x0002620000002400 */
[-C--:B----4-:R-:W-:Y:S09]  /*2f60*/  HMMA.16816.F32.BF16 R20, R156, R4.reuse, R20 ;  /* 0x000000049c14723c */ /* 0x090ff20000041814 */
[----:B------:R4:W1:Y:S01]  /*2f70*/  MUFU.TANH R163, R14 ;  /* 0x0000000e00a37308 */ /* 0x0008620000002400 */
[C---:B------:R-:W-:Y:S07]  /*2f80*/  HMMA.16816.F32.BF16 R24, R136.reuse, R4, R24 ;  /* 0x000000048818723c */ /* 0x040fee0000041818 */
[----:B------:R-:W-:Y:S02]  /*2f90*/  MOV R5, UR8 ;  /* 0x0000000800057c02 */ /* 0x000fe40008000f00 */
[----:B------:R4:W1:Y:S01]  /*2fa0*/  MUFU.TANH R171, R15 ;  /* 0x0000000f00ab7308 */ /* 0x0008620000002400 */
[-C--:B------:R-:W-:Y:S03]  /*2fb0*/  HMMA.16816.F32.BF16 R28, R136, R6.reuse, R28 ;  /* 0x00000006881c723c */ /* 0x080fe6000004181c */
[----:B------:R-:W-:Y:S01]  /*2fc0*/  LEA R5, R5, R192, 0x6 ;  /* 0x000000c005057211 */ /* 0x000fe200078e30ff */
[----:B------:R-:W-:Y:S04]  /*2fd0*/  FMUL.FTZ R20, R20, c[0x0][0x2b4] ;  /* 0x0000ad0014147a20 */ /* 0x000fe80000410000 */
[----:B------:R-:W-:Y:S01]  /*2fe0*/  HMMA.16816.F32.BF16 R32, R156, R6, R32 ;  /* 0x000000069c20723c */ /* 0x000fe20000041820 */
[----:B------:R4:W1:Y:S03]  /*2ff0*/  MUFU.TANH R186, R16 ;  /* 0x0000001000ba7308 */ /* 0x0008660000002400 */
[----:B------:R-:W-:Y:S01]  /*3000*/  FMUL.FTZ R21, R21, c[0x0][0x2b4] ;  /* 0x0000ad0015157a20 */ /* 0x000fe20000410000 */
[-C--:B------:R-:W-:Y:S01]  /*3010*/  IADD3 R247, R215, R5.reuse, RZ ;  /* 0x00000005d7f77210 */ /* 0x080fe20007ffe0ff */
[----:B------:R-:W-:Y:S01]  /*3020*/  FMUL.FTZ R22, R22, c[0x0][0x2b4] ;  /* 0x0000ad0016167a20 */ /* 0x000fe20000410000 */
[----:B------:R-:W-:Y:S01]  /*3030*/  IADD3 R248, R214, R5, RZ ;  /* 0x00000005d6f87210 */ /* 0x000fe20007ffe0ff */
[----:B------:R-:W-:Y:S01]  /*3040*/  FMUL.FTZ R23, R23, c[0x0][0x2b4] ;  /* 0x0000ad0017177a20 */ /* 0x000fe20000410000 */
[----:B------:R-:W-:Y:S02]  /*3050*/  IMNMX R247, R216, R247, PT ;  /* 0x000000f7d8f77217 */ /* 0x000fe40003800200 */
[----:B------:R4:W1:Y:S01]  /*3060*/  MUFU.TANH R217, R17 ;  /* 0x0000001100d97308 */ /* 0x0008620000002400 */
[----:B------:R-:W-:Y:S02]  /*3070*/  FMUL.FTZ R24, R24, c[0x0][0x2b4] ;  /* 0x0000ad0018187a20 */ /* 0x000fe40000410000 */
[----:B------:R-:W-:Y:S02]  /*3080*/  FMUL.FTZ R25, R25, c[0x0][0x2b4] ;  /* 0x0000ad0019197a20 */ /* 0x000fe40000410000 */
[----:B------:R-:W-:Y:S02]  /*3090*/  FMUL.FTZ R26, R26, c[0x0][0x2b4] ;  /* 0x0000ad001a1a7a20 */ /* 0x000fe40000410000 */
[----:B------:R-:W-:Y:S02]  /*30a0*/  FMUL.FTZ R27, R27, c[0x0][0x2b4] ;  /* 0x0000ad001b1b7a20 */ /* 0x000fe40000410000 */
[----:B------:R-:W-:Y:S01]  /*30b0*/  FMUL.FTZ R28, R28, c[0x0][0x2b4] ;  /* 0x0000ad001c1c7a20 */ /* 0x000fe20000410000 */
        /* <DEDUP_REMOVED lines=8> */
[----:B------:R-:W-:Y:S07]  /*3140*/  FMUL.FTZ R35, R35, c[0x0][0x2b4] ;  /* 0x0000ad0023237a20 */ /* 0x000fee0000410000 */
        /* <DEDUP_REMOVED lines=16> */
[----:B------:R-:W-:-:S05]  /*3250*/  @!P5 BRA `(.L_x_969) ;  /* 0x000001a00000d947 */ /* 0x000fca0003800000 */
[----:B--23--:R-:W-:Y:S01]  /*3260*/  IADD3 R6, R5, UR14, RZ ;  /* 0x0000000e05067c10 */ /* 0x00cfe2000fffe0ff */
        /* <DEDUP_REMOVED lines=12> */
.L_x_971:
[----:B------:R-:W-:Y:S04]  /*3330*/  MOV R4, 0x1 ;  /* 0x0000000100047802 */ /* 0x000fe80000000f00 */
[----:B------:R-:W-:Y:S11]  /*3340*/  ISETP.NE.AND P0, PT, R4, c[0x0][0x2a8], PT ;  /* 0x0000aa0004007a0c */ /* 0x000ff60003f05270 */
[----:B------:R-:W-:Y:S02]  /*3350*/  @!UPT UIADD3 URZ, URZ, URZ, URZ ;  /* 0x0000003f3f3ff290 */ /* 0x000fe4000fffe03f */
[----:B------:R-:W-:Y:S05]  /*3360*/  @P0 IMAD.HI.U32 R4, R6, c[0x0][0x2ac], RZ ;  /* 0x0000ab0006040a27 */ /* 0x000fea00078e00ff */
[----:B------:R-:W-:Y:S02]  /*3370*/  @P0 SHF.R.U32.HI R6, RZ, c[0x0][0x2b0], R4 ;  /* 0x0000ac00ff060a19 */ /* 0x000fe40000011604 */
.L_x_972:
[----:B------:R-:W-:Y:S05]  /*3380*/  BSYNC B0 ;  /* 0x0000000000007941 */ /* 0x000fea0003800000 */
.L_x_970:
[----:B------:R-:W-:Y:S04]  /*3390*/  IMAD.MOV.U32 R4, RZ, RZ, c[0x0][0x2a8] ;  /* 0x0000aa00ff047624 */ /* 0x000fe800078e00ff */
[----:B------:R-:W-:Y:S02]  /*33a0*/  IMAD R4, R6, R4, -UR11 ;  /* 0x8000000b06047e24 */ /* 0x000fe4000f8e0204 */
[----:B------:R-:W-:Y:S03]  /*33b0*/  IMAD.IADD R6, R214, 0x1, R5 ;  /* 0x00000001d6067824 */ /* 0x000fe600078e0205 */
[----:B------:R-:W-:Y:S04]  /*33c0*/  IADD3 R248, -R211, R4, RZ ;  /* 0x00000004d3f87210 */ /* 0x000fe80007ffe1ff */
[----:B------:R-:W-:Y:S02]  /*33d0*/  IADD3 R4, R248, c[0x0][0x2a8], RZ ;  /* 0x0000aa00f8047a10 */ /* 0x000fe40007ffe0ff */
[----:B------:R-:W-:Y:S02]  /*33e0*/  IMNMX R248, R6, R248, !PT ;  /* 0x000000f806f87217 */ /* 0x000fe40007800200 */
[----:B------:R-:W-:Y:S02]  /*33f0*/  IMNMX R247, R247, R4, PT ;  /* 0x00000004f7f77217 */ /* 0x000fe40003800200 */
.L_x_969:
[----:B--23--:R-:W-:Y:S05]  /*3400*/  IADD3 R6, R5, 0x8, RZ ;  /* 0x0000000805067810 */ /* 0x00cfea0007ffe0ff */
        /* <DEDUP_REMOVED lines=17> */
.L_x_975:
[----:B------:R-:W-:Y:S04]  /*3520*/  MOV R4, 0x1 ;  /* 0x0000000100047802 */ /* 0x000fe80000000f00 */
[----:B------:R-:W-:Y:S11]  /*3530*/  ISETP.NE.AND P0, PT, R4, c[0x0][0x2a8], PT ;  /* 0x0000aa0004007a0c */ /* 0x000ff60003f05270 */
[----:B------:R-:W-:Y:S02]  /*3540*/  @!UPT UIADD3 URZ, URZ, URZ, URZ ;  /* 0x0000003f3f3ff290 */ /* 0x000fe4000fffe03f */
[----:B------:R-:W-:Y:S05]  /*3550*/  @P0 IMAD.HI.U32 R4, R6, c[0x0][0x2ac], RZ ;  /* 0x0000ab0006040a27 */ /* 0x000fea00078e00ff */
[----:B------:R-:W-:Y:S02]  /*3560*/  @P0 SHF.R.U32.HI R6, RZ, c[0x0][0x2b0], R4 ;  /* 0x0000ac00ff060a19 */ /* 0x000fe40000011604 */
.L_x_976:
[----:B------:R-:W-:Y:S05]  /*3570*/  BSYNC B0 ;  /* 0x0000000000007941 */ /* 0x000fea0003800000 */
.L_x_974:
[----:B------:R-:W-:Y:S04]  /*3580*/  IMAD.MOV.U32 R4, RZ, RZ, c[0x0][0x2a8] ;  /* 0x0000aa00ff047624 */ /* 0x000fe800078e00ff */
[----:B------:R-:W-:Y:S04]  /*3590*/  IMAD R6, R6, R4, -UR11 ;  /* 0x8000000b06067e24 */ /* 0x000fe8000f8e0204 */
[----:B------:R-:W-:Y:S05]  /*35a0*/  IMAD.IADD R6, R6, 0x1, -R211 ;  /* 0x0000000106067824 */ /* 0x000fea00078e0ad3 */
[----:B------:R-:W-:Y:S02]  /*35b0*/  IADD3 R4, R6, c[0x0][0x2a8], RZ ;  /* 0x0000aa0006047a10 */ /* 0x000fe40007ffe0ff */
[----:B------:R-:W-:Y:S02]  /*35c0*/  IMNMX R242, R242, R6, !PT ;  /* 0x00000006f2f27217 */ /* 0x000fe40007800200 */
[----:B------:R-:W-:Y:S02]  /*35d0*/  IMNMX R240, R240, R4, PT ;  /* 0x00000004f0f07217 */ /* 0x000fe40003800200 */
.L_x_973:
        /* <DEDUP_REMOVED lines=18> */
.L_x_979:
[----:B------:R-:W-:Y:S04]  /*3700*/  MOV R4, 0x1 ;  /* 0x0000000100047802 */ /* 0x000fe80000000f00 */
[----:B------:R-:W-:Y:S11]  /*3710*/  ISETP.NE.AND P0, PT, R4, c[0x0][0x2a8], PT ;  /* 0x0000aa0004007a0c */ /* 0x000ff60003f05270 */
[----:B------:R-:W-:Y:S02]  /*3720*/  @!UPT UIADD3 URZ, URZ, URZ, URZ ;  /* 0x0000003f3f3ff290 */ /* 0x000fe4000fffe03f */
[----:B------:R-:W-:Y:S05]  /*3730*/  @P0 IMAD.HI.U32 R4, R6, c[0x0][0x2ac], RZ ;  /* 0x0000ab0006040a27 */ /* 0x000fea00078e00ff */
[----:B------:R-:W-:Y:S02]  /*3740*/  @P0 SHF.R.U32.HI R6, RZ, c[0x0][0x2b0], R4 ;  /* 0x0000ac00ff060a19 */ /* 0x000fe40000011604 */
.L_x_980:
[----:B------:R-:W-:Y:S05]  /*3750*/  BSYNC B0 ;  /* 0x0000000000007941 */ /* 0x000fea0003800000 */
.L_x_978:
[----:B------:R-:W-:Y:S04]  /*3760*/  IMAD.MOV.U32 R4, RZ, RZ, c[0x0][0x2a8] ;  /* 0x0000aa00ff047624 */ /* 0x000fe800078e00ff */
[----:B------:R-:W-:Y:S04]  /*3770*/  IMAD R6, R6, R4, -UR11 ;  /* 0x8000000b06067e24 */ /* 0x000fe8000f8e0204 */
[----:B------:R-:W-:Y:S05]  /*3780*/  IMAD.IADD R6, R6, 0x1, -R211 ;  /* 0x0000000106067824 */ /* 0x000fea00078e0ad3 */
[----:B------:R-:W-:Y:S02]  /*3790*/  IADD3 R4, R6, c[0x0][0x2a8], RZ ;  /* 0x0000aa0006047a10 */ /* 0x000fe40007ffe0ff */
[----:B------:R-:W-:Y:S02]  /*37a0*/  IMNMX R239, R239, R6, !PT ;  /* 0x00000006efef7217 */ /* 0x000fe40007800200 */
[----:B------:R-:W-:Y:S02]  /*37b0*/  IMNMX R237, R237, R4, PT ;  /* 0x00000004eded7217 */ /* 0x000fe40003800200 */
.L_x_977:
        /* <DEDUP_REMOVED lines=18> */
.L_x_983:
[----:B------:R-:W-:Y:S04]  /*38e0*/  MOV R4, 0x1 ;  /* 0x0000000100047802 */ /* 0x000fe80000000f00 */
[----:B------:R-:W-:Y:S11]  /*38f0*/  ISETP.NE.AND P0, PT, R4, c[0x0][0x2a8], PT ;  /* 0x0000aa0004007a0c */ /* 0x000ff60003f05270 */
[----:B------:R-:W-:Y:S02]  /*3900*/  @!UPT UIADD3 URZ, URZ, URZ, URZ ;  /* 0x0000003f3f3ff290 */ /* 0x000fe4000fffe03f */
[----:B------:R-:W-:Y:S05]  /*3910*/  @P0 IMAD.HI.U32 R4, R5, c[0x0][0x2ac], RZ ;  /* 0x0000ab0005040a27 */ /* 0x000fea00078e00ff */
[----:B------:R-:W-:Y:S02]  /*3920*/  @P0 SHF.R.U32.HI R5, RZ, c[0x0][0x2b0], R4 ;  /* 0x0000ac00ff050a19 */ /* 0x000fe40000011604 */
.L_x_984:
[----:B------:R-:W-:Y:S05]  /*3930*/  BSYNC B0 ;  /* 0x0000000000007941 */ /* 0x000fea0003800000 */
.L_x_982:
[----:B------:R-:W-:Y:S04]  /*3940*/  IMAD.MOV.U32 R4, RZ, RZ, c[0x0][0x2a8] ;  /* 0x0000aa00ff047624 */ /* 0x000fe800078e00ff */
[----:B------:R-:W-:Y:S04]  /*3950*/  IMAD R5, R5, R4, -UR11 ;  /* 0x8000000b05057e24 */ /* 0x000fe8000f8e0204 */
[----:B------:R-:W-:Y:S05]  /*3960*/  IMAD.IADD R5, R5, 0x1, -R211 ;  /* 0x0000000105057824 */ /* 0x000fea00078e0ad3 */
[----:B------:R-:W-:Y:S02]  /*3970*/  IADD3 R4, R5, c[0x0][0x2a8], RZ ;  /* 0x0000aa0005047a10 */ /* 0x000fe40007ffe0ff */
[----:B------:R-:W-:Y:S02]  /*3980*/  IMNMX R235, R235, R5, !PT ;  /* 0x00000005ebeb7217 */ /* 0x000fe40007800200 */
[----:B------:R-:W-:Y:S02]  /*3990*/  IMNMX R236, R236, R4, PT ;  /* 0x00000004ecec7217 */ /* 0x000fe40003800200 */
.L_x_981:
[----:B------:R-:W-:Y:S04]  /*39a0*/  DEPBAR.LE SB0, 0x1 ;  /* 0x000080400000791a */ /* 0x000fe80000000000 */
[----:B------:R-:W-:Y:S01]  /*39b0*/  BAR.SYNC.DEFER_BLOCKING 0x0 ;  /* 0x0000000000007b1d */ /* 0x000fe20000010000 */
[----:B------:R-:W-:Y:S01]  /*39c0*/  UIADD3 UR18, UR8, 0x1, URZ ;  /* 0x0000000108127890 */ /* 0x000fe2000fffe03f */
[----:B------:R-:W-:Y:S02]  /*39d0*/  LEA R3, R3, 0x12080, 0x1 ;  /* 0x0001208003037811 */ /* 0x000fe400078e08ff */
[----:B------:R-:W-:Y:S01]  /*39e0*/  LEA R2, R2, 0x12080, 0x1 ;  /* 0x0001208002027811 */ /* 0x000fe200078e08ff */
[----:B------:R-:W-:Y:S06]  /*39f0*/  UISETP.GE.AND UP0, UPT, UR18, UR9, UPT ;  /* 0x000000091200728c */ /* 0x000fec000bf06270 */
[----:B------:R-:W-:Y:S01]  /*3a00*/  PLOP3.LUT P0, PT, PT, PT, UP0, 0x80, 0x0 ;  /* 0x000000000000781c */ /* 0x000fe20003f0f008 */
[----:B----4-:R2:W3:Y:S04]  /*3a10*/  LDSM.16.M88.4 R32, [R185+0x12080] ;  /* 0x01208000b920783b */ /* 0x0104e80000000200 */
        /* <DEDUP_REMOVED lines=8> */
[----:B------:R-:W-:Y:S01]  /*3aa0*/  LOP3.LUT P6, RZ, R191, 0x1, RZ, 0xc0, !PT ;  /* 0x00000001bfff7812 */ /* 0x000fe200078cc0ff */
[----:B------:R-:W-:Y:S01]  /*3ab0*/  USHF.R.S32.HI UR17, URZ, 0x1f, UR18 ;  /* 0x0000001f3f117899 */ /* 0x000fe20008011412 */
[----:B------:R-:W-:Y:S01]  /*3ac0*/  IMAD.U32 R4, RZ, RZ, UR8 ;  /* 0x00000008ff047e24 */ /* 0x000fe2000f8e00ff */
[----:B------:R-:W-:Y:S02]  /*3ad0*/  ULDC.64 UR6, c[0x0][0x178] ;  /* 0x00005e0000067ab9 */ /* 0x000fe40000000a00 */
[----:B------:R-:W-:Y:S02]  /*3ae0*/  UIMAD UR17, UR17, UR6, URZ ;  /* 0x00000006111172a4 */ /* 0x000fe4000f8e023f */
[----:B------:R-:W-:Y:S01]  /*3af0*/  @!P1 LEA R4, R4, 0x40, 0x6 ;  /* 0x0000004004049811 */ /* 0x000fe200078e30ff */
[----:B------:R-:W-:Y:S02]  /*3b00*/  UIMAD.WIDE.U32 UR20, UR18, UR6, URZ ;  /* 0x00000006121472a5 */ /* 0x000fe4000f8e003f */
[----:B------:R-:W-:Y:S02]  /*3b10*/  UIMAD UR17, UR18, UR7, UR17 ;  /* 0x00000007121172a4 */ /* 0x000fe4000f8e0211 */
[----:B------:R-:W-:Y:S02]  /*3b20*/  UIMAD UR18, UR18, -0x40, UR10 ;  /* 0xffffffc0121278a4 */ /* 0x000fe4000f8e020a */
[----:B------:R-:W-:Y:S01]  /*3b30*/  UIADD3 UR17, UR21, UR17, URZ ;  /* 0x0000001115117290 */ /* 0x000fe2000fffe03f */
[----:B------:R-:W-:Y:S02]  /*3b40*/  IMAD.U32 R7, RZ, RZ, UR20 ;  /* 0x00000014ff077e24 */ /* 0x000fe4000f8e00ff */
[----:B------:R-:W-:Y:S01]  /*3b50*/  IMAD.U32 R6, RZ, RZ, UR20 ;  /* 0x00000014ff067e24 */ /* 0x000fe2000f8e00ff */
[----:B------:R-:W-:Y:S02]  /*3b60*/  ISETP.GE.OR P6, PT, R194, UR18, !P6 ;  /* 0x00000012c2007c0c */ /* 0x000fe4000f7c6670 */
[----:B------:R-:W-:Y:S01]  /*3b70*/  IMAD.U32 R5, RZ, RZ, UR17 ;  /* 0x00000011ff057e24 */ /* 0x000fe2000f8e00ff */
[----:B------:R-:W-:Y:S04]  /*3b80*/  LEA R7, P0, R7, R200, 0x6 ;  /* 0x000000c807077211 */ /* 0x000fe800078030ff */
[----:B------:R-:W-:Y:S02]  /*3b90*/  LEA.HI.X R5, R6, R187, R5, 0x6, P0 ;  /* 0x000000bb06057211 */ /* 0x000fe400000f3405 */
[C---:B-1----:R-:W-:Y:S04]  /*3ba0*/  LEA R8, P0, R7.reuse, c[0x0][0x160], 0x1 ;  /* 0x0000580007087a11 */ /* 0x042fe800078008ff */
[----:B------:R-:W-:Y:S01]  /*3bb0*/  LEA.HI.X R9, R7, c[0x0][0x164], R5, 0x1, P0 ;  /* 0x0000590007097a11 */ /* 0x000fe200000f0c05 */
[----:B------:R-:W-:Y:S01]  /*3bc0*/  IMAD.U32 R5, RZ, RZ, UR16 ;  /* 0x00000010ff057e24 */ /* 0x000fe2000f8e00ff */
[C---:B------:R-:W-:Y:S03]  /*3bd0*/  @!P1 IADD3 R6, P0, R4.reuse, R208, RZ ;  /* 0x000000d004069210 */ /* 0x040fe60007f1e0ff */
[----:B------:R-:W-:Y:S01]  /*3be0*/  IMAD R5, R5, 0x3000, R206 ;  /* 0x0000300005057824 */ /* 0x000fe200078e02ce */
[----:B------:R-:W-:Y:S02]  /*3bf0*/  @!P1 LEA.HI.X.SX32 R4, R4, R189, 0x1, P0 ;  /* 0x000000bd04049211 */ /* 0x000fe400000f0eff */
[----:B------:R-:W-:Y:S02]  /*3c00*/  @!P1 LEA R10, P0, R6, c[0x0][0x258], 0x2 ;  /* 0x00009600060a9a11 */ /* 0x000fe400078010ff */
[----:B------:R-:W-:Y:S01]  /*3c10*/  @!PT LDS RZ, [RZ] ;  /* 0x00000000fffff984 */ /* 0x000fe20000000800 */
[----:B------:R-:W-:Y:S01]  /*3c20*/  @!PT LDS RZ, [RZ] ;  /* 0x00000000fffff984 */ /* 0x000fe20000000800 */
[----:B------:R-:W-:Y:S01]  /*3c30*/  @!PT LDS RZ, [RZ] ;  /* 0x00000000fffff984 */ /* 0x000fe20000000800 */
[----:B------:R1:W-:Y:S01]  /*3c40*/  LDGSTS.E.BYPASS.LTC128B.128 [R5], [R8.64], !P6 ;  /* 0x0000000008057fae */ /* 0x0003e2000f101d4c */
[----:B------:R-:W-:Y:S02]  /*3c50*/  ISETP.LT.AND P6, PT, R194, UR18, PT ;  /* 0x00000012c2007c0c */ /* 0x000fe4000bfc1270 */
[----:B------:R-:W-:Y:S01]  /*3c60*/  @!P1 LEA.HI.X R11, R6, c[0x0][0x25c], R4, 0x2, P0 ;  /* 0x00009700060b9a11 */ /* 0x000fe200000f1404 */
[----:B------:R-:W-:Y:S01]  /*3c70*/  IMAD.U32 R4, RZ, RZ, UR16 ;  /* 0x00000010ff047e24 */ /* 0x000fe2000f8e00ff */
[----:B------:R-:W-:Y:S02]  /*3c80*/  LOP3.LUT P0, RZ, R191, 0x2, RZ, 0xc0, !PT ;  /* 0x00000002bfff7812 */ /* 0x000fe4000780c0ff */
[----:B------:R-:W-:Y:S01]  /*3c90*/  ISETP.GE.OR P6, PT, R190, c[0x0][0x16c], !P6 ;  /* 0x00005b00be007a0c */ /* 0x000fe200077c6670 */
[----:B------:R-:W-:Y:S01]  /*3ca0*/  @!P1 IMAD R4, R4, 0x40, R193 ;  /* 0x0000004004049824 */ /* 0x000fe200078e02c1 */
[----:B------:R-:W-:Y:S03]  /*3cb0*/  ISETP.GE.OR P0, PT, R194, UR18, !P0 ;  /* 0x00000012c2007c0c */ /* 0x000fe6000c706670 */
[----:B------:R-:W-:Y:S10]  /*3cc0*/  @!P1 IMAD.SHL.U32 R4, R4, 0x4, RZ ;  /* 0x0000000404049824 */ /* 0x000ff400078e00ff */
[----:B------:R1:W-:Y:S06]  /*3cd0*/  LDGSTS.E.BYPASS.LTC128B.128 [R5+0x1000], [R8.64+0x40], !P0 ;  /* 0x0100004008057fae */ /* 0x0003ec000c101d4c */
[----:B------:R1:W-:Y:S06]  /*3ce0*/  LDGSTS.E.BYPASS.LTC128B.128 [R5+0x2000], [R8.64+0x80], !P6 ;  /* 0x0200008008057fae */ /* 0x0003ec000f101d4c */
[----:B------:R1:W-:Y:S02]  /*3cf0*/  @!P1 LDGSTS.E.BYPASS.LTC128B.128 [R4+0x18080], [R10.64] ;  /* 0x180800000a049fae */ /* 0x0003e4000b901d4c */
.L_x_985:
[-C--:B-1-3--:R-:W-:Y:S01]  /*3d00*/  HMMA.16816.F32.BF16 R4, R32, R16.reuse, RZ ;  /* 0x000000102004723c */ /* 0x08afe200000418ff */
[----:B------:R-:W-:Y:S01]  /*3d10*/  LDSM.16.M88.4 R152, [R180+0x8080] ;  /* 0x00808000b498783b */ /* 0x000fe20000000200 */
[----:B------:R-:W-:Y:S01]  /*3d20*/  PLOP3.LUT P0, PT, PT, PT, UP4, 0x80, 0x0 ;  /* 0x000000000000781c */ /* 0x000fe20003f0f048 */
[----:B------:R-:W-:Y:S03]  /*3d30*/  UIADD3 UR17, UR8, 0x2, URZ ;  /* 0x0000000208117890 */ /* 0x000fe6000fffe03f */
[C---:B------:R-:W-:Y:S01]  /*3d40*/  ISETP.GT.AND P6, PT, R248.reuse, RZ, P0 ;  /* 0x000000fff800720c */ /* 0x040fe200007c4270 */
[----:B------:R-:W-:Y:S01]  /*3d50*/  UISETP.GE.AND UP0, UPT, UR17, UR9, UPT ;  /* 0x000000091100728c */ /* 0x000fe2000bf06270 */
[C---:B----4-:R-:W-:Y:S01]  /*3d60*/  HMMA.16816.F32.BF16 R8, R28.reuse, R16, RZ ;  /* 0x000000101c08723c */ /* 0x050fe200000418ff */
[----:B------:R-:W0:Y:S01]  /*3d70*/  LDGDEPBAR ;  /* 0x00000000000079af */ /* 0x000e220000000000 */
[----:B------:R-:W-:Y:S04]  /*3d80*/  ISETP.LT.OR P6, PT, R247, 0x1, P6 ;  /* 0x00000001f700780c */ /* 0x000fe800037c1670 */
[C---:B--2---:R-:W-:Y:S01]  /*3d90*/  FSEL R184, R165.reuse, -INF , !P6 ;  /* 0xff800000a5b87808 */ /* 0x044fe20007000000 */
[----:B------:R-:W-:Y:S01]  /*3da0*/  FFMA.FTZ R165, -R165, R165, 1 ;  /* 0x3f800000a5a57423 */ /* 0x000fe200000101a5 */
[-C--:B------:R-:W-:Y:S01]  /*3db0*/  HMMA.16816.F32.BF16 R12, R28, R18.reuse, RZ ;  /* 0x000000121c0c723c */ /* 0x080fe200000418ff */
[----:B------:R-:W-:Y:S04]  /*3dc0*/  ISETP.GT.AND P6, PT, R248, 0x1, P0 ;  /* 0x00000001f800780c */ /* 0x000fe800007c4270 */
[C---:B------:R-:W-:Y:S03]  /*3dd0*/  ISETP.LT.OR P6, PT, R247.reuse, 0x2, P6 ;  /* 0x00000002f700780c */ /* 0x040fe600037c1670 */
[C---:B------:R-:W-:Y:S04]  /*3de0*/  HMMA.16816.F32.BF16 R16, R32.reuse, R18, RZ ;  /* 0x000000122010723c */ /* 0x040fe800000418ff */
[C---:B------:R-:W-:Y:S01]  /*3df0*/  FSEL R185, R166.reuse, -INF , !P6 ;  /* 0xff800000a6b97808 */ /* 0x040fe20007000000 */
[----:B------:R-:W-:Y:S01]  /*3e00*/  FFMA.FTZ R166, -R166, R166, 1 ;  /* 0x3f800000a6a67423 */ /* 0x000fe200000101a6 */
[----:B------:R-:W-:Y:S02]  /*3e10*/  ISETP.GT.AND P6, PT, R248, 0x20, P0 ;  /* 0x00000020f800780c */ /* 0x000fe400007c4270 */
[-C--:B------:R-:W-:Y:S02]  /*3e20*/  HMMA.16816.F32.BF16 R20, R32, R132.reuse, RZ ;  /* 0x000000842014723c */ /* 0x080fe400000418ff */
[----:B------:R-:W-:Y:S04]  /*3e30*/  ISETP.LT.OR P6, PT, R247, 0x21, P6 ;  /* 0x00000021f700780c */ /* 0x000fe800037c1670 */
[C---:B------:R-:W-:Y:S01]  /*3e40*/  FSEL R241, R186.reuse, -INF , !P6 ;  /* 0xff800000baf17808 */ /* 0x040fe20007000000 */
[----:B------:R-:W-:Y:S01]  /*3e50*/  FFMA.FTZ R186, -R186, R186, 1 ;  /* 0x3f800000baba7423 */ /* 0x000fe200000101ba */
[C---:B------:R-:W-:Y:S02]  /*3e60*/  HMMA.16816.F32.BF16 R24, R28.reuse, R132, RZ ;  /* 0x000000841c18723c */ /* 0x040fe400000418ff */
[C---:B------:R-:W-:Y:S02]  /*3e70*/  ISETP.GT.AND P6, PT, R248.reuse, 0x21, P0 ;  /* 0x00000021f800780c */ /* 0x040fe400007c4270 */
[--C-:B------:R-:W-:Y:S02]  /*3e80*/  FFMA.FTZ R241, R241, c[0x0][0x29c], -R238.reuse ;  /* 0x0000a700f1f17a23 */ /* 0x100fe400000108ee */
[----:B------:R-:W-:Y:S02]  /*3e90*/  ISETP.LT.OR P6, PT, R247, 0x22, P6 ;  /* 0x00000022f700780c */ /* 0x000fe400037c1670 */
[-C--:B------:R-:W-:Y:S02]  /*3ea0*/  HMMA.16816.F32.BF16 R28, R28, R134.reuse, RZ ;  /* 0x000000861c1c723c */ /* 0x080fe400000418ff */
[----:B------:R-:W-:Y:S02]  /*3eb0*/  MUFU.EX2 R241, R241 ;  /* 0x000000f100f17308 */ /* 0x000fe40000000800 */
[C---:B------:R-:W-:Y:S01]  /*3ec0*/  FSEL R243, R217.reuse, -INF , !P6 ;  /* 0xff800000d9f37808 */ /* 0x040fe20007000000 */
[----:B------:R-:W-:Y:S01]  /*3ed0*/  FFMA.FTZ R217, -R217, R217, 1 ;  /* 0x3f800000d9d97423 */ /* 0x000fe200000101d9 */
[----:B------:R-:W-:Y:S02]  /*3ee0*/  ISETP.GT.AND P6, PT, R248, 0x40, P0 ;  /* 0x00000040f800780c */ /* 0x000fe400007c4270 */
[----:B------:R-:W-:Y:S01]  /*3ef0*/  HMMA.16816.F32.BF16 R32, R32, R134, RZ ;  /* 0x000000862020723c */ /* 0x000fe200000418ff */
[----:B------:R-:W1:Y:S01]  /*3f00*/  LDSM.16.M88.4 R132, [R3+0x1000] ;  /* 0x001000000384783b */ /* 0x000e620000000200 */
[C---:B------:R-:W-:Y:S04]  /*3f10*/  ISETP.LT.OR P6, PT, R247.reuse, 0x41, P6 ;  /* 0x00000041f700780c */ /* 0x040fe800037c1670 */
[C---:B------:R-:W-:Y:S01]  /*3f20*/  FSEL R244, R220.reuse, -INF , !P6 ;  /* 0xff800000dcf47808 */ /* 0x040fe20007000000 */
[----:B------:R-:W-:Y:S01]  /*3f30*/  FFMA.FTZ R220, -R220, R220, 1 ;  /* 0x3f800000dcdc7423 */ /* 0x000fe200000101dc */
[-C--:B------:R-:W-:Y:S05]  /*3f40*/  HMMA.16816.F32.BF16 R4, R136, R140.reuse, R4 ;  /* 0x0000008c8804723c */ /* 0x080fea0000041804 */
[C---:B------:R-:W-:Y:S03]  /*3f50*/  ISETP.GT.AND P6, PT, R248.reuse, 0x41, P0 ;  /* 0x00000041f800780c */ /* 0x040fe600007c4270 */
[C---:B------:R-:W-:Y:S04]  /*3f60*/  HMMA.16816.F32.BF16 R8, R144.reuse, R140, R8 ;  /* 0x0000008c9008723c */ /* 0x040fe80000041808 */
[----:B------:R-:W-:Y:S04]  /*3f70*/  ISETP.LT.OR P6, PT, R247, 0x42, P6 ;  /* 0x00000042f700780c */ /* 0x000fe800037c1670 */
[-C--:B------:R-:W-:Y:S04]  /*3f80*/  HMMA.16816.F32.BF16 R12, R144, R142.reuse, R12 ;  /* 0x0000008e900c723c */ /* 0x080fe8000004180c */
[C---:B------:R-:W-:Y:S01]  /*3f90*/  FSEL R245, R221.reuse, -INF , !P6 ;  /* 0xff800000ddf57808 */ /* 0x040fe20007000000 */
[----:B------:R-:W-:Y:S01]  /*3fa0*/  FFMA.FTZ R221, -R221, R221, 1 ;  /* 0x3f800000dddd7423 */ /* 0x000fe200000101dd */
[C---:B------:R-:W-:Y:S02]  /*3fb0*/  ISETP.GT.AND P6, PT, R248.reuse, 0x60, P0 ;  /* 0x00000060f800780c */ /* 0x040fe400007c4270 */
[C---:B------:R-:W-:Y:S01]  /*3fc0*/  HMMA.16816.F32.BF16 R16, R136.reuse, R142, R16 ;  /* 0x0000008e8810723c */ /* 0x040fe20000041810 */
[----:B------:R-:W2:Y:S03]  /*3fd0*/  LDSM.16.M88.4 R140, [R3+0x1800] ;  /* 0x00180000038c783b */ /* 0x000ea60000000200 */
[----:B------:R-:W-:Y:S04]  /*3fe0*/  ISETP.LT.OR P6, PT, R247, 0x61, P6 ;  /* 0x00000061f700780c */ /* 0x000fe800037c1670 */
[-C--:B------:R-:W-:Y:S04]  /*3ff0*/  HMMA.16816.F32.BF16 R20, R136, R148.reuse, R20 ;  /* 0x000000948814723c */ /* 0x080fe80000041814 */
[C---:B------:R-:W-:Y:S01]  /*4000*/  FSEL R246, R159.reuse, -INF , !P6 ;  /* 0xff8000009ff67808 */ /* 0x040fe20007000000 */
[----:B------:R-:W-:Y:S01]  /*4010*/  FFMA.FTZ R159, -R159, R159, 1 ;  /* 0x3f8000009f9f7423 */ /* 0x000fe2000001019f */
[----:B------:R-:W-:Y:S02]  /*4020*/  ISETP.GT.AND P6, PT, R248, 0x61, P0 ;  /* 0x00000061f800780c */ /* 0x000fe400007c4270 */
[C---:B------:R-:W-:Y:S04]  /*4030*/  HMMA.16816.F32.BF16 R24, R144.reuse, R148, R24 ;  /* 0x000000949018723c */ /* 0x040fe80000041818 */
[----:B------:R-:W-:Y:S01]  /*4040*/  FFMA.FTZ R246, R246, c[0x0][0x29c], -R238 ;  /* 0x0000a700f6f67a23 */ /* 0x000fe200000108ee */
[----:B------:R-:W-:Y:S03]  /*4050*/  ISETP.LT.OR P6, PT, R247, 0x62, P6 ;  /* 0x00000062f700780c */ /* 0x000fe600037c1670 */
[-C--:B------:R-:W-:Y:S01]  /*4060*/  HMMA.16816.F32.BF16 R28, R144, R150.reuse, R28 ;  /* 0x00000096901c723c */ /* 0x080fe2000004181c */
[----:B------:R-:W3:Y:S03]  /*4070*/  LDSM.16.M88.4 R144, [R180+0x9080] ;  /* 0x00908000b490783b */ /* 0x000ee60000000200 */
[C---:B------:R-:W-:Y:S01]  /*4080*/  FSEL R247, R230.reuse, -INF , !P6 ;  /* 0xff800000e6f77808 */ /* 0x040fe20007000000 */
[----:B------:R-:W-:Y:S01]  /*4090*/  FFMA.FTZ R230, -R230, R230, 1 ;  /* 0x3f800000e6e67423 */ /* 0x000fe200000101e6 */
[----:B------:R-:W-:Y:S02]  /*40a0*/  ISETP.GT.AND P6, PT, R242, RZ, P0 ;  /* 0x000000fff200720c */ /* 0x000fe400007c4270 */
[----:B------:R-:W-:Y:S01]  /*40b0*/  HMMA.16816.F32.BF16 R32, R136, R150, R32 ;  /* 0x000000968820723c */ /* 0x000fe20000041820 */
[----:B------:R-:W-:Y:S03]  /*40c0*/  LDSM.16.M88.4 R136, [R2+0x1000] ;  /* 0x001000000288783b */ /* 0x000fe60000000200 */
[----:B------:R-:W-:Y:S04]  /*40d0*/  ISETP.LT.OR P6, PT, R240, 0x1, P6 ;  /* 0x00000001f000780c */ /* 0x000fe800037c1670 */
[-C--:B-1----:R-:W-:Y:S01]  /*40e0*/  HMMA.16816.F32.BF16 R4, R132, R152.reuse, R4 ;  /* 0x000000988404723c */ /* 0x082fe20000041804 */
[----:B------:R-:W1:Y:S04]  /*40f0*/  LDSM.16.M88.4 R148, [R173+0x8080] ;  /* 0x00808000ad94783b */ /* 0x000e680000000200 */
[C---:B------:R-:W-:Y:S01]  /*4100*/  FSEL R249, R160.reuse, -INF , !P6 ;  /* 0xff800000a0f97808 */ /* 0x040fe20007000000 */
[----:B------:R-:W-:Y:S01]  /*4110*/  FFMA.FTZ R160, -R160, R160, 1 ;  /* 0x3f800000a0a07423 */ /* 0x000fe200000101a0 */
[----:B------:R-:W-:Y:S01]  /*4120*/  ISETP.GT.AND P6, PT, R242, 0x1, P0 ;  /* 0x00000001f200780c */ /* 0x000fe200007c4270 */
[C---:B--2---:R-:W-:Y:S04]  /*4130*/  HMMA.16816.F32.BF16 R8, R140.reuse, R152, R8 ;  /* 0x000000988c08723c */ /* 0x044fe80000041808 */
[----:B------:R-:W-:Y:S04]  /*4140*/  ISETP.LT.OR P6, PT, R240, 0x2, P6 ;  /* 0x00000002f000780c */ /* 0x000fe800037c1670 */
[-C--:B------:R-:W-:Y:S04]  /*4150*/  HMMA.16816.F32.BF16 R12, R140, R154.reuse, R12 ;  /* 0x0000009a8c0c723c */ /* 0x080fe8000004180c */
[C---:B------:R-:W-:Y:S01]  /*4160*/  FSEL R248, R161.reuse, -INF , !P6 ;  /* 0xff800000a1f87808 */ /* 0x040fe20007000000 */
[----:B------:R-:W-:Y:S01]  /*4170*/  FFMA.FTZ R161, -R161, R161, 1 ;  /* 0x3f800000a1a17423 */ /* 0x000fe200000101a1 */
[----:B------:R-:W-:Y:S02]  /*4180*/  ISETP.GT.AND P6, PT, R242, 0x20, P0 ;  /* 0x00000020f200780c */ /* 0x000fe400007c4270 */
[C---:B------:R-:W-:Y:S01]  /*4190*/  HMMA.16816.F32.BF16 R16, R132.reuse, R154, R16 ;  /* 0x0000009a8410723c */ /* 0x040fe20000041810 */
[----:B------:R-:W2:Y:S03]  /*41a0*/  LDSM.16.M88.4 R152, [R2+0x1800] ;  /* 0x001800000298783b */ /* 0x000ea60000000200 */
[----:B------:R-:W-:Y:S04]  /*41b0*/  ISETP.LT.OR P6, PT, R240, 0x21, P6 ;  /* 0x00000021f000780c */ /* 0x000fe800037c1670 */
[-C--:B---3--:R-:W-:Y:S04]  /*41c0*/  HMMA.16816.F32.BF16 R20, R132, R144.reuse, R20 ;  /* 0x000000908414723c */ /* 0x088fe80000041814 */
[C---:B------:R-:W-:Y:S01]  /*41d0*/  FSEL R250, R218.reuse, -INF , !P6 ;  /* 0xff800000dafa7808 */ /* 0x040fe20007000000 */
[----:B------:R-:W-:Y:S01]  /*41e0*/  FFMA.FTZ R218, -R218, R218, 1 ;  /* 0x3f800000dada7423 */ /* 0x000fe200000101da */
[----:B------:R-:W-:Y:S02]  /*41f0*/  ISETP.GT.AND P6, PT, R242, 0x21, P0 ;  /* 0x00000021f200780c */ /* 0x000fe400007c4270 */
[C---:B------:R-:W-:Y:S04]  /*4200*/  HMMA.16816.F32.BF16 R24, R140.reuse, R144, R24 ;  /* 0x000000908c18723c */ /* 0x040fe80000041818 */
[----:B------:R-:W-:Y:S01]  /*4210*/  ISETP.LT.OR P6, PT, R240, 0x22, P6 ;  /* 0x00000022f000780c */ /* 0x000fe200037c1670 */
[----:B------:R-:W-:Y:S03]  /*4220*/  FFMA.FTZ R250, R250, c[0x0][0x29c], -R234 ;  /* 0x0000a700fafa7a23 */ /* 0x000fe600000108ea */
[-C--:B------:R-:W-:Y:S01]  /*4230*/  HMMA.16816.F32.BF16 R28, R140, R146.reuse, R28 ;  /* 0x000000928c1c723c */ /* 0x080fe2000004181c */
[----:B------:R-:W3:Y:S07]  /*4240*/  LDSM.16.M88.4 R140, [R173+0x9080] ;  /* 0x00908000ad8c783b */ /* 0x000eee0000000200 */
[----:B------:R-:W-:Y:S01]  /*4250*/  HMMA.16816.F32.BF16 R32, R132, R146, R32 ;  /* 0x000000928420723c */ /* 0x000fe20000041820 */
[----:B------:R-:W-:Y:S07]  /*4260*/  LDSM.16.M88.4 R132, [R3+0x2000] ;  /* 0x002000000384783b */ /* 0x000fee0000000200 */
[-C--:B-1----:R-:W-:Y:S01]  /*4270*/  HMMA.16816.F32.BF16 R4, R136, R148.reuse, R4 ;  /* 0x000000948804723c */ /* 0x082fe20000041804 */
[----:B------:R-:W1:Y:S07]  /*4280*/  LDSM.16.M88.4 R144, [R180+0xa080] ;  /* 0x00a08000b490783b */ /* 0x000e6e0000000200 */
[C---:B--2---:R-:W-:Y:S07]  /*4290*/  HMMA.16816.F32.BF16 R8, R152.reuse, R148, R8 ;  /* 0x000000949808723c */ /* 0x044fee0000041808 */
[C---:B------:R-:W-:Y:S01]  /*42a0*/  FSEL R148, R219.reuse, -INF , !P6 ;  /* 0xff800000db947808 */ /* 0x040fe20007000000 */
[-C--:B------:R-:W-:Y:S03]  /*42b0*/  HMMA.16816.F32.BF16 R12, R152, R150.reuse, R12 ;  /* 0x00000096980c723c */ /* 0x080fe6000004180c */
[----:B------:R-:W-:Y:S01]  /*42c0*/  ISETP.GT.AND P6, PT, R242, 0x40, P0 ;  /* 0x00000040f200780c */ /* 0x000fe200007c4270 */
[----:B------:R-:W-:Y:S03]  /*42d0*/  FFMA.FTZ R219, -R219, R219, 1 ;  /* 0x3f800000dbdb7423 */ /* 0x000fe600000101db */
[----:B------:R-:W-:Y:S01]  /*42e0*/  ISETP.LT.OR P6, PT, R240, 0x41, P6 ;  /* 0x00000041f000780c */ /* 0x000fe200037c1670 */
[C---:B------:R-:W-:Y:S04]  /*42f0*/  HMMA.16816.F32.BF16 R16, R136.reuse, R150, R16 ;  /* 0x000000968810723c */ /* 0x040fe80000041810 */
[C---:B------:R-:W-:Y:S01]  /*4300*/  FSEL R251, R222.reuse, -INF , !P6 ;  /* 0xff800000defb7808 */ /* 0x040fe20007000000 */
[----:B------:R-:W-:Y:S01]  /*4310*/  FFMA.FTZ R222, -R222, R222, 1 ;  /* 0x3f800000dede7423 */ /* 0x000fe200000101de */
[----:B------:R-:W-:Y:S02]  /*4320*/  ISETP.GT.AND P6, PT, R242, 0x41, P0 ;  /* 0x00000041f200780c */ /* 0x000fe400007c4270 */
[-C--:B---3--:R-:W-:Y:S03]  /*4330*/  HMMA.16816.F32.BF16 R20, R136, R140.reuse, R20 ;  /* 0x0000008c8814723c */ /* 0x088fe60000041814 */
[----:B------:R-:W-:Y:S04]  /*4340*/  ISETP.LT.OR P6, PT, R240, 0x42, P6 ;  /* 0x00000042f000780c */ /* 0x000fe800037c1670 */
[C---:B------:R-:W-:Y:S01]  /*4350*/  FSEL R149, R223.reuse, -INF , !P6 ;  /* 0xff800000df957808 */ /* 0x040fe20007000000 */
[C---:B------:R-:W-:Y:S04]  /*4360*/  HMMA.16816.F32.BF16 R24, R152.reuse, R140, R24 ;  /* 0x0000008c9818723c */ /* 0x040fe80000041818 */
[----:B------:R-:W-:Y:S01]  /*4370*/  FFMA.FTZ R223, -R223, R223, 1 ;  /* 0x3f800000dfdf7423 */ /* 0x000fe200000101df */
[----:B------:R-:W-:Y:S02]  /*4380*/  ISETP.GT.AND P6, PT, R242, 0x60, P0 ;  /* 0x00000060f200780c */ /* 0x000fe400007c4270 */
[----:B------:R-:W-:Y:S01]  /*4390*/  MOV R141, R148 ;  /* 0x00000094008d7202 */ /* 0x000fe20000000f00 */
[-C--:B------:R-:W-:Y:S03]  /*43a0*/  HMMA.16816.F32.BF16 R28, R152, R142.reuse, R28 ;  /* 0x0000008e981c723c */ /* 0x080fe6000004181c */
[----:B------:R-:W-:Y:S02]  /*43b0*/  ISETP.LT.OR P6, PT, R240, 0x61, P6 ;  /* 0x00000061f000780c */ /* 0x000fe400037c1670 */
[----:B------:R-:W-:Y:S02]  /*43c0*/  MOV R140, R149 ;  /* 0x00000095008c7202 */ /* 0x000fe40000000f00 */
[----:B------:R2:W3:Y:S01]  /*43d0*/  LDSM.16.M88.4 R148, [R3+0x2800] ;  /* 0x002800000394783b */ /* 0x0004e20000000200 */
[----:B------:R-:W-:Y:S04]  /*43e0*/  HMMA.16816.F32.BF16 R32, R136, R142, R32 ;  /* 0x0000008e8820723c */ /* 0x000fe80000041820 */
[C---:B------:R-:W-:Y:S01]  /*43f0*/  FSEL R252, R231.reuse, -INF , !P6 ;  /* 0xff800000e7fc7808 */ /* 0x040fe20007000000 */
[----:B------:R-:W-:Y:S01]  /*4400*/  FFMA.FTZ R231, -R231, R231, 1 ;  /* 0x3f800000e7e77423 */ /* 0x000fe200000101e7 */
[----:B------:R-:W-:Y:S01]  /*4410*/  ISETP.GT.AND P6, PT, R242, 0x61, P0 ;  /* 0x00000061f200780c */ /* 0x000fe200007c4270 */
[----:B------:R-:W4:Y:S01]  /*4420*/  LDSM.16.M88.4 R136, [R180+0xb080] ;  /* 0x00b08000b488783b */ /* 0x000f220000000200 */
[-C--:B-1----:R-:W-:Y:S05]  /*4430*/  HMMA.16816.F32.BF16 R4, R132, R144.reuse, R4 ;  /* 0x000000908404723c */ /* 0x082fea0000041804 */
[----:B------:R-:W-:Y:S04]  /*4440*/  ISETP.LT.OR P6, PT, R240, 0x62, P6 ;  /* 0x00000062f000780c */ /* 0x000fe800037c1670 */
[C---:B--2---:R-:W-:Y:S03]  /*4450*/  FSEL R3, R232.reuse, -INF , !P6 ;  /* 0xff800000e8037808 */ /* 0x044fe60007000000 */
[----:B------:R-:W-:Y:S01]  /*4460*/  FFMA.FTZ R232, -R232, R232, 1 ;  /* 0x3f800000e8e87423 */ /* 0x000fe200000101e8 */
[----:B------:R-:W-:Y:S04]  /*4470*/  ISETP.GT.AND P6, PT, R239, RZ, P0 ;  /* 0x000000ffef00720c */ /* 0x000fe800007c4270 */
[----:B------:R-:W-:Y:S04]  /*4480*/  ISETP.LT.OR P6, PT, R237, 0x1, P6 ;  /* 0x00000001ed00780c */ /* 0x000fe800037c1670 */
[C---:B------:R-:W-:Y:S01]  /*4490*/  FSEL R152, R164.reuse, -INF , !P6 ;  /* 0xff800000a4987808 */ /* 0x040fe20007000000 */
[----:B------:R-:W-:Y:S01]  /*44a0*/  FFMA.FTZ R164, -R164, R164, 1 ;  /* 0x3f800000a4a47423 */ /* 0x000fe200000101a4 */
[----:B------:R-:W-:Y:S04]  /*44b0*/  ISETP.GT.AND P6, PT, R239, 0x1, P0 ;  /* 0x00000001ef00780c */ /* 0x000fe800007c4270 */
[----:B------:R-:W-:Y:S01]  /*44c0*/  ISETP.LT.OR P6, PT, R237, 0x2, P6 ;  /* 0x00000002ed00780c */ /* 0x000fe200037c1670 */
[C---:B---3--:R-:W-:Y:S04]  /*44d0*/  HMMA.16816.F32.BF16 R8, R148.reuse, R144, R8 ;  /* 0x000000909408723c */ /* 0x048fe80000041808 */
[C---:B------:R-:W-:Y:S01]  /*44e0*/  FSEL R153, R167.reuse, -INF , !P6 ;  /* 0xff800000a7997808 */ /* 0x040fe20007000000 */
[----:B------:R-:W-:Y:S01]  /*44f0*/  FFMA.FTZ R167, -R167, R167, 1 ;  /* 0x3f800000a7a77423 */ /* 0x000fe200000101a7 */
[----:B------:R-:W-:Y:S02]  /*4500*/  ISETP.GT.AND P6, PT, R239, 0x20, P0 ;  /* 0x00000020ef00780c */ /* 0x000fe400007c4270 */
[-C--:B------:R-:W-:Y:S03]  /*4510*/  HMMA.16816.F32.BF16 R12, R148, R146.reuse, R12 ;  /* 0x00000092940c723c */ /* 0x080fe6000004180c */
[----:B------:R-:W-:Y:S01]  /*4520*/  ISETP.LT.OR P6, PT, R237, 0x21, P6 ;  /* 0x00000021ed00780c */ /* 0x000fe200037c1670 */
[--C-:B------:R-:W-:Y:S03]  /*4530*/  FFMA.FTZ R153, R153, c[0x0][0x29c], -R233.reuse ;  /* 0x0000a70099997a23 */ /* 0x100fe600000108e9 */
[----:B------:R-:W-:Y:S01]  /*4540*/  FSEL R154, R170, -INF , !P6 ;  /* 0xff800000aa9a7808 */ /* 0x000fe20007000000 */
[C---:B------:R-:W-:Y:S01]  /*4550*/  HMMA.16816.F32.BF16 R16, R132.reuse, R146, R16 ;  /* 0x000000928410723c */ /* 0x040fe20000041810 */
[----:B------:R-:W-:Y:S01]  /*4560*/  LDSM.16.M88.4 R144, [R173+0xa080] ;  /* 0x00a08000ad90783b */ /* 0x000fe20000000200 */
[----:B------:R-:W-:Y:S02]  /*4570*/  MUFU.EX2 R153, R153 ;  /* 0x0000009900997308 */ /* 0x000fe40000000800 */
[----:B------:R-:W-:Y:S01]  /*4580*/  ISETP.GT.AND P6, PT, R239, 0x21, P0 ;  /* 0x00000021ef00780c */ /* 0x000fe200007c4270 */
[--C-:B------:R-:W-:Y:S02]  /*4590*/  FFMA.FTZ R154, R154, c[0x0][0x29c], -R233.reuse ;  /* 0x0000a7009a9a7a23 */ /* 0x100fe400000108e9 */
[----:B------:R-:W-:Y:S01]  /*45a0*/  FFMA.FTZ R170, -R170, R170, 1 ;  /* 0x3f800000aaaa7423 */ /* 0x000fe200000101aa */
[-C--:B----4-:R-:W-:Y:S03]  /*45b0*/  HMMA.16816.F32.BF16 R20, R132, R136.reuse, R20 ;  /* 0x000000888414723c */ /* 0x090fe60000041814 */
[----:B------:R-:W-:Y:S01]  /*45c0*/  ISETP.LT.OR P6, PT, R237, 0x22, P6 ;  /* 0x00000022ed00780c */ /* 0x000fe200037c1670 */
[----:B------:R-:W-:Y:S03]  /*45d0*/  MUFU.EX2 R154, R154 ;  /* 0x0000009a009a7308 */ /* 0x000fe60000000800 */
[C---:B------:R-:W-:Y:S01]  /*45e0*/  FSEL R155, R162.reuse, -INF , !P6 ;  /* 0xff800000a29b7808 */ /* 0x040fe20007000000 */
[C---:B------:R-:W-:Y:S04]  /*45f0*/  HMMA.16816.F32.BF16 R24, R148.reuse, R136, R24 ;  /* 0x000000889418723c */ /* 0x040fe80000041818 */
[----:B------:R-:W-:Y:S01]  /*4600*/  ISETP.GT.AND P6, PT, R239, 0x40, P0 ;  /* 0x00000040ef00780c */ /* 0x000fe200007c4270 */
[----:B------:R-:W-:Y:S02]  /*4610*/  FFMA.FTZ R162, -R162, R162, 1 ;  /* 0x3f800000a2a27423 */ /* 0x000fe400000101a2 */
[--C-:B------:R-:W-:Y:S01]  /*4620*/  FFMA.FTZ R137, R184, c[0x0][0x29c], -R238.reuse ;  /* 0x0000a700b8897a23 */ /* 0x100fe200000108ee */
[-C--:B------:R-:W-:Y:S03]  /*4630*/  HMMA.16816.F32.BF16 R28, R148, R138.reuse, R28 ;  /* 0x0000008a941c723c */ /* 0x080fe6000004181c */
[----:B------:R-:W-:Y:S01]  /*4640*/  ISETP.LT.OR P6, PT, R237, 0x41, P6 ;  /* 0x00000041ed00780c */ /* 0x000fe200037c1670 */
[--C-:B------:R-:W-:Y:S01]  /*4650*/  FFMA.FTZ R184, R245, c[0x0][0x29c], -R238.reuse ;  /* 0x0000a700f5b87a23 */ /* 0x100fe200000108ee */
[----:B------:R-:W1:Y:S01]  /*4660*/  MUFU.EX2 R137, R137 ;  /* 0x0000008900897308 */ /* 0x000e620000000800 */
[--C-:B------:R-:W-:Y:S01]  /*4670*/  FFMA.FTZ R155, R155, c[0x0][0x29c], -R233.reuse ;  /* 0x0000a7009b9b7a23 */ /* 0x100fe200000108e9 */
[----:B------:R-:W-:Y:S01]  /*4680*/  FSEL R240, R224, -INF , !P6 ;  /* 0xff800000e0f07808 */ /* 0x000fe20007000000 */
[----:B------:R-:W-:Y:S01]  /*4690*/  HMMA.16816.F32.BF16 R32, R132, R138, R32 ;  /* 0x0000008a8420723c */ /* 0x000fe20000041820 */
[----:B------:R-:W-:Y:S03]  /*46a0*/  LDSM.16.M88.4 R132, [R173+0xb080] ;  /* 0x00b08000ad84783b */ /* 0x000fe60000000200 */
[----:B------:R-:W-:Y:S01]  /*46b0*/  ISETP.GT.AND P6, PT, R239, 0x41, P0 ;  /* 0x00000041ef00780c */ /* 0x000fe200007c4270 */
[--C-:B------:R-:W-:Y:S01]  /*46c0*/  FFMA.FTZ R148, R185, c[0x0][0x29c], -R238.reuse ;  /* 0x0000a700b9947a23 */ /* 0x100fe200000108ee */
[----:B------:R-:W-:Y:S01]  /*46d0*/  MOV R150, R140 ;  /* 0x0000008c00967202 */ /* 0x000fe20000000f00 */
[----:B------:R-:W-:Y:S01]  /*46e0*/  FFMA.FTZ R185, R244, c[0x0][0x29c], -R238 ;  /* 0x0000a700f4b97a23 */ /* 0x000fe200000108ee */
[----:B------:R-:W-:Y:S01]  /*46f0*/  ISETP.LT.OR P6, PT, R237, 0x42, P6 ;  /* 0x00000042ed00780c */ /* 0x000fe200037c1670 */
[--C-:B------:R-:W-:Y:S01]  /*4700*/  FFMA.FTZ R139, R248, c[0x0][0x29c], -R234.reuse ;  /* 0x0000a700f88b7a23 */ /* 0x100fe200000108ea */
[----:B------:R-:W-:Y:S02]  /*4710*/  MUFU.EX2 R155, R155 ;  /* 0x0000009b009b7308 */ /* 0x000fe40000000800 */
[----:B------:R-:W-:Y:S01]  /*4720*/  MOV R151, R141 ;  /* 0x0000008d00977202 */ /* 0x000fe20000000f00 */
[----:B------:R-:W-:Y:S01]  /*4730*/  FFMA.FTZ R248, R251, c[0x0][0x29c], -R234 ;  /* 0x0000a700fbf87a23 */ /* 0x000fe200000108ea */
[----:B------:R-:W-:Y:S01]  /*4740*/  FSEL R242, R225, -INF , !P6 ;  /* 0xff800000e1f27808 */ /* 0x000fe20007000000 */
[----:B------:R-:W2:Y:S01]  /*4750*/  LDSM.16.M88.4 R140, [R2+0x2000] ;  /* 0x00200000028c783b */ /* 0x000ea20000000200 */
[----:B------:R-:W-:Y:S01]  /*4760*/  ISETP.GT.AND P6, PT, R239, 0x60, P0 ;  /* 0x00000060ef00780c */ /* 0x000fe200007c4270 */
[----:B------:R-:W-:Y:S01]  /*4770*/  FFMA.FTZ R225, -R225, R225, 1 ;  /* 0x3f800000e1e17423 */ /* 0x000fe200000101e1 */
[----:B------:R-:W-:Y:S01]  /*4780*/  MOV R244, R150 ;  /* 0x0000009600f47202 */ /* 0x000fe20000000f00 */
[--C-:B------:R-:W-:Y:S01]  /*4790*/  FFMA.FTZ R240, R240, c[0x0][0x29c], -R233.reuse ;  /* 0x0000a700f0f07a23 */ /* 0x100fe200000108e9 */
[----:B------:R-:W-:Y:S01]  /*47a0*/  ISETP.LT.OR P6, PT, R237, 0x61, P6 ;  /* 0x00000061ed00780c */ /* 0x000fe200037c1670 */
[----:B------:R-:W-:Y:S01]  /*47b0*/  MUFU.EX2 R139, R139 ;  /* 0x0000008b008b7308 */ /* 0x000fe20000000800 */
[----:B------:R-:W-:Y:S01]  /*47c0*/  MOV R245, R151 ;  /* 0x0000009700f57202 */ /* 0x000fe20000000f00 */
[--C-:B------:R-:W-:Y:S01]  /*47d0*/  FFMA.FTZ R242, R242, c[0x0][0x29c], -R233.reuse ;  /* 0x0000a700f2f27a23 */ /* 0x100fe200000108e9 */
[----:B------:R-:W-:Y:S01]  /*47e0*/  FSEL R136, R228, -INF , !P6 ;  /* 0xff800000e4887808 */ /* 0x000fe20007000000 */
[----:B------:R-:W-:Y:S01]  /*47f0*/  FFMA.FTZ R224, -R224, R224, 1 ;  /* 0x3f800000e0e07423 */ /* 0x000fe200000101e0 */
[----:B------:R-:W-:Y:S01]  /*4800*/  ISETP.GT.AND P6, PT, R239, 0x61, P0 ;  /* 0x00000061ef00780c */ /* 0x000fe200007c4270 */
[--C-:B------:R-:W-:Y:S01]  /*4810*/  FFMA.FTZ R239, R243, c[0x0][0x29c], -R238.reuse ;  /* 0x0000a700f3ef7a23 */ /* 0x100fe200000108ee */
[----:B------:R-:W-:Y:S01]  /*4820*/  MOV R243, R148 ;  /* 0x0000009400f37202 */ /* 0x000fe20000000f00 */
[----:B------:R-:W-:Y:S01]  /*4830*/  FFMA.FTZ R238, R247, c[0x0][0x29c], -R238 ;  /* 0x0000a700f7ee7a23 */ /* 0x000fe200000108ee */
[----:B------:R3:W4:Y:S01]  /*4840*/  LDSM.16.M88.4 R148, [R2+0x2800] ;  /* 0x002800000294783b */ /* 0x0007220000000200 */
[----:B------:R-:W-:Y:S01]  /*4850*/  MUFU.EX2 R185, R185 ;  /* 0x000000b900b97308 */ /* 0x000fe20000000800 */
[--C-:B------:R-:W-:Y:S01]  /*4860*/  FFMA.FTZ R247, R245, c[0x0][0x29c], -R234.reuse ;  /* 0x0000a700f5f77a23 */ /* 0x100fe200000108ea */
[----:B------:R-:W-:Y:S01]  /*4870*/  MOV R245, UR4 ;  /* 0x0000000400f57c02 */ /* 0x000fe20008000f00 */
[----:B------:R-:W-:Y:S01]  /*4880*/  FFMA.FTZ R136, R136, c[0x0][0x29c], -R233 ;  /* 0x0000a70088887a23 */ /* 0x000fe200000108e9 */
[----:B------:R-:W-:Y:S01]  /*4890*/  ISETP.LT.OR P6, PT, R237, 0x62, P6 ;  /* 0x00000062ed00780c */ /* 0x000fe200037c1670 */
[--C-:B------:R-:W-:Y:S01]  /*48a0*/  FFMA.FTZ R237, R249, c[0x0][0x29c], -R234.reuse ;  /* 0x0000a700f9ed7a23 */ /* 0x100fe200000108ea */
[----:B------:R-:W-:Y:S01]  /*48b0*/  LEA R245, R245, R192, 0x6 ;  /* 0x000000c0f5f57211 */ /* 0x000fe200078e30ff */
[----:B------:R-:W-:Y:S01]  /*48c0*/  FFMA.FTZ R228, -R228, R228, 1 ;  /* 0x3f800000e4e47423 */ /* 0x000fe200000101e4 */
[----:B------:R-:W-:Y:S02]  /*48d0*/  MOV R249, R244 ;  /* 0x000000f400f97202 */ /* 0x000fe40000000f00 */
[----:B------:R-:W5:Y:S01]  /*48e0*/  MUFU.EX2 R243, R243 ;  /* 0x000000f300f37308 */ /* 0x000f620000000800 */
[C---:B------:R-:W-:Y:S01]  /*48f0*/  FSEL R244, R156.reuse, -INF , !P6 ;  /* 0xff8000009cf47808 */ /* 0x040fe20007000000 */
[----:B------:R-:W-:Y:S01]  /*4900*/  FFMA.FTZ R156, -R156, R156, 1 ;  /* 0x3f8000009c9c7423 */ /* 0x000fe2000001019c */
[----:B------:R-:W-:Y:S01]  /*4910*/  ISETP.GT.AND P6, PT, R235, RZ, P0 ;  /* 0x000000ffeb00720c */ /* 0x000fe200007c4270 */
[--C-:B------:R-:W-:Y:S03]  /*4920*/  FFMA.FTZ R249, R249, c[0x0][0x29c], -R234.reuse ;  /* 0x0000a700f9f97a23 */ /* 0x100fe600000108ea */
[----:B------:R-:W-:Y:S03]  /*4930*/  ISETP.LT.OR P6, PT, R236, 0x1, P6 ;  /* 0x00000001ec00780c */ /* 0x000fe600037c1670 */
[----:B------:R-:W-:Y:S01]  /*4940*/  MUFU.EX2 R237, R237 ;  /* 0x000000ed00ed7308 */ /* 0x000fe20000000800 */
[C---:B------:R-:W-:Y:S01]  /*4950*/  FSEL R138, R168.reuse, -INF , !P6 ;  /* 0xff800000a88a7808 */ /* 0x040fe20007000000 */
[----:B------:R-:W-:Y:S01]  /*4960*/  FFMA.FTZ R168, -R168, R168, 1 ;  /* 0x3f800000a8a87423 */ /* 0x000fe200000101a8 */
[----:B------:R-:W-:Y:S01]  /*4970*/  ISETP.GT.AND P6, PT, R235, 0x1, P0 ;  /* 0x00000001eb00780c */ /* 0x000fe200007c4270 */
[-C--:B--2---:R-:W-:Y:S05]  /*4980*/  HMMA.16816.F32.BF16 R4, R140, R144.reuse, R4 ;  /* 0x000000908c04723c */ /* 0x084fea0000041804 */
[--C-:B------:R-:W-:Y:S01]  /*4990*/  FFMA.FTZ R138, R138, c[0x0][0x29c], -R229.reuse ;  /* 0x0000a7008a8a7a23 */ /* 0x100fe200000108e5 */
[----:B---3--:R2:W-:Y:S01]  /*49a0*/  MUFU.EX2 R2, R246 ;  /* 0x000000f600027308 */ /* 0x0085e20000000800 */
[----:B------:R-:W-:Y:S01]  /*49b0*/  ISETP.LT.OR P6, PT, R236, 0x2, P6 ;  /* 0x00000002ec00780c */ /* 0x000fe200037c1670 */
[C---:B----4-:R-:W-:Y:S08]  /*49c0*/  HMMA.16816.F32.BF16 R8, R148.reuse, R144, R8 ;  /* 0x000000909408723c */ /* 0x050ff00000041808 */
[----:B------:R-:W-:Y:S01]  /*49d0*/  MUFU.EX2 R138, R138 ;  /* 0x0000008a008a7308 */ /* 0x000fe20000000800 */
[----:B------:R-:W-:Y:S01]  /*49e0*/  FSEL R144, R169, -INF , !P6 ;  /* 0xff800000a9907808 */ /* 0x000fe20007000000 */
[-C--:B------:R-:W-:Y:S08]  /*49f0*/  HMMA.16816.F32.BF16 R12, R148, R146.reuse, R12 ;  /* 0x00000092940c723c */ /* 0x080ff0000004180c */
[----:B------:R3:W-:Y:S01]  /*4a00*/  MUFU.EX2 R145, R250 ;  /* 0x000000fa00917308 */ /* 0x0007e20000000800 */
[--C-:B------:R-:W-:Y:S01]  /*4a10*/  FFMA.FTZ R144, R144, c[0x0][0x29c], -R229.reuse ;  /* 0x0000a70090907a23 */ /* 0x100fe200000108e5 */
[----:B------:R-:W-:Y:S02]  /*4a20*/  ISETP.GT.AND P6, PT, R235, 0x20, P0 ;  /* 0x00000020eb00780c */ /* 0x000fe400007c4270 */
[----:B------:R-:W-:Y:S01]  /*4a30*/  FFMA.FTZ R169, -R169, R169, 1 ;  /* 0x3f800000a9a97423 */ /* 0x000fe200000101a9 */
[C---:B------:R-:W-:Y:S01]  /*4a40*/  HMMA.16816.F32.BF16 R16, R140.reuse, R146, R16 ;  /* 0x000000928c10723c */ /* 0x040fe20000041810 */
[----:B------:R-:W4:Y:S03]  /*4a50*/  LDS R146, [R245.X4+0x18280] ;  /* 0x01828000f5927984 */ /* 0x000f260000004800 */
[----:B------:R-:W-:Y:S01]  /*4a60*/  ISETP.LT.OR P6, PT, R236, 0x21, P6 ;  /* 0x00000021ec00780c */ /* 0x000fe200037c1670 */
[----:B------:R-:W-:Y:S03]  /*4a70*/  MUFU.EX2 R144, R144 ;  /* 0x0000009000907308 */ /* 0x000fe60000000800 */
[-C--:B------:R-:W-:Y:S04]  /*4a80*/  HMMA.16816.F32.BF16 R20, R140, R132.reuse, R20 ;  /* 0x000000848c14723c */ /* 0x080fe80000041814 */
[C---:B--2---:R-:W-:Y:S01]  /*4a90*/  FSEL R246, R163.reuse, -INF , !P6 ;  /* 0xff800000a3f67808 */ /* 0x044fe20007000000 */
[----:B------:R-:W-:Y:S01]  /*4aa0*/  FFMA.FTZ R163, -R163, R163, 1 ;  /* 0x3f800000a3a37423 */ /* 0x000fe200000101a3 */
[----:B------:R-:W-:Y:S01]  /*4ab0*/  ISETP.GT.AND P6, PT, R235, 0x21, P0 ;  /* 0x00000021eb00780c */ /* 0x000fe200007c4270 */
[----:B------:R-:W2:Y:S01]  /*4ac0*/  MUFU.EX2 R239, R239 ;  /* 0x000000ef00ef7308 */ /* 0x000ea20000000800 */
[C---:B------:R-:W-:Y:S04]  /*4ad0*/  HMMA.16816.F32.BF16 R24, R148.reuse, R132, R24 ;  /* 0x000000849418723c */ /* 0x040fe80000041818 */
[----:B------:R-:W-:Y:S01]  /*4ae0*/  FFMA.FTZ R246, R246, c[0x0][0x29c], -R229 ;  /* 0x0000a700f6f67a23 */ /* 0x000fe200000108e5 */
[----:B------:R-:W-:Y:S01]  /*4af0*/  ISETP.LT.OR P6, PT, R236, 0x22, P6 ;  /* 0x00000022ec00780c */ /* 0x000fe200037c1670 */
[--C-:B---3--:R-:W-:Y:S02]  /*4b00*/  FFMA.FTZ R250, R252, c[0x0][0x29c], -R234.reuse ;  /* 0x0000a700fcfa7a23 */ /* 0x108fe400000108ea */
[-C--:B------:R-:W-:Y:S01]  /*4b10*/  HMMA.16816.F32.BF16 R28, R148, R134.reuse, R28 ;  /* 0x00000086941c723c */ /* 0x080fe2000004181c */
[----:B------:R-:W3:Y:S03]  /*4b20*/  MUFU.EX2 R247, R247 ;  /* 0x000000f700f77308 */ /* 0x000ee60000000800 */
[C---:B------:R-:W-:Y:S01]  /*4b30*/  FSEL R147, R171.reuse, -INF , !P6 ;  /* 0xff800000ab937808 */ /* 0x040fe20007000000 */
[----:B------:R-:W-:Y:S01]  /*4b40*/  FFMA.FTZ R171, -R171, R171, 1 ;  /* 0x3f800000abab7423 */ /* 0x000fe200000101ab */
[----:B------:R-:W-:Y:S01]  /*4b50*/  ISETP.GT.AND P6, PT, R235, 0x40, P0 ;  /* 0x00000040eb00780c */ /* 0x000fe200007c4270 */
[----:B------:R-:W-:Y:S01]  /*4b60*/  FFMA.FTZ R234, R3, c[0x0][0x29c], -R234 ;  /* 0x0000a70003ea7a23 */ /* 0x000fe200000108ea */
[----:B------:R-:W-:Y:S01]  /*4b70*/  HMMA.16816.F32.BF16 R32, R140, R134, R32 ;  /* 0x000000868c20723c */ /* 0x000fe20000041820 */
[----:B------:R-:W3:Y:S02]  /*4b80*/  LDS R134, [R245.X4+0x182a0] ;  /* 0x0182a000f5867984 */ /* 0x000ee40000004800 */
[----:B------:R-:W-:Y:S01]  /*4b90*/  MUFU.EX2 R246, R246 ;  /* 0x000000f600f67308 */ /* 0x000fe20000000800 */
[----:B------:R-:W-:Y:S01]  /*4ba0*/  FFMA.FTZ R3, R152, c[0x0][0x29c], -R233 ;  /* 0x0000a70098037a23 */ /* 0x000fe200000108e9 */
[----:B------:R-:W-:Y:S01]  /*4bb0*/  ISETP.LT.OR P6, PT, R236, 0x41, P6 ;  /* 0x00000041ec00780c */ /* 0x000fe200037c1670 */
[----:B------:R-:W-:Y:S02]  /*4bc0*/  FFMA.FTZ R147, R147, c[0x0][0x29c], -R229 ;  /* 0x0000a70093937a23 */ /* 0x000fe400000108e5 */
[----:B------:R-:W-:Y:S01]  /*4bd0*/  FFMA.FTZ R233, R244, c[0x0][0x29c], -R233 ;  /* 0x0000a700f4e97a23 */ /* 0x000fe200000108e9 */
[----:B------:R-:W-:Y:S02]  /*4be0*/  FSEL R132, R226, -INF , !P6 ;  /* 0xff800000e2847808 */ /* 0x000fe40007000000 */
[----:B------:R-:W-:Y:S01]  /*4bf0*/  ISETP.GT.AND P6, PT, R235, 0x41, P0 ;  /* 0x00000041eb00780c */ /* 0x000fe200007c4270 */
[--C-:B----4-:R-:W-:Y:S01]  /*4c00*/  FADD.FTZ R148, R4, -R146.reuse ;  /* 0x8000009204947221 */ /* 0x110fe20000010000 */
[----:B------:R-:W-:Y:S01]  /*4c10*/  MUFU.EX2 R3, R3 ;  /* 0x0000000300037308 */ /* 0x000fe20000000800 */
[--C-:B------:R-:W-:Y:S01]  /*4c20*/  FADD.FTZ R4, R5, -R146.reuse ;  /* 0x8000009205047221 */ /* 0x100fe20000010000 */
[----:B------:R-:W-:Y:S01]  /*4c30*/  ISETP.LT.OR P6, PT, R236, 0x42, P6 ;  /* 0x00000042ec00780c */ /* 0x000fe200037c1670 */
[----:B-1----:R-:W-:Y:S01]  /*4c40*/  FMUL.FTZ R5, R137, R148 ;  /* 0x0000009489057220 */ /* 0x002fe20000410000 */
[C---:B-----5:R-:W-:Y:S01]  /*4c50*/  F2FP.BF16.PACK_AB R137, R243.reuse, R137 ;  /* 0x00000089f389723e */ /* 0x060fe200000010ff */
[----:B------:R-:W-:Y:S01]  /*4c60*/  FMUL.FTZ R4, R243, R4 ;  /* 0x00000004f3047220 */ /* 0x000fe20000410000 */
[----:B------:R-:W-:Y:S01]  /*4c70*/  FSEL R133, R227, -INF , !P6 ;  /* 0xff800000e3857808 */ /* 0x000fe20007000000 */
[----:B------:R-:W-:Y:S01]  /*4c80*/  FMUL.FTZ R5, R5, R165 ;  /* 0x000000a505057220 */ /* 0x000fe20000410000 */
[C---:B------:R-:W-:Y:S01]  /*4c90*/  ISETP.GT.AND P6, PT, R235.reuse, 0x60, P0 ;  /* 0x00000060eb00780c */ /* 0x040fe200007c4270 */
[----:B------:R-:W-:Y:S01]  /*4ca0*/  FMUL.FTZ R4, R4, R166 ;  /* 0x000000a604047220 */ /* 0x000fe20000410000 */
[----:B------:R-:W-:Y:S01]  /*4cb0*/  MUFU.EX2 R147, R147 ;  /* 0x0000009300937308 */ /* 0x000fe20000000800 */
[--C-:B------:R-:W-:Y:S01]  /*4cc0*/  FADD.FTZ R16, R16, -R146.reuse ;  /* 0x8000009210107221 */ /* 0x100fe20000010000 */
[----:B------:R-:W-:Y:S01]  /*4cd0*/  ISETP.GT.AND P0, PT, R235, 0x61, P0 ;  /* 0x00000061eb00780c */ /* 0x000fe20000704270 */
[--C-:B------:R-:W-:Y:S01]  /*4ce0*/  FADD.FTZ R20, R20, -R146.reuse ;  /* 0x8000009214147221 */ /* 0x100fe20000010000 */
[----:B------:R-:W-:Y:S01]  /*4cf0*/  F2FP.BF16.PACK_AB R4, R4, R5 ;  /* 0x000000050404723e */ /* 0x000fe200000010ff */
[----:B------:R-:W-:Y:S01]  /*4d00*/  FMUL.FTZ R16, R241, R16 ;  /* 0x00000010f1107220 */ /* 0x000fe20000410000 */
[----:B------:R-:W1:Y:S01]  /*4d10*/  LDS R5, [R245.X4+0x18300] ;  /* 0x01830000f5057984 */ /* 0x000e620000004800 */
[----:B--2---:R-:W-:Y:S01]  /*4d20*/  F2FP.BF16.PACK_AB R241, R239, R241 ;  /* 0x000000f1eff1723e */ /* 0x004fe200000010ff */
[----:B------:R-:W-:Y:S01]  /*4d30*/  FADD.FTZ R32, R32, -R146 ;  /* 0x8000009220207221 */ /* 0x000fe20000010000 */
[C---:B------:R-:W-:Y:S01]  /*4d40*/  ISETP.LT.OR P0, PT, R236.reuse, 0x62, P0 ;  /* 0x00000062ec00780c */ /* 0x040fe20000701670 */
[----:B------:R-:W2:Y:S01]  /*4d50*/  MUFU.EX2 R184, R184 ;  /* 0x000000b800b87308 */ /* 0x000ea20000000800 */
[----:B------:R-:W4:Y:S01]  /*4d60*/  LDS R245, [R245.X4+0x18320] ;  /* 0x01832000f5f57984 */ /* 0x000f220000004800 */
[----:B------:R-:W-:Y:S01]  /*4d70*/  FMUL.FTZ R20, R185, R20 ;  /* 0x00000014b9147220 */ /* 0x000fe20000410000 */
[----:B------:R-:W-:Y:S01]  /*4d80*/  ISETP.LT.OR P6, PT, R236, 0x61, P6 ;  /* 0x00000061ec00780c */ /* 0x000fe200037c1670 */
[--C-:B------:R-:W-:Y:S01]  /*4d90*/  FFMA.FTZ R132, R132, c[0x0][0x29c], -R229.reuse ;  /* 0x0000a70084847a23 */ /* 0x100fe200000108e5 */
[----:B------:R-:W-:Y:S01]  /*4da0*/  STS [R207+0x18480], R137 ;  /* 0x01848089cf007388 */ /* 0x000fe20000000800 */
[----:B------:R-:W-:Y:S01]  /*4db0*/  FFMA.FTZ R133, R133, c[0x0][0x29c], -R229 ;  /* 0x0000a70085857a23 */ /* 0x000fe200000108e5 */
[----:B------:R-:W-:Y:S01]  /*4dc0*/  FSEL R135, R158, -INF , !P0 ;  /* 0xff8000009e877808 */ /* 0x000fe20004000000 */
[--C-:B---3--:R-:W-:Y:S01]  /*4dd0*/  FADD.FTZ R6, R6, -R134.reuse ;  /* 0x8000008606067221 */ /* 0x108fe20000010000 */
[----:B------:R-:W-:Y:S01]  /*4de0*/  FSEL R140, R157, -INF , !P6 ;  /* 0xff8000009d8c7808 */ /* 0x000fe20007000000 */
[----:B------:R-:W3:Y:S01]  /*4df0*/  MUFU.EX2 R248, R248 ;  /* 0x000000f800f87308 */ /* 0x000ee20000000800 */
[--C-:B------:R-:W-:Y:S01]  /*4e00*/  FADD.FTZ R7, R7, -R134.reuse ;  /* 0x8000008607077221 */ /* 0x100fe20000010000 */
[----:B------:R-:W-:Y:S01]  /*4e10*/  PLOP3.LUT P0, PT, PT, PT, UP0, 0x80, 0x0 ;  /* 0x000000000000781c */ /* 0x000fe20003f0f008 */
[--C-:B------:R-:W-:Y:S02]  /*4e20*/  FADD.FTZ R18, R18, -R134.reuse ;  /* 0x8000008612127221 */ /* 0x100fe40000010000 */
[----:B------:R-:W-:Y:S01]  /*4e30*/  FMUL.FTZ R6, R237, R6 ;  /* 0x00000006ed067220 */ /* 0x000fe20000410000 */
[C---:B------:R-:W-:Y:S01]  /*4e40*/  F2FP.BF16.PACK_AB R237, R139.reuse, R237 ;  /* 0x000000ed8bed723e */ /* 0x040fe200000010ff */
[----:B------:R-:W-:Y:S02]  /*4e50*/  FMUL.FTZ R7, R139, R7 ;  /* 0x000000078b077220 */ /* 0x000fe40000410000 */
[----:B------:R-:W-:Y:S01]  /*4e60*/  FMUL.FTZ R18, R145, R18 ;  /* 0x0000001291127220 */ /* 0x000fe20000410000 */
[----:B------:R-:W5:Y:S01]  /*4e70*/  MUFU.EX2 R249, R249 ;  /* 0x000000f900f97308 */ /* 0x000f620000000800 */
[----:B------:R-:W-:Y:S01]  /*4e80*/  F2FP.BF16.PACK_AB R145, R247, R145 ;  /* 0x00000091f791723e */ /* 0x000fe200000010ff */
[----:B------:R-:W-:Y:S01]  /*4e90*/  STS [R207+0x18880], R237 ;  /* 0x018880edcf007388 */ /* 0x000fe20000000800 */
[----:B------:R-:W-:Y:S01]  /*4ea0*/  FMUL.FTZ R6, R6, R160 ;  /* 0x000000a006067220 */ /* 0x000fe20000410000 */
[----:B--2---:R-:W-:Y:S01]  /*4eb0*/  F2FP.BF16.PACK_AB R185, R184, R185 ;  /* 0x000000b9b8b9723e */ /* 0x004fe200000010ff */
[----:B------:R-:W-:Y:S01]  /*4ec0*/  FMUL.FTZ R7, R7, R161 ;  /* 0x000000a107077220 */ /* 0x000fe20000410000 */
[----:B------:R-:W-:Y:S01]  /*4ed0*/  STS [R210], R241 ;  /* 0x000000f1d2007388 */ /* 0x000fe20000000800 */
[--C-:B------:R-:W-:Y:S02]  /*4ee0*/  FADD.FTZ R22, R22, -R134.reuse ;  /* 0x8000008616167221 */ /* 0x100fe40000010000 */
[----:B------:R-:W-:Y:S01]  /*4ef0*/  FMUL.FTZ R32, R2, R32 ;  /* 0x0000002002207220 */ /* 0x000fe20000410000 */
[----:B------:R-:W2:Y:S01]  /*4f00*/  MUFU.EX2 R238, R238 ;  /* 0x000000ee00ee7308 */ /* 0x000ea20000000800 */
[----:B------:R-:W-:Y:S01]  /*4f10*/  STS [R210+0x400], R145 ;  /* 0x00040091d2007388 */ /* 0x000fe20000000800 */
[----:B------:R-:W-:Y:S01]  /*4f20*/  F2FP.BF16.PACK_AB R6, R7, R6 ;  /* 0x000000060706723e */ /* 0x000fe200000010ff */
[----:B------:R-:W-:Y:S01]  /*4f30*/  FADD.FTZ R34, R34, -R134 ;  /* 0x8000008622227221 */ /* 0x000fe20000010000 */
[----:B------:R-:W-:Y:S01]  /*4f40*/  F2FP.BF16.PACK_AB R7, R147, R246 ;  /* 0x000000f69307723e */ /* 0x000fe200000010ff */
[----:B---3--:R-:W-:Y:S02]  /*4f50*/  FMUL.FTZ R22, R248, R22 ;  /* 0x00000016f8167220 */ /* 0x008fe40000410000 */
[--C-:B-1----:R-:W-:Y:S02]  /*4f60*/  FADD.FTZ R8, R8, -R5.reuse ;  /* 0x8000000508087221 */ /* 0x102fe40000010000 */
[--C-:B------:R-:W-:Y:S01]  /*4f70*/  FADD.FTZ R9, R9, -R5.reuse ;  /* 0x8000000509097221 */ /* 0x100fe20000010000 */
[----:B------:R-:W1:Y:S01]  /*4f80*/  MUFU.EX2 R250, R250 ;  /* 0x000000fa00fa7308 */ /* 0x000e620000000800 */
[----:B------:R-:W-:Y:S01]  /*4f90*/  FMUL.FTZ R8, R3, R8 ;  /* 0x0000000803087220 */ /* 0x000fe20000410000 */
[----:B------:R-:W-:Y:S01]  /*4fa0*/  F2FP.BF16.PACK_AB R3, R153, R3 ;  /* 0x000000039903723e */ /* 0x000fe200000010ff */
[--C-:B------:R-:W-:Y:S01]  /*4fb0*/  FADD.FTZ R12, R12, -R5.reuse ;  /* 0x800000050c0c7221 */ /* 0x100fe20000010000 */
[----:B-----5:R-:W-:Y:S01]  /*4fc0*/  F2FP.BF16.PACK_AB R248, R249, R248 ;  /* 0x000000f8f9f8723e */ /* 0x020fe200000010ff */
[--C-:B------:R-:W-:Y:S02]  /*4fd0*/  FADD.FTZ R13, R13, -R5.reuse ;  /* 0x800000050d0d7221 */ /* 0x100fe40000010000 */
[--C-:B------:R-:W-:Y:S01]  /*4fe0*/  FADD.FTZ R24, R24, -R5.reuse ;  /* 0x8000000518187221 */ /* 0x100fe20000010000 */
[----:B------:R-:W-:Y:S01]  /*4ff0*/  STS [R207+0x19480], R3 ;  /* 0x01948003cf007388 */ /* 0x000fe20000000800 */
[--C-:B------:R-:W-:Y:S01]  /*5000*/  FADD.FTZ R25, R25, -R5.reuse ;  /* 0x8000000519197221 */ /* 0x100fe20000010000 */
[----:B------:R-:W3:Y:S01]  /*5010*/  MUFU.EX2 R234, R234 ;  /* 0x000000ea00ea7308 */ /* 0x000ee20000000800 */
[--C-:B------:R-:W-:Y:S02]  /*5020*/  FADD.FTZ R28, R28, -R5.reuse ;  /* 0x800000051c1c7221 */ /* 0x100fe40000010000 */
[----:B------:R-:W-:Y:S01]  /*5030*/  FADD.FTZ R29, R29, -R5 ;  /* 0x800000051d1d7221 */ /* 0x000fe20000010000 */
[----:B------:R-:W-:Y:S01]  /*5040*/  F2FP.BF16.PACK_AB R5, R144, R138 ;  /* 0x0000008a9005723e */ /* 0x000fe200000010ff */
[----:B------:R-:W-:Y:S01]  /*5050*/  FMUL.FTZ R12, R154, R12 ;  /* 0x0000000c9a0c7220 */ /* 0x000fe20000410000 */
[----:B------:R-:W-:Y:S01]  /*5060*/  F2FP.BF16.PACK_AB R154, R155, R154 ;  /* 0x0000009a9b9a723e */ /* 0x000fe200000010ff */
[--C-:B------:R-:W-:Y:S01]  /*5070*/  FFMA.FTZ R140, R140, c[0x0][0x29c], -R229.reuse ;  /* 0x0000a7008c8c7a23 */ /* 0x100fe200000108e5 */
[----:B--2---:R-:W-:Y:S01]  /*5080*/  F2FP.BF16.PACK_AB R2, R238, R2 ;  /* 0x00000002ee02723e */ /* 0x004fe200000010ff */
[----:B------:R-:W-:Y:S01]  /*5090*/  STS [R207+0x19880], R5 ;  /* 0x01988005cf007388 */ /* 0x000fe20000000800 */
[----:B------:R-:W-:Y:S01]  /*50a0*/  MUFU.EX2 R132, R132 ;  /* 0x0000008400847308 */ /* 0x000fe20000000800 */
[----:B------:R-:W-:Y:S02]  /*50b0*/  FFMA.FTZ R229, R135, c[0x0][0x29c], -R229 ;  /* 0x0000a70087e57a23 */ /* 0x000fe400000108e5 */
[----:B------:R-:W-:Y:S01]  /*50c0*/  STS [R210+0x1000], R154 ;  /* 0x0010009ad2007388 */ /* 0x000fe20000000800 */
[----:B-1----:R-:W-:Y:S02]  /*50d0*/  FMUL.FTZ R34, R250, R34 ;  /* 0x00000022fa227220 */ /* 0x002fe40000410000 */
[----:B------:R-:W-:Y:S01]  /*50e0*/  FADD.FTZ R17, R17, -R146 ;  /* 0x8000009211117221 */ /* 0x000fe20000010000 */
[----:B------:R-:W-:Y:S01]  /*50f0*/  STS [R210+0x1400], R7 ;  /* 0x00140007d2007388 */ /* 0x000fe20000000800 */
[----:B------:R-:W-:Y:S02]  /*5100*/  FADD.FTZ R19, R19, -R134 ;  /* 0x8000008613137221 */ /* 0x000fe40000010000 */
[----:B------:R-:W1:Y:S01]  /*5110*/  MUFU.EX2 R133, R133 ;  /* 0x0000008500857308 */ /* 0x000e620000000800 */
[----:B------:R-:W-:Y:S01]  /*5120*/  STS [R207+0x1a480], R185 ;  /* 0x01a480b9cf007388 */ /* 0x000fe20000000800 */
[----:B------:R-:W-:Y:S01]  /*5130*/  FMUL.FTZ R17, R239, R17 ;  /* 0x00000011ef117220 */ /* 0x000fe20000410000 */
[----:B---3--:R-:W-:Y:S02]  /*5140*/  F2FP.BF16.PACK_AB R250, R234, R250 ;  /* 0x000000faeafa723e */ /* 0x008fe400000010ff */
[----:B------:R-:W-:Y:S01]  /*5150*/  STS [R207+0x1a880], R248 ;  /* 0x01a880f8cf007388 */ /* 0x000fe20000000800 */
[----:B------:R-:W-:Y:S02]  /*5160*/  FMUL.FTZ R19, R247, R19 ;  /* 0x00000013f7137220 */ /* 0x000fe40000410000 */
[--C-:B----4-:R-:W-:Y:S01]  /*5170*/  FADD.FTZ R10, R10, -R245.reuse ;  /* 0x800000f50a0a7221 */ /* 0x110fe20000010000 */
[----:B------:R1:W-:Y:S01]  /*5180*/  STS [R210+0x2000], R2 ;  /* 0x00200002d2007388 */ /* 0x0003e20000000800 */
[----:B------:R-:W2:Y:S01]  /*5190*/  MUFU.EX2 R240, R240 ;  /* 0x000000f000f07308 */ /* 0x000ea20000000800 */
[--C-:B------:R-:W-:Y:S02]  /*51a0*/  FADD.FTZ R11, R11, -R245.reuse ;  /* 0x800000f50b0b7221 */ /* 0x100fe40000010000 */
[----:B------:R-:W-:Y:S01]  /*51b0*/  STS [R210+0x2400], R250 ;  /* 0x002400fad2007388 */ /* 0x000fe20000000800 */
[----:B------:R-:W-:Y:S02]  /*51c0*/  FMUL.FTZ R17, R17, R217 ;  /* 0x000000d911117220 */ /* 0x000fe40000410000 */
[----:B------:R-:W-:Y:S02]  /*51d0*/  FMUL.FTZ R19, R19, R219 ;  /* 0x000000db13137220 */ /* 0x000fe40000410000 */
[----:B------:R-:W-:Y:S02]  /*51e0*/  FMUL.FTZ R10, R138, R10 ;  /* 0x0000000a8a0a7220 */ /* 0x000fe40000410000 */
[----:B------:R-:W3:Y:S01]  /*51f0*/  MUFU.EX2 R242, R242 ;  /* 0x000000f200f27308 */ /* 0x000ee20000000800 */
[----:B------:R-:W-:Y:S02]  /*5200*/  FMUL.FTZ R11, R144, R11 ;  /* 0x0000000b900b7220 */ /* 0x000fe40000410000 */
[----:B------:R-:W-:Y:S02]  /*5210*/  FMUL.FTZ R16, R16, R186 ;  /* 0x000000ba10107220 */ /* 0x000fe40000410000 */
[----:B------:R-:W-:Y:S02]  /*5220*/  FMUL.FTZ R18, R18, R218 ;  /* 0x000000da12127220 */ /* 0x000fe40000410000 */
[----:B------:R-:W-:Y:S01]  /*5230*/  FMUL.FTZ R9, R153, R9 ;  /* 0x0000000999097220 */ /* 0x000fe20000410000 */
[----:B------:R-:W-:Y:S01]  /*5240*/  F2FP.BF16.PACK_AB R16, R17, R16 ;  /* 0x000000101110723e */ /* 0x000fe200000010ff */
[--C-:B------:R-:W-:Y:S01]  /*5250*/  FADD.FTZ R15, R15, -R245.reuse ;  /* 0x800000f50f0f7221 */ /* 0x100fe20000010000 */
[----:B------:R-:W-:Y:S01]  /*5260*/  MUFU.EX2 R140, R140 ;  /* 0x0000008c008c7308 */ /* 0x000fe20000000800 */
[--C-:B------:R-:W-:Y:S01]  /*5270*/  FADD.FTZ R14, R14, -R245.reuse ;  /* 0x800000f50e0e7221 */ /* 0x100fe20000010000 */
[----:B------:R-:W-:Y:S01]  /*5280*/  F2FP.BF16.PACK_AB R18, R19, R18 ;  /* 0x000000121312723e */ /* 0x000fe200000010ff */
[----:B------:R-:W-:Y:S01]  /*5290*/  FADD.FTZ R21, R21, -R146 ;  /* 0x8000009215157221 */ /* 0x000fe20000010000 */
[----:B-1----:R-:W-:Y:S01]  /*52a0*/  F2FP.BF16.PACK_AB R2, R133, R132 ;  /* 0x000000848502723e */ /* 0x002fe200000010ff */
[----:B--2---:R-:W-:Y:S02]  /*52b0*/  FMUL.FTZ R24, R240, R24 ;  /* 0x00000018f0187220 */ /* 0x004fe40000410000 */
[----:B------:R-:W-:Y:S02]  /*52c0*/  FADD.FTZ R23, R23, -R134 ;  /* 0x8000008617177221 */ /* 0x000fe40000010000 */
[----:B------:R1:W-:Y:S01]  /*52d0*/  STS [R207+0x1b880], R2 ;  /* 0x01b88002cf007388 */ /* 0x0003e20000000800 */
[----:B------:R-:W2:Y:S01]  /*52e0*/  MUFU.EX2 R136, R136 ;  /* 0x0000008800887308 */ /* 0x000ea20000000800 */
[----:B------:R-:W-:Y:S02]  /*52f0*/  FMUL.FTZ R9, R9, R167 ;  /* 0x000000a709097220 */ /* 0x000fe40000410000 */
[----:B------:R-:W-:Y:S01]  /*5300*/  FMUL.FTZ R15, R147, R15 ;  /* 0x0000000f930f7220 */ /* 0x000fe20000410000 */
[----:B---3--:R-:W-:Y:S01]  /*5310*/  F2FP.BF16.PACK_AB R240, R242, R240 ;  /* 0x000000f0f2f0723e */ /* 0x008fe200000010ff */
[----:B------:R-:W-:Y:S02]  /*5320*/  FMUL.FTZ R11, R11, R169 ;  /* 0x000000a90b0b7220 */ /* 0x000fe40000410000 */
[----:B------:R-:W-:Y:S02]  /*5330*/  FMUL.FTZ R13, R155, R13 ;  /* 0x0000000d9b0d7220 */ /* 0x000fe40000410000 */
[----:B------:R-:W-:Y:S01]  /*5340*/  STS [R207+0x1b480], R240 ;  /* 0x01b480f0cf007388 */ /* 0x000fe20000000800 */
[----:B------:R-:W3:Y:S01]  /*5350*/  MUFU.EX2 R233, R233 ;  /* 0x000000e900e97308 */ /* 0x000ee20000000800 */
[----:B------:R-:W-:Y:S02]  /*5360*/  FMUL.FTZ R8, R8, R164 ;  /* 0x000000a408087220 */ /* 0x000fe40000410000 */
[----:B------:R-:W-:Y:S02]  /*5370*/  FMUL.FTZ R10, R10, R168 ;  /* 0x000000a80a0a7220 */ /* 0x000fe40000410000 */
[----:B------:R-:W-:Y:S01]  /*5380*/  FMUL.FTZ R14, R246, R14 ;  /* 0x0000000ef60e7220 */ /* 0x000fe20000410000 */
[----:B------:R-:W-:Y:S01]  /*5390*/  F2FP.BF16.PACK_AB R8, R9, R8 ;  /* 0x000000080908723e */ /* 0x000fe200000010ff */
[----:B------:R-:W-:Y:S01]  /*53a0*/  FADD.FTZ R33, R33, -R146 ;  /* 0x8000009221217221 */ /* 0x000fe20000010000 */
[----:B------:R-:W-:Y:S01]  /*53b0*/  F2FP.BF16.PACK_AB R10, R11, R10 ;  /* 0x0000000a0b0a723e */ /* 0x000fe200000010ff */
[----:B------:R-:W-:Y:S01]  /*53c0*/  FADD.FTZ R35, R35, -R134 ;  /* 0x8000008623237221 */ /* 0x000fe20000010000 */
[----:B------:R-:W1:Y:S01]  /*53d0*/  MUFU.EX2 R229, R229 ;  /* 0x000000e500e57308 */ /* 0x000e620000000800 */
[----:B------:R-:W-:Y:S02]  /*53e0*/  FMUL.FTZ R13, R13, R162 ;  /* 0x000000a20d0d7220 */ /* 0x000fe40000410000 */
[----:B------:R-:W-:Y:S02]  /*53f0*/  FMUL.FTZ R15, R15, R171 ;  /* 0x000000ab0f0f7220 */ /* 0x000fe40000410000 */
[----:B--2---:R-:W-:Y:S02]  /*5400*/  FMUL.FTZ R28, R136, R28 ;  /* 0x0000001c881c7220 */ /* 0x004fe40000410000 */
[----:B------:R-:W-:Y:S02]  /*5410*/  FMUL.FTZ R21, R184, R21 ;  /* 0x00000015b8157220 */ /* 0x000fe40000410000 */
[----:B------:R-:W-:Y:S02]  /*5420*/  FMUL.FTZ R23, R249, R23 ;  /* 0x00000017f9177220 */ /* 0x000fe40000410000 */
[----:B------:R-:W-:Y:S02]  /*5430*/  FMUL.FTZ R12, R12, R170 ;  /* 0x000000aa0c0c7220 */ /* 0x000fe40000410000 */
[----:B------:R-:W-:Y:S01]  /*5440*/  FMUL.FTZ R14, R14, R163 ;  /* 0x000000a30e0e7220 */ /* 0x000fe20000410000 */
[----:B---3--:R-:W-:Y:S01]  /*5450*/  F2FP.BF16.PACK_AB R136, R233, R136 ;  /* 0x00000088e988723e */ /* 0x008fe200000010ff */
[----:B------:R-:W-:Y:S01]  /*5460*/  FMUL.FTZ R21, R21, R221 ;  /* 0x000000dd15157220 */ /* 0x000fe20000410000 */
[----:B------:R-:W-:Y:S01]  /*5470*/  F2FP.BF16.PACK_AB R12, R13, R12 ;  /* 0x0000000c0d0c723e */ /* 0x000fe200000010ff */
[----:B------:R-:W-:Y:S01]  /*5480*/  FMUL.FTZ R23, R23, R223 ;  /* 0x000000df17177220 */ /* 0x000fe20000410000 */
[----:B------:R-:W-:Y:S01]  /*5490*/  F2FP.BF16.PACK_AB R14, R15, R14 ;  /* 0x0000000e0f0e723e */ /* 0x000fe200000010ff */
[----:B------:R-:W-:Y:S01]  /*54a0*/  STS [R210+0x3000], R136 ;  /* 0x00300088d2007388 */ /* 0x000fe20000000800 */
[----:B------:R-:W-:Y:S02]  /*54b0*/  FMUL.FTZ R20, R20, R220 ;  /* 0x000000dc14147220 */ /* 0x000fe40000410000 */
[----:B------:R-:W-:Y:S01]  /*54c0*/  FMUL.FTZ R33, R238, R33 ;  /* 0x00000021ee217220 */ /* 0x000fe20000410000 */
[----:B-1----:R-:W-:Y:S01]  /*54d0*/  F2FP.BF16.PACK_AB R2, R229, R140 ;  /* 0x0000008ce502723e */ /* 0x002fe200000010ff */
[----:B------:R-:W-:Y:S01]  /*54e0*/  FMUL.FTZ R22, R22, R222 ;  /* 0x000000de16167220 */ /* 0x000fe20000410000 */
[----:B------:R-:W-:Y:S01]  /*54f0*/  F2FP.BF16.PACK_AB R20, R21, R20 ;  /* 0x000000141514723e */ /* 0x000fe200000010ff */
[----:B------:R-:W-:Y:S02]  /*5500*/  FMUL.FTZ R35, R234, R35 ;  /* 0x00000023ea237220 */ /* 0x000fe40000410000 */
[----:B------:R1:W-:Y:S01]  /*5510*/  STS [R210+0x3400], R2 ;  /* 0x00340002d2007388 */ /* 0x0003e20000000800 */
[--C-:B------:R-:W-:Y:S01]  /*5520*/  FADD.FTZ R26, R26, -R245.reuse ;  /* 0x800000f51a1a7221 */ /* 0x100fe20000010000 */
[----:B------:R-:W-:Y:S01]  /*5530*/  F2FP.BF16.PACK_AB R22, R23, R22 ;  /* 0x000000161716723e */ /* 0x000fe200000010ff */
[--C-:B------:R-:W-:Y:S01]  /*5540*/  FADD.FTZ R27, R27, -R245.reuse ;  /* 0x800000f51b1b7221 */ /* 0x100fe20000010000 */
[----:B------:R-:W-:Y:S01]  /*5550*/  BAR.SYNC.DEFER_BLOCKING 0x0 ;  /* 0x0000000000007b1d */ /* 0x000fe20000010000 */
[----:B------:R-:W-:Y:S02]  /*5560*/  FMUL.FTZ R33, R33, R230 ;  /* 0x000000e621217220 */ /* 0x000fe40000410000 */
[----:B------:R-:W-:Y:S02]  /*5570*/  FMUL.FTZ R35, R35, R232 ;  /* 0x000000e823237220 */ /* 0x000fe40000410000 */
[----:B------:R-:W-:Y:S02]  /*5580*/  FMUL.FTZ R26, R132, R26 ;  /* 0x0000001a841a7220 */ /* 0x000fe40000410000 */
[----:B------:R-:W-:Y:S02]  /*5590*/  FMUL.FTZ R27, R133, R27 ;  /* 0x0000001b851b7220 */ /* 0x000fe40000410000 */
[----:B------:R-:W-:Y:S02]  /*55a0*/  FMUL.FTZ R32, R32, R159 ;  /* 0x0000009f20207220 */ /* 0x000fe40000410000 */
[----:B------:R-:W-:Y:S02]  /*55b0*/  FMUL.FTZ R34, R34, R231 ;  /* 0x000000e722227220 */ /* 0x000fe40000410000 */
[----:B------:R-:W-:Y:S01]  /*55c0*/  FMUL.FTZ R25, R242, R25 ;  /* 0x00000019f2197220 */ /* 0x000fe20000410000 */
[----:B------:R-:W-:Y:S01]  /*55d0*/  F2FP.BF16.PACK_AB R32, R33, R32 ;  /* 0x000000202120723e */ /* 0x000fe200000010ff */
[--C-:B------:R-:W-:Y:S01]  /*55e0*/  FADD.FTZ R30, R30, -R245.reuse ;  /* 0x800000f51e1e7221 */ /* 0x100fe20000010000 */
[----:B------:R-:W-:Y:S01]  /*55f0*/  F2FP.BF16.PACK_AB R34, R35, R34 ;  /* 0x000000222322723e */ /* 0x000fe200000010ff */
[----:B------:R-:W-:Y:S02]  /*5600*/  FFMA.FTZ R227, -R227, R227, 1 ;  /* 0x3f800000e3e37423 */ /* 0x000fe400000101e3 */
[----:B------:R-:W-:Y:S02]  /*5610*/  FADD.FTZ R31, R31, -R245 ;  /* 0x800000f51f1f7221 */ /* 0x000fe40000010000 */
[----:B------:R-:W-:Y:S01]  /*5620*/  FFMA.FTZ R226, -R226, R226, 1 ;  /* 0x3f800000e2e27423 */ /* 0x000fe200000101e2 */
[----:B-1----:R-:W-:Y:S01]  /*5630*/  MOV R2, UR4 ;  /* 0x0000000400027c02 */ /* 0x002fe20008000f00 */
[----:B------:R-:W-:Y:S01]  /*5640*/  FMUL.FTZ R25, R25, R225 ;  /* 0x000000e119197220 */ /* 0x000fe20000410000 */
[----:B------:R-:W-:Y:S01]  /*5650*/  STS [R207+0x1c480], R4 ;  /* 0x01c48004cf007388 */ /* 0x000fe20000000800 */
[----:B------:R-:W-:Y:S02]  /*5660*/  FMUL.FTZ R30, R140, R30 ;  /* 0x0000001e8c1e7220 */ /* 0x000fe40000410000 */
        /* <DEDUP_REMOVED lines=8> */
[----:B------:R-:W-:Y:S01]  /*56f0*/  FFMA.FTZ R158, -R158, R158, 1 ;  /* 0x3f8000009e9e7423 */ /* 0x000fe2000001019e */
[----:B------:R-:W-:Y:S01]  /*5700*/  F2FP.BF16.PACK_AB R24, R25, R24 ;  /* 0x000000181918723e */ /* 0x000fe200000010ff */
[----:B------:R-:W-:Y:S01]  /*5710*/  FFMA.FTZ R157, -R157, R157, 1 ;  /* 0x3f8000009d9d7423 */ /* 0x000fe2000001019d */
        /* <DEDUP_REMOVED lines=101> */
[----:B-12-4-:R-:W-:Y:S02]  /*5d70*/  USHF.R.S32.HI UR18, URZ, 0x1f, UR17 ;  /* 0x0000001f3f127899 */ /* 0x016fe40008011411 */
[----:B------:R-:W-:Y:S02]  /*5d80*/  ULDC.64 UR6, c[0x0][0x208] ;  /* 0x0000820000067ab9 */ /* 0x000fe40000000a00 */
[----:B------:R-:W-:Y:S02]  /*5d90*/  UIMAD UR18, UR18, UR6, URZ ;  /* 0x00000006121272a4 */ /* 0x000fe4000f8e023f */
[----:B------:R-:W-:Y:S02]  /*5da0*/  UIMAD.WIDE.U32 UR20, UR17, UR6, URZ ;  /* 0x00000006111472a5 */ /* 0x000fe4000f8e003f */
[----:B------:R-:W-:Y:S02]  /*5db0*/  UIMAD UR18, UR17, UR7, UR18 ;  /* 0x00000007111272a4 */ /* 0x000fe4000f8e0212 */
[----:B------:R-:W-:Y:S02]  /*5dc0*/  USHF.L.U32 UR17, UR17, 0x6, URZ ;  /* 0x0000000611117899 */ /* 0x000fe4000800063f */
[----:B------:R-:W-:Y:S01]  /*5dd0*/  UIADD3 UR18, UR21, UR18, URZ ;  /* 0x0000001215127290 */ /* 0x000fe2000fffe03f */
[----:B------:R-:W-:Y:S01]  /*5de0*/  IMAD.U32 R6, RZ, RZ, UR20 ;  /* 0x00000014ff067e24 */ /* 0x000fe2000f8e00ff */
[----:B------:R-:W-:Y:S01]  /*5df0*/  UIADD3 UR6, -UR17, UR10, URZ ;  /* 0x0000000a11067290 */ /* 0x000fe2000fffe13f */
[----:B------:R-:W-:Y:S03]  /*5e00*/  IMAD.U32 R7, RZ, RZ, UR21 ;  /* 0x00000015ff077e24 */ /* 0x000fe6000f8e00ff */
[----:B------:R-:W-:Y:S01]  /*5e10*/  IMAD.U32 R4, RZ, RZ, UR18 ;  /* 0x00000012ff047e24 */ /* 0x000fe2000f8e00ff */
[C---:B------:R-:W-:Y:S04]  /*5e20*/  LEA R5, P0, R6.reuse, R198, 0x6 ;  /* 0x000000c606057211 */ /* 0x040fe800078030ff */
[C---:B------:R-:W-:Y:S02]  /*5e30*/  LEA R8, P6, R5.reuse, c[0x0][0x1f0], 0x1 ;  /* 0x00007c0005087a11 */ /* 0x040fe400078c08ff */
[----:B------:R-:W-:Y:S02]  /*5e40*/  LEA.HI.X R4, R6, R213, R4, 0x6, P0 ;  /* 0x000000d506047211 */ /* 0x000fe400000f3404 */
[----:B------:R-:W-:Y:S02]  /*5e50*/  IADD3 R6, P0, R204, UR17, RZ ;  /* 0x00000011cc067c10 */ /* 0x000fe4000ff1e0ff */
[----:B------:R-:W-:Y:S01]  /*5e60*/  LEA.HI.X R9, R5, c[0x0][0x1f4], R4, 0x1, P6 ;  /* 0x00007d0005097a11 */ /* 0x000fe200030f0c04 */
[----:B------:R-:W-:Y:S01]  /*5e70*/  IMAD.U32 R5, RZ, RZ, UR17 ;  /* 0x00000011ff057e24 */ /* 0x000fe2000f8e00ff */
[----:B------:R-:W-:Y:S01]  /*5e80*/  ISETP.GE.OR P6, PT, R194, UR6, !P4 ;  /* 0x00000006c2007c0c */ /* 0x000fe2000e7c6670 */
[----:B------:R-:W-:Y:S03]  /*5e90*/  IMAD.U32 R4, RZ, RZ, UR15 ;  /* 0x0000000fff047e24 */ /* 0x000fe6000f8e00ff */
[----:B------:R-:W-:Y:S01]  /*5ea0*/  LEA.HI.X.SX32 R5, R5, R188, 0x1, P0 ;  /* 0x000000bc05057211 */ /* 0x000fe200000f0eff */
[----:B------:R-:W-:Y:S01]  /*5eb0*/  IMAD R4, R4, 0x3000, R203 ;  /* 0x0000300004047824 */ /* 0x000fe200078e02cb */
[C---:B------:R-:W-:Y:S04]  /*5ec0*/  LEA R10, P0, R6.reuse, c[0x0][0x280], 0x2 ;  /* 0x0000a000060a7a11 */ /* 0x040fe800078010ff */
[----:B------:R-:W-:Y:S01]  /*5ed0*/  LEA.HI.X R11, R6, c[0x0][0x284], R5, 0x2, P0 ;  /* 0x0000a100060b7a11 */ /* 0x000fe200000f1405 */
[----:B------:R-:W-:Y:S01]  /*5ee0*/  IMAD.U32 R5, RZ, RZ, UR15 ;  /* 0x0000000fff057e24 */ /* 0x000fe2000f8e00ff */
[C---:B------:R-:W-:Y:S01]  /*5ef0*/  ISETP.GE.OR P0, PT, R194.reuse, UR6, !P3 ;  /* 0x00000006c2007c0c */ /* 0x040fe2000df06670 */
[----:B------:R-:W-:Y:S01]  /*5f00*/  @!PT LDS RZ, [RZ] ;  /* 0x00000000fffff984 */ /* 0x000fe20000000800 */
[----:B------:R-:W-:Y:S01]  /*5f10*/  @!PT LDS RZ, [RZ] ;  /* 0x00000000fffff984 */ /* 0x000fe20000000800 */
[----:B------:R-:W-:Y:S01]  /*5f20*/  @!PT LDS RZ, [RZ] ;  /* 0x00000000fffff984 */ /* 0x000fe20000000800 */
[----:B------:R1:W-:Y:S01]  /*5f30*/  LDGSTS.E.BYPASS.LTC128B.128 [R4], [R8.64], !P6 ;  /* 0x0000000008047fae */ /* 0x0003e2000f101d4c */
[----:B------:R-:W-:Y:S01]  /*5f40*/  ISETP.GE.OR P6, PT, R194, UR6, !P2 ;  /* 0x00000006c2007c0c */ /* 0x000fe2000d7c6670 */
[----:B------:R-:W-:Y:S04]  /*5f50*/  @!P1 IMAD R5, R5, 0x40, R193 ;  /* 0x0000004005059824 */ /* 0x000fe800078e02c1 */
[----:B------:R-:W-:Y:S06]  /*5f60*/  @!P1 IMAD.SHL.U32 R5, R5, 0x4, RZ ;  /* 0x0000000405059824 */ /* 0x000fec00078e00ff */
[----:B------:R1:W-:Y:S06]  /*5f70*/  LDGSTS.E.BYPASS.LTC128B.128 [R4+0x1000], [R8.64+0x40], !P0 ;  /* 0x0100004008047fae */ /* 0x0003ec000c101d4c */
[----:B------:R1:W-:Y:S06]  /*5f80*/  LDGSTS.E.BYPASS.LTC128B.128 [R4+0x2000], [R8.64+0x80], !P6 ;  /* 0x0200008008047fae */ /* 0x0003ec000f101d4c */
[----:B------:R1:W-:Y:S02]  /*5f90*/  @!P1 LDGSTS.E.BYPASS.LTC128B.128 [R5+0x18280], [R10.64] ;  /* 0x182800000a059fae */ /* 0x0003e4000b901d4c */
.L_x_986:
        /* <DEDUP_REMOVED lines=10> */
[----:B------:R-:W-:Y:S01]  /*6040*/  LDSM.16.M88.4 R152, [R174+0x1000] ;  /* 0x00100000ae98783b */ /* 0x000fe20000000200 */
[----:B------:R-:W-:Y:S02]  /*6050*/  UIADD3 UR7, UR16, 0x1, URZ ;  /* 0x0000000110077890 */ /* 0x000fe4000fffe03f */
[-C--:B------:R-:W-:Y:S01]  /*6060*/  HMMA.16816.F32.BF16 R12, R24, R28.reuse, RZ ;  /* 0x0000001c180c723c */ /* 0x080fe200000418ff */
[----:B------:R-:W-:Y:S01]  /*6070*/  LDSM.16.MT88.2 R156, [R178+0x2c00] ;  /* 0x002c0000b29c783b */ /* 0x000fe20000004100 */
[----:B------:R-:W-:Y:S02]  /*6080*/  UISETP.GE.AND UP2, UPT, UR16, 0x1, UPT ;  /* 0x000000011000788c */ /* 0x000fe4000bf46270 */
[----:B------:R-:W-:Y:S01]  /*6090*/  UISETP.GE.AND UP1, UPT, UR15, 0x1, UPT ;  /* 0x000000010f00788c */ /* 0x000fe2000bf26270 */
[----:B------:R-:W0:Y:S01]  /*60a0*/  LDGDEPBAR ;  /* 0x00000000000079af */ /* 0x000e220000000000 */
[----:B------:R-:W-:Y:S02]  /*60b0*/  USEL UR4, UR17, URZ, !UP3 ;  /* 0x0000003f11047287 */ /* 0x000fe4000d800000 */
[C---:B------:R-:W-:Y:S01]  /*60c0*/  HMMA.16816.F32.BF16 R16, R20.reuse, R28, RZ ;  /* 0x0000001c1410723c */ /* 0x040fe200000418ff */
[----:B------:R-:W2:Y:S01]  /*60d0*/  LDSM.16.MT88.2 R28, [R178+0x2800] ;  /* 0x00280000b21c783b */ /* 0x000ea20000004100 */
[----:B------:R-:W-:Y:S06]  /*60e0*/  USEL UR16, UR7, URZ, !UP2 ;  /* 0x0000003f07107287 */ /* 0x000fec000d000000 */
        /* <DEDUP_REMOVED lines=24> */
[----:B------:R-:W5:Y:S03]  /*6270*/  LDSM.16.MT88.2 R136, [R178+0x1400] ;  /* 0x00140000b288783b */ /* 0x000f660000004100 */
[-C--:B----4-:R-:W-:Y:S01]  /*6280*/  HMMA.16816.F32.BF16 R4, R140, R148.reuse, R4 ;  /* 0x000000948c04723c */ /* 0x090fe20000041804 */
        /* <DEDUP_REMOVED lines=21> */
[-C--:B-----5:R-:W-:Y:S08]  /*63e0*/  HMMA.16816.F32.BF16 R4, R132, R136.reuse, R4 ;  /* 0x000000888404723c */ /* 0x0a0ff00000041804 */
[C---:B----4-:R-:W-:Y:S01]  /*63f0*/  HMMA.16816.F32.BF16 R8, R156.reuse, R136, R8 ;  /* 0x000000889c08723c */ /* 0x050fe20000041808 */
[----:B------:R-:W4:Y:S07]  /*6400*/  LDSM.16.MT88.2 R136, [R178+0x1c00] ;  /* 0x001c0000b288783b */ /* 0x000f2e0000004100 */
[-C--:B------:R-:W-:Y:S08]  /*6410*/  HMMA.16816.F32.BF16 R12, R156, R138.reuse, R12 ;  /* 0x0000008a9c0c723c */ /* 0x080ff0000004180c */
[C---:B------:R-:W-:Y:S01]  /*6420*/  HMMA.16816.F32.BF16 R16, R132.reuse, R138, R16 ;  /* 0x0000008a8410723c */ /* 0x040fe20000041810 */
[----:B------:R-:W5:Y:S07]  /*6430*/  LDSM.16.MT88.2 R138, [R178+0x3c00] ;  /* 0x003c0000b28a783b */ /* 0x000f6e0000004100 */
[-C--:B-1----:R-:W-:Y:S01]  /*6440*/  HMMA.16816.F32.BF16 R20, R132, R2.reuse, R20 ;  /* 0x000000028414723c */ /* 0x082fe20000041814 */
[----:B------:R-:W-:Y:S07]  /*6450*/  LDSM.16.MT88.4 R132, [R179+0x1ec80] ;  /* 0x01ec8000b384783b */ /* 0x000fee0000004200 */
[----:B------:R-:W-:Y:S01]  /*6460*/  HMMA.16816.F32.BF16 R24, R156, R2, R24 ;  /* 0x000000029c18723c */ /* 0x000fe20000041818 */
[----:B------:R-:W1:Y:S07]  /*6470*/  LDSM.16.MT88.2 R2, [R178+0x5c00] ;  /* 0x005c0000b202783b */ /* 0x000e6e0000004100 */
[-C--:B--2---:R-:W-:Y:S08]  /*6480*/  HMMA.16816.F32.BF16 R4, R140, R28.reuse, R4 ;  /* 0x0000001c8c04723c */ /* 0x084ff00000041804 */
[C---:B------:R-:W-:Y:S07]  /*6490*/  HMMA.16816.F32.BF16 R8, R148.reuse, R28, R8 ;  /* 0x0000001c9408723c */ /* 0x040fee0000041808 */
[----:B------:R-:W-:Y:S01]  /*64a0*/  IADD3 R29, P0, R196, UR6, RZ ;  /* 0x00000006c41d7c10 */ /* 0x000fe2000ff1e0ff */
[-C--:B------:R-:W-:Y:S01]  /*64b0*/  HMMA.16816.F32.BF16 R12, R148, R152.reuse, R12 ;  /* 0x00000098940c723c */ /* 0x080fe2000004180c */
[----:B------:R-:W-:Y:S01]  /*64c0*/  IMAD.U32 R28, RZ, RZ, UR6 ;  /* 0x00000006ff1c7e24 */ /* 0x000fe2000f8e00ff */
[----:B------:R-:W-:Y:S04]  /*64d0*/  UIADD3 UR6, UR15, 0x1, URZ ;  /* 0x000000010f067890 */ /* 0x000fe8000fffe03f */
[----:B------:R-:W-:Y:S01]  /*64e0*/  LEA.HI.X.SX32 R28, R28, R202, 0x1, P0 ;  /* 0x000000ca1c1c7211 */ /* 0x000fe200000f0eff */
[----:B------:R-:W-:Y:S01]  /*64f0*/  USEL UR15, UR6, URZ, !UP1 ;  /* 0x0000003f060f7287 */ /* 0x000fe2000c800000 */
[C---:B------:R-:W-:Y:S08]  /*6500*/  HMMA.16816.F32.BF16 R16, R140.reuse, R152, R16 ;  /* 0x000000988c10723c */ /* 0x040ff00000041810 */
[-C--:B---3--:R-:W-:Y:S08]  /*6510*/  HMMA.16816.F32.BF16 R20, R140, R30.reuse, R20 ;  /* 0x0000001e8c14723c */ /* 0x088ff00000041814 */
[----:B------:R-:W-:Y:S08]  /*6520*/  HMMA.16816.F32.BF16 R24, R148, R30, R24 ;  /* 0x0000001e9418723c */ /* 0x000ff00000041818 */
[-C--:B----4-:R-:W-:Y:S08]  /*6530*/  HMMA.16816.F32.BF16 R4, R32, R136.reuse, R4 ;  /* 0x000000882004723c */ /* 0x090ff00000041804 */
[C---:B------:R-:W-:Y:S07]  /*6540*/  HMMA.16816.F32.BF16 R8, R144.reuse, R136, R8 ;  /* 0x000000889008723c */ /* 0x040fee0000041808 */
[C---:B------:R-:W-:Y:S01]  /*6550*/  LEA R136, P0, R29.reuse, c[0x0][0x220], 0x2 ;  /* 0x000088001d887a11 */ /* 0x040fe200078010ff */
[-C--:B-----5:R-:W-:Y:S04]  /*6560*/  HMMA.16816.F32.BF16 R12, R144, R138.reuse, R12 ;  /* 0x0000008a900c723c */ /* 0x0a0fe8000004180c */
[----:B------:R-:W-:Y:S02]  /*6570*/  LEA.HI.X R137, R29, c[0x0][0x224], R28, 0x2, P0 ;  /* 0x000089001d897a11 */ /* 0x000fe400000f141c */
[----:B------:R-:W-:Y:S01]  /*6580*/  LDSM.16.MT88.4 R28, [R160+0xe080] ;  /* 0x00e08000a01c783b */ /* 0x000fe20000004200 */
[----:B------:R-:W-:Y:S01]  /*6590*/  PLOP3.LUT P0, PT, PT, PT, UP0, 0x80, 0x0 ;  /* 0x000000000000781c */ /* 0x000fe20003f0f008 */
[C---:B------:R-:W-:Y:S02]  /*65a0*/  HMMA.16816.F32.BF16 R16, R32.reuse, R138, R16 ;  /* 0x0000008a2010723c */ /* 0x040fe40000041810 */
[----:B------:R-:W-:Y:S04]  /*65b0*/  RED.E.ADD.F32.FTZ.RN.STRONG.GPU [R136.64], R4 ;  /* 0x000000048800798e */ /* 0x000fe8000c10e78c */
[----:B------:R-:W-:Y:S02]  /*65c0*/  RED.E.ADD.F32.FTZ.RN.STRONG.GPU [R136.64+0x400], R5 ;  /* 0x000400058800798e */ /* 0x000fe4000c10e78c */
[-C--:B-1----:R-:W-:Y:S02]  /*65d0*/  HMMA.16816.F32.BF16 R20, R32, R2.reuse, R20 ;  /* 0x000000022014723c */ /* 0x082fe40000041814 */
[----:B------:R-:W-:Y:S04]  /*65e0*/  RED.E.ADD.F32.FTZ.RN.STRONG.GPU [R136.64+0x800], R6 ;  /* 0x000800068800798e */ /* 0x000fe8000c10e78c */
[----:B------:R-:W-:Y:S02]  /*65f0*/  RED.E.ADD.F32.FTZ.RN.STRONG.GPU [R136.64+0xc00], R7 ;  /* 0x000c00078800798e */ /* 0x000fe4000c10e78c */
[----:B------:R-:W-:Y:S02]  /*6600*/  HMMA.16816.F32.BF16 R24, R144, R2, R24 ;  /* 0x000000029018723c */ /* 0x000fe40000041818 */
        /* <DEDUP_REMOVED lines=17> */
[----:B------:R-:W-:Y:S04]  /*6720*/  RED.E.ADD.F32.FTZ.RN.STRONG.GPU [R136.64+0x4000], R20 ;  /* 0x004000148800798e */ /* 0x000fe8000c10e78c */
[----:B------:R-:W-:Y:S04]  /*6730*/  RED.E.ADD.F32.FTZ.RN.STRONG.GPU [R136.64+0x4400], R21 ;  /* 0x004400158800798e */ /* 0x000fe8000c10e78c */
[----:B------:R-:W-:Y:S01]  /*6740*/  RED.E.ADD.F32.FTZ.RN.STRONG.GPU [R136.64+0x4800], R22 ;  /* 0x004800168800798e */ /* 0x000fe2000c10e78c */
[-C--:B-1----:R-:W-:Y:S03]  /*6750*/  HMMA.16816.F32.BF16 R84, R4, R8.reuse, R84 ;  /* 0x000000080454723c */ /* 0x082fe60000041854 */
[----:B------:R-:W-:Y:S04]  /*6760*/  RED.E.ADD.F32.FTZ.RN.STRONG.GPU [R136.64+0x4c00], R23 ;  /* 0x004c00178800798e */ /* 0x000fe8000c10e78c */
[----:B------:R-:W1:Y:S04]  /*6770*/  LDSM.16.MT88.4 R20, [R160+0xc480] ;  /* 0x00c48000a014783b */ /* 0x000e680000004200 */
[----:B------:R-:W-:Y:S04]  /*6780*/  RED.E.ADD.F32.FTZ.RN.STRONG.GPU [R136.64+0x5000], R24 ;  /* 0x005000188800798e */ /* 0x000fe8000c10e78c */
[----:B------:R-:W-:Y:S01]  /*6790*/  RED.E.ADD.F32.FTZ.RN.STRONG.GPU [R136.64+0x5400], R25 ;  /* 0x005400198800798e */ /* 0x000fe2000c10e78c */
[C---:B--2---:R-:W-:Y:S03]  /*67a0*/  HMMA.16816.F32.BF16 R88, R12.reuse, R8, R88 ;  /* 0x000000080c58723c */ /* 0x044fe60000041858 */
[----:B------:R-:W-:Y:S04]  /*67b0*/  RED.E.ADD.F32.FTZ.RN.STRONG.GPU [R136.64+0x5800], R26 ;  /* 0x0058001a8800798e */ /* 0x000fe8000c10e78c */
[----:B------:R-:W-:Y:S01]  /*67c0*/  RED.E.ADD.F32.FTZ.RN.STRONG.GPU [R136.64+0x5c00], R27 ;  /* 0x005c001b8800798e */ /* 0x000fe2000c10e78c */
[-C--:B------:R-:W-:Y:S03]  /*67d0*/  HMMA.16816.F32.BF16 R92, R12, R10.reuse, R92 ;  /* 0x0000000a0c5c723c */ /* 0x080fe6000004185c */
[----:B------:R-:W2:Y:S04]  /*67e0*/  LDSM.16.MT88.4 R24, [R160+0xd480] ;  /* 0x00d48000a018783b */ /* 0x000ea80000004200 */
[----:B------:R-:W-:Y:S01]  /*67f0*/  LDSM.16.MT88.4 R136, [R179+0x1fc80] ;  /* 0x01fc8000b388783b */ /* 0x000fe20000004200 */
[C---:B------:R-:W-:Y:S03]  /*6800*/  HMMA.16816.F32.BF16 R96, R4.reuse, R10, R96 ;  /* 0x0000000a0460723c */ /* 0x040fe60000041860 */
[----:B------:R-:W4:Y:S05]  /*6810*/  LDSM.16.MT88.4 R8, [R160+0xe480] ;  /* 0x00e48000a008783b */ /* 0x000f2a0000004200 */
[-C--:B---3--:R-:W-:Y:S08]  /*6820*/  HMMA.16816.F32.BF16 R100, R4, R16.reuse, R100 ;  /* 0x000000100464723c */ /* 0x088ff00000041864 */
        /* <DEDUP_REMOVED lines=9> */
[----:B------:R-:W3:Y:S04]  /*68c0*/  LDSM.16.MT88.4 R4, [R179+0x1d480] ;  /* 0x01d48000b304783b */ /* 0x000ee80000004200 */
        /* <DEDUP_REMOVED lines=11> */
[-C--:B----4-:R-:W-:Y:S08]  /*6980*/  HMMA.16816.F32.BF16 R116, R32, R8.reuse, R116 ;  /* 0x000000082074723c */ /* 0x090ff00000041874 */
[C---:B------:R-:W-:Y:S08]  /*6990*/  HMMA.16816.F32.BF16 R120, R132.reuse, R8, R120 ;  /* 0x000000088478723c */ /* 0x040ff00000041878 */
[-C--:B------:R-:W-:Y:S01]  /*69a0*/  HMMA.16816.F32.BF16 R124, R132, R10.reuse, R124 ;  /* 0x0000000a847c723c */ /* 0x080fe2000004187c */
[----:B------:R-:W2:Y:S07]  /*69b0*/  LDSM.16.MT88.4 R132, [R160+0xcc80] ;  /* 0x00cc8000a084783b */ /* 0x000eae0000004200 */
[----:B------:R-:W-:Y:S01]  /*69c0*/  HMMA.16816.F32.BF16 R128, R32, R10, R128 ;  /* 0x0000000a2080723c */ /* 0x000fe20000041880 */
[----:B------:R-:W4:Y:S04]  /*69d0*/  LDSM.16.MT88.4 R8, [R160+0xdc80] ;  /* 0x00dc8000a008783b */ /* 0x000f280000004200 */
[----:B------:R-:W1:Y:S03]  /*69e0*/  LDSM.16.MT88.4 R32, [R160+0xec80] ;  /* 0x00ec8000a020783b */ /* 0x000e660000004200 */
[-C--:B---3--:R-:W-:Y:S08]  /*69f0*/  HMMA.16816.F32.BF16 R84, R4, R12.reuse, R84 ;  /* 0x0000000c0454723c */ /* 0x088ff00000041854 */
        /* <DEDUP_REMOVED lines=15> */
[-C--:B----4-:R-:W-:Y:S08]  /*6af0*/  HMMA.16816.F32.BF16 R100, R24, R8.reuse, R100 ;  /* 0x000000081864723c */ /* 0x090ff00000041864 */
        /* <DEDUP_REMOVED lines=57> */
.L_x_966:
        /* <DEDUP_REMOVED lines=18> */
[----:B-1----:R-:W-:Y:S02]  /*6fb0*/  LEA.HI R6, R2, R0, RZ, 0x5 ;  /* 0x0000000002067211 */ /* 0x002fe400078f28ff */
[--C-:B-----5:R-:W-:Y:S02]  /*6fc0*/  SHF.R.S32.HI R5, RZ, 0x2, R3.reuse ;  /* 0x00000002ff057819 */ /* 0x120fe40000011403 */
[----:B------:R-:W-:Y:S02]  /*6fd0*/  SHF.R.S32.HI R4, RZ, 0x1f, R3 ;  /* 0x0000001fff047819 */ /* 0x000fe40000011403 */
[--C-:B------:R-:W-:Y:S02]  /*6fe0*/  SHF.R.S32.HI R7, RZ, 0x5, R6.reuse ;  /* 0x00000005ff077819 */ /* 0x100fe40000011406 */
[----:B------:R-:W-:Y:S02]  /*6ff0*/  LEA.HI R4, R4, R5, RZ, 0x3 ;  /* 0x0000000504047211 */ /* 0x000fe400078f18ff */
[----:B------:R-:W-:-:S02]  /*7000*/  SHF.R.S32.HI R10, RZ, 0x1f, R6 ;  /* 0x0000001fff0a7819 */ /* 0x000fc40000011406 */
[----:B------:R-:W-:Y:S02]  /*7010*/  LOP3.LUT R4, R4, 0xfffffff8, RZ, 0xc0, !PT ;  /* 0xfffffff804047812 */ /* 0x000fe400078ec0ff */
[----:B------:R-:W-:Y:S02]  /*7020*/  LEA.HI R10, R10, R7, RZ, 0x2 ;  /* 0x000000070a0a7211 */ /* 0x000fe400078f10ff */
[----:B------:R-:W-:Y:S01]  /*7030*/  LEA.HI R9, R2, R0, RZ, 0x7 ;  /* 0x0000000002097211 */ /* 0x000fe200078f38ff */
[----:B------:R-:W-:Y:S01]  /*7040*/  IMAD.IADD R4, R5, 0x1, -R4 ;  /* 0x0000000105047824 */ /* 0x000fe200078e0a04 */
[----:B------:R-:W-:Y:S02]  /*7050*/  LOP3.LUT R3, R3, 0xfffffffc, RZ, 0xc0, !PT ;  /* 0xfffffffc03037812 */ /* 0x000fe400078ec0ff */
[----:B------:R-:W-:Y:S02]  /*7060*/  LOP3.LUT R10, R10, 0x7ffffc, RZ, 0xc0, !PT ;  /* 0x007ffffc0a0a7812 */ /* 0x000fe400078ec0ff */
[----:B------:R-:W-:Y:S01]  /*7070*/  LEA.HI R6, R4, R4, RZ, 0x1 ;  /* 0x0000000404067211 */ /* 0x000fe200078f08ff */
[----:B------:R-:W-:Y:S01]  /*7080*/  IMAD.IADD R3, R0, 0x1, -R3 ;  /* 0x0000000100037824 */ /* 0x000fe200078e0a03 */
[----:B------:R-:W-:Y:S01]  /*7090*/  SHF.R.U32.HI R9, RZ, 0x4, R9 ;  /* 0x00000004ff097819 */ /* 0x000fe20000011609 */
[----:B------:R-:W-:Y:S01]  /*70a0*/  IMAD.IADD R10, R7, 0x1, -R10 ;  /* 0x00000001070a7824 */ /* 0x000fe200078e0a0a */
[----:B------:R-:W-:-:S02]  /*70b0*/  SHF.R.S32.HI R8, RZ, 0x1, R6 ;  /* 0x00000001ff087819 */ /* 0x000fc40000011406 */
[----:B------:R-:W-:Y:S01]  /*70c0*/  LOP3.LUT R6, R6, 0x3fffffe, RZ, 0xc0, !PT ;  /* 0x03fffffe06067812 */ /* 0x000fe200078ec0ff */
[----:B------:R-:W-:Y:S01]  /*70d0*/  IMAD R10, R10, 0x100, R3 ;  /* 0x000001000a0a7824 */ /* 0x000fe200078e0203 */
[C---:B------:R-:W-:Y:S01]  /*70e0*/  LOP3.LUT P0, RZ, R8.reuse, 0x2, RZ, 0xc0, !PT ;  /* 0x0000000208ff7812 */ /* 0x040fe2000780c0ff */
[----:B------:R-:W-:Y:S01]  /*70f0*/  IMAD.SHL.U32 R11, R8, 0x40, RZ ;  /* 0x00000040080b7824 */ /* 0x000fe200078e00ff */
[----:B------:R-:W-:Y:S01]  /*7100*/  F2FP.BF16.PACK_AB R58, R59, R58 ;  /* 0x0000003a3b3a723e */ /* 0x000fe200000010ff */
[----:B------:R-:W-:Y:S01]  /*7110*/  IMAD.IADD R6, R4, 0x1, -R6 ;  /* 0x0000000104067824 */ /* 0x000fe200078e0a06 */
[----:B------:R-:W-:Y:S01]  /*7120*/  F2FP.BF16.PACK_AB R60, R61, R60 ;  /* 0x0000003c3d3c723e */ /* 0x000fe200000010ff */
[----:B------:R-:W-:Y:S01]  /*7130*/  IMAD.MOV.U32 R8, RZ, RZ, 0x4 ;  /* 0x00000004ff087424 */ /* 0x000fe200078e00ff */
[----:B------:R-:W-:Y:S01]  /*7140*/  LOP3.LUT R11, R11, 0xc0, RZ, 0xc0, !PT ;  /* 0x000000c00b0b7812 */ /* 0x000fe200078ec0ff */
[----:B------:R-:W-:Y:S01]  /*7150*/  IMAD R6, R6, 0x10, R10 ;  /* 0x0000001006067824 */ /* 0x000fe200078e020a */
[----:B------:R-:W-:-:S02]  /*7160*/  F2FP.BF16.PACK_AB R62, R63, R62 ;  /* 0x0000003e3f3e723e */ /* 0x000fc400000010ff */
[----:B------:R-:W-:Y:S02]  /*7170*/  LOP3.LUT R9, R11, 0x8, R9, 0xf8, !PT ;  /* 0x000000080b097812 */ /* 0x000fe400078ef809 */
[----:B------:R-:W-:Y:S02]  /*7180*/  SHF.R.U32.HI R11, RZ, 0x3, R11 ;  /* 0x00000003ff0b7819 */ /* 0x000fe4000001160b */
[----:B------:R-:W-:Y:S02]  /*7190*/  F2FP.BF16.PACK_AB R68, R69, R68 ;  /* 0x000000444544723e */ /* 0x000fe400000010ff */
[----:B------:R-:W-:Y:S01]  /*71a0*/  LOP3.LUT R9, R9, R11, RZ, 0x3c, !PT ;  /* 0x0000000b09097212 */ /* 0x000fe200078e3cff */
[----:B------:R-:W-:Y:S01]  /*71b0*/  IMAD.WIDE R10, R195, R8, c[0x0][0x358] ;  /* 0x0000d600c30a7625 */ /* 0x000fe200078e0208 */
[----:B------:R-:W-:Y:S02]  /*71c0*/  F2FP.BF16.PACK_AB R70, R71, R70 ;  /* 0x000000464746723e */ /* 0x000fe400000010ff */
[----:B------:R-:W-:Y:S01]  /*71d0*/  F2FP.BF16.PACK_AB R80, R81, R80 ;  /* 0x000000505150723e */ /* 0x000fe200000010ff */
[----:B------:R-:W-:Y:S01]  /*71e0*/  IMAD.U32 R6, R6, 0x2, R9 ;  /* 0x0000000206067824 */ /* 0x000fe200078e0009 */
[----:B------:R-:W-:-:S02]  /*71f0*/  F2FP.BF16.PACK_AB R82, R83, R82 ;  /* 0x000000525352723e */ /* 0x000fc400000010ff */
[----:B------:R-:W-:Y:S01]  /*7200*/  F2FP.BF16.PACK_AB R72, R73, R72 ;  /* 0x000000484948723e */ /* 0x000fe200000010ff */
[----:B------:R-:W-:Y:S01]  /*7210*/  IMAD.SHL.U32 R6, R6, 0x2, RZ ;  /* 0x0000000206067824 */ /* 0x000fe200078e00ff */
[----:B------:R-:W-:Y:S02]  /*7220*/  F2FP.BF16.PACK_AB R74, R75, R74 ;  /* 0x0000004a4b4a723e */ /* 0x000fe400000010ff */
[----:B------:R-:W-:Y:S02]  /*7230*/  F2FP.BF16.PACK_AB R76, R77, R76 ;  /* 0x0000004c4d4c723e */ /* 0x000fe400000010ff */
[C---:B------:R-:W-:Y:S01]  /*7240*/  IADD3 R4, R6.reuse, 0x20, RZ ;  /* 0x0000002006047810 */ /* 0x040fe20007ffe0ff */
[----:B------:R-:W-:Y:S01]  /*7250*/  STS [R6+0x6080], R36 ;  /* 0x0060802406007388 */ /* 0x000fe20000000800 */
[----:B------:R-:W-:Y:S02]  /*7260*/  @P0 IADD3 R4, R6, -0x20, RZ ;  /* 0xffffffe006040810 */ /* 0x000fe40007ffe0ff */
        /* <DEDUP_REMOVED lines=38> */
[----:B------:R-:W-:-:S02]  /*74d0*/  ISETP.NE.U32.AND P0, PT, RZ, c[0x0][0x360], PT ;  /* 0x0000d800ff007a0c */ /* 0x000fc40003f05070 */
[----:B------:R-:W-:Y:S01]  /*74e0*/  ISETP.NE.U32.AND P1, PT, RZ, c[0x0][0x358], PT ;  /* 0x0000d600ff007a0c */ /* 0x000fe20003f25070 */
[----:B------:R-:W-:Y:S01]  /*74f0*/  STS [R4+0x9080], R60 ;  /* 0x0090803c04007388 */ /* 0x000fe20000000800 */
[----:B------:R-:W-:Y:S02]  /*7500*/  ISETP.NE.AND.EX P0, PT, RZ, c[0x0][0x364], PT, P0 ;  /* 0x0000d900ff007a0c */ /* 0x000fe40003f05300 */
[----:B------:R-:W-:Y:S01]  /*7510*/  ISETP.NE.AND.EX P1, PT, RZ, c[0x0][0x35c], PT, P1 ;  /* 0x0000d700ff007a0c */ /* 0x000fe20003f25310 */
        /* <DEDUP_REMOVED lines=33> */
[----:B------:R-:W-:Y:S01]  /*7730*/  BAR.SYNC.DEFER_BLOCKING 0x1, 0x100 ;  /* 0x0044000000007b1d */ /* 0x000fe20000010000 */
[----:B------:R-:W-:-:S04]  /*7740*/  @P0 IMAD.WIDE R8, R195, R8, c[0x0][0x360] ;  /* 0x0000d800c3080625 */ /* 0x000fc800078e0208 */
[----:B-1----:R-:W-:Y:S01]  /*7750*/  IMAD.MOV.U32 R4, RZ, RZ, c[0x0][0x2f0] ;  /* 0x0000bc00ff047624 */ /* 0x002fe200078e00ff */
[----:B------:R-:W2:Y:S05]  /*7760*/  @P1 LDG.E R6, [R10.64] ;  /* 0x0000000c0a061981 */ /* 0x000eaa000c1e1900 */
[----:B------:R1:W5:Y:S01]  /*7770*/  @P0 LDG.E R4, [R8.64] ;  /* 0x0000000c08040981 */ /* 0x000362000c1e1900 */
[----:B------:R-:W-:Y:S02]  /*7780*/  CS2R R44, SRZ ;  /* 0x00000000002c7805 */ /* 0x000fe4000001ff00 */
[--C-:B--2---:R-:W-:Y:S01]  /*7790*/  @P1 SHF.R.S32.HI R45, RZ, 0x1f, R6.reuse ;  /* 0x0000001fff2d1819 */ /* 0x104fe20000011406 */
[----:B------:R-:W-:Y:S01]  /*77a0*/  @P1 IMAD.MOV.U32 R44, RZ, RZ, R6 ;  /* 0x000000ffff2c1224 */ /* 0x000fe200078e0006 */
[----:B------:R-:W-:Y:S05]  /*77b0*/  @P0 BRA `(.L_x_989) ;  /* 0x0000004000000947 */ /* 0x000fea0003800000 */
[----:B-1----:R-:W-:Y:S05]  /*77c0*/  @!P1 BRA `(.L_x_989) ;  /* 0x0000003000009947 */ /* 0x002fea0003800000 */
[----:B-----5:R1:W2:Y:S04]  /*77d0*/  LDG.E R4, [R10.64] ;  /* 0x0000000c0a047981 */ /* 0x0202a8000c1e1900 */
[----:B-1----:R-:W2:Y:S02]  /*77e0*/  LDG.E R10, [R10.64+0x4] ;  /* 0x0000040c0a0a7981 */ /* 0x002ea4000c1e1900 */
[----:B--2---:R-:W-:-:S02]  /*77f0*/  IADD3 R4, -R4, R10, RZ ;  /* 0x0000000a04047210 */ /* 0x004fc40007ffe1ff */
.L_x_989:
[----:B-1----:R-:W-:Y:S01]  /*7800*/  LEA.HI R0, R2, R0, RZ, 0x3 ;  /* 0x0000000002007211 */ /* 0x002fe200078f18ff */
[----:B------:R-:W-:Y:S01]  /*7810*/  IMAD.SHL.U32 R58, R3, 0x8, RZ ;  /* 0x00000008033a7824 */ /* 0x000fe200078e00ff */
[----:B------:R-:W-:Y:S01]  /*7820*/  LEA.HI R2, R5, R5, RZ, 0x1 ;  /* 0x0000000505027211 */ /* 0x000fe200078f08ff */
[----:B------:R-:W-:Y:S01]  /*7830*/  BSSY B0, `(.L_x_990) ;  /* 0x000003c000007945 */ /* 0x000fe20003800000 */
[----:B-----5:R-:W-:Y:S01]  /*7840*/  IADD3 R4, R4, -UR11, RZ ;  /* 0x8000000b04047c10 */ /* 0x020fe2000fffe0ff */
[----:B------:R-:W-:Y:S01]  /*7850*/  IMAD.SHL.U32 R0, R0, 0x8, RZ ;  /* 0x0000000800007824 */ /* 0x000fe200078e00ff */
[----:B------:R-:W-:-:S02]  /*7860*/  LOP3.LUT R3, R2, 0x3fffffe, RZ, 0xc0, !PT ;  /* 0x03fffffe02037812 */ /* 0x000fc400078ec0ff */
[--C-:B------:R-:W-:Y:S02]  /*7870*/  SHF.R.S32.HI R59, RZ, 0x1f, R58.reuse ;  /* 0x0000001fff3b7819 */ /* 0x100fe4000001143a */
[----:B------:R-:W-:Y:S01]  /*7880*/  LOP3.LUT R0, R0, 0xc0, RZ, 0xc0, !PT ;  /* 0x000000c000007812 */ /* 0x000fe200078ec0ff */
[C---:B------:R-:W-:Y:S01]  /*7890*/  IMAD.IADD R3, R5.reuse, 0x1, -R3 ;  /* 0x0000000105037824 */ /* 0x040fe200078e0a03 */
[----:B------:R-:W-:Y:S02]  /*78a0*/  IADD3 R62, P0, R5, R44, RZ ;  /* 0x0000002c053e7210 */ /* 0x000fe40007f1e0ff */
[----:B------:R-:W-:Y:S01]  /*78b0*/  LOP3.LUT R2, R0, 0x18, R58, 0xf8, !PT ;  /* 0x0000001800027812 */ /* 0x000fe200078ef83a */
[----:B------:R-:W-:Y:S01]  /*78c0*/  IMAD R3, R7, 0x8, R3 ;  /* 0x0000000807037824 */ /* 0x000fe200078e0203 */
[----:B------:R-:W-:Y:S02]  /*78d0*/  SHF.R.U32.HI R0, RZ, 0x3, R0 ;  /* 0x00000003ff007819 */ /* 0x000fe40000011600 */
[----:B------:R-:W-:-:S02]  /*78e0*/  IMNMX R7, R4, 0x80, PT ;  /* 0x0000008004077817 */ /* 0x000fc40003800200 */
[----:B------:R-:W-:Y:S02]  /*78f0*/  LOP3.LUT R0, R2, R0, RZ, 0x3c, !PT ;  /* 0x0000000002007212 */ /* 0x000fe400078e3cff */
[----:B------:R-:W1:Y:S01]  /*7900*/  S2R R2, SR_CTAID.Y ;  /* 0x0000000000027919 */ /* 0x000e620000002600 */
[----:B------:R-:W-:Y:S02]  /*7910*/  ISETP.GE.AND P4, PT, R5, R7, PT ;  /* 0x000000070500720c */ /* 0x000fe40003f86270 */
[----:B------:R-:W-:Y:S01]  /*7920*/  IMAD.U32 R0, R3, 0x20, R0 ;  /* 0x0000002003007824 */ /* 0x000fe200078e0000 */
[----:B------:R-:W-:Y:S02]  /*7930*/  SHF.R.S32.HI R3, RZ, 0x1f, R195 ;  /* 0x0000001fff037819 */ /* 0x000fe400000114c3 */
[----:B------:R-:W-:Y:S01]  /*7940*/  SEL R195, R195, RZ, !P1 ;  /* 0x000000ffc3c37207 */ /* 0x000fe20004800000 */
[----:B------:R-:W-:Y:S01]  /*7950*/  IMAD.SHL.U32 R48, R0, 0x2, RZ ;  /* 0x0000000200307824 */ /* 0x000fe200078e00ff */
[----:B------:R-:W-:-:S02]  /*7960*/  SEL R3, R3, RZ, !P1 ;  /* 0x000000ff03037207 */ /* 0x000fc40004800000 */
[----:B------:R-:W-:Y:S02]  /*7970*/  LEA.HI.X.SX32 R63, R5, R45, 0x1, P0 ;  /* 0x0000002d053f7211 */ /* 0x000fe400000f0eff */
[----:B------:R2:W3:Y:S01]  /*7980*/  LDS.128 R40, [R48+0x7080] ;  /* 0x0070800030287984 */ /* 0x0004e20000000c00 */
[----:B------:R-:W-:-:S03]  /*7990*/  IMAD R4, R3, c[0x0][0x340], RZ ;  /* 0x0000d00003047a24 */ /* 0x000fc600078e02ff */
[----:B------:R2:W4:Y:S01]  /*79a0*/  LDS.128 R36, [R48+0x9080] ;  /* 0x0090800030247984 */ /* 0x0005220000000c00 */
[----:B------:R-:W-:-:S03]  /*79b0*/  IMAD R4, R195, c[0x0][0x344], R4 ;  /* 0x0000d100c3047a24 */ /* 0x000fc600078e0204 */
[----:B------:R2:W2:Y:S04]  /*79c0*/  LDS.128 R32, [R48+0xb080] ;  /* 0x00b0800030207984 */ /* 0x0004a80000000c00 */
[----:B------:R2:W2:Y:S01]  /*79d0*/  LDS.128 R28, [R48+0x80] ;  /* 0x00008000301c7984 */ /* 0x0004a20000000c00 */
[----:B-1----:R-:W-:Y:S01]  /*79e0*/  SHF.R.S32.HI R0, RZ, 0x1f, R2 ;  /* 0x0000001fff007819 */ /* 0x002fe20000011402 */
[----:B------:R-:W-:Y:S02]  /*79f0*/  IMAD.WIDE.U32 R46, R2, c[0x0][0x338], R58 ;  /* 0x0000ce00022e7a25 */ /* 0x000fe400078e003a */
[----:B------:R1:W1:Y:S02]  /*7a00*/  LDS.128 R24, [R48+0x2080] ;  /* 0x0020800030187984 */ /* 0x0002640000000c00 */
[----:B------:R-:W-:-:S02]  /*7a10*/  IMAD R6, R0, c[0x0][0x338], RZ ;  /* 0x0000ce0000067a24 */ /* 0x000fc400078e02ff */
[----:B------:R1:W1:Y:S02]  /*7a20*/  LDS.128 R20, [R48+0x4080] ;  /* 0x0040800030147984 */ /* 0x0002640000000c00 */
[----:B------:R-:W-:Y:S02]  /*7a30*/  IMAD R6, R2, c[0x0][0x33c], R6 ;  /* 0x0000cf0002067a24 */ /* 0x000fe400078e0206 */
[----:B------:R1:W1:Y:S02]  /*7a40*/  LDS.128 R16, [R48+0x1080] ;  /* 0x0010800030107984 */ /* 0x0002640000000c00 */
[----:B------:R-:W-:Y:S02]  /*7a50*/  IMAD.IADD R47, R47, 0x1, R6 ;  /* 0x000000012f2f7824 */ /* 0x000fe400078e0206 */
[----:B------:R1:W1:Y:S01]  /*7a60*/  LDS.128 R12, [R48+0x3080] ;  /* 0x00308000300c7984 */ /* 0x0002620000000c00 */
[----:B------:R-:W-:Y:S02]  /*7a70*/  IMAD.U32 R6, RZ, RZ, UR5 ;  /* 0x00000005ff067e24 */ /* 0x000fe4000f8e00ff */
[----:B------:R-:W-:Y:S01]  /*7a80*/  IMAD.WIDE.U32 R60, R195, c[0x0][0x340], R46 ;  /* 0x0000d000c33c7a25 */ /* 0x000fe200078e002e */
[----:B------:R1:W1:Y:S03]  /*7a90*/  LDS.128 R8, [R48+0x5080] ;  /* 0x0050800030087984 */ /* 0x0002660000000c00 */
[----:B------:R-:W-:Y:S01]  /*7aa0*/  IMAD.WIDE R62, R6, 0x80, R62 ;  /* 0x00000080063e7825 */ /* 0x000fe200078e023e */
[----:B------:R-:W-:-:S03]  /*7ab0*/  IADD3 R6, R58, 0x20, RZ ;  /* 0x000000203a067810 */ /* 0x000fc60007ffe0ff */
[----:B------:R-:W-:Y:S01]  /*7ac0*/  IMAD.IADD R65, R61, 0x1, R4 ;  /* 0x000000013d417824 */ /* 0x000fe200078e0204 */
[----:B------:R-:W-:Y:S05]  /*7ad0*/  @P4 BRA `(.L_x_991) ;  /* 0x0000011000004947 */ /* 0x000fea0003800000 */
[C---:B---3--:R-:W-:Y:S01]  /*7ae0*/  ISETP.GE.AND P3, PT, R58.reuse, c[0x0][0x324], PT ;  /* 0x0000c9003a007a0c */ /* 0x048fe20003f66270 */
[----:B------:R-:W3:Y:S01]  /*7af0*/  LDS.128 R52, [R48+0x8080] ;  /* 0x0080800030347984 */ /* 0x000ee20000000c00 */
[----:B------:R-:W-:Y:S01]  /*7b00*/  IMAD R56, R63, c[0x0][0x330], RZ ;  /* 0x0000cc003f387a24 */ /* 0x000fe200078e02ff */
[----:B------:R-:W-:Y:S01]  /*7b10*/  IADD3 R4, R58, 0x40, RZ ;  /* 0x000000403a047810 */ /* 0x000fe20007ffe0ff */
[----:B------:R-:W-:Y:S01]  /*7b20*/  IMAD.MOV.U32 R64, RZ, RZ, R60 ;  /* 0x000000ffff407224 */ /* 0x000fe200078e003c */
[----:B------:R-:W-:Y:S01]  /*7b30*/  ISETP.GE.AND P2, PT, R6, c[0x0][0x324], PT ;  /* 0x0000c90006007a0c */ /* 0x000fe20003f46270 */
[----:B------:R-:W-:Y:S01]  /*7b40*/  IMAD R56, R62, c[0x0][0x334], R56 ;  /* 0x0000cd003e387a24 */ /* 0x000fe200078e0238 */
[----:B------:R-:W-:Y:S01]  /*7b50*/  ISETP.GE.AND P1, PT, R4, c[0x0][0x324], PT ;  /* 0x0000c90004007a0c */ /* 0x000fe20003f26270 */
[----:B------:R-:W-:-:S04]  /*7b60*/  IMAD.WIDE.U32 R66, R62, c[0x0][0x330], R64 ;  /* 0x0000cc003e427a25 */ /* 0x000fc800078e0040 */
[----:B------:R-:W-:Y:S01]  /*7b70*/  IMAD.IADD R56, R67, 0x1, R56 ;  /* 0x0000000143387824 */ /* 0x000fe200078e0238 */
[----:B------:R-:W5:Y:S01]  /*7b80*/  @!P3 LDS.128 R44, [R48+0x6080] ;  /* 0x00608000302cb984 */ /* 0x000f620000000c00 */
[----:B------:R-:W-:-:S03]  /*7b90*/  LEA R68, P0, R66, c[0x0][0x318], 0x1 ;  /* 0x0000c60042447a11 */ /* 0x000fc600078008ff */
[----:B-12---:R-:W1:Y:S01]  /*7ba0*/  LDS.128 R48, [R48+0xa080] ;  /* 0x00a0800030307984 */ /* 0x006e620000000c00 */
[----:B------:R-:W-:-:S05]  /*7bb0*/  LEA.HI.X R69, R66, c[0x0][0x31c], R56, 0x1, P0 ;  /* 0x0000c70042457a11 */ /* 0x000fca00000f0c38 */
[----:B---3--:R2:W-:Y:S04]  /*7bc0*/  @!P2 STG.E.128 [R68.64+0x40], R52 ;  /* 0x000040344400a986 */ /* 0x0085e8000c101d0c */
[----:B-----5:R2:W-:Y:S04]  /*7bd0*/  @!P3 STG.E.128 [R68.64], R44 ;  /* 0x0000002c4400b986 */ /* 0x0205e8000c101d0c */
[----:B-1----:R2:W-:Y:S02]  /*7be0*/  @!P1 STG.E.128 [R68.64+0x80], R48 ;  /* 0x0000803044009986 */ /* 0x0025e4000c101d0c */
.L_x_991:
[----:B---3--:R-:W-:Y:S05]  /*7bf0*/  BSYNC B0 ;  /* 0x0000000000007941 */ /* 0x008fea0003800000 */
.L_x_990:
[----:B------:R-:W-:Y:S01]  /*7c00*/  IADD3 R5, R5, 0x40, RZ ;  /* 0x0000004005057810 */ /* 0x000fe20007ffe0ff */
[----:B------:R-:W-:Y:S03]  /*7c10*/  BSSY B0, `(.L_x_992) ;  /* 0x0000014000007945 */ /* 0x000fe60003800000 */
[----:B------:R-:W-:-:S13]  /*7c20*/  ISETP.GE.AND P3, PT, R5, R7, PT ;  /* 0x000000070500720c */ /* 0x000fda0003f66270 */
[----:B------:R-:W-:Y:S05]  /*7c30*/  @P3 BRA `(.L_x_993) ;  /* 0x0000011000003947 */ /* 0x000fea0003800000 */
[----:B------:R-:W-:Y:S01]  /*7c40*/  IADD3 R7, P0, R62, 0x40, RZ ;  /* 0x000000403e077810 */ /* 0x000fe20007f1e0ff */
[----:B--2---:R-:W-:Y:S01]  /*7c50*/  IMAD.MOV.U32 R44, RZ, RZ, R60 ;  /* 0x000000ffff2c7224 */ /* 0x004fe200078e003c */
        /* <DEDUP_REMOVED lines=13> */
[----:B----4-:R2:W-:Y:S04]  /*7d30*/  @!P1 STG.E.128 [R4.64+0x40], R36 ;  /* 0x0000402404009986 */ /* 0x0105e8000c101d0c */
[----:B------:R2:W-:Y:S02]  /*7d40*/  @!P0 STG.E.128 [R4.64+0x80], R32 ;  /* 0x0000802004008986 */ /* 0x0005e4000c101d0c */
.L_x_993:
[----:B------:R-:W-:Y:S05]  /*7d50*/  BSYNC B0 ;  /* 0x0000000000007941 */ /* 0x000fea0003800000 */
.L_x_992:
[----:B------:R-:W-:Y:S01]  /*7d60*/  IMAD R0, R0, c[0x0][0x308], RZ ;  /* 0x0000c20000007a24 */ /* 0x000fe200078e02ff */
[----:B------:R-:W-:Y:S01]  /*7d70*/  BSSY B0, `(.L_x_994) ;  /* 0x0000017000007945 */ /* 0x000fe20003800000 */
[----:B--2---:R-:W-:-:S04]  /*7d80*/  IMAD.WIDE.U32 R4, R2, c[0x0][0x308], R58 ;  /* 0x0000c20002047a25 */ /* 0x004fc800078e003a */
        /* <DEDUP_REMOVED lines=16> */
[----:B----4-:R-:W-:-:S04]  /*7e90*/  LEA R36, P0, R34, c[0x0][0x2e8], 0x1 ;  /* 0x0000ba0022247a11 */ /* 0x010fc800078008ff */
[----:B------:R-:W-:-:S05]  /*7ea0*/  LEA.HI.X R37, R34, c[0x0][0x2ec], R2, 0x1, P0 ;  /* 0x0000bb0022257a11 */ /* 0x000fca00000f0c02 */
[----:B------:R2:W-:Y:S04]  /*7eb0*/  @!P4 STG.E.128 [R36.64], R28 ;  /* 0x0000001c2400c986 */ /* 0x0005e8000c101d0c */
[----:B-1----:R2:W-:Y:S04]  /*7ec0*/  @!P2 STG.E.128 [R36.64+0x40], R24 ;  /* 0x000040182400a986 */ /* 0x0025e8000c101d0c */
[----:B------:R2:W-:Y:S02]  /*7ed0*/  @!P1 STG.E.128 [R36.64+0x80], R20 ;  /* 0x0000801424009986 */ /* 0x0005e4000c101d0c */
.L_x_995:
[----:B------:R-:W-:Y:S05]  /*7ee0*/  BSYNC B0 ;  /* 0x0000000000007941 */ /* 0x000fea0003800000 */
.L_x_994:
[----:B------:R-:W-:Y:S05]  /*7ef0*/  @P3 EXIT ;  /* 0x000000000000394d */ /* 0x000fea0003800000 */
[----:B------:R-:W-:Y:S01]  /*7f00*/  IADD3 R0, P0, R62, 0x40, RZ ;  /* 0x000000403e007810 */ /* 0x000fe20007f1e0ff */
[----:B------:R-:W-:Y:S01]  /*7f10*/  IMAD.MOV.U32 R2, RZ, RZ, R4 ;  /* 0x000000ffff027224 */ /* 0x000fe200078e0004 */
[C---:B------:R-:W-:Y:S01]  /*7f20*/  ISETP.GE.AND P1, PT, R58.reuse, c[0x0][0x2f4], PT ;  /* 0x0000bd003a007a0c */ /* 0x040fe20003f26270 */
[----:B------:R-:W-:Y:S01]  /*7f30*/  IMAD.MOV.U32 R3, RZ, RZ, R33 ;  /* 0x000000ffff037224 */ /* 0x000fe200078e0021 */
        /* <DEDUP_REMOVED lines=15> */
.L_x_988:
[----:B------:R-:W-:Y:S01]  /*8030*/  ISETP.NE.U32.AND P1, PT, RZ, c[0x0][0x358], PT ;  /* 0x0000d600ff007a0c */ /* 0x000fe20003f25070 */
[----:B-----5:R-:W-:Y:S01]  /*8040*/  IMAD.MOV.U32 R4, RZ, RZ, 0x4 ;  /* 0x00000004ff047424 */ /* 0x020fe200078e00ff */
[----:B------:R-:W-:-:S02]  /*8050*/  ISETP.NE.U32.AND P0, PT, RZ, c[0x0][0x360], PT ;  /* 0x0000d800ff007a0c */ /* 0x000fc40003f05070 */
[----:B------:R-:W-:Y:S01]  /*8060*/  ISETP.NE.AND.EX P1, PT, RZ, c[0x0][0x35c], PT, P1 ;  /* 0x0000d700ff007a0c */ /* 0x000fe20003f25310 */
[----:B------:R-:W-:Y:S01]  /*8070*/  IMAD.WIDE R2, R195, R4, c[0x0][0x358] ;  /* 0x0000d600c3027625 */ /* 0x000fe200078e0204 */
[----:B------:R-:W-:-:S11]  /*8080*/  ISETP.NE.AND.EX P0, PT, RZ, c[0x0][0x364], PT, P0 ;  /* 0x0000d900ff007a0c */ /* 0x000fd60003f05300 */
[----:B------:R-:W2:Y:S01]  /*8090*/  @P1 LDG.E R0, [R2.64] ;  /* 0x0000000c02001981 */ /* 0x000ea2000c1e1900 */
[----:B------:R-:W-:Y:S02]  /*80a0*/  IMAD.MOV.U32 R5, RZ, RZ, c[0x0][0x2f0] ;  /* 0x0000bc00ff057624 */ /* 0x000fe400078e00ff */
[----:B-1----:R-:W-:-:S05]  /*80b0*/  @P0 IMAD.WIDE R6, R195, R4, c[0x0][0x360] ;  /* 0x0000d800c3060625 */ /* 0x002fca00078e0204 */
[----:B------:R1:W5:Y:S02]  /*80c0*/  @P0 LDG.E R5, [R6.64] ;  /* 0x0000000c06050981 */ /* 0x000364000c1e1900 */
[----:B-1----:R-:W-:Y:S02]  /*80d0*/  CS2R R6, SRZ ;  /* 0x0000000000067805 */ /* 0x002fe4000001ff00 */
[--C-:B--2---:R-:W-:Y:S01]  /*80e0*/  @P1 SHF.R.S32.HI R7, RZ, 0x1f, R0.reuse ;  /* 0x0000001fff071819 */ /* 0x104fe20000011400 */
[----:B------:R-:W-:Y:S01]  /*80f0*/  @P1 IMAD.MOV.U32 R6, RZ, RZ, R0 ;  /* 0x000000ffff061224 */ /* 0x000fe200078e0000 */
[----:B------:R-:W-:Y:S05]  /*8100*/  @P0 BRA `(.L_x_996) ;  /* 0x0000004000000947 */ /* 0x000fea0003800000 */
[----:B------:R-:W-:Y:S05]  /*8110*/  @!P1 BRA `(.L_x_996) ;  /* 0x0000003000009947 */ /* 0x000fea0003800000 */
[----:B-----5:R1:W2:Y:S04]  /*8120*/  LDG.E R5, [R2.64] ;  /* 0x0000000c02057981 */ /* 0x0202a8000c1e1900 */
[----:B-1----:R-:W2:Y:S02]  /*8130*/  LDG.E R2, [R2.64+0x4] ;  /* 0x0000040c02027981 */ /* 0x002ea4000c1e1900 */
[----:B--2---:R-:W-:-:S03]  /*8140*/  IADD3 R5, -R5, R2, RZ ;  /* 0x0000000205057210 */ /* 0x004fc60007ffe1ff */
.L_x_996:
[----:B------:R-:W1:Y:S01]  /*8150*/  S2R R8, SR_TID.X ;  /* 0x0000000000087919 */ /* 0x000e620000002100 */
[----:B-----5:R-:W-:Y:S01]  /*8160*/  IADD3 R5, R5, -UR11, RZ ;  /* 0x8000000b05057c10 */ /* 0x020fe2000fffe0ff */
[----:B------:R-:W-:Y:S01]  /*8170*/  IMAD.U32 R14, RZ, RZ, UR5 ;  /* 0x00000005ff0e7e24 */ /* 0x000fe2000f8e00ff */
[----:B------:R-:W-:Y:S01]  /*8180*/  SHF.R.S32.HI R4, RZ, 0x1f, R195 ;  /* 0x0000001fff047819 */ /* 0x000fe200000114c3 */
[----:B------:R-:W2:Y:S01]  /*8190*/  S2R R2, SR_CTAID.Y ;  /* 0x0000000000027919 */ /* 0x000ea20000002600 */
[----:B------:R-:W-:Y:S01]  /*81a0*/  SEL R195, R195, RZ, !P1 ;  /* 0x000000ffc3c37207 */ /* 0x000fe20004800000 */
[----:B------:R-:W-:Y:S01]  /*81b0*/  BSSY B0, `(.L_x_997) ;  /* 0x0000027000007945 */ /* 0x000fe20003800000 */
[----:B------:R-:W-:-:S05]  /*81c0*/  SEL R4, R4, RZ, !P1 ;  /* 0x000000ff04047207 */ /* 0x000fca0004800000 */
[----:B------:R-:W-:-:S04]  /*81d0*/  IMAD R16, R4, c[0x0][0x310], RZ ;  /* 0x0000c40004107a24 */ /* 0x000fc800078e02ff */
[----:B------:R-:W-:Y:S01]  /*81e0*/  IMAD R16, R195, c[0x0][0x314], R16 ;  /* 0x0000c500c3107a24 */ /* 0x000fe200078e0210 */
[----:B-1----:R-:W-:-:S04]  /*81f0*/  SHF.R.S32.HI R3, RZ, 0x1f, R8 ;  /* 0x0000001fff037819 */ /* 0x002fc80000011408 */
[----:B------:R-:W-:-:S04]  /*8200*/  LEA.HI R3, R3, R8, RZ, 0x2 ;  /* 0x0000000803037211 */ /* 0x000fc800078f10ff */
[----:B------:R-:W-:Y:S02]  /*8210*/  LOP3.LUT R0, R3, 0x1ffffffc, RZ, 0xc0, !PT ;  /* 0x1ffffffc03007812 */ /* 0x000fe400078ec0ff */
[----:B------:R-:W-:-:S03]  /*8220*/  SHF.R.S32.HI R3, RZ, 0x2, R3 ;  /* 0x00000002ff037819 */ /* 0x000fc60000011403 */
[----:B------:R-:W-:Y:S01]  /*8230*/  IMAD.IADD R8, R8, 0x1, -R0 ;  /* 0x0000000108087824 */ /* 0x000fe200078e0a00 */
[----:B--2---:R-:W-:Y:S02]  /*8240*/  SHF.R.S32.HI R0, RZ, 0x1f, R2 ;  /* 0x0000001fff007819 */ /* 0x004fe40000011402 */
[C---:B------:R-:W-:Y:S01]  /*8250*/  ISETP.GE.AND P4, PT, R3.reuse, R5, PT ;  /* 0x000000050300720c */ /* 0x040fe20003f86270 */
[----:B------:R-:W-:Y:S01]  /*8260*/  IMAD.SHL.U32 R8, R8, 0x8, RZ ;  /* 0x0000000808087824 */ /* 0x000fe200078e00ff */
[----:B------:R-:W-:Y:S01]  /*8270*/  IADD3 R6, P0, R3, R6, RZ ;  /* 0x0000000603067210 */ /* 0x000fe20007f1e0ff */
[----:B------:R-:W-:-:S03]  /*8280*/  IMAD R12, R0, c[0x0][0x308], RZ ;  /* 0x0000c200000c7a24 */ /* 0x000fc600078e02ff */
[----:B------:R-:W-:Y:S01]  /*8290*/  SHF.R.S32.HI R9, RZ, 0x1f, R8 ;  /* 0x0000001fff097819 */ /* 0x000fe20000011408 */
[----:B------:R-:W-:Y:S01]  /*82a0*/  IMAD R12, R2, c[0x0][0x30c], R12 ;  /* 0x0000c300020c7a24 */ /* 0x000fe200078e020c */
[----:B------:R-:W-:-:S03]  /*82b0*/  LEA.HI.X.SX32 R7, R3, R7, 0x1, P0 ;  /* 0x0000000703077211 */ /* 0x000fc600000f0eff */
[----:B------:R-:W-:-:S04]  /*82c0*/  IMAD.WIDE.U32 R10, R2, c[0x0][0x308], R8 ;  /* 0x0000c200020a7a25 */ /* 0x000fc800078e0008 */
[----:B------:R-:W-:Y:S02]  /*82d0*/  IMAD.IADD R13, R12, 0x1, R11 ;  /* 0x000000010c0d7824 */ /* 0x000fe400078e020b */
[----:B------:R-:W-:Y:S01]  /*82e0*/  IMAD.MOV.U32 R12, RZ, RZ, R10 ;  /* 0x000000ffff0c7224 */ /* 0x000fe200078e000a */
[----:B------:R-:W-:Y:S01]  /*82f0*/  IADD3 R10, R8, 0x20, RZ ;  /* 0x00000020080a7810 */ /* 0x000fe20007ffe0ff */
[----:B------:R-:W-:Y:S01]  /*8300*/  IMAD.WIDE R14, R14, 0x80, R6 ;  /* 0x000000800e0e7825 */ /* 0x000fe200078e0206 */
[----:B------:R-:W-:-:S03]  /*8310*/  IADD3 R7, R8, 0x40, RZ ;  /* 0x0000004008077810 */ /* 0x000fc60007ffe0ff */
        /* <DEDUP_REMOVED lines=16> */
.L_x_998:
[----:B------:R-:W-:Y:S05]  /*8420*/  BSYNC B0 ;  /* 0x0000000000007941 */ /* 0x000fea0003800000 */
.L_x_997:
        /* <DEDUP_REMOVED lines=19> */
.L_x_1000:
[----:B------:R-:W-:Y:S05]  /*8560*/  BSYNC B0 ;  /* 0x0000000000007941 */ /* 0x000fea0003800000 */
.L_x_999:
[----:B------:R-:W-:Y:S01]  /*8570*/  IMAD R0, R0, c[0x0][0x338], RZ ;  /* 0x0000ce0000007a24 */ /* 0x000fe200078e02ff */
[----:B------:R-:W-:Y:S01]  /*8580*/  BSSY B0, `(.L_x_1001) ;  /* 0x0000017000007945 */ /* 0x000fe20003800000 */
[----:B------:R-:W-:-:S04]  /*8590*/  IMAD.WIDE.U32 R12, R2, c[0x0][0x338], R8 ;  /* 0x0000ce00020c7a25 */ /* 0x000fc800078e0008 */
[----:B------:R-:W-:Y:S01]  /*85a0*/  IMAD R0, R2, c[0x0][0x33c], R0 ;  /* 0x0000cf0002007a24 */ /* 0x000fe200078e0200 */
[----:B------:R-:W-:Y:S01]  /*85b0*/  MOV R2, R12 ;  /* 0x0000000c00027202 */ /* 0x000fe20000000f00 */
        /* <DEDUP_REMOVED lines=14> */
[----:B--2---:R-:W-:-:S04]  /*86a0*/  LEA R16, P0, R12, c[0x0][0x318], 0x1 ;  /* 0x0000c6000c107a11 */ /* 0x004fc800078008ff */
[----:B------:R-:W-:-:S05]  /*86b0*/  LEA.HI.X R17, R12, c[0x0][0x31c], R0, 0x1, P0 ;  /* 0x0000c7000c117a11 */ /* 0x000fca00000f0c00 */
[----:B------:R2:W-:Y:S04]  /*86c0*/  @!P4 STG.E.128 [R16.64], RZ ;  /* 0x000000ff1000c986 */ /* 0x0005e8000c101d0c */
[----:B------:R2:W-:Y:S04]  /*86d0*/  @!P2 STG.E.128 [R16.64+0x40], RZ ;  /* 0x000040ff1000a986 */ /* 0x0005e8000c101d0c */
[----:B------:R2:W-:Y:S02]  /*86e0*/  @!P1 STG.E.128 [R16.64+0x80], RZ ;  /* 0x000080ff10009986 */ /* 0x0005e4000c101d0c */
.L_x_1002:
[----:B------:R-:W-:Y:S05]  /*86f0*/  BSYNC B0 ;  /* 0x0000000000007941 */ /* 0x000fea0003800000 */
.L_x_1001:
[----:B------:R-:W-:Y:S05]  /*8700*/  @P3 EXIT ;  /* 0x000000000000394d */ /* 0x000fea0003800000 */
[----:B------:R-:W-:Y:S01]  /*8710*/  IADD3 R0, P0, R14, 0x40, RZ ;  /* 0x000000400e007810 */ /* 0x000fe20007f1e0ff */
[----:B------:R-:W-:Y:S01]  /*8720*/  IMAD.MOV.U32 R3, RZ, RZ, R5 ;  /* 0x000000ffff037224 */ /* 0x000fe200078e0005 */
[----:B------:R-:W-:-:S03]  /*8730*/  ISETP.GE.AND P1, PT, R8, c[0x0][0x324], PT ;  /* 0x0000c90008007a0c */ /* 0x000fc60003f26270 */
        /* <DEDUP_REMOVED lines=14> */
.L_x_1003:
        /* <DEDUP_REMOVED lines=14> */
.L_x_1426:


//--------------------- .text._ZN7cutlass13device_kernelIN5flash19enable_sm80_to_sm89INS1_16FlashAttnBwdSm80INS1_25CollectiveMainloopBwdSm80ILi2ELi2EN4cute5tupleIJNS5_1CILi64EEENS7_ILi128EEENS7_ILi96EEEEEENS_10bfloat16_tEfNS_4arch4Sm80ELb0ELb1ELb1ELb1ELb1ELb0ELb0ELb0ELi2ELi2ELi4ELi2ELb0EEENS1_21CollectiveEpilogueBwdISB_SC_SE_Li256ELb1ELb0ELi2EEENS1_19SingleTileSchedulerILb1ELb0ELb0ELi128EEEEEEEEEvNT_6ParamsE --------------------------
	.section	.text._ZN7cutlass13device_kernelIN5flash19enable_sm80_to_sm89INS1_16FlashAttnBwdSm80INS1_25CollectiveMainloopBwdSm80ILi2ELi2EN4cute5tupleIJNS5_1CILi64EEENS7_ILi128EEENS7_ILi96EEEEEENS_10bfloat16_tEfNS_4arch4Sm80ELb0ELb1ELb1ELb1ELb1ELb0ELb0ELb0ELi2ELi2ELi4ELi2ELb0EEENS1_21CollectiveEpilogueBwdISB_SC_SE_Li256ELb1ELb0ELi2EEENS1_19SingleTileSchedulerILb1ELb0ELb0ELi128EEEEEEEEEvNT_6ParamsE,"ax",@progbits
	.sectioninfo	@"SHI_REGISTERS=255"
	.align	128
.text._ZN7cutlass13device_kernelIN5flash19enable_sm80_to_sm89INS1_16FlashAttnBwdSm80INS1_25CollectiveMainloopBwdSm80ILi2ELi2EN4cute5tupleIJNS5_1CILi64EEENS7_ILi128EEENS7_ILi96EEEEEENS_10bfloat16_tEfNS_4arch4Sm80ELb0ELb1ELb1ELb1ELb1ELb0ELb0ELb0ELi2ELi2ELi4ELi2ELb0EEENS1_21CollectiveEpilogueBwdISB_SC_SE_Li256ELb1ELb0ELi2EEENS1_19SingleTileSchedulerILb1ELb0ELb0ELi128EEEEEEEEEvNT_6ParamsE:
        .type           _ZN7cutlass13device_kernelIN5flash19enable_sm80_to_sm89INS1_16FlashAttnBwdSm80INS1_25CollectiveMainloopBwdSm80ILi2ELi2EN4cute5tupleIJNS5_1CILi64EEENS7_ILi128EEENS7_ILi96EEEEEENS_10bfloat16_tEfNS_4arch4Sm80ELb0ELb1ELb1ELb1ELb1ELb0ELb0ELb0ELi2ELi2ELi4ELi2ELb0EEENS1_21CollectiveEpilogueBwdISB_SC_SE_Li256ELb1ELb0ELi2EEENS1_19SingleTileSchedulerILb1ELb0ELb0ELi128EEEEEEEEEvNT_6ParamsE,@function
        .size           _ZN7cutlass13device_kernelIN5flash19enable_sm80_to_sm89INS1_16FlashAttnBwdSm80INS1_25CollectiveMainloopBwdSm80ILi2ELi2EN4cute5tupleIJNS5_1CILi64EEENS7_ILi128EEENS7_ILi96EEEEEENS_10bfloat16_tEfNS_4arch4Sm80ELb0ELb1ELb1ELb1ELb1ELb0ELb0ELb0ELi2ELi2ELi4ELi2ELb0EEENS1_21CollectiveEpilogueBwdISB_SC_SE_Li256ELb1ELb0ELi2EEENS1_19SingleTileSchedulerILb1ELb0ELb0ELi128EEEEEEEEEvNT_6ParamsE,(.L_x_1427 - _ZN7cutlass13device_kernelIN5flash19enable_sm80_to_sm89INS1_16FlashAttnBwdSm80INS1_25CollectiveMainloopBwdSm80ILi2ELi2EN4cute5tupleIJNS5_1CILi64EEENS7_ILi128EEENS7_ILi96EEEEEENS_10bfloat16_tEfNS_4arch4Sm80ELb0ELb1ELb1ELb1ELb1ELb0ELb0ELb0ELi2ELi2ELi4ELi2ELb0EEENS1_21CollectiveEpilogueBwdISB_SC_SE_Li256ELb1ELb0ELi2EEENS1_19SingleTileSchedulerILb1ELb0ELb0ELi128EEEEEEEEEvNT_6ParamsE)
        .other          _ZN7cutlass13device_kernelIN5flash19enable_sm80_to_sm89INS1_16FlashAttnBwdSm80INS1_25CollectiveMainloopBwdSm80ILi2ELi2EN4cute5tupleIJNS5_1CILi64EEENS7_ILi128EEENS7_ILi96EEEEEENS_10bfloat16_tEfNS_4arch4Sm80ELb0ELb1ELb1ELb1ELb1ELb0ELb0ELb0ELi2ELi2ELi4ELi2ELb0EEENS1_21CollectiveEpilogueBwdISB_SC_SE_Li256ELb1ELb0ELi2EEENS1_19SingleTileSchedulerILb1ELb0ELb0ELi128EEEEEEEEEvNT_6ParamsE,@"STO_CUDA_ENTRY STV_DEFAULT"
_ZN7cutlass13device_kernelIN5flash19enable_sm80_to_sm89INS1_16FlashAttnBwdSm80INS1_25CollectiveMainloopBwdSm80ILi2ELi2EN4cute5tupleIJNS5_1CILi64EEENS7_ILi128EEENS7_ILi96EEEEEENS_10bfloat16_tEfNS_4arch4Sm80ELb0ELb1ELb1ELb1ELb1ELb0ELb0ELb0ELi2ELi2ELi4ELi2ELb0EEENS1_21CollectiveEpilogueBwdISB_SC_SE_Li256ELb1ELb0ELi2EEENS1_19SingleTileSchedulerILb1ELb0ELb0ELi128EEEEEEEEEvNT_6ParamsE:
        /* <DEDUP_REMOVED lines=17> */
.L_x_1005:
        /* <DEDUP_REMOVED lines=8> */
.L_x_1007:
[----:B------:R-:W-:Y:S02]  /*0190*/  MOV R3, c[0x0][0x3a4] ;  /* 0x0000e90000037a02 */ /* 0x000fe40000000f00 */
.L_x_1006:
[----:B------:R-:W-:-:S06]  /*01a0*/  USHF.L.U32 UR11, UR5, 0x7, URZ ;  /* 0x00000007050b7899 */ /* 0x000fcc000800063f */
[----:B-----5:R-:W-:-:S04]  /*01b0*/  ISETP.LE.AND P0, PT, R3, UR11, PT ;  /* 0x0000000b03007c0c */ /* 0x020fc8000bf03270 */
[----:B------:R-:W-:Y:S01]  /*01c0*/  SEL R195, R195, 0xffffffff, !P0 ;  /* 0xffffffffc3c37807 */ /* 0x000fe20004000000 */
[----:B------:R-:W-:Y:S05]  /*01d0*/  BRA `(.L_x_1008) ;  /* 0x0000011000007947 */ /* 0x000fea0003800000 */
.L_x_1004:
[----:B--2-4-:R-:W-:-:S04]  /*01e0*/  ISETP.NE.U32.AND P0, PT, RZ, c[0x0][0x3c0], PT ;  /* 0x0000f000ff007a0c */ /* 0x014fc80003f05070 */
[----:B------:R-:W-:-:S13]  /*01f0*/  ISETP.NE.AND.EX P0, PT, RZ, c[0x0][0x3c4], PT, P0 ;  /* 0x0000f100ff007a0c */ /* 0x000fda0003f05300 */
[----:B------:R-:W-:Y:S05]  /*0200*/  @!P0 BRA `(.L_x_1009) ;  /* 0x0000002000008947 */ /* 0x000fea0003800000 */
[----:B------:R1:W5:Y:S01]  /*0210*/  LDG.E R3, [R4.64] ;  /* 0x0000000c04037981 */ /* 0x000362000c1e1900 */
[----:B------:R-:W-:Y:S05]  /*0220*/  BRA `(.L_x_1010) ;  /* 0x0000009000007947 */ /* 0x000fea0003800000 */
.L_x_1009:
        /* <DEDUP_REMOVED lines=8> */
.L_x_1011:
[----:B------:R-:W-:Y:S02]  /*02b0*/  MOV R3, c[0x0][0x3a4] ;  /* 0x0000e90000037a02 */ /* 0x000fe40000000f00 */
.L_x_1010:
[----:B------:R-:W-:-:S06]  /*02c0*/  USHF.L.U32 UR11, UR5, 0x7, URZ ;  /* 0x00000007050b7899 */ /* 0x000fcc000800063f */
[----:B-----5:R-:W-:-:S04]  /*02d0*/  ISETP.LE.AND P0, PT, R3, UR11, PT ;  /* 0x0000000b03007c0c */ /* 0x020fc8000bf03270 */
[----:B------:R-:W-:-:S04]  /*02e0*/  SEL R195, R195, 0xffffffff, !P0 ;  /* 0xffffffffc3c37807 */ /* 0x000fc80004000000 */
.L_x_1008:
        /* <DEDUP_REMOVED lines=31> */
.L_x_1012:
[----:B-1-3--:R-:W-:-:S04]  /*04e0*/  ISETP.NE.U32.AND P1, PT, RZ, c[0x0][0x2e0], PT ;  /* 0x0000b800ff007a0c */ /* 0x00afc80003f25070 */
[----:B------:R-:W-:-:S13]  /*04f0*/  ISETP.NE.AND.EX P1, PT, RZ, c[0x0][0x2e4], PT, P1 ;  /* 0x0000b900ff007a0c */ /* 0x000fda0003f25310 */
[----:B------:R-:W-:Y:S05]  /*0500*/  @!P1 BRA `(.L_x_1013) ;  /* 0x0000004000009947 */ /* 0x000fea0003800000 */
[----:B------:R-:W-:-:S06]  /*0510*/  IMAD.WIDE R6, R195, R7, c[0x0][0x2e0] ;  /* 0x0000b800c3067625 */ /* 0x000fcc00078e0207 */
[----:B------:R-:W2:Y:S02]  /*0520*/  LDG.E R6, [R6.64] ;  /* 0x0000000c06067981 */ /* 0x000ea4000c1e1900 */
[----:B--2---:R1:W2:Y:S01]  /*0530*/  R2UR UR14, R6 ;  /* 0x00000000060e73c2 */ /* 0x0042a200000e0000 */
[----:B------:R-:W-:Y:S05]  /*0540*/  BRA `(.L_x_1014) ;  /* 0x0000006000007947 */ /* 0x000fea0003800000 */
.L_x_1013:
[----:B------:R-:W-:Y:S05]  /*0550*/  @!P4 BRA `(.L_x_1014) ;  /* 0x000000500000c947 */ /* 0x000fea0003800000 */
[----:B------:R1:W2:Y:S04]  /*0560*/  LDG.E R6, [R8.64] ;  /* 0x0000000c08067981 */ /* 0x0002a8000c1e1900 */
[----:B-1----:R-:W3:Y:S01]  /*0570*/  LDG.E R8, [R8.64+0x4] ;  /* 0x0000040c08087981 */ /* 0x002ee2000c1e1900 */
[----:B--2---:R-:W1:Y:S08]  /*0580*/  R2UR UR14, R6 ;  /* 0x00000000060e73c2 */ /* 0x004e7000000e0000 */
[----:B---3--:R-:W1:Y:S02]  /*0590*/  R2UR UR4, R8 ;  /* 0x00000000080473c2 */ /* 0x008e6400000e0000 */
[----:B-1----:R-:W-:-:S06]  /*05a0*/  UIADD3 UR14, -UR14, UR4, URZ ;  /* 0x000000040e0e7290 */ /* 0x002fcc000fffe13f */
.L_x_1014:
        /* <DEDUP_REMOVED lines=15> */
.L_x_1015:
        /* <DEDUP_REMOVED lines=454> */
.L_x_1018:
[----:B------:R-:W-:Y:S05]  /*2300*/  BSYNC B0 ;  /* 0x0000000000007941 */ /* 0x000fea0003800000 */
.L_x_1017:
        /* <DEDUP_REMOVED lines=85> */
.L_x_1037:
        /* <DEDUP_REMOVED lines=173> */
.L_x_1021:
[----:B------:R-:W-:Y:S04]  /*3330*/  MOV R4, 0x1 ;  /* 0x0000000100047802 */ /* 0x000fe80000000f00 */
[----:B------:R-:W-:Y:S11]  /*3340*/  ISETP.NE.AND P0, PT, R4, c[0x0][0x2a8], PT ;  /* 0x0000aa0004007a0c */ /* 0x000ff60003f05270 */
[----:B------:R-:W-:Y:S02]  /*3350*/  @!UPT UIADD3 URZ, URZ, URZ, URZ ;  /* 0x0000003f3f3ff290 */ /* 0x000fe4000fffe03f */
[----:B------:R-:W-:Y:S05]  /*3360*/  @P0 IMAD.HI.U32 R4, R6, c[0x0][0x2ac], RZ ;  /* 0x0000ab0006040a27 */ /* 0x000fea00078e00ff */
[----:B------:R-:W-:Y:S02]  /*3370*/  @P0 SHF.R.U32.HI R6, RZ, c[0x0][0x2b0], R4 ;  /* 0x0000ac00ff060a19 */ /* 0x000fe40000011604 */
.L_x_1022:
[----:B------:R-:W-:Y:S05]  /*3380*/  BSYNC B0 ;  /* 0x0000000000007941 */ /* 0x000fea0003800000 */
.L_x_1020:
[----:B------:R-:W-:Y:S04]  /*3390*/  IMAD.MOV.U32 R4, RZ, RZ, c[0x0][0x2a8] ;  /* 0x0000aa00ff047624 */ /* 0x000fe800078e00ff */
[----:B------:R-:W-:Y:S02]  /*33a0*/  IMAD R4, R6, R4, -UR11 ;  /* 0x8000000b06047e24 */ /* 0x000fe4000f8e0204 */
[----:B------:R-:W-:Y:S03]  /*33b0*/  IMAD.IADD R6, R214, 0x1, R5 ;  /* 0x00000001d6067824 */ /* 0x000fe600078e0205 */
[----:B------:R-:W-:Y:S04]  /*33c0*/  IADD3 R248, -R211, R4, RZ ;  /* 0x00000004d3f87210 */ /* 0x000fe80007ffe1ff */
[----:B------:R-:W-:Y:S02]  /*33d0*/  IADD3 R4, R248, c[0x0][0x2a8], RZ ;  /* 0x0000aa00f8047a10 */ /* 0x000fe40007ffe0ff */
[----:B------:R-:W-:Y:S02]  /*33e0*/  IMNMX R248, R6, R248, !PT ;  /* 0x000000f806f87217 */ /* 0x000fe40007800200 */
[----:B------:R-:W-:Y:S02]  /*33f0*/  IMNMX R247, R247, R4, PT ;  /* 0x00000004f7f77217 */ /* 0x000fe40003800200 */
.L_x_1019:
        /* <DEDUP_REMOVED lines=18> */
.L_x_1025:
[----:B------:R-:W-:Y:S04]  /*3520*/  MOV R4, 0x1 ;  /* 0x0000000100047802 */ /* 0x000fe80000000f00 */
[----:B------:R-:W-:Y:S11]  /*3530*/  ISETP.NE.AND P0, PT, R4, c[0x0][0x2a8], PT ;  /* 0x0000aa0004007a0c */ /* 0x000ff60003f05270 */
[----:B------:R-:W-:Y:S02]  /*3540*/  @!UPT UIADD3 URZ, URZ, URZ, URZ ;  /* 0x0000003f3f3ff290 */ /* 0x000fe4000fffe03f */
[----:B------:R-:W-:Y:S05]  /*3550*/  @P0 IMAD.HI.U32 R4, R6, c[0x0][0x2ac], RZ ;  /* 0x0000ab0006040a27 */ /* 0x000fea00078e00ff */
[----:B------:R-:W-:Y:S02]  /*3560*/  @P0 SHF.R.U32.HI R6, RZ, c[0x0][0x2b0], R4 ;  /* 0x0000ac00ff060a19 */ /* 0x000fe40000011604 */
.L_x_1026:
[----:B------:R-:W-:Y:S05]  /*3570*/  BSYNC B0 ;  /* 0x0000000000007941 */ /* 0x000fea0003800000 */
.L_x_1024:
[----:B------:R-:W-:Y:S04]  /*3580*/  IMAD.MOV.U32 R4, RZ, RZ, c[0x0][0x2a8] ;  /* 0x0000aa00ff047624 */ /* 0x000fe800078e00ff */
[----:B------:R-:W-:Y:S04]  /*3590*/  IMAD R6, R6, R4, -UR11 ;  /* 0x8000000b06067e24 */ /* 0x000fe8000f8e0204 */
[----:B------:R-:W-:Y:S05]  /*35a0*/  IMAD.IADD R6, R6, 0x1, -R211 ;  /* 0x0000000106067824 */ /* 0x000fea00078e0ad3 */
[----:B------:R-:W-:Y:S02]  /*35b0*/  IADD3 R4, R6, c[0x0][0x2a8], RZ ;  /* 0x0000aa0006047a10 */ /* 0x000fe40007ffe0ff */
[----:B------:R-:W-:Y:S02]  /*35c0*/  IMNMX R242, R242, R6, !PT ;  /* 0x00000006f2f27217 */ /* 0x000fe40007800200 */
[----:B------:R-:W-:Y:S02]  /*35d0*/  IMNMX R240, R240, R4, PT ;  /* 0x00000004f0f07217 */ /* 0x000fe40003800200 */
.L_x_1023:
        /* <DEDUP_REMOVED lines=18> */
.L_x_1029:
[----:B------:R-:W-:Y:S04]  /*3700*/  MOV R4, 0x1 ;  /* 0x0000000100047802 */ /* 0x000fe80000000f00 */
[----:B------:R-:W-:Y:S11]  /*3710*/  ISETP.NE.AND P0, PT, R4, c[0x0][0x2a8], PT ;  /* 0x0000aa0004007a0c */ /* 0x000ff60003f05270 */
[----:B------:R-:W-:Y:S02]  /*3720*/  @!UPT UIADD3 URZ, URZ, URZ, URZ ;  /* 0x0000003f3f3ff290 */ /* 0x000fe4000fffe03f */
[----:B------:R-:W-:Y:S05]  /*3730*/  @P0 IMAD.HI.U32 R4, R6, c[0x0][0x2ac], RZ ;  /* 0x0000ab0006040a27 */ /* 0x000fea00078e00ff */
[----:B------:R-:W-:Y:S02]  /*3740*/  @P0 SHF.R.U32.HI R6, RZ, c[0x0][0x2b0], R4 ;  /* 0x0000ac00ff060a19 */ /* 0x000fe40000011604 */
.L_x_1030:
[----:B------:R-:W-:Y:S05]  /*3750*/  BSYNC B0 ;  /* 0x0000000000007941 */ /* 0x000fea0003800000 */
.L_x_1028:
[----:B------:R-:W-:Y:S04]  /*3760*/  IMAD.MOV.U32 R4, RZ, RZ, c[0x0][0x2a8] ;  /* 0x0000aa00ff047624 */ /* 0x000fe800078e00ff */
[----:B------:R-:W-:Y:S04]  /*3770*/  IMAD R6, R6, R4, -UR11 ;  /* 0x8000000b06067e24 */ /* 0x000fe8000f8e0204 */
[----:B------:R-:W-:Y:S05]  /*3780*/  IMAD.IADD R6, R6, 0x1, -R211 ;  /* 0x0000000106067824 */ /* 0x000fea00078e0ad3 */
[----:B------:R-:W-:Y:S02]  /*3790*/  IADD3 R4, R6, c[0x0][0x2a8], RZ ;  /* 0x0000aa0006047a10 */ /* 0x000fe40007ffe0ff */
[----:B------:R-:W-:Y:S02]  /*37a0*/  IMNMX R239, R239, R6, !PT ;  /* 0x00000006efef7217 */ /* 0x000fe40007800200 */
[----:B------:R-:W-:Y:S02]  /*37b0*/  IMNMX R237, R237, R4, PT ;  /* 0x00000004eded7217 */ /* 0x000fe40003800200 */
.L_x_1027:
        /* <DEDUP_REMOVED lines=18> */
.L_x_1033:
[----:B------:R-:W-:Y:S04]  /*38e0*/  MOV R4, 0x1 ;  /* 0x0000000100047802 */ /* 0x000fe80000000f00 */
[----:B------:R-:W-:Y:S11]  /*38f0*/  ISETP.NE.AND P0, PT, R4, c[0x0][0x2a8], PT ;  /* 0x0000aa0004007a0c */ /* 0x000ff60003f05270 */
[----:B------:R-:W-:Y:S02]  /*3900*/  @!UPT UIADD3 URZ, URZ, URZ, URZ ;  /* 0x0000003f3f3ff290 */ /* 0x000fe4000fffe03f */
[----:B------:R-:W-:Y:S05]  /*3910*/  @P0 IMAD.HI.U32 R4, R5, c[0x0][0x2ac], RZ ;  /* 0x0000ab0005040a27 */ /* 0x000fea00078e00ff */
[----:B------:R-:W-:Y:S02]  /*3920*/  @P0 SHF.R.U32.HI R5, RZ, c[0x0][0x2b0], R4 ;  /* 0x0000ac00ff050a19 */ /* 0x000fe40000011604 */
.L_x_1034:
[----:B------:R-:W-:Y:S05]  /*3930*/  BSYNC B0 ;  /* 0x0000000000007941 */ /* 0x000fea0003800000 */
.L_x_1032:
[----:B------:R-:W-:Y:S04]  /*3940*/  IMAD.MOV.U32 R4, RZ, RZ, c[0x0][0x2a8] ;  /* 0x0000aa00ff047624 */ /* 0x000fe800078e00ff */
[----:B------:R-:W-:Y:S04]  /*3950*/  IMAD R5, R5, R4, -UR11 ;  /* 0x8000000b05057e24 */ /* 0x000fe8000f8e0204 */
[----:B------:R-:W-:Y:S05]  /*3960*/  IMAD.IADD R5, R5, 0x1, -R211 ;  /* 0x0000000105057824 */ /* 0x000fea00078e0ad3 */
[----:B------:R-:W-:Y:S02]  /*3970*/  IADD3 R4, R5, c[0x0][0x2a8], RZ ;  /* 0x0000aa0005047a10 */ /* 0x000fe40007ffe0ff */
[----:B------:R-:W-:Y:S02]  /*3980*/  IMNMX R235, R235, R5, !PT ;  /* 0x00000005ebeb7217 */ /* 0x000fe40007800200 */
[----:B------:R-:W-:Y:S02]  /*3990*/  IMNMX R236, R236, R4, PT ;  /* 0x00000004ecec7217 */ /* 0x000fe40003800200 */
.L_x_1031:
        /* <DEDUP_REMOVED lines=54> */
.L_x_1035:
        /* <DEDUP_REMOVED lines=554> */
.L_x_1036:
        /* <DEDUP_REMOVED lines=239> */
.L_x_1016:
        /* <DEDUP_REMOVED lines=151> */
.L_x_1039:
        /* <DEDUP_REMOVED lines=63> */
.L_x_1041:
[----:B---3--:R-:W-:Y:S05]  /*7bf0*/  BSYNC B0 ;  /* 0x0000000000007941 */ /* 0x008fea0003800000 */
.L_x_1040:
        /* <DEDUP_REMOVED lines=21> */
.L_x_1043:
[----:B------:R-:W-:Y:S05]  /*7d50*/  BSYNC B0 ;  /* 0x0000000000007941 */ /* 0x000fea0003800000 */
.L_x_1042:
        /* <DEDUP_REMOVED lines=24> */
.L_x_1045:
[----:B------:R-:W-:Y:S05]  /*7ee0*/  BSYNC B0 ;  /* 0x0000000000007941 */ /* 0x000fea0003800000 */
.L_x_1044:
        /* <DEDUP_REMOVED lines=20> */
.L_x_1038:
        /* <DEDUP_REMOVED lines=18> */
.L_x_1046:
        /* <DEDUP_REMOVED lines=45> */
.L_x_1048:
[----:B------:R-:W-:Y:S05]  /*8420*/  BSYNC B0 ;  /* 0x0000000000007941 */ /* 0x000fea0003800000 */
.L_x_1047:
        /* <DEDUP_REMOVED lines=19> */
.L_x_1050:
[----:B------:R-:W-:Y:S05]  /*8560*/  BSYNC B0 ;  /* 0x0000000000007941 */ /* 0x000fea0003800000 */
.L_x_1049:
        /* <DEDUP_REMOVED lines=24> */
.L_x_1052:
[----:B------:R-:W-:Y:S05]  /*86f0*/  BSYNC B0 ;  /* 0x0000000000007941 */ /* 0x000fea0003800000 */
.L_x_1051:
        /* <DEDUP_REMOVED lines=18> */
.L_x_1053:
        /* <DEDUP_REMOVED lines=14> */
.L_x_1427:


//--------------------- .text._ZN7cutlass13device_kernelIN5flash19enable_sm80_to_sm89INS1_16FlashAttnBwdSm80INS1_25CollectiveMainloopBwdSm80ILi2ELi2EN4cute5tupleIJNS5_1CILi64EEENS7_ILi128EEENS7_ILi96EEEEEENS_10bfloat16_tEfNS_4arch4Sm80ELb0ELb1ELb1ELb1ELb0ELb0ELb0ELb0ELi2ELi2ELi4ELi2ELb0EEENS1_24CollectiveEpilogueBwdGQAISB_fSE_Li256ELb1ELb0EEENS1_19SingleTileSchedulerILb1ELb0ELb0ELi128EEEEEEEEEvNT_6ParamsE --------------------------
	.section	.text._ZN7cutlass13device_kernelIN5flash19enable_sm80_to_sm89INS1_16FlashAttnBwdSm80INS1_25CollectiveMainloopBwdSm80ILi2ELi2EN4cute5tupleIJNS5_1CILi64EEENS7_ILi128EEENS7_ILi96EEEEEENS_10bfloat16_tEfNS_4arch4Sm80ELb0ELb1ELb1ELb1ELb0ELb0ELb0ELb0ELi2ELi2ELi4ELi2ELb0EEENS1_24CollectiveEpilogueBwdGQAISB_fSE_Li256ELb1ELb0EEENS1_19SingleTileSchedulerILb1ELb0ELb0ELi128EEEEEEEEEvNT_6ParamsE,"ax",@progbits
	.sectioninfo	@"SHI_REGISTERS=255"
	.align	128
.text._ZN7cutlass13device_kernelIN5flash19enable_sm80_to_sm89INS1_16FlashAttnBwdSm80INS1_25CollectiveMainloopBwdSm80ILi2ELi2EN4cute5tupleIJNS5_1CILi64EEENS7_ILi128EEENS7_ILi96EEEEEENS_10bfloat16_tEfNS_4arch4Sm80ELb0ELb1ELb1ELb1ELb0ELb0ELb0ELb0ELi2ELi2ELi4ELi2ELb0EEENS1_24CollectiveEpilogueBwdGQAISB_fSE_Li256ELb1ELb0EEENS1_19SingleTileSchedulerILb1ELb0ELb0ELi128EEEEEEEEEvNT_6ParamsE:
        .type           _ZN7cutlass13device_kernelIN5flash19enable_sm80_to_sm89INS1_16FlashAttnBwdSm80INS1_25CollectiveMainloopBwdSm80ILi2ELi2EN4cute5tupleIJNS5_1CILi64EEENS7_ILi128EEENS7_ILi96EEEEEENS_10bfloat16_tEfNS_4arch4Sm80ELb0ELb1ELb1ELb1ELb0ELb0ELb0ELb0ELi2ELi2ELi4ELi2ELb0EEENS1_24CollectiveEpilogueBwdGQAISB_fSE_Li256ELb1ELb0EEENS1_19SingleTileSchedulerILb1ELb0ELb0ELi128EEEEEEEEEvNT_6ParamsE,@function
        .size           _ZN7cutlass13device_kernelIN5flash19enable_sm80_to_sm89INS1_16FlashAttnBwdSm80INS1_25CollectiveMainloopBwdSm80ILi2ELi2EN4cute5tupleIJNS5_1CILi64EEENS7_ILi128EEENS7_ILi96EEEEEENS_10bfloat16_tEfNS_4arch4Sm80ELb0ELb1ELb1ELb1ELb0ELb0ELb0ELb0ELi2ELi2ELi4ELi2ELb0EEENS1_24CollectiveEpilogueBwdGQAISB_fSE_Li256ELb1ELb0EEENS1_19SingleTileSchedulerILb1ELb0ELb0ELi128EEEEEEEEEvNT_6ParamsE,(.L_x_1428 - _ZN7cutlass13device_kernelIN5flash19enable_sm80_to_sm89INS1_16FlashAttnBwdSm80INS1_25CollectiveMainloopBwdSm80ILi2ELi2EN4cute5tupleIJNS5_1CILi64EEENS7_ILi128EEENS7_ILi96EEEEEENS_10bfloat16_tEfNS_4arch4Sm80ELb0ELb1ELb1ELb1ELb0ELb0ELb0ELb0ELi2ELi2ELi4ELi2ELb0EEENS1_24CollectiveEpilogueBwdGQAISB_fSE_Li256ELb1ELb0EEENS1_19SingleTileSchedulerILb1ELb0ELb0ELi128EEEEEEEEEvNT_6ParamsE)
        .other          _ZN7cutlass13device_kernelIN5flash19enable_sm80_to_sm89INS1_16FlashAttnBwdSm80INS1_25CollectiveMainloopBwdSm80ILi2ELi2EN4cute5tupleIJNS5_1CILi64EEENS7_ILi128EEENS7_ILi96EEEEEENS_10bfloat16_tEfNS_4arch4Sm80ELb0ELb1ELb1ELb1ELb0ELb0ELb0ELb0ELi2ELi2ELi4ELi2ELb0EEENS1_24CollectiveEpilogueBwdGQAISB_fSE_Li256ELb1ELb0EEENS1_19SingleTileSchedulerILb1ELb0ELb0ELi128EEEEEEEEEvNT_6ParamsE,@"STO_CUDA_ENTRY STV_DEFAULT"
_ZN7cutlass13device_kernelIN5flash19enable_sm80_to_sm89INS1_16FlashAttnBwdSm80INS1_25CollectiveMainloopBwdSm80ILi2ELi2EN4cute5tupleIJNS5_1CILi64EEENS7_ILi128EEENS7_ILi96EEEEEENS_10bfloat16_tEfNS_4arch4Sm80ELb0ELb1ELb1ELb1ELb0ELb0ELb0ELb0ELi2ELi2ELi4ELi2ELb0EEENS1_24CollectiveEpilogueBwdGQAISB_fSE_Li256ELb1ELb0EEENS1_19SingleTileSchedulerILb1ELb0ELb0ELi128EEEEEEEEEvNT_6ParamsE:
        /* <DEDUP_REMOVED lines=17> */
.L_x_1055:
        /* <DEDUP_REMOVED lines=8> */
.L_x_1057:
[----:B------:R-:W-:Y:S02]  /*0190*/  MOV R3, c[0x0][0x3ac] ;  /* 0x0000eb0000037a02 */ /* 0x000fe40000000f00 */
.L_x_1056:
[----:B------:R-:W-:-:S06]  /*01a0*/  USHF.L.U32 UR12, UR5, 0x7, URZ ;  /* 0x00000007050c7899 */ /* 0x000fcc000800063f */
[----:B-----5:R-:W-:-:S04]  /*01b0*/  ISETP.LE.AND P0, PT, R3, UR12, PT ;  /* 0x0000000c03007c0c */ /* 0x020fc8000bf03270 */
[----:B------:R-:W-:Y:S01]  /*01c0*/  SEL R195, R195, 0xffffffff, !P0 ;  /* 0xffffffffc3c37807 */ /* 0x000fe20004000000 */
[----:B------:R-:W-:Y:S05]  /*01d0*/  BRA `(.L_x_1058) ;  /* 0x0000011000007947 */ /* 0x000fea0003800000 */
.L_x_1054:
[----:B--2-4-:R-:W-:-:S04]  /*01e0*/  ISETP.NE.U32.AND P0, PT, RZ, c[0x0][0x3c8], PT ;  /* 0x0000f200ff007a0c */ /* 0x014fc80003f05070 */
[----:B------:R-:W-:-:S13]  /*01f0*/  ISETP.NE.AND.EX P0, PT, RZ, c[0x0][0x3cc], PT, P0 ;  /* 0x0000f300ff007a0c */ /* 0x000fda0003f05300 */
[----:B------:R-:W-:Y:S05]  /*0200*/  @!P0 BRA `(.L_x_1059) ;  /* 0x0000002000008947 */ /* 0x000fea0003800000 */
[----:B------:R1:W5:Y:S01]  /*0210*/  LDG.E R3, [R4.64] ;  /* 0x0000000e04037981 */ /* 0x000362000c1e1900 */
[----:B------:R-:W-:Y:S05]  /*0220*/  BRA `(.L_x_1060) ;  /* 0x0000009000007947 */ /* 0x000fea0003800000 */
.L_x_1059:
        /* <DEDUP_REMOVED lines=8> */
.L_x_1061:
[----:B------:R-:W-:Y:S02]  /*02b0*/  MOV R3, c[0x0][0x3ac] ;  /* 0x0000eb0000037a02 */ /* 0x000fe40000000f00 */
.L_x_1060:
[----:B------:R-:W-:-:S06]  /*02c0*/  USHF.L.U32 UR12, UR5, 0x7, URZ ;  /* 0x00000007050c7899 */ /* 0x000fcc000800063f */
[----:B-----5:R-:W-:-:S04]  /*02d0*/  ISETP.LE.AND P0, PT, R3, UR12, PT ;  /* 0x0000000c03007c0c */ /* 0x020fc8000bf03270 */
[----:B------:R-:W-:-:S04]  /*02e0*/  SEL R195, R195, 0xffffffff, !P0 ;  /* 0xffffffffc3c37807 */ /* 0x000fc80004000000 */
.L_x_1058:
        /* <DEDUP_REMOVED lines=10> */
[CC--:B-1----:R-:W-:Y:S02]  /*0390*/  @P1 IMAD.WIDE R4, R195.reuse, R8.reuse, c[0x0][0x2d8] ;  /* 0x0000b600c3041625 */ /* 0x0c2fe400078e0208 */
[----:B------:R-:W3:Y:S02]  /*03a0*/  @P0 LDG.E R11, [R14.64] ;  /* 0x0000000e0e0b0981 */ /* 0x000ee4000c1e1900 */
[C---:B------:R-:W-:Y:S02]  /*03b0*/  IMAD.WIDE R12, R195.reuse, R8, c[0x0][0x2d0] ;  /* 0x0000b400c30c7625 */ /* 0x040fe400078e0208 */
[----:B------:R-:W4:Y:S04]  /*03c0*/  @P1 LDG.E R4, [R4.64] ;  /* 0x0000000e04041981 */ /* 0x000f28000c1e1900 */
[----:B------:R-:W5:Y:S01]  /*03d0*/  @P4 LDG.E R10, [R12.64] ;  /* 0x0000000e0c0a4981 */ /* 0x000f62000c1e1900 */
[----:B------:R-:W-:Y:S01]  /*03e0*/  ULDC UR11, c[0x0][0x168] ;  /* 0x00005a00000b7ab9 */ /* 0x000fe20000000800 */
[----:B------:R-:W-:Y:S01]  /*03f0*/  CS2R R6, SRZ ;  /* 0x0000000000067805 */ /* 0x000fe2000001ff00 */
[----:B------:R-:W-:Y:S01]  /*0400*/  ULDC UR10, c[0x0][0x198] ;  /* 0x00006600000a7ab9 */ /* 0x000fe20000000800 */
[----:B--2---:R-:W-:-:S05]  /*0410*/  @P0 IMAD R3, R195, 0x40, R3 ;  /* 0x00000040c3030824 */ /* 0x004fca00078e0203 */
[----:B------:R-:W-:Y:S01]  /*0420*/  @P0 SHF.R.S32.HI R9, RZ, 0x1f, R3 ;  /* 0x0000001fff090819 */ /* 0x000fe20000011403 */
[----:B----4-:R1:W2:Y:S03]  /*0430*/  @P1 R2UR UR11, R4 ;  /* 0x00000000040b13c2 */ /* 0x0102a600000e0000 */
[----:B------:R-:W-:Y:S01]  /*0440*/  @P0 LEA.HI R9, R9, R3, RZ, 0x6 ;  /* 0x0000000309090211 */ /* 0x000fe200078f30ff */
[----:B------:R-:W-:Y:S01]  /*0450*/  IMAD.MOV.U32 R3, RZ, RZ, RZ ;  /* 0x000000ffff037224 */ /* 0x000fe200078e00ff */
[--C-:B-----5:R-:W-:Y:S01]  /*0460*/  @P4 SHF.R.S32.HI R7, RZ, 0x1f, R10.reuse ;  /* 0x0000001fff074819 */ /* 0x120fe2000001140a */
[----:B------:R-:W-:Y:S01]  /*0470*/  @P4 IMAD.MOV.U32 R6, RZ, RZ, R10 ;  /* 0x000000ffff064224 */ /* 0x000fe200078e000a */
[----:B------:R-:W-:Y:S01]  /*0480*/  @P0 LOP3.LUT R3, R9, 0xffffffc0, RZ, 0xc0, !PT ;  /* 0xffffffc009030812 */ /* 0x000fe200078ec0ff */
[----:B-1----:R-:W-:Y:S02]  /*0490*/  CS2R R4, SRZ ;  /* 0x0000000000047805 */ /* 0x002fe4000001ff00 */
[--C-:B---3--:R-:W-:Y:S01]  /*04a0*/  @P0 SHF.R.S32.HI R5, RZ, 0x1f, R11.reuse ;  /* 0x0000001fff050819 */ /* 0x108fe2000001140b */
[----:B------:R-:W-:Y:S01]  /*04b0*/  @P0 IMAD.MOV.U32 R4, RZ, RZ, R11 ;  /* 0x000000ffff040224 */ /* 0x000fe200078e000b */
[----:B------:R-:W-:Y:S05]  /*04c0*/  @P1 BRA `(.L_x_1062) ;  /* 0x0000006000001947 */ /* 0x000fea0003800000 */
[----:B--2---:R-:W-:Y:S05]  /*04d0*/  @!P0 BRA `(.L_x_1062) ;  /* 0x0000005000008947 */ /* 0x004fea0003800000 */
[----:B------:R-:W2:Y:S04]  /*04e0*/  LDG.E R10, [R14.64] ;  /* 0x0000000e0e0a7981 */ /* 0x000ea8000c1e1900 */
[----:B------:R-:W3:Y:S01]  /*04f0*/  LDG.E R9, [R14.64+0x4] ;  /* 0x0000040e0e097981 */ /* 0x000ee2000c1e1900 */
[----:B--2---:R-:W1:Y:S08]  /*0500*/  R2UR UR11, R10 ;  /* 0x000000000a0b73c2 */ /* 0x004e7000000e0000 */
[----:B---3--:R-:W1:Y:S02]  /*0510*/  R2UR UR4, R9 ;  /* 0x00000000090473c2 */ /* 0x008e6400000e0000 */
[----:B-1----:R-:W-:-:S06]  /*0520*/  UIADD3 UR11, -UR11, UR4, URZ ;  /* 0x000000040b0b7290 */ /* 0x002fcc000fffe13f */
.L_x_1062:
[----:B--2---:R-:W-:-:S04]  /*0530*/  ISETP.NE.U32.AND P1, PT, RZ, c[0x0][0x2e0], PT ;  /* 0x0000b800ff007a0c */ /* 0x004fc80003f25070 */
[----:B------:R-:W-:-:S13]  /*0540*/  ISETP.NE.AND.EX P1, PT, RZ, c[0x0][0x2e4], PT, P1 ;  /* 0x0000b900ff007a0c */ /* 0x000fda0003f25310 */
[----:B------:R-:W-:Y:S05]  /*0550*/  @!P1 BRA `(.L_x_1063) ;  /* 0x0000004000009947 */ /* 0x000fea0003800000 */
[----:B------:R-:W-:-:S06]  /*0560*/  IMAD.WIDE R8, R195, R8, c[0x0][0x2e0] ;  /* 0x0000b800c3087625 */ /* 0x000fcc00078e0208 */
[----:B------:R-:W2:Y:S02]  /*0570*/  LDG.E R8, [R8.64] ;  /* 0x0000000e08087981 */ /* 0x000ea4000c1e1900 */
[----:B--2---:R1:W2:Y:S01]  /*0580*/  R2UR UR10, R8 ;  /* 0x00000000080a73c2 */ /* 0x0042a200000e0000 */
[----:B------:R-:W-:Y:S05]  /*0590*/  BRA `(.L_x_1064) ;  /* 0x0000006000007947 */ /* 0x000fea0003800000 */
.L_x_1063:
[----:B------:R-:W-:Y:S05]  /*05a0*/  @!P4 BRA `(.L_x_1064) ;  /* 0x000000500000c947 */ /* 0x000fea0003800000 */
[----:B------:R1:W2:Y:S04]  /*05b0*/  LDG.E R8, [R12.64] ;  /* 0x0000000e0c087981 */ /* 0x0002a8000c1e1900 */
[----:B-1----:R-:W3:Y:S01]  /*05c0*/  LDG.E R12, [R12.64+0x4] ;  /* 0x0000040e0c0c7981 */ /* 0x002ee2000c1e1900 */
[----:B--2---:R-:W1:Y:S08]  /*05d0*/  R2UR UR10, R8 ;  /* 0x00000000080a73c2 */ /* 0x004e7000000e0000 */
[----:B---3--:R-:W1:Y:S02]  /*05e0*/  R2UR UR4, R12 ;  /* 0x000000000c0473c2 */ /* 0x008e6400000e0000 */
[----:B-1----:R-:W-:-:S06]  /*05f0*/  UIADD3 UR10, -UR10, UR4, URZ ;  /* 0x000000040a0a7290 */ /* 0x002fcc000fffe13f */
.L_x_1064:
        /* <DEDUP_REMOVED lines=15> */
.L_x_1065:
        /* <DEDUP_REMOVED lines=68> */
[----:B------:R-:W-:Y:S01]  /*0b30*/  IMAD.U32 R36, RZ, RZ, UR5 ;  /* 0x00000005ff247e24 */ /* 0x000fe2000f8e00ff */
[----:B------:R-:W-:Y:S01]  /*0b40*/  IADD3 R26, P2, R14, R2, RZ ;  /* 0x000000020e1a7210 */ /* 0x000fe20007f5e0ff */
[----:B------:R-:W-:Y:S01]  /*0b50*/  UIADD3 UR16, -UR12, UR10, URZ ;  /* 0x0000000a0c107290 */ /* 0x000fe2000fffe13f */
[----:B------:R-:W-:Y:S01]  /*0b60*/  LOP3.LUT R207, R16, 0xfffffffc, RZ, 0xc0, !PT ;  /* 0xfffffffc10cf7812 */ /* 0x000fe200078ec0ff */
[----:B------:R-:W-:Y:S01]  /*0b70*/  USHF.R.S32.HI UR4, URZ, 0x1f, UR8 ;  /* 0x0000001f3f047899 */ /* 0x000fe20008011408 */
[----:B------:R-:W-:Y:S01]  /*0b80*/  SHF.R.S32.HI R194, RZ, 0x2, R16 ;  /* 0x00000002ffc27819 */ /* 0x000fe20000011410 */
[----:B------:R-:W-:Y:S01]  /*0b90*/  ULDC.64 UR6, c[0x0][0x178] ;  /* 0x00005e0000067ab9 */ /* 0x000fe20000000a00 */
[----:B------:R-:W-:Y:S01]  /*0ba0*/  SHF.R.S32.HI R9, RZ, 0x1f, R195 ;  /* 0x0000001fff097819 */ /* 0x000fe200000114c3 */
[----:B------:R-:W-:Y:S01]  /*0bb0*/  IMAD.IADD R207, R2, 0x1, -R207 ;  /* 0x0000000102cf7824 */ /* 0x000fe200078e0acf */
[----:B------:R-:W-:Y:S01]  /*0bc0*/  IADD3 R30, P3, R194, R4, RZ ;  /* 0x00000004c21e7210 */ /* 0x000fe20007f7e0ff */
[----:B------:R-:W-:Y:S01]  /*0bd0*/  @P1 IMAD.HI.U32 R8, R0, c[0x0][0x24c], RZ ;  /* 0x0000930000081a27 */ /* 0x000fe200078e00ff */
[----:B------:R-:W-:Y:S01]  /*0be0*/  LEA.HI.X.SX32 R27, R14, R12, 0x1, P2 ;  /* 0x0000000c0e1b7211 */ /* 0x000fe200010f0eff */
[----:B------:R-:W-:Y:S01]  /*0bf0*/  UIMAD UR13, UR4, UR6, URZ ;  /* 0x00000006040d72a4 */ /* 0x000fe2000f8e023f */
[----:B------:R-:W-:Y:S01]  /*0c00*/  SEL R14, R9, RZ, !P4 ;  /* 0x000000ff090e7207 */ /* 0x000fe20006000000 */
[----:B------:R-:W-:Y:S01]  /*0c10*/  IMAD.SHL.U32 R10, R207, 0x8, RZ ;  /* 0x00000008cf0a7824 */ /* 0x000fe200078e00ff */
[----:B------:R-:W-:Y:S01]  /*0c20*/  @P1 SHF.R.U32.HI R18, RZ, c[0x0][0x250], R8 ;  /* 0x00009400ff121a19 */ /* 0x000fe20000011608 */
[----:B------:R-:W-:Y:S01]  /*0c30*/  IMAD.WIDE.U32 R26, R0, c[0x0][0x238], R26 ;  /* 0x00008e00001a7a25 */ /* 0x000fe200078e001a */
[----:B------:R-:W-:Y:S01]  /*0c40*/  SHF.R.S32.HI R8, RZ, 0x1f, R194 ;  /* 0x0000001fff087819 */ /* 0x000fe200000114c2 */
[----:B------:R-:W-:Y:S01]  /*0c50*/  UIMAD.WIDE.U32 UR18, UR8, UR6, URZ ;  /* 0x00000006081272a5 */ /* 0x000fe2000f8e003f */
[----:B------:R-:W-:Y:S01]  /*0c60*/  SHF.R.S32.HI R19, RZ, 0x1f, R18 ;  /* 0x0000001fff137819 */ /* 0x000fe20000011412 */
[C---:B------:R-:W-:Y:S01]  /*0c70*/  IMAD R28, R14.reuse, c[0x0][0x1e8], RZ ;  /* 0x00007a000e1c7a24 */ /* 0x040fe200078e02ff */
[--C-:B------:R-:W-:Y:S01]  /*0c80*/  SHF.R.S32.HI R11, RZ, 0x1f, R10.reuse ;  /* 0x0000001fff0b7819 */ /* 0x100fe2000001140a */
[----:B------:R-:W-:Y:S01]  /*0c90*/  IMAD R14, R14, c[0x0][0x1b8], RZ ;  /* 0x00006e000e0e7a24 */ /* 0x000fe200078e02ff */
[----:B------:R-:W-:Y:S01]  /*0ca0*/  IADD3 R4, P1, R194, R6, RZ ;  /* 0x00000006c2047210 */ /* 0x000fe20007f3e0ff */
[----:B------:R-:W-:Y:S01]  /*0cb0*/  IMAD R34, R19, c[0x0][0x1e0], RZ ;  /* 0x0000780013227a24 */ /* 0x000fe200078e02ff */
[----:B------:R-:W-:Y:S01]  /*0cc0*/  SEL R22, R195, RZ, !P4 ;  /* 0x000000ffc3167207 */ /* 0x000fe20006000000 */
[----:B------:R-:W-:Y:S01]  /*0cd0*/  IMAD.WIDE.U32 R20, R18, c[0x0][0x1e0], R10 ;  /* 0x0000780012147a25 */ /* 0x000fe200078e000a */
[----:B------:R-:W-:Y:S01]  /*0ce0*/  SHF.R.S32.HI R24, RZ, 0x1f, R0 ;  /* 0x0000001fff187819 */ /* 0x000fe20000011400 */
[----:B------:R-:W-:Y:S01]  /*0cf0*/  UIMAD UR7, UR8, UR7, UR13 ;  /* 0x00000007080772a4 */ /* 0x000fe2000f8e020d */
[----:B------:R-:W-:Y:S01]  /*0d00*/  IADD3 R190, R10, 0x40, RZ ;  /* 0x000000400abe7810 */ /* 0x000fe20007ffe0ff */
[----:B------:R-:W-:Y:S01]  /*0d10*/  IMAD R34, R18, c[0x0][0x1e4], R34 ;  /* 0x0000790012227a24 */ /* 0x000fe200078e0222 */
[----:B------:R-:W-:Y:S01]  /*0d20*/  IADD3 R15, -R194, UR16, RZ ;  /* 0x00000010c20f7c10 */ /* 0x000fe2000fffe1ff */
[----:B------:R-:W-:Y:S01]  /*0d30*/  IMAD.X R6, R8, 0x1, R5, P3 ;  /* 0x0000000108067824 */ /* 0x000fe200018e0605 */
[----:B------:R-:W-:Y:S01]  /*0d40*/  ISETP.GE.AND P4, PT, R10, c[0x0][0x1cc], PT ;  /* 0x000073000a007a0c */ /* 0x000fe20003f86270 */
[----:B------:R-:W-:Y:S01]  /*0d50*/  IMAD.X R5, R8, 0x1, R7, P1 ;  /* 0x0000000108057824 */ /* 0x000fe200008e0607 */
[----:B------:R-:W-:Y:S01]  /*0d60*/  IADD3 R32, P1, R193, R3, RZ ;  /* 0x00000003c1207210 */ /* 0x000fe20007f3e0ff */
[----:B------:R-:W-:Y:S01]  /*0d70*/  IMAD.IADD R35, R21, 0x1, R34 ;  /* 0x0000000115237824 */ /* 0x000fe200078e0222 */
[CC--:B------:R-:W-:Y:S01]  /*0d80*/  LEA.HI R21, R13.reuse, R2.reuse, RZ, 0x3 ;  /* 0x000000020d157211 */ /* 0x0c0fe200078f18ff */
[----:B------:R-:W-:Y:S01]  /*0d90*/  IMAD.MOV.U32 R34, RZ, RZ, R20 ;  /* 0x000000ffff227224 */ /* 0x000fe200078e0014 */
[----:B------:R-:W-:Y:S01]  /*0da0*/  LEA.HI R20, R13, R2, RZ, 0x4 ;  /* 0x000000020d147211 */ /* 0x000fe200078f20ff */
[----:B------:R-:W-:Y:S01]  /*0db0*/  IMAD.WIDE R36, R36, 0x80, R4 ;  /* 0x0000008024247825 */ /* 0x000fe200078e0204 */
[----:B------:R-:W-:Y:S01]  /*0dc0*/  SHF.R.S32.HI R4, RZ, 0x1f, R3 ;  /* 0x0000001fff047819 */ /* 0x000fe20000011403 */
[----:B------:R-:W-:Y:S01]  /*0dd0*/  UIADD3 UR7, UR19, UR7, URZ ;  /* 0x0000000713077290 */ /* 0x000fe2000fffe03f */
[----:B------:R-:W-:Y:S01]  /*0de0*/  SHF.R.S32.HI R5, RZ, 0x4, R20 ;  /* 0x00000004ff057819 */ /* 0x000fe20000011414 */
[C---:B------:R-:W-:Y:S01]  /*0df0*/  IMAD R28, R22.reuse, c[0x0][0x1ec], R28 ;  /* 0x00007b00161c7a24 */ /* 0x040fe200078e021c */
[----:B------:R-:W-:Y:S01]  /*0e00*/  LEA.HI.X.SX32 R33, R193, R4, 0x1, P1 ;  /* 0x00000004c1217211 */ /* 0x000fe200008f0eff */
[----:B------:R-:W-:Y:S01]  /*0e10*/  IMAD.WIDE.U32 R34, R22, c[0x0][0x1e8], R34 ;  /* 0x00007a0016227a25 */ /* 0x000fe200078e0022 */
[----:B------:R-:W-:Y:S01]  /*0e20*/  LEA.HI R12, R20, R5, RZ, 0x1 ;  /* 0x00000005140c7211 */ /* 0x000fe200078f08ff */
[----:B------:R-:W-:Y:S01]  /*0e30*/  USHF.L.U32 UR17, UR8, 0x6, URZ ;  /* 0x0000000608117899 */ /* 0x000fe2000800063f */
[----:B------:R-:W-:Y:S01]  /*0e40*/  LEA.HI R8, R13, R2, RZ, 0x5 ;  /* 0x000000020d087211 */ /* 0x000fe200078f28ff */
[----:B------:R-:W-:Y:S01]  /*0e50*/  IMAD.IADD R29, R35, 0x1, R28 ;  /* 0x00000001231d7824 */ /* 0x000fe200078e021c */
[----:B------:R-:W-:Y:S01]  /*0e60*/  LOP3.LUT R12, R12, 0xfffffffe, RZ, 0xc0, !PT ;  /* 0xfffffffe0c0c7812 */ /* 0x000fe200078ec0ff */
[----:B------:R-:W-:Y:S01]  /*0e70*/  IMAD.SHL.U32 R4, R21, 0x8, RZ ;  /* 0x0000000815047824 */ /* 0x000fe200078e00ff */
[----:B------:R-:W-:Y:S01]  /*0e80*/  SHF.R.S32.HI R17, RZ, 0x5, R8 ;  /* 0x00000005ff117819 */ /* 0x000fe20000011408 */
[----:B------:R-:W-:Y:S01]  /*0e90*/  IMAD.MOV.U32 R28, RZ, RZ, R34 ;  /* 0x000000ffff1c7224 */ /* 0x000fe200078e0022 */
[----:B------:R-:W-:Y:S01]  /*0ea0*/  ISETP.GE.AND P5, PT, R190, c[0x0][0x1cc], PT ;  /* 0x00007300be007a0c */ /* 0x000fe20003fa6270 */
[----:B------:R-:W-:Y:S01]  /*0eb0*/  IMAD R3, R37, c[0x0][0x1d8], RZ ;  /* 0x0000760025037a24 */ /* 0x000fe200078e02ff */
[----:B------:R-:W-:Y:S01]  /*0ec0*/  LOP3.LUT R4, R4, 0xc0, RZ, 0xc0, !PT ;  /* 0x000000c004047812 */ /* 0x000fe200078ec0ff */
[C---:B------:R-:W-:Y:S01]  /*0ed0*/  IMAD.WIDE.U32 R28, R36.reuse, c[0x0][0x1d8], R28 ;  /* 0x00007600241c7a25 */ /* 0x040fe200078e001c */
[----:B------:R-:W-:Y:S01]  /*0ee0*/  ISETP.LT.OR P3, PT, R15, 0x1, P4 ;  /* 0x000000010f00780c */ /* 0x000fe20002761670 */
[----:B------:R-:W-:Y:S01]  /*0ef0*/  USHF.R.S32.HI UR13, URZ, 0x1f, UR17 ;  /* 0x0000001f3f0d7899 */ /* 0x000fe20008011411 */
[----:B------:R-:W-:Y:S01]  /*0f00*/  SHF.R.U32.HI R7, RZ, 0x3, R4 ;  /* 0x00000003ff077819 */ /* 0x000fe20000011604 */
[----:B------:R-:W-:Y:S01]  /*0f10*/  IMAD R3, R36, c[0x0][0x1dc], R3 ;  /* 0x0000770024037a24 */ /* 0x000fe200078e0203 */
[----:B------:R-:W-:Y:S01]  /*0f20*/  LOP3.LUT R4, R4, 0x18, R10, 0xf8, !PT ;  /* 0x0000001804047812 */ /* 0x000fe200078ef80a */
[----:B------:R-:W-:Y:S01]  /*0f30*/  IMAD.IADD R12, R5, 0x1, -R12 ;  /* 0x00000001050c7824 */ /* 0x000fe200078e0a0c */
[----:B------:R-:W-:Y:S01]  /*0f40*/  LEA R38, P1, R28, c[0x0][0x1c0], 0x1 ;  /* 0x000070001c267a11 */ /* 0x000fe200078208ff */
[----:B------:R-:W-:Y:S01]  /*0f50*/  IMAD.IADD R3, R29, 0x1, R3 ;  /* 0x000000011d037824 */ /* 0x000fe200078e0203 */
[----:B------:R-:W-:Y:S01]  /*0f60*/  LOP3.LUT R7, R4, R7, RZ, 0x3c, !PT ;  /* 0x0000000704077212 */ /* 0x000fe200078e3cff */
[----:B------:R-:W-:Y:S01]  /*0f70*/  IMAD.MOV.U32 R5, RZ, RZ, c[0x0][0x1d8] ;  /* 0x00007600ff057624 */ /* 0x000fe200078e00ff */
[----:B------:R-:W-:Y:S01]  /*0f80*/  LEA.HI R4, R16, R194, RZ, 0x1 ;  /* 0x000000c210047211 */ /* 0x000fe200078f08ff */
[----:B------:R-:W-:Y:S01]  /*0f90*/  IMAD R204, R24, c[0x0][0x288], RZ ;  /* 0x0000a20018cc7a24 */ /* 0x000fe200078e02ff */
[----:B------:R-:W-:Y:S01]  /*0fa0*/  LEA.HI.X R39, R28, c[0x0][0x1c4], R3, 0x1, P1 ;  /* 0x000071001c277a11 */ /* 0x000fe200008f0c03 */
[----:B------:R-:W-:Y:S01]  /*0fb0*/  IMAD.MOV.U32 R3, RZ, RZ, c[0x0][0x1dc] ;  /* 0x00007700ff037624 */ /* 0x000fe200078e00ff */
[C---:B------:R-:W-:Y:S01]  /*0fc0*/  LEA R28, P1, R5.reuse, R38, 0x7 ;  /* 0x00000026051c7211 */ /* 0x040fe200078238ff */
[----:B------:R-:W-:Y:S01]  /*0fd0*/  IMAD R196, R24, c[0x0][0x238], RZ ;  /* 0x00008e0018c47a24 */ /* 0x000fe200078e02ff */
[----:B------:R-:W-:Y:S01]  /*0fe0*/  LOP3.LUT R4, R4, 0x7fffffe, RZ, 0xc0, !PT ;  /* 0x07fffffe04047812 */ /* 0x000fe200078ec0ff */
[----:B------:R-:W-:Y:S01]  /*0ff0*/  IMAD.WIDE.U32 R34, R0, c[0x0][0x270], R32 ;  /* 0x00009c0000227a25 */ /* 0x000fe200078e0020 */
[----:B------:R-:W-:-:S02]  /*1000*/  LEA.HI.X R29, R5, R39, R3, 0x7, P1 ;  /* 0x00000027051d7211 */ /* 0x000fc400008f3c03 */
[----:B------:R-:W-:Y:S01]  /*1010*/  IADD3 R5, R10, 0x20, RZ ;  /* 0x000000200a057810 */ /* 0x000fe20007ffe0ff */
[----:B------:R-:W-:Y:S01]  /*1020*/  IMAD R3, R19, c[0x0][0x1b0], RZ ;  /* 0x00006c0013037a24 */ /* 0x000fe200078e02ff */
[----:B------:R-:W-:Y:S01]  /*1030*/  ISETP.LT.OR P1, PT, R15, 0x1, P5 ;  /* 0x000000010f00780c */ /* 0x000fe20002f21670 */
[C---:B------:R-:W-:Y:S01]  /*1040*/  IMAD R204, R0.reuse, c[0x0][0x28c], R204 ;  /* 0x0000a30000cc7a24 */ /* 0x040fe200078e02cc */
[----:B------:R-:W-:Y:S01]  /*1050*/  ISETP.GE.AND P6, PT, R5, c[0x0][0x1cc], PT ;  /* 0x0000730005007a0c */ /* 0x000fe20003fc6270 */
[C---:B------:R-:W-:Y:S01]  /*1060*/  IMAD R196, R0.reuse, c[0x0][0x23c], R196 ;  /* 0x00008f0000c47a24 */ /* 0x040fe200078e02c4 */
[C---:B------:R-:W-:Y:S01]  /*1070*/  ISETP.LT.OR P4, PT, R15.reuse, 0x41, P4 ;  /* 0x000000410f00780c */ /* 0x040fe20002781670 */
[----:B------:R-:W-:Y:S01]  /*1080*/  IMAD.WIDE.U32 R32, R0, c[0x0][0x288], R32 ;  /* 0x0000a20000207a25 */ /* 0x000fe200078e0020 */
[C---:B------:R-:W-:Y:S02]  /*1090*/  ISETP.LT.OR P2, PT, R15.reuse, 0x1, P6 ;  /* 0x000000010f00780c */ /* 0x040fe40003741670 */
[----:B------:R-:W-:Y:S01]  /*10a0*/  ISETP.LT.OR P6, PT, R15, 0x41, P6 ;  /* 0x000000410f00780c */ /* 0x000fe200037c1670 */
[----:B------:R-:W-:Y:S01]  /*10b0*/  IMAD.IADD R4, R194, 0x1, -R4 ;  /* 0x00000001c2047824 */ /* 0x000fe200078e0a04 */
[----:B------:R-:W-:Y:S01]  /*10c0*/  LOP3.LUT R20, R20, 0xfffffff0, RZ, 0xc0, !PT ;  /* 0xfffffff014147812 */ /* 0x000fe200078ec0ff */
[C---:B------:R-:W-:Y:S01]  /*10d0*/  IMAD R3, R18.reuse, c[0x0][0x1b4], R3 ;  /* 0x00006d0012037a24 */ /* 0x040fe200078e0203 */
[----:B------:R-:W-:Y:S01]  /*10e0*/  SEL R198, R195, RZ, !P0 ;  /* 0x000000ffc3c67207 */ /* 0x000fe20004000000 */
[----:B------:R-:W-:Y:S01]  /*10f0*/  IMAD.WIDE.U32 R18, R18, c[0x0][0x1b0], R10 ;  /* 0x00006c0012127a25 */ /* 0x000fe200078e000a */
[----:B------:R-:W-:-:S02]  /*1100*/  ISETP.LT.OR P5, PT, R15, 0x41, P5 ;  /* 0x000000410f00780c */ /* 0x000fc40002fa1670 */
[----:B------:R-:W-:Y:S01]  /*1110*/  LEA.HI R182, R13, R2, RZ, 0x7 ;  /* 0x000000020db67211 */ /* 0x000fe200078f38ff */
[----:B------:R-:W-:Y:S01]  /*1120*/  IMAD.IADD R205, R33, 0x1, R204 ;  /* 0x0000000121cd7824 */ /* 0x000fe200078e02cc */
[----:B------:R-:W-:Y:S01]  /*1130*/  SHF.R.S32.HI R16, RZ, 0x1f, R16 ;  /* 0x0000001fff107819 */ /* 0x000fe20000011410 */
[----:B------:R-:W-:Y:S01]  /*1140*/  IMAD.IADD R197, R27, 0x1, R196 ;  /* 0x000000011bc57824 */ /* 0x000fe200078e02c4 */
[----:B------:R-:W-:Y:S01]  /*1150*/  SHF.R.U32.HI R182, RZ, 0x4, R182 ;  /* 0x00000004ffb67819 */ /* 0x000fe200000116b6 */
[----:B------:R-:W-:Y:S01]  /*1160*/  IMAD R4, R17, 0x8, R4 ;  /* 0x0000000811047824 */ /* 0x000fe200078e0204 */
[----:B------:R-:W-:Y:S01]  /*1170*/  LEA.HI R16, R16, R194, RZ, 0x3 ;  /* 0x000000c210107211 */ /* 0x000fe200078f18ff */
[----:B------:R-:W-:Y:S02]  /*1180*/  IMAD.MOV.U32 R204, RZ, RZ, R32 ;  /* 0x000000ffffcc7224 */ /* 0x000fe400078e0020 */
[----:B------:R-:W-:Y:S01]  /*1190*/  IMAD.MOV.U32 R196, RZ, RZ, R26 ;  /* 0x000000ffffc47224 */ /* 0x000fe200078e001a */
[----:B------:R-:W-:Y:S01]  /*11a0*/  LOP3.LUT R16, R16, 0xfffffff8, RZ, 0xc0, !PT ;  /* 0xfffffff810107812 */ /* 0x000fe200078ec0ff */
[----:B------:R-:W-:-:S02]  /*11b0*/  IMAD R32, R6, c[0x0][0x178], RZ ;  /* 0x00005e0006207a24 */ /* 0x000fc400078e02ff */
[----:B------:R-:W-:Y:S02]  /*11c0*/  IMAD R26, R6, c[0x0][0x208], RZ ;  /* 0x00008200061a7a24 */ /* 0x000fe400078e02ff */
[----:B------:R-:W-:Y:S01]  /*11d0*/  IMAD.MOV.U32 R6, RZ, RZ, R18 ;  /* 0x000000ffff067224 */ /* 0x000fe200078e0012 */
[----:B------:R-:W-:Y:S01]  /*11e0*/  LOP3.LUT R18, R21, 0xfffffff8, RZ, 0xc0, !PT ;  /* 0xfffffff815127812 */ /* 0x000fe200078ec0ff */
[----:B------:R-:W-:Y:S02]  /*11f0*/  IMAD.U32 R4, R4, 0x20, R7 ;  /* 0x0000002004047824 */ /* 0x000fe400078e0007 */
[----:B------:R-:W-:Y:S01]  /*1200*/  IMAD.IADD R7, R19, 0x1, R3 ;  /* 0x0000000113077824 */ /* 0x000fe200078e0203 */
[----:B------:R-:W-:Y:S01]  /*1210*/  LEA.HI R3, R13, R2, RZ, 0x6 ;  /* 0x000000020d037211 */ /* 0x000fe200078f30ff */
[----:B------:R-:W-:Y:S01]  /*1220*/  IMAD.SHL.U32 R4, R4, 0x2, RZ ;  /* 0x0000000204047824 */ /* 0x000fe200078e00ff */
[----:B------:R-:W-:Y:S01]  /*1230*/  LEA.HI R19, R8, R17, RZ, 0x1 ;  /* 0x0000001108137211 */ /* 0x000fe200078f08ff */
[----:B------:R-:W-:Y:S01]  /*1240*/  IMAD.IADD R18, R2, 0x1, -R18 ;  /* 0x0000000102127824 */ /* 0x000fe200078e0a12 */
[----:B------:R-:W-:Y:S01]  /*1250*/  SHF.R.S32.HI R3, RZ, 0x6, R3 ;  /* 0x00000006ff037819 */ /* 0x000fe20000011403 */
[C---:B------:R-:W-:Y:S01]  /*1260*/  IMAD R14, R22.reuse, c[0x0][0x1bc], R14 ;  /* 0x00006f00160e7a24 */ /* 0x040fe200078e020e */
[----:B------:R-:W-:Y:S01]  /*1270*/  @!PT LDS RZ, [RZ] ;  /* 0x00000000fffff984 */ /* 0x000fe20000000800 */
[----:B------:R-:W-:Y:S01]  /*1280*/  @!PT LDS RZ, [RZ] ;  /* 0x00000000fffff984 */ /* 0x000fe20000000800 */
[----:B------:R-:W-:Y:S01]  /*1290*/  @!PT LDS RZ, [RZ] ;  /* 0x00000000fffff984 */ /* 0x000fe20000000800 */
[----:B------:R1:W-:Y:S01]  /*12a0*/  LDGSTS.E.BYPASS.LTC128B.128 [R4+0x6080], [R38.64], !P3 ;  /* 0x0608000026047fae */ /* 0x0003e2000d901d4e */
[----:B------:R-:W-:Y:S01]  /*12b0*/  IMAD.WIDE.U32 R22, R22, c[0x0][0x1b8], R6 ;  /* 0x00006e0016167a25 */ /* 0x000fe200078e0006 */
[----:B------:R-:W-:-:S02]  /*12c0*/  SEL R6, R9, RZ, !P0 ;  /* 0x000000ff09067207 */ /* 0x000fc40004000000 */
[----:B------:R-:W-:Y:S01]  /*12d0*/  LEA.HI R9, R18, R18, RZ, 0x1 ;  /* 0x0000001212097211 */ /* 0x000fe200078f08ff */
[----:B------:R1:W-:Y:S01]  /*12e0*/  LDGSTS.E.BYPASS.LTC128B.128 [R4+0x8080], [R38.64+0x40], !P2 ;  /* 0x0808004026047fae */ /* 0x0003e2000d101d4e */
[----:B------:R-:W-:Y:S01]  /*12f0*/  ISETP.GE.AND P2, PT, R10, c[0x0][0x19c], PT ;  /* 0x000067000a007a0c */ /* 0x000fe20003f46270 */
[----:B------:R-:W-:Y:S01]  /*1300*/  IMAD.IADD R20, R2, 0x1, -R20 ;  /* 0x0000000102147824 */ /* 0x000fe200078e0a14 */
[----:B------:R-:W-:Y:S01]  /*1310*/  ISETP.GE.AND P0, PT, R5, c[0x0][0x19c], PT ;  /* 0x0000670005007a0c */ /* 0x000fe20003f06270 */
[----:B------:R1:W-:Y:S01]  /*1320*/  LDGSTS.E.BYPASS.LTC128B.128 [R4+0xa080], [R38.64+0x80], !P1 ;  /* 0x0a08008026047fae */ /* 0x0003e2000c901d4e */
[----:B------:R-:W-:Y:S01]  /*1330*/  ISETP.GE.AND P3, PT, R190, c[0x0][0x19c], PT ;  /* 0x00006700be007a0c */ /* 0x000fe20003f66270 */
[----:B------:R-:W-:Y:S01]  /*1340*/  IMAD R180, R12, 0x4, R3 ;  /* 0x000000040cb47824 */ /* 0x000fe200078e0203 */
[----:B------:R-:W-:Y:S01]  /*1350*/  LOP3.LUT R7, R9, 0x7fffffe, RZ, 0xc0, !PT ;  /* 0x07fffffe09077812 */ /* 0x000fe200078ec0ff */
[----:B------:R2:W-:Y:S01]  /*1360*/  LDGSTS.E.BYPASS.LTC128B.128 [R4+0x7080], [R28.64], !P4 ;  /* 0x070800001c047fae */ /* 0x0005e2000e101d4e */
[C---:B------:R-:W-:Y:S01]  /*1370*/  ISETP.LT.OR P1, PT, R15.reuse, 0x1, P2 ;  /* 0x000000010f00780c */ /* 0x040fe20001721670 */
[----:B------:R-:W-:Y:S01]  /*1380*/  IMAD R208, R24, c[0x0][0x270], RZ ;  /* 0x00009c0018d07a24 */ /* 0x000fe200078e02ff */
[C---:B------:R-:W-:Y:S01]  /*1390*/  ISETP.LT.OR P4, PT, R15.reuse, 0x1, P0 ;  /* 0x000000010f00780c */ /* 0x040fe20000781670 */
[----:B------:R2:W-:Y:S01]  /*13a0*/  LDGSTS.E.BYPASS.LTC128B.128 [R4+0x9080], [R28.64+0x40], !P6 ;  /* 0x090800401c047fae */ /* 0x0005e2000f101d4e */
[C---:B------:R-:W-:Y:S01]  /*13b0*/  ISETP.LT.OR P6, PT, R15.reuse, 0x1, P3 ;  /* 0x000000010f00780c */ /* 0x040fe20001fc1670 */
[----:B------:R-:W-:Y:S01]  /*13c0*/  IMAD.IADD R7, R18, 0x1, -R7 ;  /* 0x0000000112077824 */ /* 0x000fe200078e0a07 */
[C---:B------:R-:W-:Y:S01]  /*13d0*/  ISETP.LT.OR P2, PT, R15.reuse, 0x41, P2 ;  /* 0x000000410f00780c */ /* 0x040fe20001741670 */
[----:B------:R2:W-:Y:S01]  /*13e0*/  LDGSTS.E.BYPASS.LTC128B.128 [R4+0xb080], [R28.64+0x80], !P5 ;  /* 0x0b0800801c047fae */ /* 0x0005e2000e901d4e */
[C---:B------:R-:W-:Y:S01]  /*13f0*/  ISETP.LT.OR P0, PT, R15.reuse, 0x41, P0 ;  /* 0x000000410f00780c */ /* 0x040fe20000701670 */
[----:B------:R-:W-:Y:S01]  /*1400*/  IMAD R180, R180, 0x8, R7 ;  /* 0x00000008b4b47824 */ /* 0x000fe200078e0207 */
[----:B------:R-:W-:Y:S01]  /*1410*/  ISETP.LT.OR P3, PT, R15, 0x41, P3 ;  /* 0x000000410f00780c */ /* 0x000fe20001f61670 */
[----:B------:R-:W-:Y:S01]  /*1420*/  IMAD R15, R37, c[0x0][0x1a8], RZ ;  /* 0x00006a00250f7a24 */ /* 0x000fe200078e02ff */
[----:B------:R-:W-:Y:S01]  /*1430*/  LEA.HI R7, R20, R20, RZ, 0x1 ;  /* 0x0000001414077211 */ /* 0x000fe200078f08ff */
[----:B------:R-:W-:Y:S01]  /*1440*/  IMAD R208, R0, c[0x0][0x274], R208 ;  /* 0x00009d0000d07a24 */ /* 0x000fe200078e02d0 */
[----:B------:R-:W-:Y:S01]  /*1450*/  LOP3.LUT R19, R19, 0xfffffffe, RZ, 0xc0, !PT ;  /* 0xfffffffe13137812 */ /* 0x000fe200078ec0ff */
[----:B------:R-:W-:Y:S01]  /*1460*/  IMAD R15, R36, c[0x0][0x1ac], R15 ;  /* 0x00006b00240f7a24 */ /* 0x000fe200078e020f */
[----:B------:R-:W-:Y:S01]  /*1470*/  LOP3.LUT R178, R7, 0x7fffffe, RZ, 0xc0, !PT ;  /* 0x07fffffe07b27812 */ /* 0x000fe200078ec0ff */
[----:B------:R-:W-:Y:S01]  /*1480*/  IMAD.IADD R209, R35, 0x1, R208 ;  /* 0x0000000123d17824 */ /* 0x000fe200078e02d0 */
[----:B------:R-:W-:Y:S01]  /*1490*/  LOP3.LUT R8, R8, 0xffffffe0, RZ, 0xc0, !PT ;  /* 0xffffffe008087812 */ /* 0x000fe200078ec0ff */
[----:B------:R-:W-:Y:S01]  /*14a0*/  IMAD.MOV.U32 R208, RZ, RZ, R34 ;  /* 0x000000ffffd07224 */ /* 0x000fe200078e0022 */
[----:B------:R-:W-:Y:S01]  /*14b0*/  IADD3 R206, R4, 0xc080, RZ ;  /* 0x0000c08004ce7810 */ /* 0x000fe20007ffe0ff */
[----:B------:R-:W-:Y:S01]  /*14c0*/  IMAD.IADD R178, R20, 0x1, -R178 ;  /* 0x0000000114b27824 */ /* 0x000fe200078e0ab2 */
[----:B------:R-:W-:Y:S01]  /*14d0*/  IADD3 R203, R4, 0x12080, RZ ;  /* 0x0001208004cb7810 */ /* 0x000fe20007ffe0ff */
[----:B-1----:R-:W-:Y:S01]  /*14e0*/  IMAD.IADD R39, R23, 0x1, R14 ;  /* 0x0000000117277824 */ /* 0x002fe200078e020e */
[----:B------:R-:W-:Y:S01]  /*14f0*/  SHF.R.S32.HI R23, RZ, 0x1f, R20 ;  /* 0x0000001fff177819 */ /* 0x000fe20000011414 */
[----:B------:R-:W-:-:S02]  /*1500*/  IMAD.MOV.U32 R38, RZ, RZ, R22 ;  /* 0x000000ffff267224 */ /* 0x000fc400078e0016 */
[----:B------:R-:W-:Y:S01]  /*1510*/  IMAD R32, R30, c[0x0][0x17c], R32 ;  /* 0x00005f001e207a24 */ /* 0x000fe200078e0220 */
[----:B------:R-:W-:Y:S01]  /*1520*/  LEA.HI R23, R23, R20, RZ, 0x3 ;  /* 0x0000001417177211 */ /* 0x000fe200078f18ff */
[----:B------:R-:W-:-:S03]  /*1530*/  IMAD.WIDE.U32 R36, R36, c[0x0][0x1a8], R38 ;  /* 0x00006a0024247a25 */ /* 0x000fc600078e0026 */
[----:B------:R-:W-:Y:S01]  /*1540*/  LOP3.LUT R14, R23, 0xfffffff8, RZ, 0xc0, !PT ;  /* 0xfffffff8170e7812 */ /* 0x000fe200078ec0ff */
[----:B------:R-:W-:Y:S01]  /*1550*/  IMAD.IADD R15, R37, 0x1, R15 ;  /* 0x00000001250f7824 */ /* 0x000fe200078e020f */
[----:B--2---:R-:W-:Y:S01]  /*1560*/  LEA R28, P5, R36, c[0x0][0x190], 0x1 ;  /* 0x00006400241c7a11 */ /* 0x004fe200078a08ff */
[----:B------:R-:W-:Y:S01]  /*1570*/  IMAD.WIDE.U32 R34, R30, c[0x0][0x178], R10 ;  /* 0x00005e001e227a25 */ /* 0x000fe200078e000a */
[----:B------:R-:W-:Y:S02]  /*1580*/  SHF.R.S32.HI R23, RZ, 0x3, R23 ;  /* 0x00000003ff177819 */ /* 0x000fe40000011417 */
[----:B------:R-:W-:Y:S01]  /*1590*/  LEA.HI.X R29, R36, c[0x0][0x194], R15, 0x1, P5 ;  /* 0x00006500241d7a11 */ /* 0x000fe200028f0c0f */
[----:B------:R-:W-:Y:S02]  /*15a0*/  IMAD.IADD R14, R20, 0x1, -R14 ;  /* 0x00000001140e7824 */ /* 0x000fe400078e0a0e */
[----:B------:R-:W-:Y:S02]  /*15b0*/  IMAD.IADD R15, R17, 0x1, -R19 ;  /* 0x00000001110f7824 */ /* 0x000fe400078e0a13 */
[----:B------:R-:W-:Y:S01]  /*15c0*/  IMAD.MOV.U32 R20, RZ, RZ, c[0x0][0x1a8] ;  /* 0x00006a00ff147624 */ /* 0x000fe200078e00ff */
[----:B------:R1:W-:Y:S01]  /*15d0*/  LDGSTS.E.BYPASS.LTC128B.128 [R4+0x80], [R28.64], !P1 ;  /* 0x000800001c047fae */ /* 0x0003e2000c901d4e */
[----:B------:R-:W-:-:S02]  /*15e0*/  IMAD.SHL.U32 R177, R15, 0x400, RZ ;  /* 0x000004000fb17824 */ /* 0x000fc400078e00ff */
[----:B------:R-:W-:Y:S01]  /*15f0*/  IMAD.MOV.U32 R19, RZ, RZ, c[0x0][0x1ac] ;  /* 0x00006b00ff137624 */ /* 0x000fe200078e00ff */
[C---:B------:R-:W-:Y:S01]  /*1600*/  LEA R22, P5, R20.reuse, R28, 0x7 ;  /* 0x0000001c14167211 */ /* 0x040fe200078a38ff */
[--C-:B------:R-:W-:Y:S01]  /*1610*/  IMAD R207, R207, 0x2, R177.reuse ;  /* 0x00000002cfcf7824 */ /* 0x100fe200078e02b1 */
[----:B------:R1:W-:Y:S01]  /*1620*/  LDGSTS.E.BYPASS.LTC128B.128 [R4+0x2080], [R28.64+0x40], !P4 ;  /* 0x020800401c047fae */ /* 0x0003e2000e101d4e */
[C---:B------:R-:W-:Y:S02]  /*1630*/  IMAD R178, R23.reuse, 0x8, R178 ;  /* 0x0000000817b27824 */ /* 0x040fe400078e02b2 */
[----:B------:R-:W-:Y:S01]  /*1640*/  IMAD R177, R23, 0x200, R177 ;  /* 0x0000020017b17824 */ /* 0x000fe200078e02b1 */
[----:B------:R-:W-:Y:S01]  /*1650*/  LEA.HI.X R23, R20, R29, R19, 0x7, P5 ;  /* 0x0000001d14177211 */ /* 0x000fe200028f3c13 */
[----:B------:R-:W-:Y:S01]  /*1660*/  IMAD.IADD R33, R35, 0x1, R32 ;  /* 0x0000000123217824 */ /* 0x000fe200078e0220 */
[----:B------:R-:W-:Y:S01]  /*1670*/  ISETP.GE.AND P5, PT, R10, c[0x0][0x16c], PT ;  /* 0x00005b000a007a0c */ /* 0x000fe20003fa6270 */
[----:B------:R-:W-:Y:S01]  /*1680*/  IMAD.MOV.U32 R32, RZ, RZ, R34 ;  /* 0x000000ffff207224 */ /* 0x000fe200078e0022 */
[--C-:B------:R-:W-:Y:S01]  /*1690*/  SHF.R.S32.HI R19, RZ, 0x1, R7.reuse ;  /* 0x00000001ff137819 */ /* 0x100fe20000011407 */
[----:B------:R-:W-:Y:S01]  /*16a0*/  IMAD R200, R24, c[0x0][0x180], RZ ;  /* 0x0000600018c87a24 */ /* 0x000fe200078e02ff */
[----:B------:R-:W-:Y:S01]  /*16b0*/  SEL R191, RZ, 0x1, P5 ;  /* 0x00000001ffbf7807 */ /* 0x000fe20002800000 */
[----:B------:R-:W-:Y:S01]  /*16c0*/  IMAD.SHL.U32 R179, R18, 0x40, RZ ;  /* 0x0000004012b37824 */ /* 0x000fe200078e00ff */
[----:B------:R-:W-:Y:S01]  /*16d0*/  ISETP.GE.AND P5, PT, R190, c[0x0][0x16c], PT ;  /* 0x00005b00be007a0c */ /* 0x000fe20003fa6270 */
[----:B------:R-:W-:Y:S01]  /*16e0*/  IMAD.SHL.U32 R17, R17, 0x10, RZ ;  /* 0x0000001011117824 */ /* 0x000fe200078e00ff */
[----:B------:R-:W-:Y:S01]  /*16f0*/  SHF.R.S32.HI R7, RZ, 0x1f, R7 ;  /* 0x0000001fff077819 */ /* 0x000fe20000011407 */
[C---:B------:R-:W-:Y:S01]  /*1700*/  IMAD R200, R0.reuse, c[0x0][0x184], R200 ;  /* 0x0000610000c87a24 */ /* 0x040fe200078e02c8 */
[----:B------:R-:W-:Y:S01]  /*1710*/  LOP3.LUT R179, R179, 0x1c0, RZ, 0xc0, !PT ;  /* 0x000001c0b3b37812 */ /* 0x000fe200078ec0ff */
        /* <DEDUP_REMOVED lines=9> */
[----:B------:R-:W-:Y:S01]  /*17b0*/  SHF.R.U32.HI R179, RZ, 0x3, R179 ;  /* 0x00000003ffb37819 */ /* 0x000fe200000116b3 */
[C---:B------:R-:W-:Y:S01]  /*17c0*/  IMAD.WIDE.U32 R200, R198.reuse, c[0x0][0x188], R200 ;  /* 0x00006200c6c87a25 */ /* 0x040fe200078e00c8 */
[----:B------:R-:W-:Y:S01]  /*17d0*/  LOP3.LUT R17, R17, 0x8, R21, 0xf8, !PT ;  /* 0x0000000811117812 */ /* 0x000fe200078ef815 */
[----:B------:R2:W-:Y:S01]  /*17e0*/  LDGSTS.E.BYPASS.LTC128B.128 [R4+0x1080], [R22.64], !P2 ;  /* 0x0108000016047fae */ /* 0x0005e2000d101d4e */
[----:B------:R-:W-:Y:S01]  /*17f0*/  IADD3 R25, R25, R18, R191 ;  /* 0x0000001219197210 */ /* 0x000fe20007ffe0bf */
[----:B------:R-:W-:Y:S01]  /*1800*/  IMAD R187, R198, c[0x0][0x18c], R187 ;  /* 0x00006300c6bb7a24 */ /* 0x000fe200078e02bb */
[----:B------:R-:W-:Y:S01]  /*1810*/  LOP3.LUT R179, R17, R179, RZ, 0x3c, !PT ;  /* 0x000000b311b37212 */ /* 0x000fe200078e3cff */
[----:B------:R-:W-:Y:S01]  /*1820*/  IMAD.U32 R32, RZ, RZ, UR18 ;  /* 0x00000012ff207e24 */ /* 0x000fe2000f8e00ff */
[----:B------:R-:W-:Y:S01]  /*1830*/  LEA.HI R7, R7, R19, RZ, 0x2 ;  /* 0x0000001307077211 */ /* 0x000fe200078f10ff */
[----:B------:R-:W-:Y:S01]  /*1840*/  IMAD.SHL.U32 R18, R12, 0x10, RZ ;  /* 0x000000100c127824 */ /* 0x000fe200078e00ff */
[----:B------:R2:W-:Y:S01]  /*1850*/  LDGSTS.E.BYPASS.LTC128B.128 [R4+0x3080], [R22.64+0x40], !P0 ;  /* 0x0308004016047fae */ /* 0x0005e2000c101d4e */
[----:B------:R-:W-:Y:S01]  /*1860*/  IMAD.U32 R13, RZ, RZ, UR7 ;  /* 0x00000007ff0d7e24 */ /* 0x000fe2000f8e00ff */
[----:B------:R-:W-:Y:S01]  /*1870*/  LEA R17, P1, R32, R200, 0x6 ;  /* 0x000000c820117211 */ /* 0x000fe200078230ff */
[----:B------:R-:W-:Y:S01]  /*1880*/  IMAD.IADD R187, R201, 0x1, R187 ;  /* 0x00000001c9bb7824 */ /* 0x000fe200078e02bb */
[----:B------:R-:W-:Y:S01]  /*1890*/  LOP3.LUT R18, R18, 0x10, RZ, 0xc0, !PT ;  /* 0x0000001012127812 */ /* 0x000fe200078ec0ff */
[----:B------:R-:W-:Y:S01]  /*18a0*/  IMAD R189, R6, c[0x0][0x278], RZ ;  /* 0x00009e0006bd7a24 */ /* 0x000fe200078e02ff */
[----:B------:R-:W-:Y:S01]  /*18b0*/  LOP3.LUT R7, R7, 0xfffffffc, RZ, 0xc0, !PT ;  /* 0xfffffffc07077812 */ /* 0x000fe200078ec0ff */
[----:B------:R-:W-:Y:S01]  /*18c0*/  IMAD R26, R30, c[0x0][0x20c], R26 ;  /* 0x000083001e1a7a24 */ /* 0x000fe200078e021a */
[----:B------:R-:W-:Y:S01]  /*18d0*/  LEA.HI.X R13, R32, R187, R13, 0x6, P1 ;  /* 0x000000bb200d7211 */ /* 0x000fe200008f340d */
[----:B------:R-:W-:Y:S01]  /*18e0*/  IMAD.WIDE.U32 R30, R30, c[0x0][0x208], R10 ;  /* 0x000082001e1e7a25 */ /* 0x000fe200078e000a */
[----:B------:R-:W-:Y:S01]  /*18f0*/  ISETP.GT.AND P1, PT, R2, 0xf, PT ;  /* 0x0000000f0200780c */ /* 0x000fe20003f24270 */
[----:B------:R-:W-:Y:S01]  /*1900*/  UMOV UR18, 0x6 ;  /* 0x0000000600127882 */ /* 0x000fe20000000000 */
[----:B------:R-:W-:Y:S01]  /*1910*/  LOP3.LUT R182, R18, 0x8, R182, 0xf8, !PT ;  /* 0x0000000812b67812 */ /* 0x000fe200078ef8b6 */
[----:B------:R-:W-:Y:S01]  /*1920*/  IMAD.IADD R7, R19, 0x1, -R7 ;  /* 0x0000000113077824 */ /* 0x000fe200078e0a07 */
[C---:B------:R-:W-:Y:S01]  /*1930*/  LEA R18, P4, R17.reuse, c[0x0][0x160], 0x1 ;  /* 0x0000580011127a11 */ /* 0x040fe200078808ff */
[----:B------:R-:W-:Y:S01]  /*1940*/  IMAD R189, R198, c[0x0][0x27c], R189 ;  /* 0x00009f00c6bd7a24 */ /* 0x000fe200078e02bd */
[----:B------:R-:W-:Y:S01]  /*1950*/  ISETP.GE.AND P6, PT, R10, c[0x0][0x1fc], PT ;  /* 0x00007f000a007a0c */ /* 0x000fe20003fc6270 */
[----:B------:R-:W-:Y:S01]  /*1960*/  IMAD.WIDE.U32 R208, R198, c[0x0][0x278], R208 ;  /* 0x00009e00c6d07a25 */ /* 0x000fe200078e00d0 */
[----:B------:R-:W-:Y:S01]  /*1970*/  LEA.HI.X R19, R17, c[0x0][0x164], R13, 0x1, P4 ;  /* 0x0000590011137a11 */ /* 0x000fe200020f0c0d */
[----:B------:R-:W-:Y:S01]  /*1980*/  ULDC.64 UR6, c[0x0][0x208] ;  /* 0x0000820000067ab9 */ /* 0x000fe20000000a00 */
[----:B------:R-:W-:Y:S01]  /*1990*/  ISETP.GE.AND P4, PT, R5, c[0x0][0x1fc], PT ;  /* 0x00007f0005007a0c */ /* 0x000fe20003f86270 */
[----:B------:R-:W-:Y:S01]  /*19a0*/  IMAD.IADD R27, R31, 0x1, R26 ;  /* 0x000000011f1b7824 */ /* 0x000fe200078e021a */
[----:B------:R-:W-:Y:S01]  /*19b0*/  USHF.L.U64.HI UR18, UR6, UR18, UR7 ;  /* 0x0000001206127299 */ /* 0x000fe20008010207 */
[----:B------:R-:W-:Y:S01]  /*19c0*/  IMAD.MOV.U32 R26, RZ, RZ, R30 ;  /* 0x000000ffff1a7224 */ /* 0x000fe200078e001e */
[----:B------:R-:W-:Y:S01]  /*19d0*/  SEL R17, RZ, 0xffffffff, P4 ;  /* 0xffffffffff117807 */ /* 0x000fe20002000000 */
[----:B------:R-:W-:Y:S01]  /*19e0*/  IMAD R24, R24, c[0x0][0x210], RZ ;  /* 0x0000840018187a24 */ /* 0x000fe200078e02ff */
[----:B------:R-:W-:Y:S01]  /*19f0*/  @!P1 IADD3 R13, P4, R208, UR17, RZ ;  /* 0x00000011d00d9c10 */ /* 0x000fe2000ff9e0ff */
[----:B------:R-:W-:Y:S01]  /*1a00*/  IMAD.IADD R189, R209, 0x1, R189 ;  /* 0x00000001d1bd7824 */ /* 0x000fe200078e02bd */
[----:B------:R-:W-:Y:S01]  /*1a10*/  UIADD3 UR7, -UR17, UR11, URZ ;  /* 0x0000000b11077290 */ /* 0x000fe2000fffe13f */
[C---:B------:R-:W-:Y:S01]  /*1a20*/  IMAD R24, R0.reuse, c[0x0][0x214], R24 ;  /* 0x0000850000187a24 */ /* 0x040fe200078e0218 */
[----:B------:R-:W-:Y:S01]  /*1a30*/  SEL R20, RZ, 0x1, P6 ;  /* 0x00000001ff147807 */ /* 0x000fe20003000000 */
[----:B-1----:R-:W-:Y:S01]  /*1a40*/  IMAD.WIDE.U32 R28, R0, c[0x0][0x210], R26 ;  /* 0x00008400001c7a25 */ /* 0x002fe200078e001a */
[----:B------:R-:W-:Y:S01]  /*1a50*/  @!P1 LEA R26, P0, R13, c[0x0][0x258], 0x2 ;  /* 0x000096000d1a9a11 */ /* 0x000fe200078010ff */
[----:B------:R2:W-:Y:S01]  /*1a60*/  LDGSTS.E.BYPASS.LTC128B.128 [R4+0x5080], [R22.64+0x80], !P3 ;  /* 0x0508008016047fae */ /* 0x0005e2000d901d4e */
[----:B------:R-:W-:Y:S01]  /*1a70*/  LOP3.LUT P2, RZ, R25, 0x2, RZ, 0xc0, !PT ;  /* 0x0000000219ff7812 */ /* 0x000fe2000784c0ff */
[----:B------:R-:W-:Y:S01]  /*1a80*/  IMAD.SHL.U32 R0, R17, 0x2, RZ ;  /* 0x0000000211007824 */ /* 0x000fe200078e00ff */
[----:B------:R-:W-:Y:S01]  /*1a90*/  @!P1 IADD3.X R17, R189, UR13, RZ, P4, !PT ;  /* 0x0000000dbd119c10 */ /* 0x000fe2000a7fe4ff */
[C---:B------:R-:W-:Y:S01]  /*1aa0*/  IMAD R212, R6.reuse, c[0x0][0x218], RZ ;  /* 0x0000860006d47a24 */ /* 0x040fe200078e02ff */
[----:B------:R-:W-:Y:S01]  /*1ab0*/  LOP3.LUT P4, RZ, R25, 0x1, RZ, 0xc0, !PT ;  /* 0x0000000119ff7812 */ /* 0x000fe2000788c0ff */
[C---:B------:R-:W-:Y:S01]  /*1ac0*/  IMAD R188, R6.reuse, c[0x0][0x290], RZ ;  /* 0x0000a40006bc7a24 */ /* 0x040fe200078e02ff */
[----:B------:R-:W-:Y:S01]  /*1ad0*/  @!P1 LEA.HI.X R27, R13, c[0x0][0x25c], R17, 0x2, P0 ;  /* 0x000097000d1b9a11 */ /* 0x000fe200000f1411 */
[----:B------:R-:W-:Y:S01]  /*1ae0*/  IMAD R202, R6, c[0x0][0x240], RZ ;  /* 0x0000900006ca7a24 */ /* 0x000fe200078e02ff */
[----:B------:R-:W-:Y:S01]  /*1af0*/  ISETP.GE.AND P0, PT, R190, c[0x0][0x1fc], PT ;  /* 0x00007f00be007a0c */ /* 0x000fe20003f06270 */
[----:B------:R-:W-:Y:S01]  /*1b00*/  IMAD.U32 R33, RZ, RZ, UR19 ;  /* 0x00000013ff217e24 */ /* 0x000fe2000f8e00ff */
[----:B------:R-:W-:Y:S01]  /*1b10*/  LOP3.LUT P6, RZ, R25, 0x4, RZ, 0xc0, !PT ;  /* 0x0000000419ff7812 */ /* 0x000fe200078cc0ff */
[----:B------:R-:W-:Y:S01]  /*1b20*/  IMAD.IADD R25, R29, 0x1, R24 ;  /* 0x000000011d197824 */ /* 0x000fe200078e0218 */
[----:B------:R-:W-:Y:S01]  /*1b30*/  SEL R13, RZ, 0x4, P0 ;  /* 0x00000004ff0d7807 */ /* 0x000fe20000000000 */
[----:B------:R-:W-:Y:S01]  /*1b40*/  IMAD.MOV.U32 R24, RZ, RZ, R28 ;  /* 0x000000ffff187224 */ /* 0x000fe200078e001c */
[----:B------:R-:W-:Y:S01]  /*1b50*/  ISETP.GE.OR P0, PT, R194, UR7, !P4 ;  /* 0x00000007c2007c0c */ /* 0x000fe2000e706670 */
[C---:B------:R-:W-:Y:S01]  /*1b60*/  IMAD R212, R198.reuse, c[0x0][0x21c], R212 ;  /* 0x00008700c6d47a24 */ /* 0x040fe200078e02d4 */
[----:B------:R-:W-:Y:S01]  /*1b70*/  USHF.L.U32 UR19, UR6, 0x6, URZ ;  /* 0x0000000606137899 */ /* 0x000fe2000800063f */
[----:B------:R-:W-:Y:S01]  /*1b80*/  IMAD R188, R198, c[0x0][0x294], R188 ;  /* 0x0000a500c6bc7a24 */ /* 0x000fe200078e02bc */
[----:B------:R-:W-:Y:S01]  /*1b90*/  ISETP.GE.OR P2, PT, R194, UR7, !P2 ;  /* 0x00000007c2007c0c */ /* 0x000fe2000d746670 */
[----:B------:R-:W-:Y:S01]  /*1ba0*/  IMAD R202, R198, c[0x0][0x244], R202 ;  /* 0x00009100c6ca7a24 */ /* 0x000fe200078e02ca */
[----:B------:R-:W-:Y:S01]  /*1bb0*/  ISETP.GE.OR P6, PT, R194, UR7, !P6 ;  /* 0x00000007c2007c0c */ /* 0x000fe2000f7c6670 */
[----:B------:R-:W-:Y:S01]  /*1bc0*/  IMAD.WIDE.U32 R204, R198, c[0x0][0x290], R204 ;  /* 0x0000a400c6cc7a25 */ /* 0x000fe200078e00cc */
[----:B------:R-:W-:Y:S01]  /*1bd0*/  LOP3.LUT R0, R0, 0x2, R20, 0xe2, !PT ;  /* 0x0000000200007812 */ /* 0x000fe200078ee214 */
[----:B------:R-:W-:Y:S01]  /*1be0*/  UIMAD UR6, UR18, UR8, URZ ;  /* 0x00000008120672a4 */ /* 0x000fe2000f8e023f */
[----:B------:R-:W0:Y:S01]  /*1bf0*/  LDGDEPBAR ;  /* 0x00000000000079af */ /* 0x000e220000000000 */
[----:B------:R-:W-:Y:S01]  /*1c00*/  IMAD.WIDE.U32 R196, R198, c[0x0][0x240], R196 ;  /* 0x00009000c6c47a25 */ /* 0x000fe200078e00c4 */
[----:B------:R-:W-:Y:S01]  /*1c10*/  LOP3.LUT R13, R0, R13, RZ, 0xfc, !PT ;  /* 0x0000000d000d7212 */ /* 0x000fe200078efcff */
[----:B------:R-:W-:Y:S01]  /*1c20*/  UIMAD UR6, UR4, UR19, UR6 ;  /* 0x00000013040672a4 */ /* 0x000fe2000f8e0206 */
[----:B------:R1:W-:Y:S01]  /*1c30*/  LDGSTS.E.BYPASS.LTC128B.128 [R4+0xc080], [R18.64], !P0 ;  /* 0x0c08000012047fae */ /* 0x0003e2000c101d4e */
[----:B------:R-:W-:Y:S01]  /*1c40*/  IMAD.WIDE.U32 R198, R198, c[0x0][0x218], R24 ;  /* 0x00008600c6c67a25 */ /* 0x000fe200078e0018 */
[C---:B------:R-:W-:Y:S01]  /*1c50*/  LOP3.LUT P4, RZ, R13.reuse, 0x1, RZ, 0xc0, !PT ;  /* 0x000000010dff7812 */ /* 0x040fe2000788c0ff */
[----:B------:R-:W-:Y:S01]  /*1c60*/  UIADD3 UR4, UR8, 0x1, URZ ;  /* 0x0000000108047890 */ /* 0x000fe2000fffe03f */
[----:B------:R-:W-:Y:S01]  /*1c70*/  LOP3.LUT P3, RZ, R13, 0x2, RZ, 0xc0, !PT ;  /* 0x000000020dff7812 */ /* 0x000fe2000786c0ff */
[----:B------:R-:W-:Y:S01]  /*1c80*/  IMAD.IADD R213, R199, 0x1, R212 ;  /* 0x00000001c7d57824 */ /* 0x000fe200078e02d4 */
[----:B------:R1:W-:Y:S01]  /*1c90*/  LDGSTS.E.BYPASS.LTC128B.128 [R4+0xd080], [R18.64+0x40], !P2 ;  /* 0x0d08004012047fae */ /* 0x0003e2000d101d4e */
[----:B------:R-:W-:Y:S01]  /*1ca0*/  IMAD.U32 R6, RZ, RZ, UR19 ;  /* 0x00000013ff067e24 */ /* 0x000fe2000f8e00ff */
[----:B--2---:R-:W-:Y:S01]  /*1cb0*/  SEL R22, RZ, 0xffffffff, P5 ;  /* 0xffffffffff167807 */ /* 0x004fe20002800000 */
[----:B------:R-:W-:Y:S01]  /*1cc0*/  IMAD.MOV.U32 R212, RZ, RZ, R198 ;  /* 0x000000ffffd47224 */ /* 0x000fe200078e00c6 */
[----:B------:R1:W-:Y:S01]  /*1cd0*/  LDGSTS.E.BYPASS.LTC128B.128 [R4+0xe080], [R18.64+0x80], !P6 ;  /* 0x0e08008012047fae */ /* 0x0003e2000f101d4e */
[C---:B------:R-:W-:Y:S01]  /*1ce0*/  ISETP.GE.OR P5, PT, R194.reuse, UR7, !P4 ;  /* 0x00000007c2007c0c */ /* 0x040fe2000e7a6670 */
[----:B------:R-:W-:Y:S01]  /*1cf0*/  IMAD.IADD R188, R205, 0x1, R188 ;  /* 0x00000001cdbc7824 */ /* 0x000fe200078e02bc */
[----:B------:R-:W-:Y:S01]  /*1d00*/  ISETP.GE.OR P6, PT, R194, UR7, !P3 ;  /* 0x00000007c2007c0c */ /* 0x000fe2000dfc6670 */
[----:B------:R-:W-:Y:S01]  /*1d10*/  IMAD.WIDE.U32 R28, R6, UR8, R212 ;  /* 0x00000008061c7c25 */ /* 0x000fe2000f8e00d4 */
[----:B------:R-:W-:Y:S01]  /*1d20*/  SHF.R.S32.HI R20, RZ, 0x1, R9 ;  /* 0x00000001ff147819 */ /* 0x000fe20000011409 */
[----:B------:R-:W-:Y:S01]  /*1d30*/  UISETP.GE.AND UP0, UPT, UR4, UR9, UPT ;  /* 0x000000090400728c */ /* 0x000fe2000bf06270 */
[----:B------:R-:W-:Y:S01]  /*1d40*/  LOP3.LUT P2, RZ, R13, 0x4, RZ, 0xc0, !PT ;  /* 0x000000040dff7812 */ /* 0x000fe2000784c0ff */
[----:B------:R-:W-:Y:S01]  /*1d50*/  IMAD.IADD R9, R194, 0x1, -R16 ;  /* 0x00000001c2097824 */ /* 0x000fe200078e0a10 */
[----:B------:R-:W-:Y:S01]  /*1d60*/  IADD3 R0, R29, UR6, RZ ;  /* 0x000000061d007c10 */ /* 0x000fe2000fffe0ff */
[----:B------:R-:W-:Y:S01]  /*1d70*/  IMAD.SHL.U32 R13, R3, 0x8, RZ ;  /* 0x00000008030d7824 */ /* 0x000fe200078e00ff */
[----:B------:R-:W-:Y:S01]  /*1d80*/  LEA R24, P0, R28, c[0x0][0x1f0], 0x1 ;  /* 0x00007c001c187a11 */ /* 0x000fe200078008ff */
[----:B------:R-:W-:-:S02]  /*1d90*/  IMAD.IADD R8, R2, 0x1, -R8 ;  /* 0x0000000102087824 */ /* 0x000fc400078e0a08 */
[----:B------:R-:W-:Y:S01]  /*1da0*/  IMAD.MOV.U32 R181, RZ, RZ, 0x10 ;  /* 0x00000010ffb57424 */ /* 0x000fe200078e00ff */
[----:B------:R-:W-:Y:S01]  /*1db0*/  LEA.HI.X R25, R28, c[0x0][0x1f4], R0, 0x1, P0 ;  /* 0x00007d001c197a11 */ /* 0x000fe200000f0c00 */
[----:B------:R-:W-:Y:S01]  /*1dc0*/  @!P1 IMAD.SHL.U32 R0, R2, 0x10, RZ ;  /* 0x0000001002009824 */ /* 0x000fe200078e00ff */
[----:B------:R-:W-:Y:S01]  /*1dd0*/  LOP3.LUT R13, R13, 0x18, RZ, 0xc0, !PT ;  /* 0x000000180d0d7812 */ /* 0x000fe200078ec0ff */
[----:B------:R-:W-:Y:S01]  /*1de0*/  IMAD.SHL.U32 R183, R12, 0x8, RZ ;  /* 0x000000080cb77824 */ /* 0x000fe200078e00ff */
[C---:B------:R-:W-:Y:S01]  /*1df0*/  LOP3.LUT P0, RZ, R20.reuse, 0x2, RZ, 0xc0, !PT ;  /* 0x0000000214ff7812 */ /* 0x040fe2000780c0ff */
[----:B------:R-:W-:Y:S01]  /*1e00*/  IMAD.SHL.U32 R20, R20, 0x40, RZ ;  /* 0x0000004014147824 */ /* 0x000fe200078e00ff */
[----:B------:R2:W-:Y:S01]  /*1e10*/  @!P1 LDGSTS.E.BYPASS.LTC128B.128 [R0+0x18080], [R26.64] ;  /* 0x180800001a009fae */ /* 0x0005e2000b901d4e */
[----:B------:R-:W-:Y:S01]  /*1e20*/  IMAD R179, R12, 0x200, R179 ;  /* 0x000002000cb37824 */ /* 0x000fe200078e02b3 */
[----:B------:R-:W-:Y:S01]  /*1e30*/  SEL R173, R181, 0xfffffff0, !P0 ;  /* 0xfffffff0b5ad7807 */ /* 0x000fe20004000000 */
[----:B------:R-:W-:Y:S01]  /*1e40*/  IMAD.SHL.U32 R178, R178, 0x20, RZ ;  /* 0x00000020b2b27824 */ /* 0x000fe200078e00ff */
[----:B------:R-:W0:Y:S01]  /*1e50*/  LDGDEPBAR ;  /* 0x00000000000079af */ /* 0x000e220000000000 */
[----:B------:R-:W-:Y:S01]  /*1e60*/  LOP3.LUT P0, RZ, R7, 0x2, RZ, 0xc0, !PT ;  /* 0x0000000207ff7812 */ /* 0x000fe2000780c0ff */
[----:B-1----:R-:W-:Y:S01]  /*1e70*/  IMAD.SHL.U32 R19, R9, 0x40, RZ ;  /* 0x0000004009137824 */ /* 0x002fe200078e00ff */
[----:B------:R-:W-:Y:S01]  /*1e80*/  LOP3.LUT R20, R20, 0xc0, RZ, 0xc0, !PT ;  /* 0x000000c014147812 */ /* 0x000fe200078ec0ff */
[----:B------:R1:W-:Y:S01]  /*1e90*/  LDGSTS.E.BYPASS.LTC128B.128 [R4+0x12080], [R24.64], !P5 ;  /* 0x1208000018047fae */ /* 0x0003e2000e901d4e */
[----:B------:R-:W-:Y:S01]  /*1ea0*/  IADD3 R17, P5, R204, UR17, RZ ;  /* 0x00000011cc117c10 */ /* 0x000fe2000ffbe0ff */
[----:B------:R-:W-:Y:S01]  /*1eb0*/  IMAD.SHL.U32 R22, R22, 0x2, RZ ;  /* 0x0000000216167824 */ /* 0x000fe200078e00ff */
[----:B------:R-:W-:Y:S01]  /*1ec0*/  LOP3.LUT R19, R19, 0x1c0, RZ, 0xc0, !PT ;  /* 0x000001c013137812 */ /* 0x000fe200078ec0ff */
[----:B------:R1:W-:Y:S01]  /*1ed0*/  LDGSTS.E.BYPASS.LTC128B.128 [R4+0x13080], [R24.64+0x40], !P6 ;  /* 0x1308004018047fae */ /* 0x0003e2000f101d4e */
[----:B------:R-:W-:Y:S01]  /*1ee0*/  ISETP.GE.OR P6, PT, R194, UR7, !P2 ;  /* 0x00000007c2007c0c */ /* 0x000fe2000d7c6670 */
[----:B------:R-:W-:Y:S01]  /*1ef0*/  IMAD.MOV.U32 R172, RZ, RZ, 0x20 ;  /* 0x00000020ffac7424 */ /* 0x000fe200078e00ff */
[----:B------:R-:W-:Y:S01]  /*1f00*/  SHF.R.U32.HI R18, RZ, 0x3, R19 ;  /* 0x00000003ff127819 */ /* 0x000fe20000011613 */
[----:B------:R-:W-:Y:S01]  /*1f10*/  IMAD.IADD R202, R197, 0x1, R202 ;  /* 0x00000001c5ca7824 */ /* 0x000fe200078e02ca */
[----:B------:R-:W-:-:S02]  /*1f20*/  LOP3.LUT R183, R183, 0x8, RZ, 0xc0, !PT ;  /* 0x00000008b7b77812 */ /* 0x000fc400078ec0ff */
[----:B------:R-:W-:Y:S01]  /*1f30*/  LOP3.LUT R18, R18, R19, R13, 0x1e, !PT ;  /* 0x0000001312127212 */ /* 0x000fe200078e1e0d */
[----:B------:R-:W-:Y:S01]  /*1f40*/  IMAD.SHL.U32 R19, R14, 0x40, RZ ;  /* 0x000000400e137824 */ /* 0x000fe200078e00ff */
[----:B------:R-:W-:Y:S02]  /*1f50*/  LOP3.LUT R21, R20, 0x8, R21, 0xf8, !PT ;  /* 0x0000000814157812 */ /* 0x000fe400078ef815 */
[----:B------:R-:W-:Y:S01]  /*1f60*/  SHF.R.U32.HI R20, RZ, 0x3, R20 ;  /* 0x00000003ff147819 */ /* 0x000fe20000011614 */
[----:B------:R-:W-:Y:S01]  /*1f70*/  IMAD.IADD R207, R207, 0x1, R18 ;  /* 0x00000001cfcf7824 */ /* 0x000fe200078e0212 */
[----:B------:R-:W-:Y:S01]  /*1f80*/  LOP3.LUT R19, R19, 0x1c0, RZ, 0xc0, !PT ;  /* 0x000001c013137812 */ /* 0x000fe200078ec0ff */
[----:B------:R1:W-:Y:S01]  /*1f90*/  LDGSTS.E.BYPASS.LTC128B.128 [R4+0x14080], [R24.64+0x80], !P6 ;  /* 0x1408008018047fae */ /* 0x0003e2000f101d4e */
[----:B--2---:R-:W-:Y:S01]  /*1fa0*/  IADD3.X R0, R188, UR13, RZ, P5, !PT ;  /* 0x0000000dbc007c10 */ /* 0x004fe2000affe4ff */
[----:B------:R-:W-:Y:S01]  /*1fb0*/  IMAD.SHL.U32 R18, R7, 0x40, RZ ;  /* 0x0000004007127824 */ /* 0x000fe200078e00ff */
[----:B------:R-:W-:Y:S01]  /*1fc0*/  LEA R16, P5, R17, c[0x0][0x280], 0x2 ;  /* 0x0000a00011107a11 */ /* 0x000fe200078a10ff */
[----:B------:R-:W-:Y:S01]  /*1fd0*/  IMAD.SHL.U32 R207, R207, 0x2, RZ ;  /* 0x00000002cfcf7824 */ /* 0x000fe200078e00ff */
[----:B------:R-:W-:-:S02]  /*1fe0*/  LOP3.LUT P6, RZ, R14, 0x4, RZ, 0xc0, !PT ;  /* 0x000000040eff7812 */ /* 0x000fc400078cc0ff */
[----:B------:R-:W-:Y:S01]  /*1ff0*/  LEA.HI.X R17, R17, c[0x0][0x284], R0, 0x2, P5 ;  /* 0x0000a10011117a11 */ /* 0x000fe200028f1400 */
[----:B------:R-:W-:Y:S01]  /*2000*/  @!P1 IMAD.SHL.U32 R0, R2, 0x10, RZ ;  /* 0x0000001002009824 */ /* 0x000fe200078e00ff */
[----:B------:R-:W-:Y:S02]  /*2010*/  LOP3.LUT P5, RZ, R14, 0x2, RZ, 0xc0, !PT ;  /* 0x000000020eff7812 */ /* 0x000fe400078ac0ff */
[----:B------:R-:W-:Y:S02]  /*2020*/  SHF.R.S32.HI R14, RZ, 0x1f, R8 ;  /* 0x0000001fff0e7819 */ /* 0x000fe40000011408 */
[----:B------:R-:W-:Y:S01]  /*2030*/  SEL R174, R181, 0xfffffff0, !P5 ;  /* 0xfffffff0b5ae7807 */ /* 0x000fe20006800000 */
[----:B------:R2:W-:Y:S01]  /*2040*/  @!P1 LDGSTS.E.BYPASS.LTC128B.128 [R0+0x18280], [R16.64] ;  /* 0x1828000010009fae */ /* 0x0005e2000b901d4e */
[----:B------:R-:W-:Y:S02]  /*2050*/  LEA.HI R7, R14, R8, RZ, 0x2 ;  /* 0x000000080e077211 */ /* 0x000fe400078f10ff */
[----:B------:R-:W-:Y:S01]  /*2060*/  PLOP3.LUT P5, PT, PT, PT, UP0, 0x80, 0x0 ;  /* 0x000000000000781c */ /* 0x000fe20003faf008 */
[----:B------:R-:W0:Y:S01]  /*2070*/  LDGDEPBAR ;  /* 0x00000000000079af */ /* 0x000e220000000000 */
[----:B------:R-:W-:-:S02]  /*2080*/  LOP3.LUT R14, R18, 0xc0, RZ, 0xc0, !PT ;  /* 0x000000c0120e7812 */ /* 0x000fc400078ec0ff */
[----:B------:R-:W-:Y:S01]  /*2090*/  SHF.R.U32.HI R12, RZ, 0x3, R19 ;  /* 0x00000003ff0c7819 */ /* 0x000fe20000011613 */
[----:B------:R-:W0:Y:S01]  /*20a0*/  LDGDEPBAR ;  /* 0x00000000000079af */ /* 0x000e220000000000 */
[----:B------:R-:W-:Y:S02]  /*20b0*/  LOP3.LUT R20, R21, R20, RZ, 0x3c, !PT ;  /* 0x0000001415147212 */ /* 0x000fe400078e3cff */
[----:B------:R-:W-:Y:S02]  /*20c0*/  LOP3.LUT R12, R12, R19, R183, 0x1e, !PT ;  /* 0x000000130c0c7212 */ /* 0x000fe400078e1eb7 */
[----:B------:R-:W-:Y:S01]  /*20d0*/  SHF.R.S32.HI R192, RZ, 0x2, R7 ;  /* 0x00000002ffc07819 */ /* 0x000fe20000011407 */
[----:B------:R-:W-:Y:S01]  /*20e0*/  IMAD.U32 R180, R180, 0x20, R20 ;  /* 0x00000020b4b47824 */ /* 0x000fe200078e0014 */
[----:B------:R-:W-:Y:S01]  /*20f0*/  LOP3.LUT R191, R22, 0x2, R191, 0xe2, !PT ;  /* 0x0000000216bf7812 */ /* 0x000fe200078ee2bf */
[----:B------:R-:W-:Y:S01]  /*2100*/  IMAD.IADD R177, R177, 0x1, R12 ;  /* 0x00000001b1b17824 */ /* 0x000fe200078e020c */
[----:B------:R-:W-:Y:S01]  /*2110*/  SEL R172, R172, 0xffffffe0, !P6 ;  /* 0xffffffe0acac7807 */ /* 0x000fe20007000000 */
[----:B------:R-:W-:Y:S01]  /*2120*/  IMAD R192, R15, 0x10, R192 ;  /* 0x000000100fc07824 */ /* 0x000fe200078e02c0 */
[----:B------:R-:W-:-:S02]  /*2130*/  SEL R181, R181, 0xfffffff0, !P0 ;  /* 0xfffffff0b5b57807 */ /* 0x000fc40004000000 */
        /* <DEDUP_REMOVED lines=35> */
.L_x_1068:
[----:B------:R-:W-:Y:S05]  /*2370*/  BSYNC B0 ;  /* 0x0000000000007941 */ /* 0x000fea0003800000 */
.L_x_1067:
        /* <DEDUP_REMOVED lines=85> */
.L_x_1087:
        /* <DEDUP_REMOVED lines=173> */
.L_x_1071:
[----:B------:R-:W-:Y:S04]  /*33a0*/  MOV R4, 0x1 ;  /* 0x0000000100047802 */ /* 0x000fe80000000f00 */
[----:B------:R-:W-:Y:S11]  /*33b0*/  ISETP.NE.AND P0, PT, R4, c[0x0][0x2a8], PT ;  /* 0x0000aa0004007a0c */ /* 0x000ff60003f05270 */
[----:B------:R-:W-:Y:S02]  /*33c0*/  @!UPT UIADD3 URZ, URZ, URZ, URZ ;  /* 0x0000003f3f3ff290 */ /* 0x000fe4000fffe03f */
[----:B------:R-:W-:Y:S05]  /*33d0*/  @P0 IMAD.HI.U32 R4, R6, c[0x0][0x2ac], RZ ;  /* 0x0000ab0006040a27 */ /* 0x000fea00078e00ff */
[----:B------:R-:W-:Y:S02]  /*33e0*/  @P0 SHF.R.U32.HI R6, RZ, c[0x0][0x2b0], R4 ;  /* 0x0000ac00ff060a19 */ /* 0x000fe40000011604 */
.L_x_1072:
[----:B------:R-:W-:Y:S05]  /*33f0*/  BSYNC B0 ;  /* 0x0000000000007941 */ /* 0x000fea0003800000 */
.L_x_1070:
[----:B------:R-:W-:Y:S04]  /*3400*/  IMAD.MOV.U32 R4, RZ, RZ, c[0x0][0x2a8] ;  /* 0x0000aa00ff047624 */ /* 0x000fe800078e00ff */
[----:B------:R-:W-:Y:S02]  /*3410*/  IMAD R4, R6, R4, -UR12 ;  /* 0x8000000c06047e24 */ /* 0x000fe4000f8e0204 */
[----:B------:R-:W-:Y:S03]  /*3420*/  IMAD.IADD R6, R214, 0x1, R5 ;  /* 0x00000001d6067824 */ /* 0x000fe600078e0205 */
[----:B------:R-:W-:Y:S04]  /*3430*/  IADD3 R248, -R211, R4, RZ ;  /* 0x00000004d3f87210 */ /* 0x000fe80007ffe1ff */
[----:B------:R-:W-:Y:S02]  /*3440*/  IADD3 R4, R248, c[0x0][0x2a8], RZ ;  /* 0x0000aa00f8047a10 */ /* 0x000fe40007ffe0ff */
[----:B------:R-:W-:Y:S02]  /*3450*/  IMNMX R248, R6, R248, !PT ;  /* 0x000000f806f87217 */ /* 0x000fe40007800200 */
[----:B------:R-:W-:Y:S02]  /*3460*/  IMNMX R247, R247, R4, PT ;  /* 0x00000004f7f77217 */ /* 0x000fe40003800200 */
.L_x_1069:
        /* <DEDUP_REMOVED lines=18> */
.L_x_1075:
[----:B------:R-:W-:Y:S04]  /*3590*/  MOV R4, 0x1 ;  /* 0x0000000100047802 */ /* 0x000fe80000000f00 */
[----:B------:R-:W-:Y:S11]  /*35a0*/  ISETP.NE.AND P0, PT, R4, c[0x0][0x2a8], PT ;  /* 0x0000aa0004007a0c */ /* 0x000ff60003f05270 */
[----:B------:R-:W-:Y:S02]  /*35b0*/  @!UPT UIADD3 URZ, URZ, URZ, URZ ;  /* 0x0000003f3f3ff290 */ /* 0x000fe4000fffe03f */
[----:B------:R-:W-:Y:S05]  /*35c0*/  @P0 IMAD.HI.U32 R4, R6, c[0x0][0x2ac], RZ ;  /* 0x0000ab0006040a27 */ /* 0x000fea00078e00ff */
[----:B------:R-:W-:Y:S02]  /*35d0*/  @P0 SHF.R.U32.HI R6, RZ, c[0x0][0x2b0], R4 ;  /* 0x0000ac00ff060a19 */ /* 0x000fe40000011604 */
.L_x_1076:
[----:B------:R-:W-:Y:S05]  /*35e0*/  BSYNC B0 ;  /* 0x0000000000007941 */ /* 0x000fea0003800000 */
.L_x_1074:
[----:B------:R-:W-:Y:S04]  /*35f0*/  IMAD.MOV.U32 R4, RZ, RZ, c[0x0][0x2a8] ;  /* 0x0000aa00ff047624 */ /* 0x000fe800078e00ff */
[----:B------:R-:W-:Y:S04]  /*3600*/  IMAD R6, R6, R4, -UR12 ;  /* 0x8000000c06067e24 */ /* 0x000fe8000f8e0204 */
[----:B------:R-:W-:Y:S05]  /*3610*/  IMAD.IADD R6, R6, 0x1, -R211 ;  /* 0x0000000106067824 */ /* 0x000fea00078e0ad3 */
[----:B------:R-:W-:Y:S02]  /*3620*/  IADD3 R4, R6, c[0x0][0x2a8], RZ ;  /* 0x0000aa0006047a10 */ /* 0x000fe40007ffe0ff */
[----:B------:R-:W-:Y:S02]  /*3630*/  IMNMX R242, R242, R6, !PT ;  /* 0x00000006f2f27217 */ /* 0x000fe40007800200 */
[----:B------:R-:W-:Y:S02]  /*3640*/  IMNMX R240, R240, R4, PT ;  /* 0x00000004f0f07217 */ /* 0x000fe40003800200 */
.L_x_1073:
        /* <DEDUP_REMOVED lines=18> */
.L_x_1079:
[----:B------:R-:W-:Y:S04]  /*3770*/  MOV R4, 0x1 ;  /* 0x0000000100047802 */ /* 0x000fe80000000f00 */
[----:B------:R-:W-:Y:S11]  /*3780*/  ISETP.NE.AND P0, PT, R4, c[0x0][0x2a8], PT ;  /* 0x0000aa0004007a0c */ /* 0x000ff60003f05270 */
[----:B------:R-:W-:Y:S02]  /*3790*/  @!UPT UIADD3 URZ, URZ, URZ, URZ ;  /* 0x0000003f3f3ff290 */ /* 0x000fe4000fffe03f */
[----:B------:R-:W-:Y:S05]  /*37a0*/  @P0 IMAD.HI.U32 R4, R6, c[0x0][0x2ac], RZ ;  /* 0x0000ab0006040a27 */ /* 0x000fea00078e00ff */
[----:B------:R-:W-:Y:S02]  /*37b0*/  @P0 SHF.R.U32.HI R6, RZ, c[0x0][0x2b0], R4 ;  /* 0x0000ac00ff060a19 */ /* 0x000fe40000011604 */
.L_x_1080:
[----:B------:R-:W-:Y:S05]  /*37c0*/  BSYNC B0 ;  /* 0x0000000000007941 */ /* 0x000fea0003800000 */
.L_x_1078:
[----:B------:R-:W-:Y:S04]  /*37d0*/  IMAD.MOV.U32 R4, RZ, RZ, c[0x0][0x2a8] ;  /* 0x0000aa00ff047624 */ /* 0x000fe800078e00ff */
[----:B------:R-:W-:Y:S04]  /*37e0*/  IMAD R6, R6, R4, -UR12 ;  /* 0x8000000c06067e24 */ /* 0x000fe8000f8e0204 */
[----:B------:R-:W-:Y:S05]  /*37f0*/  IMAD.IADD R6, R6, 0x1, -R211 ;  /* 0x0000000106067824 */ /* 0x000fea00078e0ad3 */
[----:B------:R-:W-:Y:S02]  /*3800*/  IADD3 R4, R6, c[0x0][0x2a8], RZ ;  /* 0x0000aa0006047a10 */ /* 0x000fe40007ffe0ff */
[----:B------:R-:W-:Y:S02]  /*3810*/  IMNMX R239, R239, R6, !PT ;  /* 0x00000006efef7217 */ /* 0x000fe40007800200 */
[----:B------:R-:W-:Y:S02]  /*3820*/  IMNMX R237, R237, R4, PT ;  /* 0x00000004eded7217 */ /* 0x000fe40003800200 */
.L_x_1077:
        /* <DEDUP_REMOVED lines=18> */
.L_x_1083:
[----:B------:R-:W-:Y:S04]  /*3950*/  MOV R4, 0x1 ;  /* 0x0000000100047802 */ /* 0x000fe80000000f00 */
[----:B------:R-:W-:Y:S11]  /*3960*/  ISETP.NE.AND P0, PT, R4, c[0x0][0x2a8], PT ;  /* 0x0000aa0004007a0c */ /* 0x000ff60003f05270 */
[----:B------:R-:W-:Y:S02]  /*3970*/  @!UPT UIADD3 URZ, URZ, URZ, URZ ;  /* 0x0000003f3f3ff290 */ /* 0x000fe4000fffe03f */
[----:B------:R-:W-:Y:S05]  /*3980*/  @P0 IMAD.HI.U32 R4, R5, c[0x0][0x2ac], RZ ;  /* 0x0000ab0005040a27 */ /* 0x000fea00078e00ff */
[----:B------:R-:W-:Y:S02]  /*3990*/  @P0 SHF.R.U32.HI R5, RZ, c[0x0][0x2b0], R4 ;  /* 0x0000ac00ff050a19 */ /* 0x000fe40000011604 */
.L_x_1084:
[----:B------:R-:W-:Y:S05]  /*39a0*/  BSYNC B0 ;  /* 0x0000000000007941 */ /* 0x000fea0003800000 */
.L_x_1082:
[----:B------:R-:W-:Y:S04]  /*39b0*/  IMAD.MOV.U32 R4, RZ, RZ, c[0x0][0x2a8] ;  /* 0x0000aa00ff047624 */ /* 0x000fe800078e00ff */
[----:B------:R-:W-:Y:S04]  /*39c0*/  IMAD R5, R5, R4, -UR12 ;  /* 0x8000000c05057e24 */ /* 0x000fe8000f8e0204 */
[----:B------:R-:W-:Y:S05]  /*39d0*/  IMAD.IADD R5, R5, 0x1, -R211 ;  /* 0x0000000105057824 */ /* 0x000fea00078e0ad3 */
[----:B------:R-:W-:Y:S02]  /*39e0*/  IADD3 R4, R5, c[0x0][0x2a8], RZ ;  /* 0x0000aa0005047a10 */ /* 0x000fe40007ffe0ff */
[----:B------:R-:W-:Y:S02]  /*39f0*/  IMNMX R235, R235, R5, !PT ;  /* 0x00000005ebeb7217 */ /* 0x000fe40007800200 */
[----:B------:R-:W-:Y:S02]  /*3a00*/  IMNMX R236, R236, R4, PT ;  /* 0x00000004ecec7217 */ /* 0x000fe40003800200 */
.L_x_1081:
        /* <DEDUP_REMOVED lines=54> */
.L_x_1085:
        /* <DEDUP_REMOVED lines=554> */
.L_x_1086:
        /* <DEDUP_REMOVED lines=239> */
.L_x_1066:
[----:B------:R-:W-:Y:S05]  /*6f00*/  @P2 EXIT ;  /* 0x000000000000294d */ /* 0x000fea0003800000 */
[----:B------:R-:W-:-:S04]  /*6f10*/  ISETP.NE.U32.AND P2, PT, RZ, c[0x0][0x360], PT ;  /* 0x0000d800ff007a0c */ /* 0x000fc80003f45070 */
[----:B------:R-:W-:-:S13]  /*6f20*/  ISETP.NE.AND.EX P2, PT, RZ, c[0x0][0x364], PT, P2 ;  /* 0x0000d900ff007a0c */ /* 0x000fda0003f45320 */
[----:B------:R-:W-:-:S04]  /*6f30*/  @P2 IMAD.MOV.U32 R0, RZ, RZ, 0x4 ;  /* 0x00000004ff002424 */ /* 0x000fc800078e00ff */
[----:B------:R-:W-:-:S06]  /*6f40*/  @P2 IMAD.WIDE R2, R195, R0, c[0x0][0x360] ;  /* 0x0000d800c3022625 */ /* 0x000fcc00078e0200 */
[----:B------:R2:W3:Y:S01]  /*6f50*/  @P2 LDG.E R2, [R2.64] ;  /* 0x0000000e02022981 */ /* 0x0004e2000c1e1900 */
[----:B------:R-:W-:-:S03]  /*6f60*/  UIMAD UR6, UR5, 0x3000, URZ ;  /* 0x00003000050678a4 */ /* 0x000fc6000f8e023f */
[----:B------:R-:W4:Y:S01]  /*6f70*/  S2R R4, SR_CTAID.Y ;  /* 0x0000000000047919 */ /* 0x000f220000002600 */
[----:B------:R-:W-:-:S03]  /*6f80*/  USHF.R.S32.HI UR4, URZ, 0x1f, UR6 ;  /* 0x0000001f3f047899 */ /* 0x000fc60008011406 */
[----:B-1----:R-:W1:Y:S01]  /*6f90*/  S2R R8, SR_TID.X ;  /* 0x0000000000087919 */ /* 0x002e620000002100 */
[----:B--2---:R-:W-:-:S03]  /*6fa0*/  MOV R3, 0x1 ;  /* 0x0000000100037802 */ /* 0x004fc60000000f00 */
[----:B------:R-:W-:Y:S01]  /*6fb0*/  BAR.SYNC.DEFER_BLOCKING 0x1, 0x100 ;  /* 0x0044000000007b1d */ /* 0x000fe20000010000 */
[----:B------:R-:W-:Y:S01]  /*6fc0*/  ISETP.NE.AND P0, PT, R3, c[0x0][0x338], PT ;  /* 0x0000ce0003007a0c */ /* 0x000fe20003f05270 */
[----:B---3--:R-:W-:-:S05]  /*6fd0*/  @P2 IMAD R2, R195, 0x80, R2 ;  /* 0x00000080c3022824 */ /* 0x008fca00078e0202 */
[----:B------:R-:W-:-:S04]  /*6fe0*/  @P2 SHF.R.S32.HI R0, RZ, 0x1f, R2 ;  /* 0x0000001fff002819 */ /* 0x000fc80000011402 */
[----:B------:R-:W-:-:S04]  /*6ff0*/  @P2 LEA.HI R0, R0, R2, RZ, 0x7 ;  /* 0x0000000200002211 */ /* 0x000fc800078f38ff */
[----:B------:R-:W-:Y:S01]  /*7000*/  @P2 SHF.R.S32.HI R6, RZ, 0x7, R0 ;  /* 0x00000007ff062819 */ /* 0x000fe20000011400 */
[----:B----4-:R-:W-:-:S04]  /*7010*/  @P0 IMAD.HI.U32 R0, R4, c[0x0][0x33c], RZ ;  /* 0x0000cf0004000a27 */ /* 0x010fc800078e00ff */
[----:B------:R-:W-:Y:S01]  /*7020*/  @P2 IMAD R6, R6, 0x3000, RZ ;  /* 0x0000300006062824 */ /* 0x000fe200078e02ff */
[----:B------:R-:W-:Y:S02]  /*7030*/  @P0 SHF.R.U32.HI R4, RZ, c[0x0][0x340], R0 ;  /* 0x0000d000ff040a19 */ /* 0x000fe40000011600 */
[----:B-1----:R-:W-:Y:S02]  /*7040*/  SHF.R.S32.HI R0, RZ, 0x1f, R8 ;  /* 0x0000001fff007819 */ /* 0x002fe40000011408 */
        /* <DEDUP_REMOVED lines=125> */
.L_x_1088:
        /* <DEDUP_REMOVED lines=14> */
.L_x_1428:


//--------------------- .text._ZN7cutlass13device_kernelIN5flash19enable_sm80_to_sm89INS1_16FlashAttnBwdSm80INS1_25CollectiveMainloopBwdSm80ILi2ELi2EN4cute5tupleIJNS5_1CILi64EEENS7_ILi128EEENS7_ILi96EEEEEENS_10bfloat16_tEfNS_4arch4Sm80ELb0ELb1ELb1ELb1ELb1ELb0ELb0ELb0ELi2ELi2ELi4ELi2ELb0EEENS1_24CollectiveEpilogueBwdGQAISB_fSE_Li256ELb1ELb1EEENS1_19SingleTileSchedulerILb1ELb0ELb0ELi128EEEEEEEEEvNT_6ParamsE --------------------------
	.section	.text._ZN7cutlass13device_kernelIN5flash19enable_sm80_to_sm89INS1_16FlashAttnBwdSm80INS1_25CollectiveMainloopBwdSm80ILi2ELi2EN4cute5tupleIJNS5_1CILi64EEENS7_ILi128EEENS7_ILi96EEEEEENS_10bfloat16_tEfNS_4arch4Sm80ELb0ELb1ELb1ELb1ELb1ELb0ELb0ELb0ELi2ELi2ELi4ELi2ELb0EEENS1_24CollectiveEpilogueBwdGQAISB_fSE_Li256ELb1ELb1EEENS1_19SingleTileSchedulerILb1ELb0ELb0ELi128EEEEEEEEEvNT_6ParamsE,"ax",@progbits
	.sectioninfo	@"SHI_REGISTERS=255"
	.align	128
.text._ZN7cutlass13device_kernelIN5flash19enable_sm80_to_sm89INS1_16FlashAttnBwdSm80INS1_25CollectiveMainloopBwdSm80ILi2ELi2EN4cute5tupleIJNS5_1CILi64EEENS7_ILi128EEENS7_ILi96EEEEEENS_10bfloat16_tEfNS_4arch4Sm80ELb0ELb1ELb1ELb1ELb1ELb0ELb0ELb0ELi2ELi2ELi4ELi2ELb0EEENS1_24CollectiveEpilogueBwdGQAISB_fSE_Li256ELb1ELb1EEENS1_19SingleTileSchedulerILb1ELb0ELb0ELi128EEEEEEEEEvNT_6ParamsE:
        .type           _ZN7cutlass13device_kernelIN5flash19enable_sm80_to_sm89INS1_16FlashAttnBwdSm80INS1_25CollectiveMainloopBwdSm80ILi2ELi2EN4cute5tupleIJNS5_1CILi64EEENS7_ILi128EEENS7_ILi96EEEEEENS_10bfloat16_tEfNS_4arch4Sm80ELb0ELb1ELb1ELb1ELb1ELb0ELb0ELb0ELi2ELi2ELi4ELi2ELb0EEENS1_24CollectiveEpilogueBwdGQAISB_fSE_Li256ELb1ELb1EEENS1_19SingleTileSchedulerILb1ELb0ELb0ELi128EEEEEEEEEvNT_6ParamsE,@function
        .size           _ZN7cutlass13device_kernelIN5flash19enable_sm80_to_sm89INS1_16FlashAttnBwdSm80INS1_25CollectiveMainloopBwdSm80ILi2ELi2EN4cute5tupleIJNS5_1CILi64EEENS7_ILi128EEENS7_ILi96EEEEEENS_10bfloat16_tEfNS_4arch4Sm80ELb0ELb1ELb1ELb1ELb1ELb0ELb0ELb0ELi2ELi2ELi4ELi2ELb0EEENS1_24CollectiveEpilogueBwdGQAISB_fSE_Li256ELb1ELb1EEENS1_19SingleTileSchedulerILb1ELb0ELb0ELi128EEEEEEEEEvNT_6ParamsE,(.L_x_1429 - _ZN7cutlass13device_kernelIN5flash19enable_sm80_to_sm89INS1_16FlashAttnBwdSm80INS1_25CollectiveMainloopBwdSm80ILi2ELi2EN4cute5tupleIJNS5_1CILi64EEENS7_ILi128EEENS7_ILi96EEEEEENS_10bfloat16_tEfNS_4arch4Sm80ELb0ELb1ELb1ELb1ELb1ELb0ELb0ELb0ELi2ELi2ELi4ELi2ELb0EEENS1_24CollectiveEpilogueBwdGQAISB_fSE_Li256ELb1ELb1EEENS1_19SingleTileSchedulerILb1ELb0ELb0ELi128EEEEEEEEEvNT_6ParamsE)
        .other          _ZN7cutlass13device_kernelIN5flash19enable_sm80_to_sm89INS1_16FlashAttnBwdSm80INS1_25CollectiveMainloopBwdSm80ILi2ELi2EN4cute5tupleIJNS5_1CILi64EEENS7_ILi128EEENS7_ILi96EEEEEENS_10bfloat16_tEfNS_4arch4Sm80ELb0ELb1ELb1ELb1ELb1ELb0ELb0ELb0ELi2ELi2ELi4ELi2ELb0EEENS1_24CollectiveEpilogueBwdGQAISB_fSE_Li256ELb1ELb1EEENS1_19SingleTileSchedulerILb1ELb0ELb0ELi128EEEEEEEEEvNT_6ParamsE,@"STO_CUDA_ENTRY STV_DEFAULT"
_ZN7cutlass13device_kernelIN5flash19enable_sm80_to_sm89INS1_16FlashAttnBwdSm80INS1_25CollectiveMainloopBwdSm80ILi2ELi2EN4cute5tupleIJNS5_1CILi64EEENS7_ILi128EEENS7_ILi96EEEEEENS_10bfloat16_tEfNS_4arch4Sm80ELb0ELb1ELb1ELb1ELb1ELb0ELb0ELb0ELi2ELi2ELi4ELi2ELb0EEENS1_24CollectiveEpilogueBwdGQAISB_fSE_Li256ELb1ELb1EEENS1_19SingleTileSchedulerILb1ELb0ELb0ELi128EEEEEEEEEvNT_6ParamsE:
        /* <DEDUP_REMOVED lines=17> */
.L_x_1090:
        /* <DEDUP_REMOVED lines=8> */
.L_x_1092:
[----:B------:R-:W-:Y:S02]  /*0190*/  MOV R3, c[0x0][0x3ac] ;  /* 0x0000eb0000037a02 */ /* 0x000fe40000000f00 */
.L_x_1091:
[----:B------:R-:W-:-:S06]  /*01a0*/  USHF.L.U32 UR12, UR5, 0x7, URZ ;  /* 0x00000007050c7899 */ /* 0x000fcc000800063f */
[----:B-----5:R-:W-:-:S04]  /*01b0*/  ISETP.LE.AND P0, PT, R3, UR12, PT ;  /* 0x0000000c03007c0c */ /* 0x020fc8000bf03270 */
[----:B------:R-:W-:Y:S01]  /*01c0*/  SEL R195, R195, 0xffffffff, !P0 ;  /* 0xffffffffc3c37807 */ /* 0x000fe20004000000 */
[----:B------:R-:W-:Y:S05]  /*01d0*/  BRA `(.L_x_1093) ;  /* 0x0000011000007947 */ /* 0x000fea0003800000 */
.L_x_1089:
[----:B--2-4-:R-:W-:-:S04]  /*01e0*/  ISETP.NE.U32.AND P0, PT, RZ, c[0x0][0x3c8], PT ;  /* 0x0000f200ff007a0c */ /* 0x014fc80003f05070 */
[----:B------:R-:W-:-:S13]  /*01f0*/  ISETP.NE.AND.EX P0, PT, RZ, c[0x0][0x3cc], PT, P0 ;  /* 0x0000f300ff007a0c */ /* 0x000fda0003f05300 */
[----:B------:R-:W-:Y:S05]  /*0200*/  @!P0 BRA `(.L_x_1094) ;  /* 0x0000002000008947 */ /* 0x000fea0003800000 */
[----:B------:R1:W5:Y:S01]  /*0210*/  LDG.E R3, [R4.64] ;  /* 0x0000000e04037981 */ /* 0x000362000c1e1900 */
[----:B------:R-:W-:Y:S05]  /*0220*/  BRA `(.L_x_1095) ;  /* 0x0000009000007947 */ /* 0x000fea0003800000 */
.L_x_1094:
        /* <DEDUP_REMOVED lines=8> */
.L_x_1096:
[----:B------:R-:W-:Y:S02]  /*02b0*/  MOV R3, c[0x0][0x3ac] ;  /* 0x0000eb0000037a02 */ /* 0x000fe40000000f00 */
.L_x_1095:
[----:B------:R-:W-:-:S06]  /*02c0*/  USHF.L.U32 UR12, UR5, 0x7, URZ ;  /* 0x00000007050c7899 */ /* 0x000fcc000800063f */
[----:B-----5:R-:W-:-:S04]  /*02d0*/  ISETP.LE.AND P0, PT, R3, UR12, PT ;  /* 0x0000000c03007c0c */ /* 0x020fc8000bf03270 */
[----:B------:R-:W-:-:S04]  /*02e0*/  SEL R195, R195, 0xffffffff, !P0 ;  /* 0xffffffffc3c37807 */ /* 0x000fc80004000000 */
.L_x_1093:
        /* <DEDUP_REMOVED lines=36> */
.L_x_1097:
[----:B--2---:R-:W-:-:S04]  /*0530*/  ISETP.NE.U32.AND P1, PT, RZ, c[0x0][0x2e0], PT ;  /* 0x0000b800ff007a0c */ /* 0x004fc80003f25070 */
[----:B------:R-:W-:-:S13]  /*0540*/  ISETP.NE.AND.EX P1, PT, RZ, c[0x0][0x2e4], PT, P1 ;  /* 0x0000b900ff007a0c */ /* 0x000fda0003f25310 */
[----:B------:R-:W-:Y:S05]  /*0550*/  @!P1 BRA `(.L_x_1098) ;  /* 0x0000004000009947 */ /* 0x000fea0003800000 */
[----:B------:R-:W-:-:S06]  /*0560*/  IMAD.WIDE R8, R195, R8, c[0x0][0x2e0] ;  /* 0x0000b800c3087625 */ /* 0x000fcc00078e0208 */
[----:B------:R-:W2:Y:S02]  /*0570*/  LDG.E R8, [R8.64] ;  /* 0x0000000e08087981 */ /* 0x000ea4000c1e1900 */
[----:B--2---:R1:W2:Y:S01]  /*0580*/  R2UR UR10, R8 ;  /* 0x00000000080a73c2 */ /* 0x0042a200000e0000 */
[----:B------:R-:W-:Y:S05]  /*0590*/  BRA `(.L_x_1099) ;  /* 0x0000006000007947 */ /* 0x000fea0003800000 */
.L_x_1098:
[----:B------:R-:W-:Y:S05]  /*05a0*/  @!P4 BRA `(.L_x_1099) ;  /* 0x000000500000c947 */ /* 0x000fea0003800000 */
[----:B------:R1:W2:Y:S04]  /*05b0*/  LDG.E R8, [R12.64] ;  /* 0x0000000e0c087981 */ /* 0x0002a8000c1e1900 */
[----:B-1----:R-:W3:Y:S01]  /*05c0*/  LDG.E R12, [R12.64+0x4] ;  /* 0x0000040e0c0c7981 */ /* 0x002ee2000c1e1900 */
[----:B--2---:R-:W1:Y:S08]  /*05d0*/  R2UR UR10, R8 ;  /* 0x00000000080a73c2 */ /* 0x004e7000000e0000 */
[----:B---3--:R-:W1:Y:S02]  /*05e0*/  R2UR UR4, R12 ;  /* 0x000000000c0473c2 */ /* 0x008e6400000e0000 */
[----:B-1----:R-:W-:-:S06]  /*05f0*/  UIADD3 UR10, -UR10, UR4, URZ ;  /* 0x000000040a0a7290 */ /* 0x002fcc000fffe13f */
.L_x_1099:
        /* <DEDUP_REMOVED lines=15> */
.L_x_1100:
        /* <DEDUP_REMOVED lines=456> */
.L_x_1103:
[----:B------:R-:W-:Y:S05]  /*2370*/  BSYNC B0 ;  /* 0x0000000000007941 */ /* 0x000fea0003800000 */
.L_x_1102:
        /* <DEDUP_REMOVED lines=85> */
.L_x_1122:
        /* <DEDUP_REMOVED lines=173> */
.L_x_1106:
[----:B------:R-:W-:Y:S04]  /*33a0*/  MOV R4, 0x1 ;  /* 0x0000000100047802 */ /* 0x000fe80000000f00 */
[----:B------:R-:W-:Y:S11]  /*33b0*/  ISETP.NE.AND P0, PT, R4, c[0x0][0x2a8], PT ;  /* 0x0000aa0004007a0c */ /* 0x000ff60003f05270 */
[----:B------:R-:W-:Y:S02]  /*33c0*/  @!UPT UIADD3 URZ, URZ, URZ, URZ ;  /* 0x0000003f3f3ff290 */ /* 0x000fe4000fffe03f */
[----:B------:R-:W-:Y:S05]  /*33d0*/  @P0 IMAD.HI.U32 R4, R6, c[0x0][0x2ac], RZ ;  /* 0x0000ab0006040a27 */ /* 0x000fea00078e00ff */
[----:B------:R-:W-:Y:S02]  /*33e0*/  @P0 SHF.R.U32.HI R6, RZ, c[0x0][0x2b0], R4 ;  /* 0x0000ac00ff060a19 */ /* 0x000fe40000011604 */
.L_x_1107:
[----:B------:R-:W-:Y:S05]  /*33f0*/  BSYNC B0 ;  /* 0x0000000000007941 */ /* 0x000fea0003800000 */
.L_x_1105:
[----:B------:R-:W-:Y:S04]  /*3400*/  IMAD.MOV.U32 R4, RZ, RZ, c[0x0][0x2a8] ;  /* 0x0000aa00ff047624 */ /* 0x000fe800078e00ff */
[----:B------:R-:W-:Y:S02]  /*3410*/  IMAD R4, R6, R4, -UR12 ;  /* 0x8000000c06047e24 */ /* 0x000fe4000f8e0204 */
[----:B------:R-:W-:Y:S03]  /*3420*/  IMAD.IADD R6, R214, 0x1, R5 ;  /* 0x00000001d6067824 */ /* 0x000fe600078e0205 */
[----:B------:R-:W-:Y:S04]  /*3430*/  IADD3 R248, -R211, R4, RZ ;  /* 0x00000004d3f87210 */ /* 0x000fe80007ffe1ff */
[----:B------:R-:W-:Y:S02]  /*3440*/  IADD3 R4, R248, c[0x0][0x2a8], RZ ;  /* 0x0000aa00f8047a10 */ /* 0x000fe40007ffe0ff */
[----:B------:R-:W-:Y:S02]  /*3450*/  IMNMX R248, R6, R248, !PT ;  /* 0x000000f806f87217 */ /* 0x000fe40007800200 */
[----:B------:R-:W-:Y:S02]  /*3460*/  IMNMX R247, R247, R4, PT ;  /* 0x00000004f7f77217 */ /* 0x000fe40003800200 */
.L_x_1104:
        /* <DEDUP_REMOVED lines=18> */
.L_x_1110:
[----:B------:R-:W-:Y:S04]  /*3590*/  MOV R4, 0x1 ;  /* 0x0000000100047802 */ /* 0x000fe80000000f00 */
[----:B------:R-:W-:Y:S11]  /*35a0*/  ISETP.NE.AND P0, PT, R4, c[0x0][0x2a8], PT ;  /* 0x0000aa0004007a0c */ /* 0x000ff60003f05270 */
[----:B------:R-:W-:Y:S02]  /*35b0*/  @!UPT UIADD3 URZ, URZ, URZ, URZ ;  /* 0x0000003f3f3ff290 */ /* 0x000fe4000fffe03f */
[----:B------:R-:W-:Y:S05]  /*35c0*/  @P0 IMAD.HI.U32 R4, R6, c[0x0][0x2ac], RZ ;  /* 0x0000ab0006040a27 */ /* 0x000fea00078e00ff */
[----:B------:R-:W-:Y:S02]  /*35d0*/  @P0 SHF.R.U32.HI R6, RZ, c[0x0][0x2b0], R4 ;  /* 0x0000ac00ff060a19 */ /* 0x000fe40000011604 */
.L_x_1111:
[----:B------:R-:W-:Y:S05]  /*35e0*/  BSYNC B0 ;  /* 0x0000000000007941 */ /* 0x000fea0003800000 */
.L_x_1109:
[----:B------:R-:W-:Y:S04]  /*35f0*/  IMAD.MOV.U32 R4, RZ, RZ, c[0x0][0x2a8] ;  /* 0x0000aa00ff047624 */ /* 0x000fe800078e00ff */
[----:B------:R-:W-:Y:S04]  /*3600*/  IMAD R6, R6, R4, -UR12 ;  /* 0x8000000c06067e24 */ /* 0x000fe8000f8e0204 */
[----:B------:R-:W-:Y:S05]  /*3610*/  IMAD.IADD R6, R6, 0x1, -R211 ;  /* 0x0000000106067824 */ /* 0x000fea00078e0ad3 */
[----:B------:R-:W-:Y:S02]  /*3620*/  IADD3 R4, R6, c[0x0][0x2a8], RZ ;  /* 0x0000aa0006047a10 */ /* 0x000fe40007ffe0ff */
[----:B------:R-:W-:Y:S02]  /*3630*/  IMNMX R242, R242, R6, !PT ;  /* 0x00000006f2f27217 */ /* 0x000fe40007800200 */
[----:B------:R-:W-:Y:S02]  /*3640*/  IMNMX R240, R240, R4, PT ;  /* 0x00000004f0f07217 */ /* 0x000fe40003800200 */
.L_x_1108:
        /* <DEDUP_REMOVED lines=18> */
.L_x_1114:
[----:B------:R-:W-:Y:S04]  /*3770*/  MOV R4, 0x1 ;  /* 0x0000000100047802 */ /* 0x000fe80000000f00 */
[----:B------:R-:W-:Y:S11]  /*3780*/  ISETP.NE.AND P0, PT, R4, c[0x0][0x2a8], PT ;  /* 0x0000aa0004007a0c */ /* 0x000ff60003f05270 */
[----:B------:R-:W-:Y:S02]  /*3790*/  @!UPT UIADD3 URZ, URZ, URZ, URZ ;  /* 0x0000003f3f3ff290 */ /* 0x000fe4000fffe03f */
[----:B------:R-:W-:Y:S05]  /*37a0*/  @P0 IMAD.HI.U32 R4, R6, c[0x0][0x2ac], RZ ;  /* 0x0000ab0006040a27 */ /* 0x000fea00078e00ff */
[----:B------:R-:W-:Y:S02]  /*37b0*/  @P0 SHF.R.U32.HI R6, RZ, c[0x0][0x2b0], R4 ;  /* 0x0000ac00ff060a19 */ /* 0x000fe40000011604 */
.L_x_1115:
[----:B------:R-:W-:Y:S05]  /*37c0*/  BSYNC B0 ;  /* 0x0000000000007941 */ /* 0x000fea0003800000 */
.L_x_1113:
[----:B------:R-:W-:Y:S04]  /*37d0*/  IMAD.MOV.U32 R4, RZ, RZ, c[0x0][0x2a8] ;  /* 0x0000aa00ff047624 */ /* 0x000fe800078e00ff */
[----:B------:R-:W-:Y:S04]  /*37e0*/  IMAD R6, R6, R4, -UR12 ;  /* 0x8000000c06067e24 */ /* 0x000fe8000f8e0204 */
[----:B------:R-:W-:Y:S05]  /*37f0*/  IMAD.IADD R6, R6, 0x1, -R211 ;  /* 0x0000000106067824 */ /* 0x000fea00078e0ad3 */
[----:B------:R-:W-:Y:S02]  /*3800*/  IADD3 R4, R6, c[0x0][0x2a8], RZ ;  /* 0x0000aa0006047a10 */ /* 0x000fe40007ffe0ff */
[----:B------:R-:W-:Y:S02]  /*3810*/  IMNMX R239, R239, R6, !PT ;  /* 0x00000006efef7217 */ /* 0x000fe40007800200 */
[----:B------:R-:W-:Y:S02]  /*3820*/  IMNMX R237, R237, R4, PT ;  /* 0x00000004eded7217 */ /* 0x000fe40003800200 */
.L_x_1112:
        /* <DEDUP_REMOVED lines=18> */
.L_x_1118:
[----:B------:R-:W-:Y:S04]  /*3950*/  MOV R4, 0x1 ;  /* 0x0000000100047802 */ /* 0x000fe80000000f00 */
[----:B------:R-:W-:Y:S11]  /*3960*/  ISETP.NE.AND P0, PT, R4, c[0x0][0x2a8], PT ;  /* 0x0000aa0004007a0c */ /* 0x000ff60003f05270 */
[----:B------:R-:W-:Y:S02]  /*3970*/  @!UPT UIADD3 URZ, URZ, URZ, URZ ;  /* 0x0000003f3f3ff290 */ /* 0x000fe4000fffe03f */
[----:B------:R-:W-:Y:S05]  /*3980*/  @P0 IMAD.HI.U32 R4, R5, c[0x0][0x2ac], RZ ;  /* 0x0000ab0005040a27 */ /* 0x000fea00078e00ff */
[----:B------:R-:W-:Y:S02]  /*3990*/  @P0 SHF.R.U32.HI R5, RZ, c[0x0][0x2b0], R4 ;  /* 0x0000ac00ff050a19 */ /* 0x000fe40000011604 */
.L_x_1119:
[----:B------:R-:W-:Y:S05]  /*39a0*/  BSYNC B0 ;  /* 0x0000000000007941 */ /* 0x000fea0003800000 */
.L_x_1117:
[----:B------:R-:W-:Y:S04]  /*39b0*/  IMAD.MOV.U32 R4, RZ, RZ, c[0x0][0x2a8] ;  /* 0x0000aa00ff047624 */ /* 0x000fe800078e00ff */
[----:B------:R-:W-:Y:S04]  /*39c0*/  IMAD R5, R5, R4, -UR12 ;  /* 0x8000000c05057e24 */ /* 0x000fe8000f8e0204 */
[----:B------:R-:W-:Y:S05]  /*39d0*/  IMAD.IADD R5, R5, 0x1, -R211 ;  /* 0x0000000105057824 */ /* 0x000fea00078e0ad3 */
[----:B------:R-:W-:Y:S02]  /*39e0*/  IADD3 R4, R5, c[0x0][0x2a8], RZ ;  /* 0x0000aa0005047a10 */ /* 0x000fe40007ffe0ff */
[----:B------:R-:W-:Y:S02]  /*39f0*/  IMNMX R235, R235, R5, !PT ;  /* 0x00000005ebeb7217 */ /* 0x000fe40007800200 */
[----:B------:R-:W-:Y:S02]  /*3a00*/  IMNMX R236, R236, R4, PT ;  /* 0x00000004ecec7217 */ /* 0x000fe40003800200 */
.L_x_1116:
        /* <DEDUP_REMOVED lines=54> */
.L_x_1120:
        /* <DEDUP_REMOVED lines=554> */
.L_x_1121:
        /* <DEDUP_REMOVED lines=239> */
.L_x_1101:
[----:B------:R-:W-:Y:S05]  /*6f00*/  @P2 EXIT ;  /* 0x000000000000294d */ /* 0x000fea0003800000 */
[----:B------:R-:W-:-:S04]  /*6f10*/  ISETP.NE.U32.AND P1, PT, RZ, c[0x0][0x360], PT ;  /* 0x0000d800ff007a0c */ /* 0x000fc80003f25070 */
[----:B------:R-:W-:-:S13]  /*6f20*/  ISETP.NE.AND.EX P1, PT, RZ, c[0x0][0x364], PT, P1 ;  /* 0x0000d900ff007a0c */ /* 0x000fda0003f25310 */
[----:B------:R-:W-:-:S04]  /*6f30*/  @P1 IMAD.MOV.U32 R0, RZ, RZ, 0x4 ;  /* 0x00000004ff001424 */ /* 0x000fc800078e00ff */
[----:B------:R-:W-:-:S05]  /*6f40*/  @P1 IMAD.WIDE R2, R195, R0, c[0x0][0x360] ;  /* 0x0000d800c3021625 */ /* 0x000fca00078e0200 */
[----:B------:R2:W3:Y:S01]  /*6f50*/  @P1 LDG.E R0, [R2.64] ;  /* 0x0000000e02001981 */ /* 0x0004e2000c1e1900 */
[----:B------:R-:W-:Y:S01]  /*6f60*/  ULDC UR6, c[0x0][0x358] ;  /* 0x0000d60000067ab9 */ /* 0x000fe20000000800 */
[----:B------:R-:W-:Y:S01]  /*6f70*/  IMAD R4, R195, c[0x0][0x2f4], RZ ;  /* 0x0000bd00c3047a24 */ /* 0x000fe200078e02ff */
[----:B------:R-:W-:Y:S01]  /*6f80*/  UIMAD UR6, UR5, UR6, URZ ;  /* 0x00000006050672a4 */ /* 0x000fe2000f8e023f */
[----:B------:R-:W-:Y:S01]  /*6f90*/  BSSY B0, `(.L_x_1123) ;  /* 0x0000028000007945 */ /* 0x000fe20003800000 */
[----:B------:R-:W-:Y:S02]  /*6fa0*/  ULDC UR4, c[0x0][0x2f4] ;  /* 0x0000bd0000047ab9 */ /* 0x000fe40000000800 */
[----:B------:R-:W-:-:S04]  /*6fb0*/  UIMAD UR6, UR6, UR4, URZ ;  /* 0x00000004060672a4 */ /* 0x000fc8000f8e023f */
[----:B------:R-:W-:Y:S01]  /*6fc0*/  USHF.R.S32.HI UR4, URZ, 0x1f, UR6 ;  /* 0x0000001f3f047899 */ /* 0x000fe20008011406 */
[----:B--2---:R-:W2:Y:S01]  /*6fd0*/  S2R R3, SR_CTAID.Y ;  /* 0x0000000000037919 */ /* 0x004ea20000002600 */
[----:B------:R-:W-:-:S03]  /*6fe0*/  IMAD.MOV.U32 R2, RZ, RZ, 0x1 ;  /* 0x00000001ff027424 */ /* 0x000fc600078e00ff */
[----:B------:R-:W-:Y:S02]  /*6ff0*/  BAR.SYNC.DEFER_BLOCKING 0x1, 0x100 ;  /* 0x0044000000007b1d */ /* 0x000fe40000010000 */
[----:B------:R-:W-:-:S04]  /*7000*/  ISETP.NE.AND P0, PT, R2, c[0x0][0x338], PT ;  /* 0x0000ce0002007a0c */ /* 0x000fc80003f05270 */
[----:B------:R-:W4:Y:S09]  /*7010*/  S2R R2, SR_TID.X ;  /* 0x0000000000027919 */ /* 0x000f320000002100 */
[----:B--2---:R-:W-:-:S04]  /*7020*/  @P0 IMAD.HI.U32 R5, R3, c[0x0][0x33c], RZ ;  /* 0x0000cf0003050a27 */ /* 0x004fc800078e00ff */
[----:B------:R-:W-:Y:S01]  /*7030*/  IMAD.MOV.U32 R9, RZ, RZ, R3 ;  /* 0x000000ffff097224 */ /* 0x000fe200078e0003 */
[----:B------:R-:W-:Y:S02]  /*7040*/  @P0 SHF.R.U32.HI R9, RZ, c[0x0][0x340], R5 ;  /* 0x0000d000ff090a19 */ /* 0x000fe40000011605 */
[----:B------:R-:W-:Y:S02]  /*7050*/  SHF.R.S32.HI R5, RZ, 0x1f, R4 ;  /* 0x0000001fff057819 */ /* 0x000fe40000011404 */
[--C-:B------:R-:W-:Y:S01]  /*7060*/  IADD3 R4, P2, P0, R4, UR6, R9.reuse ;  /* 0x0000000604047c10 */ /* 0x100fe2000f85e009 */
[--C-:B------:R-:W-:Y:S01]  /*7070*/  IMAD.MOV R7, RZ, RZ, -R9.reuse ;  /* 0x000000ffff077224 */ /* 0x100fe200078e0a09 */
[----:B------:R-:W-:-:S03]  /*7080*/  SHF.R.S32.HI R6, RZ, 0x1f, R9 ;  /* 0x0000001fff067819 */ /* 0x000fc60000011409 */
[----:B------:R-:W-:Y:S01]  /*7090*/  IMAD R7, R7, c[0x0][0x338], R3 ;  /* 0x0000ce0007077a24 */ /* 0x000fe200078e0203 */
[----:B------:R-:W-:Y:S02]  /*70a0*/  IADD3.X R5, R5, UR4, R6, P2, P0 ;  /* 0x0000000405057c10 */ /* 0x000fe400097e0406 */
[----:B----4-:R-:W-:Y:S02]  /*70b0*/  ISETP.NE.AND P2, PT, R2, RZ, PT ;  /* 0x000000ff0200720c */ /* 0x010fe40003f45270 */
[C---:B------:R-:W-:Y:S01]  /*70c0*/  SHF.L.U64.HI R5, R4.reuse, 0x2, R5 ;  /* 0x0000000204057819 */ /* 0x040fe20000010205 */
[----:B------:R-:W-:-:S05]  /*70d0*/  IMAD.SHL.U32 R4, R4, 0x4, RZ ;  /* 0x0000000404047824 */ /* 0x000fca00078e00ff */
[----:B------:R-:W-:-:S04]  /*70e0*/  IADD3 R10, P0, R4, c[0x0][0x350], RZ ;  /* 0x0000d400040a7a10 */ /* 0x000fc80007f1e0ff */
[----:B------:R-:W-:Y:S01]  /*70f0*/  IADD3.X R11, R5, c[0x0][0x354], RZ, P0, !PT ;  /* 0x0000d500050b7a10 */ /* 0x000fe200007fe4ff */
[----:B---3--:R-:W-:-:S05]  /*7100*/  @P1 IMAD R0, R195, 0x80, R0 ;  /* 0x00000080c3001824 */ /* 0x008fca00078e0200 */
[----:B-1----:R-:W-:-:S04]  /*7110*/  @P1 SHF.R.S32.HI R8, RZ, 0x1f, R0 ;  /* 0x0000001fff081819 */ /* 0x002fc80000011400 */
[----:B------:R-:W-:Y:S02]  /*7120*/  @P1 LEA.HI R8, R8, R0, RZ, 0x7 ;  /* 0x0000000008081211 */ /* 0x000fe400078f38ff */
[----:B------:R-:W-:Y:S02]  /*7130*/  SHF.R.S32.HI R0, RZ, 0x1f, R195 ;  /* 0x0000001fff007819 */ /* 0x000fe400000114c3 */
[----:B------:R-:W-:Y:S02]  /*7140*/  @P1 SHF.R.S32.HI R8, RZ, 0x7, R8 ;  /* 0x00000007ff081819 */ /* 0x000fe40000011408 */
[----:B------:R-:W-:Y:S02]  /*7150*/  SEL R0, R0, RZ, !P1 ;  /* 0x000000ff00007207 */ /* 0x000fe40004800000 */
[----:B------:R-:W-:Y:S01]  /*7160*/  SEL R195, R195, RZ, !P1 ;  /* 0x000000ffc3c37207 */ /* 0x000fe20004800000 */
[----:B------:R-:W-:-:S04]  /*7170*/  @P1 IMAD R8, R8, 0x3000, RZ ;  /* 0x0000300008081824 */ /* 0x000fc800078e02ff */
[--C-:B------:R-:W-:Y:S01]  /*7180*/  @P1 IMAD.MOV.U32 R12, RZ, RZ, R8.reuse ;  /* 0x000000ffff0c1224 */ /* 0x100fe200078e0008 */
[----:B------:R-:W-:Y:S01]  /*7190*/  @P1 SHF.R.S32.HI R13, RZ, 0x1f, R8 ;  /* 0x0000001fff0d1819 */ /* 0x000fe20000011408 */
[----:B------:R-:W-:Y:S01]  /*71a0*/  @!P1 CS2R R12, SRZ ;  /* 0x00000000000c9805 */ /* 0x000fe2000001ff00 */
[----:B------:R-:W-:Y:S05]  /*71b0*/  @P2 BRA `(.L_x_1124) ;  /* 0x0000005000002947 */ /* 0x000fea0003800000 */
.L_x_1125:
[----:B------:R-:W2:Y:S01]  /*71c0*/  LDG.E.STRONG.GPU R3, [R10.64] ;  /* 0x0000000e0a037981 */ /* 0x000ea2000c1ef900 */
[----:B------:R-:W-:Y:S01]  /*71d0*/  YIELD ;  /* 0x0000000000007946 */ /* 0x000fe20003800000 */
[----:B--2---:R-:W-:Y:S01]  /*71e0*/  ISETP.NE.AND P0, PT, R3, R7, PT ;  /* 0x000000070300720c */ /* 0x004fe20003f05270 */
[----:B------:R-:W-:-:S12]  /*71f0*/  CCTL.IVALL ;  /* 0x00000000ff00798f */ /* 0x000fd80002000000 */
[----:B------:R-:W-:Y:S05]  /*7200*/  @P0 BRA `(.L_x_1125) ;  /* 0xffffffb000000947 */ /* 0x000fea000383ffff */
.L_x_1124:
[----:B------:R-:W-:Y:S05]  /*7210*/  BSYNC B0 ;  /* 0x0000000000007941 */ /* 0x000fea0003800000 */
.L_x_1123:
[----:B------:R-:W-:Y:S01]  /*7220*/  MOV R8, 0xffffffff ;  /* 0xffffffff00087802 */ /* 0x000fe20000000f00 */
[----:B------:R-:W-:Y:S05]  /*7230*/  BRA.CONV ~URZ, `(.L_x_1126) ;  /* 0x000000237f007947 */ /* 0x000fea000b800000 */
[----:B------:R-:W-:Y:S02]  /*7240*/  MOV R3, 0x7260 ;  /* 0x0000726000037802 */ /* 0x000fe40000000f00 */
[----:B------:R-:W-:Y:S05]  /*7250*/  CALL.REL.NOINC `($__internal_9_$__cuda_sm70_warpsync) ;  /* 0x00000a9000007944 */ /* 0x000fea0003c00000 */
.L_x_1126:
        /* <DEDUP_REMOVED lines=66> */
[----:B-1----:R-:W-:Y:S05]  /*7680*/  CALL.REL.NOINC `($__internal_9_$__cuda_sm70_warpsync) ;  /* 0x0000066000007944 */ /* 0x002fea0003c00000 */
.L_x_1127:
        /* <DEDUP_REMOVED lines=12> */
.L_x_1129:
[----:B------:R-:W-:Y:S05]  /*7750*/  BSYNC B0 ;  /* 0x0000000000007941 */ /* 0x000fea0003800000 */
.L_x_1128:
[----:B------:R-:W-:Y:S01]  /*7760*/  IADD3 R4, P0, R4, c[0x0][0x348], RZ ;  /* 0x0000d20004047a10 */ /* 0x000fe20007f1e0ff */
[----:B------:R-:W-:Y:S03]  /*7770*/  BSSY B0, `(.L_x_1130) ;  /* 0x0000008000007945 */ /* 0x000fe60003800000 */
[----:B------:R-:W-:Y:S01]  /*7780*/  IADD3.X R5, R5, c[0x0][0x34c], RZ, P0, !PT ;  /* 0x0000d30005057a10 */ /* 0x000fe200007fe4ff */
[----:B------:R-:W-:Y:S05]  /*7790*/  @P2 BRA `(.L_x_1131) ;  /* 0x0000005000002947 */ /* 0x000fea0003800000 */
.L_x_1132:
[----:B--2---:R-:W2:Y:S01]  /*77a0*/  LDG.E.STRONG.GPU R2, [R4.64] ;  /* 0x0000000e04027981 */ /* 0x004ea2000c1ef900 */
[----:B------:R-:W-:Y:S01]  /*77b0*/  YIELD ;  /* 0x0000000000007946 */ /* 0x000fe20003800000 */
[----:B--2---:R-:W-:Y:S01]  /*77c0*/  ISETP.NE.AND P0, PT, R2, R7, PT ;  /* 0x000000070200720c */ /* 0x004fe20003f05270 */
[----:B------:R-:W-:-:S12]  /*77d0*/  CCTL.IVALL ;  /* 0x00000000ff00798f */ /* 0x000fd80002000000 */
[----:B------:R-:W-:Y:S05]  /*77e0*/  @P0 BRA `(.L_x_1132) ;  /* 0xffffffb000000947 */ /* 0x000fea000383ffff */
.L_x_1131:
[----:B------:R-:W-:Y:S05]  /*77f0*/  BSYNC B0 ;  /* 0x0000000000007941 */ /* 0x000fea0003800000 */
.L_x_1130:
[----:B------:R-:W-:Y:S05]  /*7800*/  BRA.CONV ~URZ, `(.L_x_1133) ;  /* 0x000000237f007947 */ /* 0x000fea000b800000 */
[----:B------:R-:W-:Y:S02]  /*7810*/  MOV R3, 0x7830 ;  /* 0x0000783000037802 */ /* 0x000fe40000000f00 */
[----:B-12---:R-:W-:Y:S05]  /*7820*/  CALL.REL.NOINC `($__internal_9_$__cuda_sm70_warpsync) ;  /* 0x000004c000007944 */ /* 0x006fea0003c00000 */
.L_x_1133:
[----:B--2---:R-:W-:Y:S01]  /*7830*/  MOV R2, R12 ;  /* 0x0000000c00027202 */ /* 0x004fe20000000f00 */
        /* <DEDUP_REMOVED lines=62> */
[----:B-12---:R-:W-:Y:S05]  /*7c20*/  CALL.REL.NOINC `($__internal_9_$__cuda_sm70_warpsync) ;  /* 0x000000c000007944 */ /* 0x006fea0003c00000 */
.L_x_1134:
        /* <DEDUP_REMOVED lines=12> */
        .weak           $__internal_9_$__cuda_sm70_warpsync
        .type           $__internal_9_$__cuda_sm70_warpsync,@function
        .size           $__internal_9_$__cuda_sm70_warpsync,(.L_x_1429 - $__internal_9_$__cuda_sm70_warpsync)
$__internal_9_$__cuda_sm70_warpsync:
[----:B------:R-:W-:Y:S01]  /*7cf0*/  MOV R14, R3 ;  /* 0x00000003000e7202 */ /* 0x000fe20000000f00 */
[----:B------:R-:W-:Y:S04]  /*7d00*/  WARPSYNC R8 ;  /* 0x0000000800007348 */ /* 0x000fe80003800000 */
[----:B------:R-:W-:-:S04]  /*7d10*/  MOV R15, 0x0 ;  /* 0x00000000000f7802 */ /* 0x000fc80000000f00 */
[----:B------:R-:W-:Y:S05]  /*7d20*/  RET.REL.NODEC R14 `(_ZN7cutlass13device_kernelIN5flash19enable_sm80_to_sm89INS1_16FlashAttnBwdSm80INS1_25CollectiveMainloopBwdSm80ILi2ELi2EN4cute5tupleIJNS5_1CILi64EEENS7_ILi128EEENS7_ILi96EEEEEENS_10bfloat16_tEfNS_4arch4Sm80ELb0ELb1ELb1ELb1ELb1ELb0ELb0ELb0ELi2ELi2ELi4ELi2ELb0EEENS1_24CollectiveEpilogueBwdGQAISB_fSE_Li256ELb1ELb1EEENS1_19SingleTileSchedulerILb1ELb0ELb0ELi128EEEEEEEEEvNT_6ParamsE) ;  /* 0xffff82d00e007950 */ /* 0x000fea0003c3ffff */
.L_x_1135:
        /* <DEDUP_REMOVED lines=13> */
.L_x_1429:


//--------------------- .text._ZN7cutlass13device_kernelIN5flash19enable_sm80_to_sm89INS1_16FlashAttnBwdSm80INS1_25CollectiveMainloopBwdSm80ILi2ELi2EN4cute5tupleIJNS5_1CILi64EEENS7_ILi128EEENS7_ILi96EEEEEENS_10bfloat16_tEfNS_4arch4Sm80ELb1ELb0ELb1ELb0ELb0ELb0ELb0ELb0ELi2ELi2ELi4ELi2ELb0EEENS1_21CollectiveEpilogueBwdISB_SC_SE_Li256ELb0ELb0ELi2EEENS1_25SingleTileBwdLPTSchedulerILb0ELi128ELb0EEEEEEEEEvNT_6ParamsE --------------------------
	.section	.text._ZN7cutlass13device_kernelIN5flash19enable_sm80_to_sm89INS1_16FlashAttnBwdSm80INS1_25CollectiveMainloopBwdSm80ILi2ELi2EN4cute5tupleIJNS5_1CILi64EEENS7_ILi128EEENS7_ILi96EEEEEENS_10bfloat16_tEfNS_4arch4Sm80ELb1ELb0ELb1ELb0ELb0ELb0ELb0ELb0ELi2ELi2ELi4ELi2ELb0EEENS1_21CollectiveEpilogueBwdISB_SC_SE_Li256ELb0ELb0ELi2EEENS1_25SingleTileBwdLPTSchedulerILb0ELi128ELb0EEEEEEEEEvNT_6ParamsE,"ax",@progbits
	.sectioninfo	@"SHI_REGISTERS=253"
	.align	128
.text._ZN7cutlass13device_kernelIN5flash19enable_sm80_to_sm89INS1_16FlashAttnBwdSm80INS1_25CollectiveMainloopBwdSm80ILi2ELi2EN4cute5tupleIJNS5_1CILi64EEENS7_ILi128EEENS7_ILi96EEEEEENS_10bfloat16_tEfNS_4arch4Sm80ELb1ELb0ELb1ELb0ELb0ELb0ELb0ELb0ELi2ELi2ELi4ELi2ELb0EEENS1_21CollectiveEpilogueBwdISB_SC_SE_Li256ELb0ELb0ELi2EEENS1_25SingleTileBwdLPTSchedulerILb0ELi128ELb0EEEEEEEEEvNT_6ParamsE:
        .type           _ZN7cutlass13device_kernelIN5flash19enable_sm80_to_sm89INS1_16FlashAttnBwdSm80INS1_25CollectiveMainloopBwdSm80ILi2ELi2EN4cute5tupleIJNS5_1CILi64EEENS7_ILi128EEENS7_ILi96EEEEEENS_10bfloat16_tEfNS_4arch4Sm80ELb1ELb0ELb1ELb0ELb0ELb0ELb0ELb0ELi2ELi2ELi4ELi2ELb0EEENS1_21CollectiveEpilogueBwdISB_SC_SE_Li256ELb0ELb0ELi2EEENS1_25SingleTileBwdLPTSchedulerILb0ELi128ELb0EEEEEEEEEvNT_6ParamsE,@function
        .size           _ZN7cutlass13device_kernelIN5flash19enable_sm80_to_sm89INS1_16FlashAttnBwdSm80INS1_25CollectiveMainloopBwdSm80ILi2ELi2EN4cute5tupleIJNS5_1CILi64EEENS7_ILi128EEENS7_ILi96EEEEEENS_10bfloat16_tEfNS_4arch4Sm80ELb1ELb0ELb1ELb0ELb0ELb0ELb0ELb0ELi2ELi2ELi4ELi2ELb0EEENS1_21CollectiveEpilogueBwdISB_SC_SE_Li256ELb0ELb0ELi2EEENS1_25SingleTileBwdLPTSchedulerILb0ELi128ELb0EEEEEEEEEvNT_6ParamsE,(.L_x_1431 - _ZN7cutlass13device_kernelIN5flash19enable_sm80_to_sm89INS1_16FlashAttnBwdSm80INS1_25CollectiveMainloopBwdSm80ILi2ELi2EN4cute5tupleIJNS5_1CILi64EEENS7_ILi128EEENS7_ILi96EEEEEENS_10bfloat16_tEfNS_4arch4Sm80ELb1ELb0ELb1ELb0ELb0ELb0ELb0ELb0ELi2ELi2ELi4ELi2ELb0EEENS1_21CollectiveEpilogueBwdISB_SC_SE_Li256ELb0ELb0ELi2EEENS1_25SingleTileBwdLPTSchedulerILb0ELi128ELb0EEEEEEEEEvNT_6ParamsE)
        .other          _ZN7cutlass13device_kernelIN5flash19enable_sm80_to_sm89INS1_16FlashAttnBwdSm80INS1_25CollectiveMainloopBwdSm80ILi2ELi2EN4cute5tupleIJNS5_1CILi64EEENS7_ILi128EEENS7_ILi96EEEEEENS_10bfloat16_tEfNS_4arch4Sm80ELb1ELb0ELb1ELb0ELb0ELb0ELb0ELb0ELi2ELi2ELi4ELi2ELb0EEENS1_21CollectiveEpilogueBwdISB_SC_SE_Li256ELb0ELb0ELi2EEENS1_25SingleTileBwdLPTSchedulerILb0ELi128ELb0EEEEEEEEEvNT_6ParamsE,@"STO_CUDA_ENTRY STV_DEFAULT"
_ZN7cutlass13device_kernelIN5flash19enable_sm80_to_sm89INS1_16FlashAttnBwdSm80INS1_25CollectiveMainloopBwdSm80ILi2ELi2EN4cute5tupleIJNS5_1CILi64EEENS7_ILi128EEENS7_ILi96EEEEEENS_10bfloat16_tEfNS_4arch4Sm80ELb1ELb0ELb1ELb0ELb0ELb0ELb0ELb0ELi2ELi2ELi4ELi2ELb0EEENS1_21CollectiveEpilogueBwdISB_SC_SE_Li256ELb0ELb0ELi2EEENS1_25SingleTileBwdLPTSchedulerILb0ELi128ELb0EEEEEEEEEvNT_6ParamsE:
[----:B------:R-:W-:Y:S02]  /*0000*/  MOV R1, c[0x0][0x28] ;  /* 0x00000a0000017a02 */ /* 0x000fe40000000f00 */
[----:B------:R-:W1:Y:S01]  /*0010*/  S2R R198, SR_TID.X ;  /* 0x0000000000c67919 */ /* 0x000e620000002100 */
[----:B------:R-:W2:Y:S01]  /*0020*/  S2UR UR7, SR_CTAID.X ;  /* 0x00000000000779c3 */ /* 0x000ea20000002500 */
[----:B-1----:R-:W-:-:S06]  /*0030*/  SHF.R.U32.HI R0, RZ, 0x5, R198 ;  /* 0x00000005ff007819 */ /* 0x002fcc00000116c6 */
        /* <DEDUP_REMOVED lines=23> */
.L_x_1137:
[----:B------:R-:W-:Y:S02]  /*01b0*/  ULDC UR8, c[0x0][0x3ac] ;  /* 0x0000eb0000087ab9 */ /* 0x000fe40000000800 */
[----:B------:R-:W-:Y:S02]  /*01c0*/  UISETP.NE.AND UP0, UPT, UR8, 0x1, UPT ;  /* 0x000000010800788c */ /* 0x000fe4000bf05270 */
[----:B------:R-:W-:Y:S02]  /*01d0*/  ULDC.64 UR4, c[0x0][0x3b0] ;  /* 0x0000ec0000047ab9 */ /* 0x000fe40000000a00 */
[----:B------:R-:W-:Y:S02]  /*01e0*/  UIMAD.WIDE.U32 UR10, UR7, UR4, URZ ;  /* 0x00000004070a72a5 */ /* 0x000fe4000f8e003f */
[----:B------:R-:W-:-:S05]  /*01f0*/  UMOV UR18, UR7 ;  /* 0x0000000700127c82 */ /* 0x000fca0008000000 */
[----:B------:R-:W-:-:S04]  /*0200*/  @UP0 USHF.R.U32.HI UR18, URZ, UR5, UR11 ;  /* 0x000000053f120299 */ /* 0x000fc8000801160b */
[----:B------:R-:W-:Y:S02]  /*0210*/  UIMAD UR8, UR18, UR8, URZ ;  /* 0x00000008120872a4 */ /* 0x000fe4000f8e023f */
.L_x_1138:
        /* <DEDUP_REMOVED lines=11> */
.L_x_1136:
        /* <DEDUP_REMOVED lines=20> */
.L_x_1140:
[----:B------:R-:W-:Y:S02]  /*0410*/  ULDC UR8, c[0x0][0x3ac] ;  /* 0x0000eb0000087ab9 */ /* 0x000fe40000000800 */
[----:B------:R-:W-:Y:S02]  /*0420*/  UISETP.NE.AND UP0, UPT, UR8, 0x1, UPT ;  /* 0x000000010800788c */ /* 0x000fe4000bf05270 */
[----:B------:R-:W-:Y:S02]  /*0430*/  ULDC.64 UR4, c[0x0][0x3b0] ;  /* 0x0000ec0000047ab9 */ /* 0x000fe40000000a00 */
[----:B------:R-:W-:Y:S02]  /*0440*/  UIMAD.WIDE.U32 UR10, UR7, UR4, URZ ;  /* 0x00000004070a72a5 */ /* 0x000fe4000f8e003f */
[----:B------:R-:W-:-:S05]  /*0450*/  UMOV UR18, UR7 ;  /* 0x0000000700127c82 */ /* 0x000fca0008000000 */
[----:B------:R-:W-:-:S04]  /*0460*/  @UP0 USHF.R.U32.HI UR18, URZ, UR5, UR11 ;  /* 0x000000053f120299 */ /* 0x000fc8000801160b */
[----:B------:R-:W-:Y:S02]  /*0470*/  UIMAD UR8, UR18, UR8, URZ ;  /* 0x00000008120872a4 */ /* 0x000fe4000f8e023f */
.L_x_1141:
        /* <DEDUP_REMOVED lines=10> */
.L_x_1139:
        /* <DEDUP_REMOVED lines=71> */
[----:B------:R-:W-:Y:S01]  /*0990*/  USHF.R.S32.HI UR6, URZ, 0x1f, UR16 ;  /* 0x0000001f3f067899 */ /* 0x000fe20008011410 */
[C---:B------:R-:W-:Y:S01]  /*09a0*/  IMAD.SHL.U32 R210, R198.reuse, 0x4, RZ ;  /* 0x00000004c6d27824 */ /* 0x040fe200078e00ff */
[----:B------:R-:W-:Y:S01]  /*09b0*/  ULDC.64 UR4, c[0x0][0x288] ;  /* 0x0000a20000047ab9 */ /* 0x000fe20000000a00 */
[----:B------:R-:W-:Y:S01]  /*09c0*/  SHF.R.S32.HI R19, RZ, 0x1f, R198 ;  /* 0x0000001fff137819 */ /* 0x000fe200000114c6 */
[----:B------:R-:W-:Y:S01]  /*09d0*/  ULDC.64 UR8, c[0x0][0x270] ;  /* 0x00009c0000087ab9 */ /* 0x000fe20000000a00 */
[----:B------:R-:W-:Y:S01]  /*09e0*/  IMAD.U32 R3, RZ, RZ, UR16 ;  /* 0x00000010ff037e24 */ /* 0x000fe2000f8e00ff */
[----:B------:R-:W-:Y:S01]  /*09f0*/  UIMAD UR4, UR6, UR4, URZ ;  /* 0x00000004060472a4 */ /* 0x000fe2000f8e023f */
[--C-:B------:R-:W-:Y:S01]  /*0a00*/  SHF.R.S32.HI R211, RZ, 0x1f, R210.reuse ;  /* 0x0000001fffd37819 */ /* 0x100fe200000114d2 */
[----:B------:R-:W-:Y:S01]  /*0a10*/  UIMAD UR8, UR6, UR8, URZ ;  /* 0x00000008060872a4 */ /* 0x000fe2000f8e023f */
[----:B------:R-:W-:Y:S01]  /*0a20*/  IMAD.U32 R5, RZ, RZ, UR16 ;  /* 0x00000010ff057e24 */ /* 0x000fe2000f8e00ff */
[-C--:B------:R-:W-:Y:S01]  /*0a30*/  LEA.HI R11, R19, R198.reuse, RZ, 0x2 ;  /* 0x000000c6130b7211 */ /* 0x080fe200078f10ff */
[----:B------:R-:W-:Y:S01]  /*0a40*/  USHF.R.S32.HI UR10, URZ, 0x1f, UR17 ;  /* 0x0000001f3f0a7899 */ /* 0x000fe20008011411 */
[--C-:B------:R-:W-:Y:S01]  /*0a50*/  IMAD.WIDE.U32 R6, R3, c[0x0][0x288], R210.reuse ;  /* 0x0000a20003067a25 */ /* 0x100fe200078e00d2 */
[----:B------:R-:W-:Y:S01]  /*0a60*/  UIMAD UR9, UR16, UR9, UR8 ;  /* 0x00000009100972a4 */ /* 0x000fe2000f8e0208 */
[----:B------:R-:W-:Y:S01]  /*0a70*/  LOP3.LUT R17, R11, 0xfffffffc, RZ, 0xc0, !PT ;  /* 0xfffffffc0b117812 */ /* 0x000fe200078ec0ff */
[----:B------:R-:W-:Y:S01]  /*0a80*/  UIMAD UR8, UR16, UR5, UR4 ;  /* 0x00000005100872a4 */ /* 0x000fe2000f8e0204 */
[----:B------:R-:W-:Y:S01]  /*0a90*/  IMAD.WIDE.U32 R22, R5, c[0x0][0x270], R210 ;  /* 0x00009c0005167a25 */ /* 0x000fe200078e00d2 */
[CC--:B------:R-:W-:Y:S01]  /*0aa0*/  LEA.HI R0, R19.reuse, R198.reuse, RZ, 0x4 ;  /* 0x000000c613007211 */ /* 0x0c0fe200078f20ff */
[----:B------:R-:W-:Y:S01]  /*0ab0*/  ULDC.64 UR4, c[0x0][0x248] ;  /* 0x0000920000047ab9 */ /* 0x000fe20000000a00 */
[----:B------:R-:W-:Y:S01]  /*0ac0*/  LEA.HI R16, R19, R198, RZ, 0x3 ;  /* 0x000000c613107211 */ /* 0x000fe200078f18ff */
[----:B------:R-:W-:Y:S01]  /*0ad0*/  UISETP.NE.AND UP0, UPT, UR4, 0x1, UPT ;  /* 0x000000010400788c */ /* 0x000fe2000bf05270 */
[----:B------:R-:W-:Y:S01]  /*0ae0*/  IADD3 R7, R7, UR8, RZ ;  /* 0x0000000807077c10 */ /* 0x000fe2000fffe0ff */
[----:B------:R-:W-:Y:S01]  /*0af0*/  UIMAD.WIDE.U32 UR4, UR16, UR5, URZ ;  /* 0x00000005100472a5 */ /* 0x000fe2000f8e003f */
[----:B------:R-:W-:Y:S01]  /*0b00*/  IADD3 R23, R23, UR9, RZ ;  /* 0x0000000917177c10 */ /* 0x000fe2000fffe0ff */
[----:B------:R-:W-:Y:S01]  /*0b10*/  ULDC UR8, c[0x0][0x250] ;  /* 0x0000940000087ab9 */ /* 0x000fe20000000800 */
[----:B------:R-:W-:Y:S01]  /*0b20*/  IMAD.IADD R17, R198, 0x1, -R17 ;  /* 0x00000001c6117824 */ /* 0x000fe200078e0a11 */
[----:B------:R-:W-:Y:S01]  /*0b30*/  UMOV UR9, UR16 ;  /* 0x0000001000097c82 */ /* 0x000fe20008000000 */
[----:B------:R-:W-:Y:S01]  /*0b40*/  SHF.R.S32.HI R9, RZ, 0x4, R0 ;  /* 0x00000004ff097819 */ /* 0x000fe20000011400 */
[----:B------:R-:W-:Y:S01]  /*0b50*/  IMAD.SHL.U32 R15, R16, 0x8, RZ ;  /* 0x00000008100f7824 */ /* 0x000fe200078e00ff */
[----:B------:R-:W-:Y:S01]  /*0b60*/  SHF.R.S32.HI R208, RZ, 0x2, R11 ;  /* 0x00000002ffd07819 */ /* 0x000fe2000001140b */
[----:B------:R-:W-:Y:S01]  /*0b70*/  IMAD.SHL.U32 R12, R17, 0x8, RZ ;  /* 0x00000008110c7824 */ /* 0x000fe200078e00ff */
[----:B------:R-:W-:Y:S01]  /*0b80*/  @UP0 USHF.R.U32.HI UR9, URZ, UR8, UR5 ;  /* 0x000000083f090299 */ /* 0x000fe20008011605 */
[----:B------:R-:W-:Y:S01]  /*0b90*/  LEA.HI R10, R0, R9, RZ, 0x1 ;  /* 0x00000009000a7211 */ /* 0x000fe200078f08ff */
[----:B------:R-:W-:Y:S01]  /*0ba0*/  IMAD.U32 R14, RZ, RZ, UR17 ;  /* 0x00000011ff0e7e24 */ /* 0x000fe2000f8e00ff */
[----:B------:R-:W-:Y:S01]  /*0bb0*/  ULDC.64 UR4, c[0x0][0x1e0] ;  /* 0x0000780000047ab9 */ /* 0x000fe20000000a00 */
[--C-:B------:R-:W-:Y:S01]  /*0bc0*/  SHF.R.S32.HI R13, RZ, 0x1f, R12.reuse ;  /* 0x0000001fff0d7819 */ /* 0x100fe2000001140c */
[----:B------:R-:W-:Y:S01]  /*0bd0*/  USHF.R.S32.HI UR8, URZ, 0x1f, UR9 ;  /* 0x0000001f3f087899 */ /* 0x000fe20008011409 */
[----:B------:R-:W-:Y:S01]  /*0be0*/  IMAD.U32 R3, RZ, RZ, UR9 ;  /* 0x00000009ff037e24 */ /* 0x000fe2000f8e00ff */
[----:B------:R-:W-:Y:S01]  /*0bf0*/  LOP3.LUT R10, R10, 0xfffffffe, RZ, 0xc0, !PT ;  /* 0xfffffffe0a0a7812 */ /* 0x000fe200078ec0ff */
[----:B------:R-:W-:Y:S01]  /*0c00*/  IMAD.U32 R194, RZ, RZ, UR17 ;  /* 0x00000011ffc27e24 */ /* 0x000fe2000f8e00ff */
[----:B------:R-:W-:Y:S01]  /*0c10*/  UIMAD UR4, UR8, UR4, URZ ;  /* 0x00000004080472a4 */ /* 0x000fe2000f8e023f */
[----:B------:R-:W-:Y:S01]  /*0c20*/  IMAD.WIDE.U32 R20, R3, c[0x0][0x1e0], R12 ;  /* 0x0000780003147a25 */ /* 0x000fe200078e000c */
[----:B------:R-:W-:-:S02]  /*0c30*/  LOP3.LUT R15, R15, 0xc0, RZ, 0xc0, !PT ;  /* 0x000000c00f0f7812 */ /* 0x000fc400078ec0ff */
[----:B------:R-:W-:Y:S01]  /*0c40*/  UIMAD UR5, UR9, UR5, UR4 ;  /* 0x00000005090572a4 */ /* 0x000fe2000f8e0204 */
[----:B------:R-:W-:Y:S01]  /*0c50*/  IMAD.IADD R10, R9, 0x1, -R10 ;  /* 0x00000001090a7824 */ /* 0x000fe200078e0a0a */
[----:B------:R-:W-:Y:S01]  /*0c60*/  LEA.HI R9, R11, R208, RZ, 0x1 ;  /* 0x000000d00b097211 */ /* 0x000fe200078f08ff */
[----:B------:R-:W-:Y:S01]  /*0c70*/  IMAD.U32 R27, RZ, RZ, UR18 ;  /* 0x00000012ff1b7e24 */ /* 0x000fe2000f8e00ff */
[----:B------:R-:W-:Y:S01]  /*0c80*/  SHF.R.U32.HI R5, RZ, 0x3, R15 ;  /* 0x00000003ff057819 */ /* 0x000fe2000001160f */
[----:B------:R-:W-:Y:S01]  /*0c90*/  IMAD.WIDE.U32 R194, R194, c[0x0][0x290], R6 ;  /* 0x0000a400c2c27a25 */ /* 0x000fe200078e0006 */
[----:B------:R-:W-:Y:S01]  /*0ca0*/  IADD3 R21, R21, UR5, RZ ;  /* 0x0000000515157c10 */ /* 0x000fe2000fffe0ff */
[----:B------:R-:W-:Y:S01]  /*0cb0*/  ULDC.64 UR4, c[0x0][0x1e8] ;  /* 0x00007a0000047ab9 */ /* 0x000fe20000000a00 */
[----:B------:R-:W-:Y:S01]  /*0cc0*/  LOP3.LUT R2, R15, 0x18, R12, 0xf8, !PT ;  /* 0x000000180f027812 */ /* 0x000fe200078ef80c */
[----:B------:R-:W-:Y:S01]  /*0cd0*/  UIMAD UR4, UR10, UR4, URZ ;  /* 0x000000040a0472a4 */ /* 0x000fe2000f8e023f */
[----:B------:R-:W-:Y:S01]  /*0ce0*/  SHF.R.S32.HI R209, RZ, 0x1f, R208 ;  /* 0x0000001fffd17819 */ /* 0x000fe200000114d0 */
[----:B------:R-:W-:Y:S01]  /*0cf0*/  IMAD.WIDE.U32 R14, R14, c[0x0][0x1e8], R20 ;  /* 0x00007a000e0e7a25 */ /* 0x000fe200078e0014 */
[----:B------:R-:W-:Y:S01]  /*0d00*/  LEA.HI R21, R19, R198, RZ, 0x5 ;  /* 0x000000c613157211 */ /* 0x000fe200078f28ff */
[----:B------:R-:W-:Y:S01]  /*0d10*/  UIMAD UR11, UR17, UR5, UR4 ;  /* 0x00000005110b72a4 */ /* 0x000fe2000f8e0204 */
[----:B------:R-:W-:Y:S01]  /*0d20*/  LOP3.LUT R9, R9, 0x7fffffe, RZ, 0xc0, !PT ;  /* 0x07fffffe09097812 */ /* 0x000fe200078ec0ff */
[----:B------:R-:W-:Y:S01]  /*0d30*/  IMAD.U32 R196, RZ, RZ, UR17 ;  /* 0x00000011ffc47e24 */ /* 0x000fe2000f8e00ff */
[----:B------:R-:W-:Y:S01]  /*0d40*/  SHF.R.S32.HI R20, RZ, 0x5, R21 ;  /* 0x00000005ff147819 */ /* 0x000fe20000011415 */
[----:B------:R-:W-:Y:S01]  /*0d50*/  IMAD R7, R209, c[0x0][0x178], RZ ;  /* 0x00005e00d1077a24 */ /* 0x000fe200078e02ff */
[----:B------:R-:W-:Y:S01]  /*0d60*/  ULDC.64 UR4, c[0x0][0x1b0] ;  /* 0x00006c0000047ab9 */ /* 0x000fe20000000a00 */
[----:B------:R-:W-:Y:S01]  /*0d70*/  IMAD.IADD R9, R208, 0x1, -R9 ;  /* 0x00000001d0097824 */ /* 0x000fe200078e0a09 */
[----:B------:R-:W-:Y:S01]  /*0d80*/  LOP3.LUT R5, R2, R5, RZ, 0x3c, !PT ;  /* 0x0000000502057212 */ /* 0x000fe200078e3cff */
[----:B------:R-:W-:Y:S01]  /*0d90*/  IMAD.WIDE R26, R27, 0x80, R208 ;  /* 0x000000801b1a7825 */ /* 0x000fe200078e02d0 */
[----:B------:R-:W-:Y:S01]  /*0da0*/  UIMAD UR4, UR8, UR4, URZ ;  /* 0x00000004080472a4 */ /* 0x000fe2000f8e023f */
[----:B------:R-:W-:-:S02]  /*0db0*/  IADD3 R188, R12, 0x40, RZ ;  /* 0x000000400cbc7810 */ /* 0x000fc40007ffe0ff */
[----:B------:R-:W-:Y:S01]  /*0dc0*/  IMAD.WIDE.U32 R196, R196, c[0x0][0x278], R22 ;  /* 0x00009e00c4c47a25 */ /* 0x000fe200078e0016 */
[----:B------:R-:W-:Y:S01]  /*0dd0*/  UIMAD UR4, UR9, UR5, UR4 ;  /* 0x00000005090472a4 */ /* 0x000fe2000f8e0204 */
[----:B------:R-:W-:Y:S01]  /*0de0*/  ISETP.GE.AND P6, PT, R12, c[0x0][0x1cc], PT ;  /* 0x000073000c007a0c */ /* 0x000fe20003fc6270 */
[----:B------:R-:W-:Y:S01]  /*0df0*/  ULDC UR8, c[0x0][0x198] ;  /* 0x0000660000087ab9 */ /* 0x000fe20000000800 */
[----:B------:R-:W-:Y:S01]  /*0e00*/  IMAD R4, R20, 0x8, R9 ;  /* 0x0000000814047824 */ /* 0x000fe200078e0209 */
[----:B------:R-:W-:Y:S01]  /*0e10*/  IADD3 R9, R15, UR11, RZ ;  /* 0x0000000b0f097c10 */ /* 0x000fe2000fffe0ff */
[C---:B------:R-:W-:Y:S01]  /*0e20*/  IMAD R2, R208.reuse, c[0x0][0x17c], R7 ;  /* 0x00005f00d0027a24 */ /* 0x040fe200078e0207 */
[----:B------:R-:W-:Y:S01]  /*0e30*/  UIADD3 UR8, -UR7, UR8, URZ ;  /* 0x0000000807087290 */ /* 0x000fe2000fffe13f */
[----:B------:R-:W-:Y:S01]  /*0e40*/  IMAD.WIDE.U32 R6, R208, c[0x0][0x178], R12 ;  /* 0x00005e00d0067a25 */ /* 0x000fe200078e000c */
[----:B------:R-:W-:Y:S01]  /*0e50*/  USHF.R.S32.HI UR9, URZ, 0x1f, UR14 ;  /* 0x0000001f3f097899 */ /* 0x000fe2000801140e */
[----:B------:R-:W-:Y:S01]  /*0e60*/  SHF.R.S32.HI R11, RZ, 0x1f, R11 ;  /* 0x0000001fff0b7819 */ /* 0x000fe2000001140b */
[----:B------:R-:W-:Y:S01]  /*0e70*/  USHF.L.U32 UR11, UR14, 0x6, URZ ;  /* 0x000000060e0b7899 */ /* 0x000fe2000800063f */
[----:B------:R-:W-:-:S02]  /*0e80*/  IMAD.WIDE.U32 R22, R3, c[0x0][0x1b0], R12 ;  /* 0x00006c0003167a25 */ /* 0x000fc400078e000c */
[----:B------:R-:W-:Y:S02]  /*0e90*/  LEA.HI R11, R11, R208, RZ, 0x3 ;  /* 0x000000d00b0b7211 */ /* 0x000fe400078f18ff */
[----:B------:R-:W-:Y:S01]  /*0ea0*/  IMAD.MOV.U32 R8, RZ, RZ, R14 ;  /* 0x000000ffff087224 */ /* 0x000fe200078e000e */
[----:B------:R-:W-:Y:S01]  /*0eb0*/  IADD3 R25, R23, UR4, RZ ;  /* 0x0000000417197c10 */ /* 0x000fe2000fffe0ff */
[----:B------:R-:W-:Y:S01]  /*0ec0*/  IMAD R3, R27, c[0x0][0x1d8], RZ ;  /* 0x000076001b037a24 */ /* 0x000fe200078e02ff */
[----:B------:R-:W-:Y:S01]  /*0ed0*/  ULDC.64 UR4, c[0x0][0x1b8] ;  /* 0x00006e0000047ab9 */ /* 0x000fe20000000a00 */
[----:B------:R-:W-:Y:S01]  /*0ee0*/  IMAD.IADD R7, R7, 0x1, R2 ;  /* 0x0000000107077824 */ /* 0x000fe200078e0202 */
[----:B------:R-:W-:Y:S01]  /*0ef0*/  UIMAD UR4, UR10, UR4, URZ ;  /* 0x000000040a0472a4 */ /* 0x000fe2000f8e023f */
[----:B------:R-:W-:Y:S01]  /*0f00*/  IMAD.MOV.U32 R24, RZ, RZ, R22 ;  /* 0x000000ffff187224 */ /* 0x000fe200078e0016 */
[----:B------:R-:W-:Y:S01]  /*0f10*/  LOP3.LUT R11, R11, 0xfffffff8, RZ, 0xc0, !PT ;  /* 0xfffffff80b0b7812 */ /* 0x000fe200078ec0ff */
[C---:B------:R-:W-:Y:S01]  /*0f20*/  IMAD R2, R26.reuse, c[0x0][0x1dc], R3 ;  /* 0x000077001a027a24 */ /* 0x040fe200078e0203 */
[----:B------:R-:W-:Y:S01]  /*0f30*/  UIMAD UR7, UR17, UR5, UR4 ;  /* 0x00000005110772a4 */ /* 0x000fe2000f8e0204 */
[----:B------:R-:W-:-:S02]  /*0f40*/  IMAD.WIDE.U32 R8, R26, c[0x0][0x1d8], R8 ;  /* 0x000076001a087a25 */ /* 0x000fc400078e0008 */
[----:B------:R-:W-:Y:S02]  /*0f50*/  ULDC.64 UR4, c[0x0][0x180] ;  /* 0x0000600000047ab9 */ /* 0x000fe40000000a00 */
[----:B------:R-:W-:Y:S01]  /*0f60*/  IMAD.U32 R22, RZ, RZ, UR16 ;  /* 0x00000010ff167e24 */ /* 0x000fe2000f8e00ff */
[----:B------:R-:W-:Y:S01]  /*0f70*/  LEA R28, P0, R8, c[0x0][0x1c0], 0x1 ;  /* 0x00007000081c7a11 */ /* 0x000fe200078008ff */
[----:B------:R-:W-:Y:S01]  /*0f80*/  IMAD.IADD R2, R9, 0x1, R2 ;  /* 0x0000000109027824 */ /* 0x000fe200078e0202 */
[----:B------:R-:W-:Y:S01]  /*0f90*/  UIMAD UR4, UR6, UR4, URZ ;  /* 0x00000004060472a4 */ /* 0x000fe2000f8e023f */
[----:B------:R-:W-:Y:S01]  /*0fa0*/  IMAD.WIDE.U32 R22, R22, c[0x0][0x180], R6 ;  /* 0x0000600016167a25 */ /* 0x000fe200078e0006 */
[----:B------:R-:W-:Y:S02]  /*0fb0*/  IADD3 R6, R12, 0x20, RZ ;  /* 0x000000200c067810 */ /* 0x000fe40007ffe0ff */
[----:B------:R-:W-:Y:S01]  /*0fc0*/  LEA.HI.X R29, R8, c[0x0][0x1c4], R2, 0x1, P0 ;  /* 0x00007100081d7a11 */ /* 0x000fe200000f0c02 */
[----:B------:R-:W-:Y:S01]  /*0fd0*/  IMAD.U32 R4, R4, 0x20, R5 ;  /* 0x0000002004047824 */ /* 0x000fe200078e0005 */
[----:B------:R-:W-:Y:S01]  /*0fe0*/  IADD3 R5, -R208, UR8, RZ ;  /* 0x00000008d0057c10 */ /* 0x000fe2000fffe1ff */
[----:B------:R-:W-:Y:S01]  /*0ff0*/  IMAD.U32 R14, RZ, RZ, UR17 ;  /* 0x00000011ff0e7e24 */ /* 0x000fe2000f8e00ff */
[----:B------:R-:W-:Y:S01]  /*1000*/  ISETP.GE.AND P1, PT, R6, c[0x0][0x1cc], PT ;  /* 0x0000730006007a0c */ /* 0x000fe20003f26270 */
[----:B------:R-:W-:Y:S01]  /*1010*/  IMAD.MOV.U32 R3, RZ, RZ, c[0x0][0x1d8] ;  /* 0x00007600ff037624 */ /* 0x000fe200078e00ff */
[----:B------:R-:W-:Y:S01]  /*1020*/  ISETP.GE.AND P0, PT, R188, c[0x0][0x1cc], PT ;  /* 0x00007300bc007a0c */ /* 0x000fe20003f06270 */
[----:B------:R-:W-:Y:S01]  /*1030*/  IMAD.WIDE.U32 R14, R14, c[0x0][0x1b8], R24 ;  /* 0x00006e000e0e7a25 */ /* 0x000fe200078e0018 */
[C---:B------:R-:W-:Y:S01]  /*1040*/  ISETP.LT.OR P5, PT, R5.reuse, 0x1, P6 ;  /* 0x000000010500780c */ /* 0x040fe200037a1670 */
[----:B------:R-:W-:Y:S01]  /*1050*/  UIMAD UR4, UR16, UR5, UR4 ;  /* 0x00000005100472a4 */ /* 0x000fe2000f8e0204 */
[C---:B------:R-:W-:Y:S01]  /*1060*/  ISETP.LT.OR P4, PT, R5.reuse, 0x1, P1 ;  /* 0x000000010500780c */ /* 0x040fe20000f81670 */
[----:B------:R-:W-:Y:S01]  /*1070*/  IMAD.MOV.U32 R2, RZ, RZ, c[0x0][0x1dc] ;  /* 0x00007700ff027624 */ /* 0x000fe200078e00ff */
[C---:B------:R-:W-:Y:S01]  /*1080*/  ISETP.LT.OR P3, PT, R5.reuse, 0x1, P0 ;  /* 0x000000010500780c */ /* 0x040fe20000761670 */
[----:B------:R-:W-:Y:S01]  /*1090*/  IMAD.SHL.U32 R4, R4, 0x2, RZ ;  /* 0x0000000204047824 */ /* 0x000fe200078e00ff */
[C---:B------:R-:W-:Y:S01]  /*10a0*/  ISETP.LT.OR P6, PT, R5.reuse, 0x41, P6 ;  /* 0x000000410500780c */ /* 0x040fe200037c1670 */
[----:B------:R-:W-:Y:S01]  /*10b0*/  IMAD.U32 R192, RZ, RZ, UR17 ;  /* 0x00000011ffc07e24 */ /* 0x000fe2000f8e00ff */
[----:B------:R-:W-:Y:S01]  /*10c0*/  ISETP.LT.OR P1, PT, R5, 0x41, P1 ;  /* 0x000000410500780c */ /* 0x000fe20000f21670 */
[----:B------:R-:W-:Y:S01]  /*10d0*/  IMAD.U32 R190, RZ, RZ, UR17 ;  /* 0x00000011ffbe7e24 */ /* 0x000fe2000f8e00ff */
[C---:B------:R-:W-:Y:S01]  /*10e0*/  LEA R24, P2, R3.reuse, R28, 0x7 ;  /* 0x0000001c03187211 */ /* 0x040fe200078438ff */
[----:B------:R-:W-:Y:S01]  /*10f0*/  IMAD.MOV.U32 R174, RZ, RZ, 0x10 ;  /* 0x00000010ffae7424 */ /* 0x000fe200078e00ff */
[----:B------:R-:W-:Y:S01]  /*1100*/  LOP3.LUT R7, R16, 0xfffffff8, RZ, 0xc0, !PT ;  /* 0xfffffff810077812 */ /* 0x000fe200078ec0ff */
[----:B------:R-:W-:Y:S01]  /*1110*/  @!PT LDS RZ, [RZ] ;  /* 0x00000000fffff984 */ /* 0x000fe20000000800 */
[----:B------:R-:W-:Y:S01]  /*1120*/  @!PT LDS RZ, [RZ] ;  /* 0x00000000fffff984 */ /* 0x000fe20000000800 */
[----:B------:R-:W-:Y:S01]  /*1130*/  @!PT LDS RZ, [RZ] ;  /* 0x00000000fffff984 */ /* 0x000fe20000000800 */
[----:B------:R1:W-:Y:S01]  /*1140*/  LDGSTS.E.BYPASS.LTC128B.128 [R4+0x6080], [R28.64], !P5 ;  /* 0x060800001c047fae */ /* 0x0003e2000e901d54 */
[----:B------:R-:W-:Y:S01]  /*1150*/  LEA.HI.X R25, R3, R29, R2, 0x7, P2 ;  /* 0x0000001d03197211 */ /* 0x000fe200010f3c02 */
[----:B------:R-:W-:Y:S01]  /*1160*/  IMAD.IADD R11, R208, 0x1, -R11 ;  /* 0x00000001d00b7824 */ /* 0x000fe200078e0a0b */
[----:B------:R-:W-:Y:S01]  /*1170*/  ISETP.GE.AND P2, PT, R12, c[0x0][0x19c], PT ;  /* 0x000067000c007a0c */ /* 0x000fe20003f46270 */
[----:B------:R-:W-:Y:S01]  /*1180*/  IMAD.IADD R3, R198, 0x1, -R7 ;  /* 0x00000001c6037824 */ /* 0x000fe200078e0a07 */
[----:B------:R1:W-:Y:S01]  /*1190*/  LDGSTS.E.BYPASS.LTC128B.128 [R4+0x8080], [R28.64+0x40], !P4 ;  /* 0x080800401c047fae */ /* 0x0003e2000e101d54 */
[----:B------:R-:W-:Y:S01]  /*11a0*/  ISETP.GE.AND P4, PT, R6, c[0x0][0x19c], PT ;  /* 0x0000670006007a0c */ /* 0x000fe20003f86270 */
[----:B------:R-:W-:Y:S01]  /*11b0*/  IMAD.SHL.U32 R204, R11, 0x40, RZ ;  /* 0x000000400bcc7824 */ /* 0x000fe200078e00ff */
[----:B------:R-:W-:Y:S01]  /*11c0*/  ISETP.LT.OR P0, PT, R5, 0x41, P0 ;  /* 0x000000410500780c */ /* 0x000fe20000701670 */
[----:B------:R1:W-:Y:S01]  /*11d0*/  LDGSTS.E.BYPASS.LTC128B.128 [R4+0xa080], [R28.64+0x80], !P3 ;  /* 0x0a0800801c047fae */ /* 0x0003e2000d901d54 */
[----:B------:R-:W-:Y:S01]  /*11e0*/  ISETP.GE.AND P3, PT, R188, c[0x0][0x19c], PT ;  /* 0x00006700bc007a0c */ /* 0x000fe20003f66270 */
[----:B------:R-:W-:Y:S01]  /*11f0*/  IMAD.SHL.U32 R179, R3, 0x40, RZ ;  /* 0x0000004003b37824 */ /* 0x000fe200078e00ff */
[----:B------:R-:W-:Y:S01]  /*1200*/  LEA.HI R2, R19, R198, RZ, 0x6 ;  /* 0x000000c613027211 */ /* 0x000fe200078f30ff */
[----:B------:R2:W-:Y:S01]  /*1210*/  LDGSTS.E.BYPASS.LTC128B.128 [R4+0x7080], [R24.64], !P6 ;  /* 0x0708000018047fae */ /* 0x0005e2000f101d54 */
[----:B------:R-:W-:Y:S01]  /*1220*/  LEA.HI R18, R3, R3, RZ, 0x1 ;  /* 0x0000000303127211 */ /* 0x000fe200078f08ff */
[----:B------:R-:W-:Y:S01]  /*1230*/  IMAD.SHL.U32 R184, R10, 0x8, RZ ;  /* 0x000000080ab87824 */ /* 0x000fe200078e00ff */
[C---:B------:R-:W-:Y:S01]  /*1240*/  ISETP.LT.OR P5, PT, R5.reuse, 0x1, P2 ;  /* 0x000000010500780c */ /* 0x040fe200017a1670 */
[----:B------:R2:W-:Y:S01]  /*1250*/  LDGSTS.E.BYPASS.LTC128B.128 [R4+0x9080], [R24.64+0x40], !P1 ;  /* 0x0908004018047fae */ /* 0x0005e2000c901d54 */
[----:B------:R-:W-:-:S02]  /*1260*/  ISETP.LT.OR P6, PT, R5, 0x1, P4 ;  /* 0x000000010500780c */ /* 0x000fc400027c1670 */
[C---:B------:R-:W-:Y:S01]  /*1270*/  ISETP.LT.OR P1, PT, R5.reuse, 0x1, P3 ;  /* 0x000000010500780c */ /* 0x040fe20001f21670 */
[----:B------:R2:W-:Y:S01]  /*1280*/  LDGSTS.E.BYPASS.LTC128B.128 [R4+0xb080], [R24.64+0x80], !P0 ;  /* 0x0b08008018047fae */ /* 0x0005e2000c101d54 */
[C---:B------:R-:W-:Y:S02]  /*1290*/  ISETP.LT.OR P2, PT, R5.reuse, 0x41, P2 ;  /* 0x000000410500780c */ /* 0x040fe40001741670 */
[----:B------:R-:W-:Y:S02]  /*12a0*/  ISETP.LT.OR P4, PT, R5, 0x41, P4 ;  /* 0x000000410500780c */ /* 0x000fe40002781670 */
[----:B------:R-:W-:Y:S02]  /*12b0*/  IADD3 R15, R15, UR7, RZ ;  /* 0x000000070f0f7c10 */ /* 0x000fe4000fffe0ff */
[----:B------:R-:W-:Y:S01]  /*12c0*/  ISETP.LT.OR P3, PT, R5, 0x41, P3 ;  /* 0x000000410500780c */ /* 0x000fe20001f61670 */
[----:B------:R-:W-:Y:S01]  /*12d0*/  IMAD R5, R27, c[0x0][0x1a8], RZ ;  /* 0x00006a001b057a24 */ /* 0x000fe200078e02ff */
[----:B------:R-:W-:Y:S01]  /*12e0*/  SHF.R.S32.HI R2, RZ, 0x6, R2 ;  /* 0x00000006ff027819 */ /* 0x000fe20000011402 */
[----:B------:R-:W-:Y:S01]  /*12f0*/  IMAD.WIDE.U32 R14, R26, c[0x0][0x1a8], R14 ;  /* 0x00006a001a0e7a25 */ /* 0x000fe200078e000e */
[----:B------:R-:W-:-:S02]  /*1300*/  LOP3.LUT R8, R18, 0x7fffffe, RZ, 0xc0, !PT ;  /* 0x07fffffe12087812 */ /* 0x000fc400078ec0ff */
[----:B------:R-:W-:Y:S01]  /*1310*/  IADD3 R23, R23, UR4, RZ ;  /* 0x0000000417177c10 */ /* 0x000fe2000fffe0ff */
[----:B------:R-:W-:Y:S01]  /*1320*/  ULDC.64 UR4, c[0x0][0x178] ;  /* 0x00005e0000047ab9 */ /* 0x000fe20000000a00 */
[----:B------:R-:W-:Y:S01]  /*1330*/  IMAD R5, R26, c[0x0][0x1ac], R5 ;  /* 0x00006b001a057a24 */ /* 0x000fe200078e0205 */
[----:B------:R-:W-:Y:S01]  /*1340*/  UIMAD UR7, UR9, UR4, URZ ;  /* 0x00000004090772a4 */ /* 0x000fe2000f8e023f */
[----:B------:R-:W-:Y:S01]  /*1350*/  IMAD.IADD R7, R3, 0x1, -R8 ;  /* 0x0000000103077824 */ /* 0x000fe200078e0a08 */
[----:B------:R-:W-:Y:S01]  /*1360*/  LOP3.LUT R9, R0, 0xfffffff0, RZ, 0xc0, !PT ;  /* 0xfffffff000097812 */ /* 0x000fe200078ec0ff */
[----:B------:R-:W-:Y:S01]  /*1370*/  IMAD R180, R10, 0x4, R2 ;  /* 0x000000040ab47824 */ /* 0x000fe200078e0202 */
[----:B------:R-:W-:Y:S01]  /*1380*/  LEA R30, P0, R14, c[0x0][0x190], 0x1 ;  /* 0x000064000e1e7a11 */ /* 0x000fe200078008ff */
[----:B------:R-:W-:Y:S01]  /*1390*/  IMAD.IADD R5, R15, 0x1, R5 ;  /* 0x000000010f057824 */ /* 0x000fe200078e0205 */
[----:B------:R-:W-:Y:S01]  /*13a0*/  UIMAD.WIDE.U32 UR12, UR14, UR4, URZ ;  /* 0x000000040e0c72a5 */ /* 0x000fe2000f8e003f */
[----:B------:R-:W-:Y:S01]  /*13b0*/  IMAD R180, R180, 0x8, R7 ;  /* 0x00000008b4b47824 */ /* 0x000fe200078e0207 */
[----:B------:R-:W-:Y:S01]  /*13c0*/  UIMAD UR7, UR14, UR5, UR7 ;  /* 0x000000050e0772a4 */ /* 0x000fe2000f8e0207 */
[----:B------:R-:W-:Y:S01]  /*13d0*/  IMAD.WIDE.U32 R192, R192, c[0x0][0x188], R22 ;  /* 0x00006200c0c07a25 */ /* 0x000fe200078e0016 */
[----:B------:R-:W-:Y:S01]  /*13e0*/  LEA.HI.X R31, R14, c[0x0][0x194], R5, 0x1, P0 ;  /* 0x000065000e1f7a11 */ /* 0x000fe200000f0c05 */
[----:B------:R-:W-:Y:S01]  /*13f0*/  ULDC.64 UR4, c[0x0][0x188] ;  /* 0x0000620000047ab9 */ /* 0x000fe20000000a00 */
[----:B------:R-:W-:Y:S01]  /*1400*/  LOP3.LUT R179, R179, 0x1c0, RZ, 0xc0, !PT ;  /* 0x000001c0b3b37812 */ /* 0x000fe200078ec0ff */
[----:B------:R-:W-:Y:S01]  /*1410*/  IMAD.MOV.U32 R7, RZ, RZ, c[0x0][0x1a8] ;  /* 0x00006a00ff077624 */ /* 0x000fe200078e00ff */
[----:B------:R-:W-:Y:S01]  /*1420*/  UIMAD UR4, UR10, UR4, URZ ;  /* 0x000000040a0472a4 */ /* 0x000fe2000f8e023f */
[----:B------:R-:W-:Y:S01]  /*1430*/  IMAD.IADD R22, R198, 0x1, -R9 ;  /* 0x00000001c6167824 */ /* 0x000fe200078e0a09 */
[----:B------:R-:W-:Y:S01]  /*1440*/  UIADD3 UR7, UR13, UR7, URZ ;  /* 0x000000070d077290 */ /* 0x000fe2000fffe03f */
[----:B------:R-:W-:Y:S01]  /*1450*/  IMAD.MOV.U32 R5, RZ, RZ, c[0x0][0x1ac] ;  /* 0x00006b00ff057624 */ /* 0x000fe200078e00ff */
[C---:B--2---:R-:W-:Y:S01]  /*1460*/  LEA R24, P0, R7.reuse, R30, 0x7 ;  /* 0x0000001e07187211 */ /* 0x044fe200078038ff */
[----:B------:R-:W-:Y:S01]  /*1470*/  UIMAD UR4, UR17, UR5, UR4 ;  /* 0x00000005110472a4 */ /* 0x000fe2000f8e0204 */
[----:B------:R-:W-:Y:S01]  /*1480*/  LEA.HI R8, R22, R22, RZ, 0x1 ;  /* 0x0000001616087211 */ /* 0x000fe200078f08ff */
[----:B------:R-:W-:Y:S01]  /*1490*/  IMAD.U32 R26, RZ, RZ, UR12 ;  /* 0x0000000cff1a7e24 */ /* 0x000fe2000f8e00ff */
[----:B------:R-:W-:Y:S01]  /*14a0*/  LEA.HI.X R25, R7, R31, R5, 0x7, P0 ;  /* 0x0000001f07197211 */ /* 0x000fe200000f3c05 */
[----:B------:R-:W-:Y:S01]  /*14b0*/  IMAD.U32 R0, RZ, RZ, UR7 ;  /* 0x00000007ff007e24 */ /* 0x000fe2000f8e00ff */
[----:B------:R-:W-:Y:S01]  /*14c0*/  LOP3.LUT R5, R8, 0x7fffffe, RZ, 0xc0, !PT ;  /* 0x07fffffe08057812 */ /* 0x000fe200078ec0ff */
[----:B------:R-:W-:Y:S01]  /*14d0*/  IMAD.U32 R27, RZ, RZ, UR13 ;  /* 0x0000000dff1b7e24 */ /* 0x000fe2000f8e00ff */
[----:B------:R-:W-:Y:S01]  /*14e0*/  IADD3 R185, R193, UR4, RZ ;  /* 0x00000004c1b97c10 */ /* 0x000fe2000fffe0ff */
[----:B------:R-:W-:Y:S01]  /*14f0*/  ULDC.64 UR4, c[0x0][0x278] ;  /* 0x00009e0000047ab9 */ /* 0x000fe20000000a00 */
[----:B------:R-:W-:Y:S01]  /*1500*/  LEA R14, P0, R26, R192, 0x6 ;  /* 0x000000c01a0e7211 */ /* 0x000fe200078030ff */
[----:B------:R-:W-:Y:S01]  /*1510*/  IMAD.IADD R178, R22, 0x1, -R5 ;  /* 0x0000000116b27824 */ /* 0x000fe200078e0a05 */
[----:B------:R-:W-:Y:S01]  /*1520*/  LEA.HI R7, R21, R20, RZ, 0x1 ;  /* 0x0000001415077211 */ /* 0x000fe200078f08ff */
[----:B------:R-:W-:Y:S01]  /*1530*/  UIMAD UR4, UR10, UR4, URZ ;  /* 0x000000040a0472a4 */ /* 0x000fe2000f8e023f */
[----:B------:R-:W-:Y:S01]  /*1540*/  LEA.HI.X R5, R26, R185, R0, 0x6, P0 ;  /* 0x000000b91a057211 */ /* 0x000fe200000f3400 */
[----:B------:R-:W-:Y:S01]  /*1550*/  USHF.R.S32.HI UR12, URZ, 0x1f, UR11 ;  /* 0x0000001f3f0c7899 */ /* 0x000fe2000801140b */
[----:B------:R-:W-:Y:S01]  /*1560*/  LEA R26, P0, R14, c[0x0][0x160], 0x1 ;  /* 0x000058000e1a7a11 */ /* 0x000fe200078008ff */
[----:B------:R-:W-:Y:S01]  /*1570*/  UIMAD UR5, UR17, UR5, UR4 ;  /* 0x00000005110572a4 */ /* 0x000fe2000f8e0204 */
[----:B------:R-:W-:Y:S01]  /*1580*/  SHF.R.S32.HI R9, RZ, 0x1f, R22 ;  /* 0x0000001fff097819 */ /* 0x000fe20000011416 */
[----:B------:R2:W-:Y:S01]  /*1590*/  LDGSTS.E.BYPASS.LTC128B.128 [R4+0x80], [R30.64], !P5 ;  /* 0x000800001e047fae */ /* 0x0005e2000e901d54 */
[----:B------:R-:W-:Y:S01]  /*15a0*/  LOP3.LUT R7, R7, 0xfffffffe, RZ, 0xc0, !PT ;  /* 0xfffffffe07077812 */ /* 0x000fe200078ec0ff */
[----:B-1----:R-:W-:Y:S01]  /*15b0*/  IMAD.WIDE.U32 R28, R208, c[0x0][0x208], R12 ;  /* 0x00008200d01c7a25 */ /* 0x002fe200078e000c */
[----:B------:R-:W-:Y:S01]  /*15c0*/  LEA.HI.X R27, R14, c[0x0][0x164], R5, 0x1, P0 ;  /* 0x000059000e1b7a11 */ /* 0x000fe200000f0c05 */
[----:B------:R2:W-:Y:S01]  /*15d0*/  LDGSTS.E.BYPASS.LTC128B.128 [R4+0x2080], [R30.64+0x40], !P6 ;  /* 0x020800401e047fae */ /* 0x0005e2000f101d54 */
[----:B------:R-:W-:Y:S01]  /*15e0*/  LEA.HI R9, R9, R22, RZ, 0x3 ;  /* 0x0000001609097211 */ /* 0x000fe200078f18ff */
[----:B------:R-:W-:Y:S01]  /*15f0*/  IMAD.SHL.U32 R14, R20, 0x10, RZ ;  /* 0x00000010140e7824 */ /* 0x000fe200078e00ff */
[----:B------:R-:W-:Y:S01]  /*1600*/  ISETP.GE.AND P0, PT, R12, c[0x0][0x16c], PT ;  /* 0x00005b000c007a0c */ /* 0x000fe20003f06270 */
[----:B------:R-:W-:Y:S01]  /*1610*/  IMAD R5, R209, c[0x0][0x208], RZ ;  /* 0x00008200d1057a24 */ /* 0x000fe200078e02ff */
[----:B------:R-:W-:Y:S01]  /*1620*/  LOP3.LUT R15, R9, 0xfffffff8, RZ, 0xc0, !PT ;  /* 0xfffffff8090f7812 */ /* 0x000fe200078ec0ff */
[----:B------:R-:W-:Y:S01]  /*1630*/  IMAD.IADD R7, R20, 0x1, -R7 ;  /* 0x0000000114077824 */ /* 0x000fe200078e0a07 */
[----:B------:R-:W-:Y:S01]  /*1640*/  ISETP.GE.AND P5, PT, R188, c[0x0][0x16c], PT ;  /* 0x00005b00bc007a0c */ /* 0x000fe20003fa6270 */
[----:B------:R-:W-:Y:S01]  /*1650*/  IMAD R3, R208, c[0x0][0x20c], R5 ;  /* 0x00008300d0037a24 */ /* 0x000fe200078e0205 */
[----:B------:R-:W-:Y:S01]  /*1660*/  LOP3.LUT R23, R179, 0x30, R14, 0xf8, !PT ;  /* 0x00000030b3177812 */ /* 0x000fe200078ef80e */
[----:B------:R-:W-:Y:S01]  /*1670*/  IMAD.SHL.U32 R0, R7, 0x400, RZ ;  /* 0x0000040007007824 */ /* 0x000fe200078e00ff */
[----:B------:R-:W-:Y:S01]  /*1680*/  SEL R200, RZ, 0x1, P0 ;  /* 0x00000001ffc87807 */ /* 0x000fe20000000000 */
[----:B------:R-:W-:Y:S01]  /*1690*/  IMAD.IADD R29, R29, 0x1, R3 ;  /* 0x000000011d1d7824 */ /* 0x000fe200078e0203 */
[----:B------:R-:W-:Y:S01]  /*16a0*/  IADD3 R187, R197, UR5, RZ ;  /* 0x00000005c5bb7c10 */ /* 0x000fe2000fffe0ff */
[----:B------:R-:W-:Y:S01]  /*16b0*/  IMAD.IADD R15, R22, 0x1, -R15 ;  /* 0x00000001160f7824 */ /* 0x000fe200078e0a0f */
[----:B------:R-:W-:Y:S01]  /*16c0*/  IADD3 R14, P0, R196, UR11, RZ ;  /* 0x0000000bc40e7c10 */ /* 0x000fe2000ff1e0ff */
[----:B------:R-:W-:Y:S01]  /*16d0*/  IMAD R17, R17, 0x2, R0 ;  /* 0x0000000211117824 */ /* 0x000fe200078e0200 */
[----:B------:R-:W-:Y:S01]  /*16e0*/  SHF.R.S32.HI R9, RZ, 0x3, R9 ;  /* 0x00000003ff097819 */ /* 0x000fe20000011409 */
[----:B------:R-:W-:Y:S01]  /*16f0*/  ULDC.64 UR4, c[0x0][0x210] ;  /* 0x0000840000047ab9 */ /* 0x000fe20000000a00 */
[----:B------:R-:W-:Y:S01]  /*1700*/  SEL R5, RZ, 0x4, P5 ;  /* 0x00000004ff057807 */ /* 0x000fe20002800000 */
[----:B------:R-:W-:Y:S01]  /*1710*/  UIMAD UR4, UR6, UR4, URZ ;  /* 0x00000004060472a4 */ /* 0x000fe2000f8e023f */
[----:B------:R-:W-:Y:S01]  /*1720*/  ISETP.GE.AND P5, PT, R6, c[0x0][0x16c], PT ;  /* 0x00005b0006007a0c */ /* 0x000fe20003fa6270 */
[----:B------:R-:W-:Y:S01]  /*1730*/  IMAD R178, R9, 0x8, R178 ;  /* 0x0000000809b27824 */ /* 0x000fe200078e02b2 */
[----:B------:R-:W-:Y:S01]  /*1740*/  IADD3.X R3, R187, UR12, RZ, P0, !PT ;  /* 0x0000000cbb037c10 */ /* 0x000fe200087fe4ff */
[----:B------:R-:W-:Y:S01]  /*1750*/  IMAD R0, R9, 0x200, R0 ;  /* 0x0000020009007824 */ /* 0x000fe200078e0200 */
[C---:B------:R-:W-:Y:S01]  /*1760*/  LEA R22, P0, R14.reuse, c[0x0][0x258], 0x2 ;  /* 0x000096000e167a11 */ /* 0x040fe200078010ff */
[----:B------:R2:W-:Y:S01]  /*1770*/  LDGSTS.E.BYPASS.LTC128B.128 [R4+0x4080], [R30.64+0x80], !P1 ;  /* 0x040800801e047fae */ /* 0x0005e2000c901d54 */
[----:B------:R-:W-:Y:S01]  /*1780*/  SEL R9, RZ, 0x2, P5 ;  /* 0x00000002ff097807 */ /* 0x000fe20002800000 */
[----:B------:R-:W-:Y:S01]  /*1790*/  UIMAD UR19, UR16, UR5, UR4 ;  /* 0x00000005101372a4 */ /* 0x000fe2000f8e0204 */
[----:B------:R-:W-:Y:S01]  /*17a0*/  LOP3.LUT R20, R23, 0x8, R16, 0xf8, !PT ;  /* 0x0000000817147812 */ /* 0x000fe200078ef810 */
[----:B------:R-:W-:Y:S01]  /*17b0*/  UMOV UR13, 0x6 ;  /* 0x00000006000d7882 */ /* 0x000fe20000000000 */
[----:B------:R-:W-:Y:S01]  /*17c0*/  LEA.HI.X R23, R14, c[0x0][0x25c], R3, 0x2, P0 ;  /* 0x000097000e177a11 */ /* 0x000fe200000f1403 */
[----:B------:R-:W-:Y:S01]  /*17d0*/  IMAD.U32 R3, RZ, RZ, UR16 ;  /* 0x00000010ff037e24 */ /* 0x000fe2000f8e00ff */
[----:B------:R-:W-:Y:S01]  /*17e0*/  ISETP.GE.AND P0, PT, R12, c[0x0][0x1fc], PT ;  /* 0x00007f000c007a0c */ /* 0x000fe20003f06270 */
[----:B------:R-:W-:Y:S01]  /*17f0*/  ULDC.64 UR6, c[0x0][0x208] ;  /* 0x0000820000067ab9 */ /* 0x000fe20000000a00 */
[----:B------:R-:W-:Y:S01]  /*1800*/  IADD3 R5, R5, R9, R200 ;  /* 0x0000000905057210 */ /* 0x000fe20007ffe0c8 */
[----:B------:R-:W-:Y:S01]  /*1810*/  IMAD.WIDE.U32 R28, R3, c[0x0][0x210], R28 ;  /* 0x00008400031c7a25 */ /* 0x000fe200078e001c */
[----:B------:R-:W-:Y:S01]  /*1820*/  ISETP.GE.AND P1, PT, R6, c[0x0][0x1fc], PT ;  /* 0x00007f0006007a0c */ /* 0x000fe20003f26270 */
[----:B------:R1:W-:Y:S01]  /*1830*/  LDGSTS.E.BYPASS.LTC128B.128 [R4+0x1080], [R24.64], !P2 ;  /* 0x0108000018047fae */ /* 0x0003e2000d101d54 */
[----:B------:R-:W-:Y:S01]  /*1840*/  SEL R14, RZ, 0x1, P0 ;  /* 0x00000001ff0e7807 */ /* 0x000fe20000000000 */
[----:B------:R-:W-:Y:S01]  /*1850*/  USHF.L.U64.HI UR7, UR6, UR13, UR7 ;  /* 0x0000000d06077299 */ /* 0x000fe20008010207 */
[C---:B------:R-:W-:Y:S01]  /*1860*/  LOP3.LUT P0, RZ, R5.reuse, 0x1, RZ, 0xc0, !PT ;  /* 0x0000000105ff7812 */ /* 0x040fe2000780c0ff */
[----:B------:R-:W-:Y:S01]  /*1870*/  ULDC.64 UR4, c[0x0][0x218] ;  /* 0x0000860000047ab9 */ /* 0x000fe20000000a00 */
[C---:B------:R-:W-:Y:S01]  /*1880*/  LOP3.LUT P2, RZ, R5.reuse, 0x2, RZ, 0xc0, !PT ;  /* 0x0000000205ff7812 */ /* 0x040fe2000784c0ff */
[----:B------:R-:W-:Y:S01]  /*1890*/  ULDC UR13, c[0x0][0x168] ;  /* 0x00005a00000d7ab9 */ /* 0x000fe20000000800 */
[----:B------:R-:W-:Y:S01]  /*18a0*/  LOP3.LUT P6, RZ, R5, 0x4, RZ, 0xc0, !PT ;  /* 0x0000000405ff7812 */ /* 0x000fe200078cc0ff */
[----:B------:R-:W-:Y:S01]  /*18b0*/  UIADD3 UR13, -UR11, UR13, URZ ;  /* 0x0000000d0b0d7290 */ /* 0x000fe2000fffe13f */
[----:B------:R-:W-:Y:S01]  /*18c0*/  SEL R5, RZ, 0xffffffff, P1 ;  /* 0xffffffffff057807 */ /* 0x000fe20000800000 */
[----:B------:R-:W-:Y:S01]  /*18d0*/  UIMAD UR4, UR10, UR4, URZ ;  /* 0x000000040a0472a4 */ /* 0x000fe2000f8e023f */
[----:B------:R-:W-:Y:S01]  /*18e0*/  IADD3 R29, R29, UR19, RZ ;  /* 0x000000131d1d7c10 */ /* 0x000fe2000fffe0ff */
[----:B------:R-:W-:Y:S01]  /*18f0*/  USHF.L.U32 UR6, UR6, 0x6, URZ ;  /* 0x0000000606067899 */ /* 0x000fe2000800063f */
[----:B------:R-:W-:Y:S01]  /*1900*/  ISETP.GE.AND P1, PT, R188, c[0x0][0x1fc], PT ;  /* 0x00007f00bc007a0c */ /* 0x000fe20003f26270 */
[----:B------:R-:W-:Y:S01]  /*1910*/  IMAD.SHL.U32 R5, R5, 0x2, RZ ;  /* 0x0000000205057824 */ /* 0x000fe200078e00ff */
[----:B------:R-:W-:Y:S01]  /*1920*/  UIMAD UR22, UR17, UR5, UR4 ;  /* 0x00000005111672a4 */ /* 0x000fe2000f8e0204 */
[----:B------:R-:W-:Y:S01]  /*1930*/  IMAD.WIDE.U32 R190, R190, c[0x0][0x218], R28 ;  /* 0x00008600bebe7a25 */ /* 0x000fe200078e001c */
[C---:B------:R-:W-:Y:S01]  /*1940*/  ISETP.GE.OR P0, PT, R208.reuse, UR13, !P0 ;  /* 0x0000000dd0007c0c */ /* 0x040fe2000c706670 */
[----:B------:R-:W-:Y:S01]  /*1950*/  UIMAD UR19, UR7, UR14, URZ ;  /* 0x0000000e071372a4 */ /* 0x000fe2000f8e023f */
[C---:B------:R-:W-:Y:S01]  /*1960*/  ISETP.GE.OR P2, PT, R208.reuse, UR13, !P2 ;  /* 0x0000000dd0007c0c */ /* 0x040fe2000d746670 */
[----:B------:R-:W-:Y:S01]  /*1970*/  IMAD.U32 R9, RZ, RZ, UR6 ;  /* 0x00000006ff097e24 */ /* 0x000fe2000f8e00ff */
[----:B------:R-:W-:Y:S01]  /*1980*/  ISETP.GE.OR P6, PT, R208, UR13, !P6 ;  /* 0x0000000dd0007c0c */ /* 0x000fe2000f7c6670 */
[----:B------:R-:W-:Y:S01]  /*1990*/  IMAD.MOV.U32 R206, RZ, RZ, R190 ;  /* 0x000000ffffce7224 */ /* 0x000fe200078e00be */
[----:B------:R-:W-:Y:S01]  /*19a0*/  LOP3.LUT R14, R5, 0x2, R14, 0xe2, !PT ;  /* 0x00000002050e7812 */ /* 0x000fe200078ee20e */
[----:B------:R-:W-:Y:S01]  /*19b0*/  UIMAD UR19, UR9, UR6, UR19 ;  /* 0x00000006091372a4 */ /* 0x000fe2000f8e0213 */
[----:B------:R-:W-:Y:S01]  /*19c0*/  SEL R5, RZ, 0x4, P1 ;  /* 0x00000004ff057807 */ /* 0x000fe20000800000 */
[----:B------:R1:W-:Y:S01]  /*19d0*/  LDGSTS.E.BYPASS.LTC128B.128 [R4+0x3080], [R24.64+0x40], !P4 ;  /* 0x0308004018047fae */ /* 0x0003e2000e101d54 */
[----:B------:R-:W-:Y:S01]  /*19e0*/  IADD3 R207, R191, UR22, RZ ;  /* 0x00000016bfcf7c10 */ /* 0x000fe2000fffe0ff */
[----:B------:R-:W-:Y:S01]  /*19f0*/  ULDC.64 UR4, c[0x0][0x290] ;  /* 0x0000a40000047ab9 */ /* 0x000fe20000000a00 */
[----:B------:R-:W-:Y:S01]  /*1a00*/  LOP3.LUT R5, R14, R5, RZ, 0xfc, !PT ;  /* 0x000000050e057212 */ /* 0x000fe200078efcff */
[----:B------:R1:W-:Y:S01]  /*1a10*/  LDGSTS.E.BYPASS.LTC128B.128 [R4+0x5080], [R24.64+0x80], !P3 ;  /* 0x0508008018047fae */ /* 0x0003e2000d901d54 */
[----:B------:R-:W-:Y:S01]  /*1a20*/  ISETP.GT.AND P1, PT, R198, 0xf, PT ;  /* 0x0000000fc600780c */ /* 0x000fe20003f24270 */
[----:B------:R-:W-:Y:S01]  /*1a30*/  IMAD.WIDE.U32 R28, R9, UR14, R206 ;  /* 0x0000000e091c7c25 */ /* 0x000fe2000f8e00ce */
[C---:B------:R-:W-:Y:S01]  /*1a40*/  LOP3.LUT P4, RZ, R5.reuse, 0x1, RZ, 0xc0, !PT ;  /* 0x0000000105ff7812 */ /* 0x040fe2000788c0ff */
[----:B------:R-:W0:Y:S01]  /*1a50*/  LDGDEPBAR ;  /* 0x00000000000079af */ /* 0x000e220000000000 */
[----:B------:R-:W-:Y:S01]  /*1a60*/  LOP3.LUT P3, RZ, R5, 0x2, RZ, 0xc0, !PT ;  /* 0x0000000205ff7812 */ /* 0x000fe2000786c0ff */
[----:B------:R-:W-:Y:S01]  /*1a70*/  UIMAD UR4, UR10, UR4, URZ ;  /* 0x000000040a0472a4 */ /* 0x000fe2000f8e023f */
[----:B------:R-:W-:Y:S01]  /*1a80*/  IADD3 R3, R29, UR19, RZ ;  /* 0x000000131d037c10 */ /* 0x000fe2000fffe0ff */
[----:B------:R2:W-:Y:S01]  /*1a90*/  LDGSTS.E.BYPASS.LTC128B.128 [R4+0xc080], [R26.64], !P0 ;  /* 0x0c0800001a047fae */ /* 0x0005e2000c101d54 */
[----:B------:R-:W-:Y:S01]  /*1aa0*/  SHF.R.S32.HI R18, RZ, 0x1, R18 ;  /* 0x00000001ff127819 */ /* 0x000fe20000011412 */
[----:B------:R-:W-:Y:S01]  /*1ab0*/  UIMAD UR4, UR17, UR5, UR4 ;  /* 0x00000005110472a4 */ /* 0x000fe2000f8e0204 */
[----:B------:R-:W-:Y:S01]  /*1ac0*/  SHF.R.U32.HI R179, RZ, 0x3, R179 ;  /* 0x00000003ffb37819 */ /* 0x000fe200000116b3 */
[----:B------:R2:W-:Y:S01]  /*1ad0*/  LDGSTS.E.BYPASS.LTC128B.128 [R4+0xd080], [R26.64+0x40], !P2 ;  /* 0x0d0800401a047fae */ /* 0x0005e2000d101d54 */
[----:B------:R-:W-:Y:S01]  /*1ae0*/  LOP3.LUT P2, RZ, R5, 0x4, RZ, 0xc0, !PT ;  /* 0x0000000405ff7812 */ /* 0x000fe2000784c0ff */
[----:B------:R-:W-:Y:S01]  /*1af0*/  IMAD.SHL.U32 R178, R178, 0x20, RZ ;  /* 0x00000020b2b27824 */ /* 0x000fe200078e00ff */
[----:B------:R-:W-:Y:S01]  /*1b00*/  LEA.HI R5, R19, R198, RZ, 0x7 ;  /* 0x000000c613057211 */ /* 0x000fe200078f38ff */
[----:B------:R2:W-:Y:S01]  /*1b10*/  LDGSTS.E.BYPASS.LTC128B.128 [R4+0xe080], [R26.64+0x80], !P6 ;  /* 0x0e0800801a047fae */ /* 0x0005e2000f101d54 */
[----:B------:R-:W-:-:S02]  /*1b20*/  ISETP.GE.OR P6, PT, R208, UR13, !P4 ;  /* 0x0000000dd0007c0c */ /* 0x000fc4000e7c6670 */
[--C-:B------:R-:W-:Y:S02]  /*1b30*/  SHF.R.S32.HI R19, RZ, 0x1, R8.reuse ;  /* 0x00000001ff137819 */ /* 0x100fe40000011408 */
[----:B------:R-:W-:Y:S02]  /*1b40*/  SHF.R.S32.HI R8, RZ, 0x1f, R8 ;  /* 0x0000001fff087819 */ /* 0x000fe40000011408 */
[----:B------:R-:W-:Y:S01]  /*1b50*/  IADD3 R186, R195, UR4, RZ ;  /* 0x00000004c3ba7c10 */ /* 0x000fe2000fffe0ff */
[----:B------:R-:W-:Y:S01]  /*1b60*/  UIADD3 UR4, UR14, 0x1, URZ ;  /* 0x000000010e047890 */ /* 0x000fe2000fffe03f */
[----:B------:R-:W-:Y:S02]  /*1b70*/  LEA.HI R8, R8, R19, RZ, 0x2 ;  /* 0x0000001308087211 */ /* 0x000fe400078f10ff */
[----:B-1----:R-:W-:Y:S01]  /*1b80*/  LEA R24, P0, R28, c[0x0][0x1f0], 0x1 ;  /* 0x00007c001c187a11 */ /* 0x002fe200078008ff */
[----:B------:R-:W-:Y:S01]  /*1b90*/  UISETP.GE.AND UP0, UPT, UR4, UR15, UPT ;  /* 0x0000000f0400728c */ /* 0x000fe2000bf06270 */
[----:B------:R-:W-:-:S02]  /*1ba0*/  LOP3.LUT R8, R8, 0xfffffffc, RZ, 0xc0, !PT ;  /* 0xfffffffc08087812 */ /* 0x000fc400078ec0ff */
[----:B------:R-:W-:Y:S01]  /*1bb0*/  LEA.HI.X R25, R28, c[0x0][0x1f4], R3, 0x1, P0 ;  /* 0x00007d001c197a11 */ /* 0x000fe200000f0c03 */
[----:B------:R-:W-:Y:S01]  /*1bc0*/  @!P1 IMAD.SHL.U32 R3, R198, 0x10, RZ ;  /* 0x00000010c6039824 */ /* 0x000fe200078e00ff */
[----:B------:R-:W-:Y:S01]  /*1bd0*/  ISETP.GE.OR P0, PT, R208, UR13, !P3 ;  /* 0x0000000dd0007c0c */ /* 0x000fe2000df06670 */
[----:B------:R-:W-:Y:S01]  /*1be0*/  IMAD.IADD R8, R19, 0x1, -R8 ;  /* 0x0000000113087824 */ /* 0x000fe200078e0a08 */
[----:B------:R-:W-:Y:S01]  /*1bf0*/  LOP3.LUT R179, R20, R179, RZ, 0x3c, !PT ;  /* 0x000000b314b37212 */ /* 0x000fe200078e3cff */
[----:B------:R-:W-:Y:S01]  /*1c00*/  IMAD.SHL.U32 R19, R18, 0x40, RZ ;  /* 0x0000004012137824 */ /* 0x000fe200078e00ff */
[----:B------:R1:W-:Y:S01]  /*1c10*/  @!P1 LDGSTS.E.BYPASS.LTC128B.128 [R3+0x18080], [R22.64] ;  /* 0x1808000016039fae */ /* 0x0003e2000b901d54 */
[----:B------:R-:W-:Y:S01]  /*1c20*/  LOP3.LUT R21, R21, 0xffffffe0, RZ, 0xc0, !PT ;  /* 0xffffffe015157812 */ /* 0x000fe200078ec0ff */
[----:B------:R-:W-:Y:S01]  /*1c30*/  IMAD.SHL.U32 R20, R10, 0x10, RZ ;  /* 0x000000100a147824 */ /* 0x000fe200078e00ff */
[----:B------:R-:W-:Y:S01]  /*1c40*/  LOP3.LUT R204, R204, 0x1c0, RZ, 0xc0, !PT ;  /* 0x000001c0cccc7812 */ /* 0x000fe200078ec0ff */
[----:B------:R-:W0:Y:S01]  /*1c50*/  LDGDEPBAR ;  /* 0x00000000000079af */ /* 0x000e220000000000 */
[----:B------:R-:W-:Y:S01]  /*1c60*/  LOP3.LUT R19, R19, 0xc0, RZ, 0xc0, !PT ;  /* 0x000000c013137812 */ /* 0x000fe200078ec0ff */
[----:B------:R-:W-:Y:S01]  /*1c70*/  IMAD R179, R10, 0x200, R179 ;  /* 0x000002000ab37824 */ /* 0x000fe200078e02b3 */
[----:B------:R-:W-:Y:S01]  /*1c80*/  LOP3.LUT R184, R184, 0x8, RZ, 0xc0, !PT ;  /* 0x00000008b8b87812 */ /* 0x000fe200078ec0ff */
[----:B------:R3:W-:Y:S01]  /*1c90*/  LDGSTS.E.BYPASS.LTC128B.128 [R4+0x12080], [R24.64], !P6 ;  /* 0x1208000018047fae */ /* 0x0007e2000f101d54 */
[----:B------:R-:W-:Y:S01]  /*1ca0*/  ISETP.GE.OR P6, PT, R208, UR13, !P2 ;  /* 0x0000000dd0007c0c */ /* 0x000fe2000d7c6670 */
[----:B------:R-:W-:Y:S01]  /*1cb0*/  IMAD.IADD R10, R198, 0x1, -R21 ;  /* 0x00000001c60a7824 */ /* 0x000fe200078e0a15 */
[----:B------:R-:W-:Y:S01]  /*1cc0*/  LOP3.LUT R16, R19, 0x8, R16, 0xf8, !PT ;  /* 0x0000000813107812 */ /* 0x000fe200078ef810 */
[----:B------:R3:W-:Y:S01]  /*1cd0*/  LDGSTS.E.BYPASS.LTC128B.128 [R4+0x13080], [R24.64+0x40], !P0 ;  /* 0x1308004018047fae */ /* 0x0007e2000c101d54 */
[----:B------:R-:W-:-:S02]  /*1ce0*/  IADD3 R14, P0, R194, UR11, RZ ;  /* 0x0000000bc20e7c10 */ /* 0x000fc4000ff1e0ff */
[----:B------:R-:W-:Y:S02]  /*1cf0*/  SHF.R.U32.HI R19, RZ, 0x3, R19 ;  /* 0x00000003ff137819 */ /* 0x000fe40000011613 */
[----:B------:R-:W-:Y:S02]  /*1d00*/  SHF.R.U32.HI R5, RZ, 0x4, R5 ;  /* 0x00000004ff057819 */ /* 0x000fe40000011605 */
[----:B------:R-:W-:Y:S01]  /*1d10*/  LOP3.LUT R19, R16, R19, RZ, 0x3c, !PT ;  /* 0x0000001310137212 */ /* 0x000fe200078e3cff */
[----:B------:R-:W-:Y:S01]  /*1d20*/  IMAD.SHL.U32 R16, R8, 0x40, RZ ;  /* 0x0000004008107824 */ /* 0x000fe200078e00ff */
[----:B------:R-:W-:Y:S01]  /*1d30*/  LOP3.LUT R20, R20, 0x10, RZ, 0xc0, !PT ;  /* 0x0000001014147812 */ /* 0x000fe200078ec0ff */
[----:B------:R3:W-:Y:S01]  /*1d40*/  LDGSTS.E.BYPASS.LTC128B.128 [R4+0x14080], [R24.64+0x80], !P6 ;  /* 0x1408008018047fae */ /* 0x0007e2000f101d54 */
[----:B------:R-:W-:Y:S01]  /*1d50*/  LOP3.LUT P6, RZ, R18, 0x2, RZ, 0xc0, !PT ;  /* 0x0000000212ff7812 */ /* 0x000fe200078cc0ff */
[----:B------:R-:W-:Y:S01]  /*1d60*/  IMAD.U32 R180, R180, 0x20, R19 ;  /* 0x00000020b4b47824 */ /* 0x000fe200078e0013 */
[----:B------:R-:W-:-:S02]  /*1d70*/  LOP3.LUT R5, R20, 0x8, R5, 0xf8, !PT ;  /* 0x0000000814057812 */ /* 0x000fc400078ef805 */
[----:B-1----:R-:W-:Y:S02]  /*1d80*/  IADD3.X R3, R186, UR12, RZ, P0, !PT ;  /* 0x0000000cba037c10 */ /* 0x002fe400087fe4ff */
[----:B------:R-:W-:Y:S02]  /*1d90*/  LEA R22, P0, R14, c[0x0][0x280], 0x2 ;  /* 0x0000a0000e167a11 */ /* 0x000fe400078010ff */
[----:B------:R-:W-:Y:S02]  /*1da0*/  IADD3 R203, R4, 0xc080, RZ ;  /* 0x0000c08004cb7810 */ /* 0x000fe40007ffe0ff */
[----:B------:R-:W-:Y:S01]  /*1db0*/  LEA.HI.X R23, R14, c[0x0][0x284], R3, 0x2, P0 ;  /* 0x0000a1000e177a11 */ /* 0x000fe200000f1403 */
[----:B------:R-:W-:Y:S01]  /*1dc0*/  IMAD.SHL.U32 R14, R2, 0x8, RZ ;  /* 0x00000008020e7824 */ /* 0x000fe200078e00ff */
[----:B------:R-:W-:Y:S02]  /*1dd0*/  LOP3.LUT P0, RZ, R8, 0x2, RZ, 0xc0, !PT ;  /* 0x0000000208ff7812 */ /* 0x000fe4000780c0ff */
[----:B------:R-:W-:-:S02]  /*1de0*/  SEL R3, R174, 0xfffffff0, !P6 ;  /* 0xfffffff0ae037807 */ /* 0x000fc40007000000 */
[----:B------:R-:W-:Y:S02]  /*1df0*/  SEL R181, R174, 0xfffffff0, !P0 ;  /* 0xfffffff0aeb57807 */ /* 0x000fe40004000000 */
[C---:B------:R-:W-:Y:S02]  /*1e00*/  LOP3.LUT P6, RZ, R15.reuse, 0x4, RZ, 0xc0, !PT ;  /* 0x000000040fff7812 */ /* 0x040fe400078cc0ff */
[C---:B------:R-:W-:Y:S01]  /*1e10*/  LOP3.LUT P0, RZ, R15.reuse, 0x2, RZ, 0xc0, !PT ;  /* 0x000000020fff7812 */ /* 0x040fe2000780c0ff */
[----:B------:R-:W-:Y:S01]  /*1e20*/  IMAD.SHL.U32 R15, R15, 0x40, RZ ;  /* 0x000000400f0f7824 */ /* 0x000fe200078e00ff */
[----:B------:R-:W-:Y:S02]  /*1e30*/  LOP3.LUT R14, R14, 0x18, RZ, 0xc0, !PT ;  /* 0x000000180e0e7812 */ /* 0x000fe400078ec0ff */
[----:B------:R-:W-:Y:S02]  /*1e40*/  SEL R174, R174, 0xfffffff0, !P0 ;  /* 0xfffffff0aeae7807 */ /* 0x000fe40004000000 */
[----:B------:R-:W-:-:S02]  /*1e50*/  LOP3.LUT R15, R15, 0x1c0, RZ, 0xc0, !PT ;  /* 0x000001c00f0f7812 */ /* 0x000fc400078ec0ff */
[----:B---3--:R-:W-:Y:S02]  /*1e60*/  SHF.R.U32.HI R25, RZ, 0x3, R204 ;  /* 0x00000003ff197819 */ /* 0x008fe400000116cc */
[----:B------:R-:W-:Y:S02]  /*1e70*/  SHF.R.U32.HI R177, RZ, 0x3, R15 ;  /* 0x00000003ffb17819 */ /* 0x000fe4000001160f */
[----:B------:R-:W-:Y:S02]  /*1e80*/  LOP3.LUT R204, R25, R204, R14, 0x1e, !PT ;  /* 0x000000cc19cc7212 */ /* 0x000fe400078e1e0e */
[----:B------:R-:W-:Y:S02]  /*1e90*/  LOP3.LUT R177, R177, R15, R184, 0x1e, !PT ;  /* 0x0000000fb1b17212 */ /* 0x000fe400078e1eb8 */
[----:B------:R-:W-:Y:S01]  /*1ea0*/  SHF.R.S32.HI R15, RZ, 0x1f, R10 ;  /* 0x0000001fff0f7819 */ /* 0x000fe2000001140a */
[----:B------:R-:W-:Y:S01]  /*1eb0*/  IMAD.IADD R204, R17, 0x1, R204 ;  /* 0x0000000111cc7824 */ /* 0x000fe200078e02cc */
[----:B------:R-:W-:Y:S01]  /*1ec0*/  PLOP3.LUT P0, PT, PT, PT, UP0, 0x80, 0x0 ;  /* 0x000000000000781c */ /* 0x000fe20003f0f008 */
[----:B------:R-:W-:Y:S01]  /*1ed0*/  @!P1 IMAD.SHL.U32 R17, R198, 0x10, RZ ;  /* 0x00000010c6119824 */ /* 0x000fe200078e00ff */
[----:B------:R-:W-:Y:S01]  /*1ee0*/  LEA.HI R8, R15, R10, RZ, 0x2 ;  /* 0x0000000a0f087211 */ /* 0x000fe200078f10ff */
[----:B------:R-:W-:Y:S01]  /*1ef0*/  IMAD.IADD R177, R0, 0x1, R177 ;  /* 0x0000000100b17824 */ /* 0x000fe200078e02b1 */
[----:B------:R-:W-:Y:S01]  /*1f00*/  LOP3.LUT R15, R16, 0xc0, RZ, 0xc0, !PT ;  /* 0x000000c0100f7812 */ /* 0x000fe200078ec0ff */
[----:B------:R-:W-:Y:S01]  /*1f10*/  IMAD.MOV.U32 R0, RZ, RZ, 0x20 ;  /* 0x00000020ff007424 */ /* 0x000fe200078e00ff */
[----:B------:R-:W-:Y:S01]  /*1f20*/  SHF.R.S32.HI R18, RZ, 0x2, R8 ;  /* 0x00000002ff127819 */ /* 0x000fe20000011408 */
[----:B------:R2:W-:Y:S01]  /*1f30*/  @!P1 LDGSTS.E.BYPASS.LTC128B.128 [R17+0x18280], [R22.64] ;  /* 0x1828000016119fae */ /* 0x0005e2000b901d54 */
[--C-:B------:R-:W-:Y:S01]  /*1f40*/  SHF.R.U32.HI R16, RZ, 0x3, R15.reuse ;  /* 0x00000003ff107819 */ /* 0x100fe2000001160f */
[----:B------:R-:W-:Y:S01]  /*1f50*/  IMAD.SHL.U32 R204, R204, 0x2, RZ ;  /* 0x00000002cccc7824 */ /* 0x000fe200078e00ff */
[----:B------:R-:W-:Y:S01]  /*1f60*/  SEL R0, R0, 0xffffffe0, !P6 ;  /* 0xffffffe000007807 */ /* 0x000fe20007000000 */
[C---:B------:R-:W-:Y:S01]  /*1f70*/  IMAD R189, R7.reuse, 0x10, R18 ;  /* 0x0000001007bd7824 */ /* 0x040fe200078e0212 */
[C---:B------:R-:W-:Y:S01]  /*1f80*/  LOP3.LUT R184, R16.reuse, R15, R184, 0x1e, !PT ;  /* 0x0000000f10b87212 */ /* 0x040fe200078e1eb8 */
[----:B------:R-:W0:Y:S01]  /*1f90*/  LDGDEPBAR ;  /* 0x00000000000079af */ /* 0x000e220000000000 */
[C---:B------:R-:W-:Y:S01]  /*1fa0*/  LOP3.LUT R5, R16.reuse, R5, R15, 0x1e, !PT ;  /* 0x0000000510057212 */ /* 0x040fe200078e1e0f */
[----:B------:R-:W-:Y:S01]  /*1fb0*/  IMAD R7, R7, 0x200, R178 ;  /* 0x0000020007077824 */ /* 0x000fe200078e02b2 */
[----:B------:R-:W-:Y:S01]  /*1fc0*/  LOP3.LUT R15, R16, R15, R14, 0x1e, !PT ;  /* 0x0000000f100f7212 */ /* 0x000fe200078e1e0e */
[----:B------:R-:W0:Y:S01]  /*1fd0*/  LDGDEPBAR ;  /* 0x00000000000079af */ /* 0x000e220000000000 */
[----:B------:R-:W-:Y:S01]  /*1fe0*/  IADD3 R202, R4, 0x12080, RZ ;  /* 0x0001208004ca7810 */ /* 0x000fe20007ffe0ff */
[----:B------:R-:W-:Y:S01]  /*1ff0*/  IMAD.IADD R182, R178, 0x1, R5 ;  /* 0x00000001b2b67824 */ /* 0x000fe200078e0205 */
[----:B------:R-:W-:Y:S01]  /*2000*/  IADD3 R5, R204, 0x18480, RZ ;  /* 0x00018480cc057810 */ /* 0x000fe20007ffe0ff */
[----:B------:R-:W-:-:S02]  /*2010*/  IMAD.IADD R184, R7, 0x1, R184 ;  /* 0x0000000107b87824 */ /* 0x000fc400078e02b8 */
[----:B------:R-:W-:Y:S01]  /*2020*/  IMAD.IADD R178, R178, 0x1, R15 ;  /* 0x00000001b2b27824 */ /* 0x000fe200078e020f */
[----:B------:R-:W-:Y:S05]  /*2030*/  @P0 BRA `(.L_x_1143) ;  /* 0x000001b000000947 */ /* 0x000fea0003800000 */
[----:B------:R-:W-:Y:S01]  /*2040*/  USHF.R.S32.HI UR5, URZ, 0x1f, UR4 ;  /* 0x0000001f3f057899 */ /* 0x000fe20008011404 */
[----:B------:R-:W-:Y:S01]  /*2050*/  IMAD.WIDE.U32 R14, R9, UR4, R206 ;  /* 0x00000004090e7c25 */ /* 0x000fe2000f8e00ce */
[----:B------:R-:W-:Y:S01]  /*2060*/  UIMAD UR9, UR7, UR4, URZ ;  /* 0x00000004070972a4 */ /* 0x000fe2000f8e023f */
[----:B------:R-:W-:Y:S01]  /*2070*/  BSSY B0, `(.L_x_1143) ;  /* 0x0000017000007945 */ /* 0x000fe20003800000 */
[----:B------:R-:W-:Y:S02]  /*2080*/  USHF.L.U32 UR10, UR4, 0x6, URZ ;  /* 0x00000006040a7899 */ /* 0x000fe4000800063f */
[----:B------:R-:W-:Y:S01]  /*2090*/  ULDC UR7, c[0x0][0x168] ;  /* 0x00005a0000077ab9 */ /* 0x000fe20000000800 */
[----:B------:R-:W-:Y:S01]  /*20a0*/  LEA R16, P0, R14, c[0x0][0x1f0], 0x1 ;  /* 0x00007c000e107a11 */ /* 0x000fe200078008ff */
[----:B------:R-:W-:Y:S02]  /*20b0*/  UIMAD UR5, UR5, UR6, UR9 ;  /* 0x00000006050572a4 */ /* 0x000fe4000f8e0209 */
[----:B------:R-:W-:-:S04]  /*20c0*/  UIADD3 UR7, -UR10, UR7, URZ ;  /* 0x000000070a077290 */ /* 0x000fc8000fffe13f */
[----:B------:R-:W-:Y:S02]  /*20d0*/  IADD3 R7, R15, UR5, RZ ;  /* 0x000000050f077c10 */ /* 0x000fe4000fffe0ff */
[----:B------:R-:W-:Y:S02]  /*20e0*/  ISETP.LT.AND P6, PT, R208, UR7, PT ;  /* 0x00000007d0007c0c */ /* 0x000fe4000bfc1270 */
[----:B--2---:R-:W-:Y:S01]  /*20f0*/  LEA.HI.X R17, R14, c[0x0][0x1f4], R7, 0x1, P0 ;  /* 0x00007d000e117a11 */ /* 0x004fe200000f0c07 */
[----:B------:R-:W-:Y:S01]  /*2100*/  IMAD.U32 R7, RZ, RZ, UR10 ;  /* 0x0000000aff077e24 */ /* 0x000fe2000f8e00ff */
[----:B------:R-:W-:-:S13]  /*2110*/  ISETP.GE.OR P0, PT, R12, c[0x0][0x1fc], !P6 ;  /* 0x00007f000c007a0c */ /* 0x000fda0007706670 */
[----:B------:R1:W-:Y:S01]  /*2120*/  LDGSTS.E.BYPASS.LTC128B.128 [R4+0x15080], [R16.64], !P0 ;  /* 0x1508000010047fae */ /* 0x0003e2000c101d54 */
[----:B------:R-:W-:Y:S02]  /*2130*/  ISETP.GE.OR P0, PT, R6, c[0x0][0x1fc], !P6 ;  /* 0x00007f0006007a0c */ /* 0x000fe40007706670 */
[----:B------:R-:W-:-:S11]  /*2140*/  ISETP.GE.OR P6, PT, R188, c[0x0][0x1fc], !P6 ;  /* 0x00007f00bc007a0c */ /* 0x000fd600077c6670 */
[----:B------:R1:W-:Y:S04]  /*2150*/  LDGSTS.E.BYPASS.LTC128B.128 [R4+0x16080], [R16.64+0x40], !P0 ;  /* 0x1608004010047fae */ /* 0x0003e8000c101d54 */
[----:B------:R1:W-:Y:S01]  /*2160*/  LDGSTS.E.BYPASS.LTC128B.128 [R4+0x17080], [R16.64+0x80], !P6 ;  /* 0x1708008010047fae */ /* 0x0003e2000f101d54 */
[----:B------:R-:W-:-:S04]  /*2170*/  IADD3 R6, P6, R194, UR10, RZ ;  /* 0x0000000ac2067c10 */ /* 0x000fc8000ffde0ff */
[----:B------:R-:W-:Y:S02]  /*2180*/  LEA R12, P0, R6, c[0x0][0x280], 0x2 ;  /* 0x0000a000060c7a11 */ /* 0x000fe400078010ff */
[----:B------:R-:W-:-:S04]  /*2190*/  LEA.HI.X.SX32 R7, R7, R186, 0x1, P6 ;  /* 0x000000ba07077211 */ /* 0x000fc800030f0eff */
[----:B------:R-:W-:Y:S01]  /*21a0*/  LEA.HI.X R13, R6, c[0x0][0x284], R7, 0x2, P0 ;  /* 0x0000a100060d7a11 */ /* 0x000fe200000f1407 */
[----:B------:R-:W-:Y:S05]  /*21b0*/  @P1 BRA `(.L_x_1144) ;  /* 0x0000002000001947 */ /* 0x000fea0003800000 */
[----:B-1----:R-:W-:-:S05]  /*21c0*/  SHF.L.U32 R4, R198, 0x4, RZ ;  /* 0x00000004c6047819 */ /* 0x002fca00000006ff */
[----:B------:R1:W-:Y:S02]  /*21d0*/  LDGSTS.E.BYPASS.LTC128B.128 [R4+0x18380], [R12.64] ;  /* 0x183800000c047fae */ /* 0x0003e4000b901d54 */
.L_x_1144:
[----:B------:R-:W-:Y:S05]  /*21e0*/  BSYNC B0 ;  /* 0x0000000000007941 */ /* 0x000fea0003800000 */
.L_x_1143:
[----:B------:R-:W-:Y:S01]  /*21f0*/  SHF.R.S32.HI R7, RZ, 0x1f, R2 ;  /* 0x0000001fff077819 */ /* 0x000fe20000011402 */
[----:B------:R-:W0:Y:S01]  /*2200*/  LDGDEPBAR ;  /* 0x00000000000079af */ /* 0x000e220000000000 */
[----:B------:R-:W-:Y:S01]  /*2210*/  LOP3.LUT R205, R8, 0x7ffffffc, RZ, 0xc0, !PT ;  /* 0x7ffffffc08cd7812 */ /* 0x000fe200078ec0ff */
[----:B------:R-:W-:Y:S01]  /*2220*/  IMAD.SHL.U32 R180, R180, 0x2, RZ ;  /* 0x00000002b4b47824 */ /* 0x000fe200078e00ff */
[----:B------:R-:W-:Y:S01]  /*2230*/  LEA.HI R7, R7, R2, RZ, 0x2 ;  /* 0x0000000207077211 */ /* 0x000fe200078f10ff */
[----:B------:R-:W-:Y:S01]  /*2240*/  IMAD.SHL.U32 R179, R179, 0x2, RZ ;  /* 0x00000002b3b37824 */ /* 0x000fe200078e00ff */
[----:B------:R-:W-:Y:S01]  /*2250*/  LOP3.LUT P0, RZ, R11, 0x4, RZ, 0xc0, !PT ;  /* 0x000000040bff7812 */ /* 0x000fe2000780c0ff */
[----:B------:R-:W-:Y:S01]  /*2260*/  IMAD.IADD R205, R10, 0x1, -R205 ;  /* 0x000000010acd7824 */ /* 0x000fe200078e0acd */
[----:B------:R-:W-:Y:S01]  /*2270*/  LOP3.LUT R7, R7, 0x1ffffffc, RZ, 0xc0, !PT ;  /* 0x1ffffffc07077812 */ /* 0x000fe200078ec0ff */
[----:B------:R-:W-:Y:S01]  /*2280*/  CS2R R130, SRZ ;  /* 0x0000000000827805 */ /* 0x000fe2000001ff00 */
[----:B-12---:R-:W-:Y:S01]  /*2290*/  SEL R4, RZ, 0xffffffff, P5 ;  /* 0xffffffffff047807 */ /* 0x006fe20002800000 */
[----:B------:R-:W-:Y:S01]  /*22a0*/  CS2R R128, SRZ ;  /* 0x0000000000807805 */ /* 0x000fe2000001ff00 */
[----:B------:R-:W-:Y:S01]  /*22b0*/  LEA R177, R177, 0x1c480, 0x1 ;  /* 0x0001c480b1b17811 */ /* 0x000fe200078e08ff */
[----:B------:R-:W-:Y:S01]  /*22c0*/  IMAD.IADD R2, R2, 0x1, -R7 ;  /* 0x0000000102027824 */ /* 0x000fe200078e0a07 */
[----:B------:R-:W-:Y:S01]  /*22d0*/  IADD3 R201, R204, 0x184c0, RZ ;  /* 0x000184c0ccc97810 */ /* 0x000fe20007ffe0ff */
[----:B------:R-:W-:Y:S01]  /*22e0*/  IMAD.SHL.U32 R9, R4, 0x2, RZ ;  /* 0x0000000204097824 */ /* 0x000fe200078e00ff */
[----:B------:R-:W-:Y:S01]  /*22f0*/  LEA R178, R178, 0x80, 0x1 ;  /* 0x00000080b2b27811 */ /* 0x000fe200078e08ff */
[----:B------:R-:W-:Y:S01]  /*2300*/  IMAD R205, R2, 0x4, R205 ;  /* 0x0000000402cd7824 */ /* 0x000fe200078e02cd */
[----:B------:R-:W-:Y:S01]  /*2310*/  CS2R R126, SRZ ;  /* 0x00000000007e7805 */ /* 0x000fe2000001ff00 */
[--C-:B------:R-:W-:Y:S01]  /*2320*/  IMAD R175, R0, 0x2, R177.reuse ;  /* 0x0000000200af7824 */ /* 0x100fe200078e02b1 */
[----:B------:R-:W-:Y:S01]  /*2330*/  @P0 IADD3 R201, R5, -0x40, RZ ;  /* 0xffffffc005c90810 */ /* 0x000fe20007ffe0ff */
[C---:B------:R-:W-:Y:S01]  /*2340*/  IMAD R176, R174.reuse, 0x2, R177 ;  /* 0x00000002aeb07824 */ /* 0x040fe200078e02b1 */
[----:B------:R-:W-:Y:S01]  /*2350*/  LOP3.LUT R200, R9, 0x2, R200, 0xe2, !PT ;  /* 0x0000000209c87812 */ /* 0x000fe200078ee2c8 */
        /* <DEDUP_REMOVED lines=47> */
[----:B------:R-:W-:Y:S01]  /*2650*/  SHF.R.S32.HI R199, RZ, 0x1f, R198 ;  /* 0x0000001fffc77819 */ /* 0x000fe200000114c6 */
[----:B------:R-:W-:Y:S01]  /*2660*/  IMAD R174, R174, 0x2, R175 ;  /* 0x00000002aeae7824 */ /* 0x000fe200078e02af */
[----:B------:R-:W-:Y:S01]  /*2670*/  IADD3 R212, -R205, UR8, RZ ;  /* 0x00000008cdd47c10 */ /* 0x000fe2000fffe1ff */
[----:B------:R-:W-:Y:S01]  /*2680*/  IMAD R0, R0, 0x2, R176 ;  /* 0x0000000200007824 */ /* 0x000fe200078e02b0 */
[----:B------:R-:W-:Y:S01]  /*2690*/  UMOV UR5, URZ ;  /* 0x0000003f00057c82 */ /* 0x000fe20008000000 */
[----:B------:R-:W-:Y:S01]  /*26a0*/  IMAD.IADD R173, R184, 0x1, R181 ;  /* 0x00000001b8ad7824 */ /* 0x000fe200078e02b5 */
[----:B------:R-:W-:-:S02]  /*26b0*/  UMOV UR13, 0x1 ;  /* 0x00000001000d7882 */ /* 0x000fc40000000000 */
[----:B------:R-:W-:Y:S02]  /*26c0*/  UMOV UR12, URZ ;  /* 0x0000003f000c7c82 */ /* 0x000fe40008000000 */
[----:B------:R-:W-:Y:S02]  /*26d0*/  UMOV UR11, 0xffffffc0 ;  /* 0xffffffc0000b7882 */ /* 0x000fe40000000000 */
[----:B------:R-:W-:Y:S02]  /*26e0*/  ULDC UR10, c[0x0][0x168] ;  /* 0x00005a00000a7ab9 */ /* 0x000fe40000000800 */
[----:B------:R-:W-:Y:S02]  /*26f0*/  ULDC UR9, c[0x0][0x198] ;  /* 0x0000660000097ab9 */ /* 0x000fe40000000800 */
[----:B------:R-:W-:Y:S02]  /*2700*/  ULDC UR8, c[0x0][0x168] ;  /* 0x00005a0000087ab9 */ /* 0x000fe40000000800 */
.L_x_1147:
        /* <DEDUP_REMOVED lines=169> */
[----:B--2345:R-:W-:Y:S01]  /*31a0*/  USHF.R.S32.HI UR4, URZ, 0x1f, UR19 ;  /* 0x0000001f3f047899 */ /* 0x03cfe20008011413 */
[----:B------:R-:W-:Y:S01]  /*31b0*/  IMAD.U32 R5, RZ, RZ, UR14 ;  /* 0x0000000eff057e24 */ /* 0x000fe2000f8e00ff */
[----:B------:R-:W-:Y:S02]  /*31c0*/  ULDC.64 UR6, c[0x0][0x178] ;  /* 0x00005e0000067ab9 */ /* 0x000fe40000000a00 */
[----:B------:R-:W-:Y:S02]  /*31d0*/  UIMAD UR4, UR4, UR6, URZ ;  /* 0x00000006040472a4 */ /* 0x000fe4000f8e023f */
[----:B------:R-:W-:Y:S01]  /*31e0*/  @!P1 LEA R5, R5, 0x40, 0x6 ;  /* 0x0000004005059811 */ /* 0x000fe200078e30ff */
[----:B------:R-:W-:Y:S02]  /*31f0*/  UIMAD.WIDE.U32 UR22, UR19, UR6, URZ ;  /* 0x00000006131672a5 */ /* 0x000fe4000f8e003f */
[----:B------:R-:W-:Y:S01]  /*3200*/  UIMAD UR4, UR19, UR7, UR4 ;  /* 0x00000007130472a4 */ /* 0x000fe2000f8e0204 */
[C---:B------:R-:W-:Y:S01]  /*3210*/  @!P1 IADD3 R6, P0, R5.reuse, R196, RZ ;  /* 0x000000c405069210 */ /* 0x040fe20007f1e0ff */
[----:B------:R-:W-:Y:S02]  /*3220*/  UIMAD UR19, UR19, UR11, UR10 ;  /* 0x0000000b131372a4 */ /* 0x000fe4000f8e020a */
[----:B------:R-:W-:Y:S01]  /*3230*/  UIADD3 UR4, UR23, UR4, URZ ;  /* 0x0000000417047290 */ /* 0x000fe2000fffe03f */
[----:B------:R-:W-:Y:S01]  /*3240*/  @!P1 LEA.HI.X.SX32 R5, R5, R187, 0x1, P0 ;  /* 0x000000bb05059211 */ /* 0x000fe200000f0eff */
[----:B------:R-:W-:Y:S01]  /*3250*/  IMAD.U32 R7, RZ, RZ, UR22 ;  /* 0x00000016ff077e24 */ /* 0x000fe2000f8e00ff */
[----:B------:R-:W-:Y:S01]  /*3260*/  @!P1 LEA R8, P0, R6, c[0x0][0x258], 0x2 ;  /* 0x0000960006089a11 */ /* 0x000fe200078010ff */
[----:B------:R-:W-:Y:S01]  /*3270*/  IMAD.U32 R3, RZ, RZ, UR22 ;  /* 0x00000016ff037e24 */ /* 0x000fe2000f8e00ff */
[----:B------:R-:W-:Y:S01]  /*3280*/  ISETP.LT.AND P6, PT, R208, UR19, PT ;  /* 0x00000013d0007c0c */ /* 0x000fe2000bfc1270 */
[----:B------:R-:W-:Y:S01]  /*3290*/  IMAD.U32 R2, RZ, RZ, UR4 ;  /* 0x00000004ff027e24 */ /* 0x000fe2000f8e00ff */
[----:B------:R-:W-:Y:S02]  /*32a0*/  LEA R4, P5, R7, R192, 0x6 ;  /* 0x000000c007047211 */ /* 0x000fe400078a30ff */
[----:B------:R-:W-:Y:S02]  /*32b0*/  @!P1 LEA.HI.X R9, R6, c[0x0][0x25c], R5, 0x2, P0 ;  /* 0x0000970006099a11 */ /* 0x000fe400000f1405 */
[----:B------:R-:W-:Y:S01]  /*32c0*/  LEA.HI.X R3, R3, R185, R2, 0x6, P5 ;  /* 0x000000b903037211 */ /* 0x000fe200028f3402 */
[----:B------:R-:W-:Y:S01]  /*32d0*/  IMAD.U32 R2, RZ, RZ, UR13 ;  /* 0x0000000dff027e24 */ /* 0x000fe2000f8e00ff */
[----:B------:R-:W-:Y:S02]  /*32e0*/  LEA R10, P5, R4, c[0x0][0x160], 0x1 ;  /* 0x00005800040a7a11 */ /* 0x000fe400078a08ff */
[----:B------:R-:W-:Y:S02]  /*32f0*/  LOP3.LUT P0, RZ, R200, 0x2, RZ, 0xc0, !PT ;  /* 0x00000002c8ff7812 */ /* 0x000fe4000780c0ff */
[----:B------:R-:W-:Y:S01]  /*3300*/  LEA.HI.X R11, R4, c[0x0][0x164], R3, 0x1, P5 ;  /* 0x00005900040b7a11 */ /* 0x000fe200028f0c03 */
[----:B------:R-:W-:Y:S01]  /*3310*/  IMAD R4, R2, 0x3000, R203 ;  /* 0x0000300002047824 */ /* 0x000fe200078e02cb */
[----:B------:R-:W-:Y:S01]  /*3320*/  LOP3.LUT P5, RZ, R200, 0x1, RZ, 0xc0, !PT ;  /* 0x00000001c8ff7812 */ /* 0x000fe200078ac0ff */
[----:B------:R-:W-:Y:S01]  /*3330*/  IMAD.U32 R3, RZ, RZ, UR13 ;  /* 0x0000000dff037e24 */ /* 0x000fe2000f8e00ff */
[C---:B------:R-:W-:Y:S02]  /*3340*/  ISETP.GE.OR P0, PT, R208.reuse, UR19, !P0 ;  /* 0x00000013d0007c0c */ /* 0x040fe4000c706670 */
[----:B------:R-:W-:Y:S01]  /*3350*/  ISETP.GE.OR P5, PT, R208, UR19, !P5 ;  /* 0x00000013d0007c0c */ /* 0x000fe2000efa6670 */
[----:B------:R-:W-:Y:S01]  /*3360*/  @!P1 IMAD R3, R3, 0x40, R210 ;  /* 0x0000004003039824 */ /* 0x000fe200078e02d2 */
[----:B------:R-:W-:Y:S03]  /*3370*/  ISETP.GE.OR P6, PT, R188, c[0x0][0x16c], !P6 ;  /* 0x00005b00bc007a0c */ /* 0x000fe600077c6670 */
[----:B------:R-:W-:Y:S08]  /*3380*/  @!P1 IMAD.SHL.U32 R5, R3, 0x4, RZ ;  /* 0x0000000403059824 */ /* 0x000ff000078e00ff */
[----:B------:R-:W-:Y:S01]  /*3390*/  @!PT LDS RZ, [RZ] ;  /* 0x00000000fffff984 */ /* 0x000fe20000000800 */
[----:B------:R-:W-:Y:S01]  /*33a0*/  @!PT LDS RZ, [RZ] ;  /* 0x00000000fffff984 */ /* 0x000fe20000000800 */
[----:B------:R-:W-:Y:S01]  /*33b0*/  @!PT LDS RZ, [RZ] ;  /* 0x00000000fffff984 */ /* 0x000fe20000000800 */
[----:B------:R2:W-:Y:S06]  /*33c0*/  LDGSTS.E.BYPASS.LTC128B.128 [R4], [R10.64], !P5 ;  /* 0x000000000a047fae */ /* 0x0005ec000e901d54 */
[----:B------:R2:W-:Y:S06]  /*33d0*/  LDGSTS.E.BYPASS.LTC128B.128 [R4+0x1000], [R10.64+0x40], !P0 ;  /* 0x010000400a047fae */ /* 0x0005ec000c101d54 */
[----:B------:R2:W-:Y:S06]  /*33e0*/  LDGSTS.E.BYPASS.LTC128B.128 [R4+0x2000], [R10.64+0x80], !P6 ;  /* 0x020000800a047fae */ /* 0x0005ec000f101d54 */
[----:B------:R2:W-:Y:S02]  /*33f0*/  @!P1 LDGSTS.E.BYPASS.LTC128B.128 [R5+0x18080], [R8.64] ;  /* 0x1808000008059fae */ /* 0x0005e4000b901d54 */
.L_x_1145:
[-C--:B-12345:R-:W-:Y:S01]  /*3400*/  HMMA.16816.F32.BF16 R4, R132, R136.reuse, RZ ;  /* 0x000000888404723c */ /* 0x0befe200000418ff */
[----:B------:R-:W-:Y:S01]  /*3410*/  LDSM.16.M88.4 R164, [R172+0x8080] ;  /* 0x00808000aca4783b */ /* 0x000fe20000000200 */
[----:B------:R-:W-:Y:S02]  /*3420*/  UIMAD UR4, UR5, 0x1800, URZ ;  /* 0x00001800050478a4 */ /* 0x000fe4000f8e023f */
[----:B------:R-:W-:Y:S02]  /*3430*/  ULEA UR7, UR14, 0x1, 0x6 ;  /* 0x000000010e077891 */ /* 0x000fe4000f8e303f */
[----:B------:R-:W-:Y:S02]  /*3440*/  USHF.L.U32 UR6, UR18, 0x7, URZ ;  /* 0x0000000712067899 */ /* 0x000fe4000800063f */
[C---:B------:R-:W-:Y:S01]  /*3450*/  HMMA.16816.F32.BF16 R8, R140.reuse, R136, RZ ;  /* 0x000000888c08723c */ /* 0x040fe200000418ff */
[----:B------:R-:W0:Y:S01]  /*3460*/  LDGDEPBAR ;  /* 0x00000000000079af */ /* 0x000e220000000000 */
[----:B------:R-:W-:Y:S02]  /*3470*/  UIADD3 UR6, UR7, UR9, -UR6 ;  /* 0x0000000907067290 */ /* 0x000fe4000fffe806 */
[----:B------:R-:W-:Y:S01]  /*3480*/  MOV R29, UR4 ;  /* 0x00000004001d7c02 */ /* 0x000fe20008000f00 */
[----:B------:R-:W-:Y:S03]  /*3490*/  UIADD3 UR19, UR14, 0x2, URZ ;  /* 0x000000020e137890 */ /* 0x000fe6000fffe03f */
[-C--:B------:R-:W-:Y:S01]  /*34a0*/  HMMA.16816.F32.BF16 R12, R140, R138.reuse, RZ ;  /* 0x0000008a8c0c723c */ /* 0x080fe200000418ff */
[----:B------:R-:W-:Y:S01]  /*34b0*/  IADD3 R2, R184, 0x800, R29 ;  /* 0x00000800b8027810 */ /* 0x000fe20007ffe01d */
[----:B------:R-:W-:Y:S03]  /*34c0*/  UISETP.GE.AND UP0, UPT, UR19, UR15, UPT ;  /* 0x0000000f1300728c */ /* 0x000fe6000bf06270 */
[----:B------:R-:W-:Y:S03]  /*34d0*/  SHF.L.U32 R3, R2, 0x1, RZ ;  /* 0x0000000102037819 */ /* 0x000fe600000006ff */
[C---:B------:R-:W-:Y:S02]  /*34e0*/  HMMA.16816.F32.BF16 R16, R132.reuse, R138, RZ ;  /* 0x0000008a8410723c */ /* 0x040fe400000418ff */
[----:B------:R-:W-:Y:S06]  /*34f0*/  LDSM.16.M88.4 R136, [R3+0x12080] ;  /* 0x012080000388783b */ /* 0x000fec0000000200 */
[-C--:B------:R-:W-:Y:S08]  /*3500*/  HMMA.16816.F32.BF16 R20, R132, R144.reuse, RZ ;  /* 0x000000908414723c */ /* 0x080ff000000418ff */
[C---:B------:R-:W-:Y:S07]  /*3510*/  HMMA.16816.F32.BF16 R24, R140.reuse, R144, RZ ;  /* 0x000000908c18723c */ /* 0x040fee00000418ff */
[----:B------:R-:W-:Y:S01]  /*3520*/  MOV R144, UR4 ;  /* 0x0000000400907c02 */ /* 0x000fe20008000f00 */
[-C--:B------:R-:W-:Y:S01]  /*3530*/  HMMA.16816.F32.BF16 R28, R140, R146.reuse, RZ ;  /* 0x000000928c1c723c */ /* 0x080fe200000418ff */
[----:B------:R-:W1:Y:S07]  /*3540*/  LDSM.16.M88.4 R140, [R180+0x8080] ;  /* 0x00808000b48c783b */ /* 0x000e6e0000000200 */
[----:B------:R-:W-:Y:S01]  /*3550*/  HMMA.16816.F32.BF16 R32, R132, R146, RZ ;  /* 0x000000928420723c */ /* 0x000fe200000418ff */
[----:B------:R-:W2:Y:S07]  /*3560*/  LDSM.16.M88.4 R132, [R3+0x12880] ;  /* 0x012880000384783b */ /* 0x000eae0000000200 */
[-C--:B------:R-:W-:Y:S08]  /*3570*/  HMMA.16816.F32.BF16 R4, R148, R152.reuse, R4 ;  /* 0x000000989404723c */ /* 0x080ff00000041804 */
[C---:B------:R-:W-:Y:S07]  /*3580*/  HMMA.16816.F32.BF16 R8, R156.reuse, R152, R8 ;  /* 0x000000989c08723c */ /* 0x040fee0000041808 */
[----:B------:R-:W-:Y:S01]  /*3590*/  IADD3 R153, R181, 0x800, R144 ;  /* 0x00000800b5997810 */ /* 0x000fe20007ffe090 */
[-C--:B------:R-:W-:Y:S01]  /*35a0*/  HMMA.16816.F32.BF16 R12, R156, R154.reuse, R12 ;  /* 0x0000009a9c0c723c */ /* 0x080fe2000004180c */
[----:B------:R-:W3:Y:S03]  /*35b0*/  LDSM.16.M88.4 R144, [R180+0x9080] ;  /* 0x00908000b490783b */ /* 0x000ee60000000200 */
[----:B------:R-:W-:Y:S04]  /*35c0*/  IADD3 R153, R184, R153, RZ ;  /* 0x00000099b8997210 */ /* 0x000fe80007ffe0ff */
[C---:B------:R-:W-:Y:S04]  /*35d0*/  HMMA.16816.F32.BF16 R16, R148.reuse, R154, R16 ;  /* 0x0000009a9410723c */ /* 0x040fe80000041810 */
[----:B------:R-:W-:Y:S04]  /*35e0*/  SHF.L.U32 R2, R153, 0x1, RZ ;  /* 0x0000000199027819 */ /* 0x000fe800000006ff */
[-C--:B------:R-:W-:Y:S01]  /*35f0*/  HMMA.16816.F32.BF16 R20, R148, R160.reuse, R20 ;  /* 0x000000a09414723c */ /* 0x080fe20000041814 */
[----:B------:R-:W4:Y:S07]  /*3600*/  LDSM.16.M88.4 R152, [R2+0x12080] ;  /* 0x012080000298783b */ /* 0x000f2e0000000200 */
[C---:B------:R-:W-:Y:S01]  /*3610*/  HMMA.16816.F32.BF16 R24, R156.reuse, R160, R24 ;  /* 0x000000a09c18723c */ /* 0x040fe20000041818 */
[----:B------:R-:W5:Y:S07]  /*3620*/  LDSM.16.M88.4 R168, [R2+0x12880] ;  /* 0x0128800002a8783b */ /* 0x000f6e0000000200 */
[-C--:B------:R-:W-:Y:S08]  /*3630*/  HMMA.16816.F32.BF16 R28, R156, R162.reuse, R28 ;  /* 0x000000a29c1c723c */ /* 0x080ff0000004181c */
[----:B------:R-:W-:Y:S01]  /*3640*/  HMMA.16816.F32.BF16 R32, R148, R162, R32 ;  /* 0x000000a29420723c */ /* 0x000fe20000041820 */
[----:B------:R-:W4:Y:S07]  /*3650*/  LDSM.16.M88.4 R148, [R172+0x9080] ;  /* 0x00908000ac94783b */ /* 0x000f2e0000000200 */
[-C--:B-1----:R-:W-:Y:S08]  /*3660*/  HMMA.16816.F32.BF16 R4, R136, R140.reuse, R4 ;  /* 0x0000008c8804723c */ /* 0x082ff00000041804 */
[C---:B--2---:R-:W-:Y:S08]  /*3670*/  HMMA.16816.F32.BF16 R8, R132.reuse, R140, R8 ;  /* 0x0000008c8408723c */ /* 0x044ff00000041808 */
[-C--:B------:R-:W-:Y:S08]  /*3680*/  HMMA.16816.F32.BF16 R12, R132, R142.reuse, R12 ;  /* 0x0000008e840c723c */ /* 0x080ff0000004180c */
[C---:B------:R-:W-:Y:S01]  /*3690*/  HMMA.16816.F32.BF16 R16, R136.reuse, R142, R16 ;  /* 0x0000008e8810723c */ /* 0x040fe20000041810 */
[----:B------:R-:W-:Y:S07]  /*36a0*/  LDSM.16.M88.4 R140, [R3+0x13880] ;  /* 0x01388000038c783b */ /* 0x000fee0000000200 */
[-C--:B---3--:R-:W-:Y:S08]  /*36b0*/  HMMA.16816.F32.BF16 R20, R136, R144.reuse, R20 ;  /* 0x000000908814723c */ /* 0x088ff00000041814 */
[C---:B------:R-:W-:Y:S07]  /*36c0*/  HMMA.16816.F32.BF16 R24, R132.reuse, R144, R24 ;  /* 0x000000908418723c */ /* 0x040fee0000041818 */
[----:B------:R-:W-:Y:S01]  /*36d0*/  MOV R144, UR6 ;  /* 0x0000000600907c02 */ /* 0x000fe20008000f00 */
[-C--:B------:R-:W-:Y:S01]  /*36e0*/  HMMA.16816.F32.BF16 R28, R132, R146.reuse, R28 ;  /* 0x00000092841c723c */ /* 0x080fe2000004181c */
[----:B------:R1:W-:Y:S03]  /*36f0*/  LDSM.16.M88.4 R132, [R3+0x13080] ;  /* 0x013080000384783b */ /* 0x0003e60000000200 */
[----:B------:R-:W-:Y:S04]  /*3700*/  IADD3 R144, R189, -c[0x0][0x168], R144 ;  /* 0x80005a00bd907a10 */ /* 0x000fe80007ffe090 */
[----:B------:R-:W-:Y:S01]  /*3710*/  HMMA.16816.F32.BF16 R32, R136, R146, R32 ;  /* 0x000000928820723c */ /* 0x000fe20000041820 */
[----:B------:R-:W2:Y:S03]  /*3720*/  LDSM.16.M88.4 R136, [R180+0xa080] ;  /* 0x00a08000b488783b */ /* 0x000ea60000000200 */
[----:B------:R-:W-:Y:S04]  /*3730*/  IADD3 R157, -R205, R144, RZ ;  /* 0x00000090cd9d7210 */ /* 0x000fe80007ffe1ff */
[-C--:B----4-:R-:W-:Y:S05]  /*3740*/  HMMA.16816.F32.BF16 R4, R152, R164.reuse, R4 ;  /* 0x000000a49804723c */ /* 0x090fea0000041804 */
[----:B------:R-:W-:Y:S02]  /*3750*/  IADD3 R163, R157, 0x8, RZ ;  /* 0x000000089da37810 */ /* 0x000fe40007ffe0ff */
[----:B------:R-:W-:Y:S01]  /*3760*/  IMNMX R161, R212, R157, PT ;  /* 0x0000009dd4a17217 */ /* 0x000fe20003800200 */
[C---:B-----5:R-:W-:Y:S04]  /*3770*/  HMMA.16816.F32.BF16 R8, R168.reuse, R164, R8 ;  /* 0x000000a4a808723c */ /* 0x060fe80000041808 */
[C---:B------:R-:W-:Y:S04]  /*3780*/  ISETP.GT.AND P0, PT, R161.reuse, RZ, PT ;  /* 0x000000ffa100720c */ /* 0x040fe80003f04270 */
[-C--:B------:R-:W-:Y:S04]  /*3790*/  HMMA.16816.F32.BF16 R12, R168, R166.reuse, R12 ;  /* 0x000000a6a80c723c */ /* 0x080fe8000004180c */
[C---:B------:R-:W-:Y:S01]  /*37a0*/  FSEL R144, R216.reuse, -INF , P0 ;  /* 0xff800000d8907808 */ /* 0x040fe20000000000 */
[----:B------:R-:W-:Y:S01]  /*37b0*/  FFMA.FTZ R216, -R216, R216, 1 ;  /* 0x3f800000d8d87423 */ /* 0x000fe200000101d8 */
[----:B------:R-:W-:Y:S02]  /*37c0*/  ISETP.GT.AND P0, PT, R161, 0x1, PT ;  /* 0x00000001a100780c */ /* 0x000fe40003f04270 */
[C---:B------:R-:W-:Y:S04]  /*37d0*/  HMMA.16816.F32.BF16 R16, R152.reuse, R166, R16 ;  /* 0x000000a69810723c */ /* 0x040fe80000041810 */
[--C-:B-1----:R-:W-:Y:S02]  /*37e0*/  FFMA.FTZ R3, R144, c[0x0][0x29c], -R249.reuse ;  /* 0x0000a70090037a23 */ /* 0x102fe400000108f9 */
[----:B------:R-:W1:Y:S02]  /*37f0*/  LDSM.16.M88.4 R144, [R180+0xb080] ;  /* 0x00b08000b490783b */ /* 0x000e640000000200 */
[-C--:B------:R-:W-:Y:S02]  /*3800*/  HMMA.16816.F32.BF16 R20, R152, R148.reuse, R20 ;  /* 0x000000949814723c */ /* 0x080fe40000041814 */
[----:B------:R-:W3:Y:S06]  /*3810*/  MUFU.EX2 R3, R3 ;  /* 0x0000000300037308 */ /* 0x000eec0000000800 */
[C---:B------:R-:W-:Y:S07]  /*3820*/  HMMA.16816.F32.BF16 R24, R168.reuse, R148, R24 ;  /* 0x00000094a818723c */ /* 0x040fee0000041818 */
[----:B------:R-:W-:Y:S01]  /*3830*/  FSEL R148, R217, -INF , P0 ;  /* 0xff800000d9947808 */ /* 0x000fe20000000000 */
[-C--:B------:R-:W-:Y:S03]  /*3840*/  HMMA.16816.F32.BF16 R28, R168, R150.reuse, R28 ;  /* 0x00000096a81c723c */ /* 0x080fe6000004181c */
[----:B------:R-:W-:Y:S01]  /*3850*/  ISETP.GT.AND P0, PT, R161, 0x20, PT ;  /* 0x00000020a100780c */ /* 0x000fe20003f04270 */
[--C-:B------:R-:W-:Y:S02]  /*3860*/  FFMA.FTZ R156, R148, c[0x0][0x29c], -R249.reuse ;  /* 0x0000a700949c7a23 */ /* 0x100fe400000108f9 */
[----:B------:R-:W-:Y:S01]  /*3870*/  FFMA.FTZ R217, -R217, R217, 1 ;  /* 0x3f800000d9d97423 */ /* 0x000fe200000101d9 */
[----:B------:R-:W-:Y:S01]  /*3880*/  FSEL R148, R225, -INF , P0 ;  /* 0xff800000e1947808 */ /* 0x000fe20000000000 */
[----:B------:R-:W-:Y:S02]  /*3890*/  HMMA.16816.F32.BF16 R32, R152, R150, R32 ;  /* 0x000000969820723c */ /* 0x000fe40000041820 */
[----:B------:R-:W4:Y:S02]  /*38a0*/  MUFU.EX2 R156, R156 ;  /* 0x0000009c009c7308 */ /* 0x000f240000000800 */
[C---:B------:R-:W-:Y:S01]  /*38b0*/  ISETP.GT.AND P0, PT, R161.reuse, 0x21, PT ;  /* 0x00000021a100780c */ /* 0x040fe20003f04270 */
[--C-:B------:R-:W-:Y:S03]  /*38c0*/  FFMA.FTZ R158, R148, c[0x0][0x29c], -R249.reuse ;  /* 0x0000a700949e7a23 */ /* 0x100fe600000108f9 */
[-C--:B--2---:R-:W-:Y:S04]  /*38d0*/  HMMA.16816.F32.BF16 R4, R132, R136.reuse, R4 ;  /* 0x000000888404723c */ /* 0x084fe80000041804 */
[----:B------:R-:W-:Y:S01]  /*38e0*/  MUFU.EX2 R158, R158 ;  /* 0x0000009e009e7308 */ /* 0x000fe20000000800 */
[----:B------:R-:W-:Y:S02]  /*38f0*/  FSEL R148, R226, -INF , P0 ;  /* 0xff800000e2947808 */ /* 0x000fe40000000000 */
[----:B------:R-:W-:Y:S01]  /*3900*/  ISETP.GT.AND P0, PT, R161, 0x40, PT ;  /* 0x00000040a100780c */ /* 0x000fe20003f04270 */
[C---:B------:R-:W-:Y:S04]  /*3910*/  HMMA.16816.F32.BF16 R8, R140.reuse, R136, R8 ;  /* 0x000000888c08723c */ /* 0x040fe80000041808 */
[--C-:B------:R-:W-:Y:S01]  /*3920*/  FFMA.FTZ R159, R148, c[0x0][0x29c], -R249.reuse ;  /* 0x0000a700949f7a23 */ /* 0x100fe200000108f9 */
[----:B------:R-:W-:Y:S01]  /*3930*/  FSEL R152, R229, -INF , P0 ;  /* 0xff800000e5987808 */ /* 0x000fe20000000000 */
[----:B------:R-:W-:Y:S01]  /*3940*/  LDSM.16.M88.4 R148, [R172+0xa080] ;  /* 0x00a08000ac94783b */ /* 0x000fe20000000200 */
[C---:B------:R-:W-:Y:S01]  /*3950*/  ISETP.GT.AND P0, PT, R161.reuse, 0x41, PT ;  /* 0x00000041a100780c */ /* 0x040fe20003f04270 */
[-C--:B------:R-:W-:Y:S02]  /*3960*/  HMMA.16816.F32.BF16 R12, R140, R138.reuse, R12 ;  /* 0x0000008a8c0c723c */ /* 0x080fe4000004180c */
[----:B------:R-:W-:Y:S02]  /*3970*/  MUFU.EX2 R159, R159 ;  /* 0x0000009f009f7308 */ /* 0x000fe40000000800 */
[--C-:B------:R-:W-:Y:S01]  /*3980*/  FFMA.FTZ R160, R152, c[0x0][0x29c], -R249.reuse ;  /* 0x0000a70098a07a23 */ /* 0x100fe200000108f9 */
[----:B------:R-:W-:Y:S01]  /*3990*/  FSEL R162, R230, -INF , P0 ;  /* 0xff800000e6a27808 */ /* 0x000fe20000000000 */
[----:B------:R-:W-:Y:S01]  /*39a0*/  LDSM.16.M88.4 R152, [R2+0x13880] ;  /* 0x013880000298783b */ /* 0x000fe20000000200 */
[----:B------:R-:W-:Y:S01]  /*39b0*/  ISETP.GT.AND P0, PT, R161, 0x60, PT ;  /* 0x00000060a100780c */ /* 0x000fe20003f04270 */
[C---:B------:R-:W-:Y:S04]  /*39c0*/  HMMA.16816.F32.BF16 R16, R132.reuse, R138, R16 ;  /* 0x0000008a8410723c */ /* 0x040fe80000041810 */
[----:B------:R-:W-:Y:S02]  /*39d0*/  MUFU.EX2 R160, R160 ;  /* 0x000000a000a07308 */ /* 0x000fe40000000800 */
[----:B------:R2:W5:Y:S02]  /*39e0*/  LDSM.16.M88.4 R136, [R2+0x13080] ;  /* 0x013080000288783b */ /* 0x0005640000000200 */
[-C--:B-1----:R-:W-:Y:S08]  /*39f0*/  HMMA.16816.F32.BF16 R20, R132, R144.reuse, R20 ;  /* 0x000000908414723c */ /* 0x082ff00000041814 */
[C---:B------:R-:W-:Y:S07]  /*3a00*/  HMMA.16816.F32.BF16 R24, R140.reuse, R144, R24 ;  /* 0x000000908c18723c */ /* 0x040fee0000041818 */
[----:B------:R-:W-:Y:S01]  /*3a10*/  FSEL R144, R243, -INF , P0 ;  /* 0xff800000f3907808 */ /* 0x000fe20000000000 */
[-C--:B------:R-:W-:Y:S03]  /*3a20*/  HMMA.16816.F32.BF16 R28, R140, R146.reuse, R28 ;  /* 0x000000928c1c723c */ /* 0x080fe6000004181c */
[----:B------:R-:W-:Y:S01]  /*3a30*/  ISETP.GT.AND P0, PT, R161, 0x61, PT ;  /* 0x00000061a100780c */ /* 0x000fe20003f04270 */
[--C-:B------:R-:W-:Y:S02]  /*3a40*/  FFMA.FTZ R145, R162, c[0x0][0x29c], -R249.reuse ;  /* 0x0000a700a2917a23 */ /* 0x100fe400000108f9 */
[--C-:B--2---:R-:W-:Y:S01]  /*3a50*/  FFMA.FTZ R2, R144, c[0x0][0x29c], -R249.reuse ;  /* 0x0000a70090027a23 */ /* 0x104fe200000108f9 */
[----:B------:R-:W-:Y:S01]  /*3a60*/  IMNMX R141, R212, R163, PT ;  /* 0x000000a3d48d7217 */ /* 0x000fe20003800200 */
[----:B------:R-:W-:Y:S01]  /*3a70*/  HMMA.16816.F32.BF16 R32, R132, R146, R32 ;  /* 0x000000928420723c */ /* 0x000fe20000041820 */
[----:B------:R-:W1:Y:S01]  /*3a80*/  LDSM.16.M88.4 R132, [R172+0xb080] ;  /* 0x00b08000ac84783b */ /* 0x000e620000000200 */
[----:B------:R-:W2:Y:S02]  /*3a90*/  MUFU.EX2 R145, R145 ;  /* 0x0000009100917308 */ /* 0x000ea40000000800 */
[----:B------:R-:W-:Y:S02]  /*3aa0*/  FSEL R140, R244, -INF , P0 ;  /* 0xff800000f48c7808 */ /* 0x000fe40000000000 */
[C---:B------:R-:W-:Y:S02]  /*3ab0*/  ISETP.GT.AND P0, PT, R141.reuse, RZ, PT ;  /* 0x000000ff8d00720c */ /* 0x040fe40003f04270 */
[C---:B------:R-:W-:Y:S01]  /*3ac0*/  ISETP.GT.AND P6, PT, R141.reuse, 0x21, PT ;  /* 0x000000218d00780c */ /* 0x040fe20003fc4270 */
[----:B------:R-:W-:Y:S01]  /*3ad0*/  FFMA.FTZ R249, R140, c[0x0][0x29c], -R249 ;  /* 0x0000a7008cf97a23 */ /* 0x000fe200000108f9 */
[----:B------:R-:W-:Y:S02]  /*3ae0*/  ISETP.GT.AND P5, PT, R141, 0x40, PT ;  /* 0x000000408d00780c */ /* 0x000fe40003fa4270 */
[----:B------:R-:W-:Y:S01]  /*3af0*/  FSEL R143, R213, -INF , P0 ;  /* 0xff800000d58f7808 */ /* 0x000fe20000000000 */
[----:B------:R-:W1:Y:S01]  /*3b00*/  MUFU.EX2 R2, R2 ;  /* 0x0000000200027308 */ /* 0x000e620000000800 */
[-C--:B-----5:R-:W-:Y:S05]  /*3b10*/  HMMA.16816.F32.BF16 R4, R136, R148.reuse, R4 ;  /* 0x000000948804723c */ /* 0x0a0fea0000041804 */
[--C-:B------:R-:W-:Y:S01]  /*3b20*/  FFMA.FTZ R142, R143, c[0x0][0x29c], -R248.reuse ;  /* 0x0000a7008f8e7a23 */ /* 0x100fe200000108f8 */
[C---:B------:R-:W-:Y:S02]  /*3b30*/  ISETP.GT.AND P0, PT, R141.reuse, 0x1, PT ;  /* 0x000000018d00780c */ /* 0x040fe40003f04270 */
[C---:B------:R-:W-:Y:S01]  /*3b40*/  HMMA.16816.F32.BF16 R8, R152.reuse, R148, R8 ;  /* 0x000000949808723c */ /* 0x040fe20000041808 */
[----:B------:R5:W-:Y:S03]  /*3b50*/  MUFU.EX2 R140, R142 ;  /* 0x0000008e008c7308 */ /* 0x000be60000000800 */
[----:B------:R-:W-:Y:S02]  /*3b60*/  FSEL R143, R214, -INF , P0 ;  /* 0xff800000d68f7808 */ /* 0x000fe40000000000 */
[----:B------:R-:W-:Y:S02]  /*3b70*/  ISETP.GT.AND P0, PT, R141, 0x20, PT ;  /* 0x000000208d00780c */ /* 0x000fe40003f04270 */
[-C--:B------:R-:W-:Y:S03]  /*3b80*/  HMMA.16816.F32.BF16 R12, R152, R150.reuse, R12 ;  /* 0x00000096980c723c */ /* 0x080fe6000004180c */
[----:B------:R-:W2:Y:S01]  /*3b90*/  MUFU.EX2 R249, R249 ;  /* 0x000000f900f97308 */ /* 0x000ea20000000800 */
[----:B------:R-:W-:Y:S01]  /*3ba0*/  FSEL R147, R227, -INF , P0 ;  /* 0xff800000e3937808 */ /* 0x000fe20000000000 */
[--C-:B------:R-:W-:Y:S01]  /*3bb0*/  FFMA.FTZ R144, R143, c[0x0][0x29c], -R248.reuse ;  /* 0x0000a7008f907a23 */ /* 0x100fe200000108f8 */
[----:B------:R-:W-:Y:S02]  /*3bc0*/  ISETP.GT.AND P0, PT, R141, 0x41, PT ;  /* 0x000000418d00780c */ /* 0x000fe40003f04270 */
[C---:B------:R-:W-:Y:S04]  /*3bd0*/  HMMA.16816.F32.BF16 R16, R136.reuse, R150, R16 ;  /* 0x000000968810723c */ /* 0x040fe80000041810 */
[----:B------:R-:W-:Y:S01]  /*3be0*/  FSEL R163, R231, -INF , P5 ;  /* 0xff800000e7a37808 */ /* 0x000fe20002800000 */
[----:B------:R2:W2:Y:S01]  /*3bf0*/  MUFU.EX2 R143, R144 ;  /* 0x00000090008f7308 */ /* 0x0004a20000000800 */
[----:B------:R-:W-:Y:S01]  /*3c00*/  ISETP.GT.AND P5, PT, R141, 0x61, PT ;  /* 0x000000618d00780c */ /* 0x000fe20003fa4270 */
[----:B------:R-:W-:Y:S01]  /*3c10*/  FFMA.FTZ R231, -R231, R231, 1 ;  /* 0x3f800000e7e77423 */ /* 0x000fe200000101e7 */
[-C--:B-1----:R-:W-:Y:S04]  /*3c20*/  HMMA.16816.F32.BF16 R20, R136, R132.reuse, R20 ;  /* 0x000000848814723c */ /* 0x082fe80000041814 */
[----:B------:R-:W-:Y:S01]  /*3c30*/  IADD3 R149, R157, 0x20, RZ ;  /* 0x000000209d957810 */ /* 0x000fe20007ffe0ff */
[--C-:B-----5:R-:W-:Y:S01]  /*3c40*/  FFMA.FTZ R142, R147, c[0x0][0x29c], -R248.reuse ;  /* 0x0000a700938e7a23 */ /* 0x120fe200000108f8 */
[----:B------:R-:W-:Y:S02]  /*3c50*/  FSEL R147, R228, -INF , P6 ;  /* 0xff800000e4937808 */ /* 0x000fe40003000000 */
[C---:B------:R-:W-:Y:S03]  /*3c60*/  HMMA.16816.F32.BF16 R24, R152.reuse, R132, R24 ;  /* 0x000000849818723c */ /* 0x040fe60000041818 */
[----:B------:R-:W-:Y:S01]  /*3c70*/  MUFU.EX2 R142, R142 ;  /* 0x0000008e008e7308 */ /* 0x000fe20000000800 */
[----:B------:R-:W-:Y:S01]  /*3c80*/  ISETP.GT.AND P6, PT, R141, 0x60, PT ;  /* 0x000000608d00780c */ /* 0x000fe20003fc4270 */
[--C-:B------:R-:W-:Y:S01]  /*3c90*/  FFMA.FTZ R147, R147, c[0x0][0x29c], -R248.reuse ;  /* 0x0000a70093937a23 */ /* 0x100fe200000108f8 */
[----:B------:R-:W1:Y:S01]  /*3ca0*/  LDS R141, [R240+0x18280] ;  /* 0x01828000f08d7984 */ /* 0x000e620000000800 */
[----:B------:R-:W-:Y:S01]  /*3cb0*/  IMNMX R149, R212, R149, PT ;  /* 0x00000095d4957217 */ /* 0x000fe20003800200 */
[-C--:B------:R-:W-:Y:S04]  /*3cc0*/  HMMA.16816.F32.BF16 R28, R152, R134.reuse, R28 ;  /* 0x00000086981c723c */ /* 0x080fe8000004181c */
[----:B------:R-:W-:Y:S01]  /*3cd0*/  FSEL R161, R232, -INF , P0 ;  /* 0xff800000e8a17808 */ /* 0x000fe20000000000 */
[--C-:B--2---:R-:W-:Y:S01]  /*3ce0*/  FFMA.FTZ R144, R163, c[0x0][0x29c], -R248.reuse ;  /* 0x0000a700a3907a23 */ /* 0x104fe200000108f8 */
[----:B------:R-:W-:Y:S01]  /*3cf0*/  ISETP.GT.AND P0, PT, R149, RZ, PT ;  /* 0x000000ff9500720c */ /* 0x000fe20003f04270 */
[----:B------:R-:W2:Y:S01]  /*3d00*/  MUFU.EX2 R147, R147 ;  /* 0x0000009300937308 */ /* 0x000ea20000000800 */
[----:B------:R-:W-:Y:S01]  /*3d10*/  HMMA.16816.F32.BF16 R32, R136, R134, R32 ;  /* 0x000000868820723c */ /* 0x000fe20000041820 */
[----:B------:R-:W5:Y:S03]  /*3d20*/  LDS R138, [R240+0x182a0] ;  /* 0x0182a000f08a7984 */ /* 0x000f660000000800 */
[----:B------:R-:W-:Y:S01]  /*3d30*/  FSEL R167, R246, -INF , P6 ;  /* 0xff800000f6a77808 */ /* 0x000fe20003000000 */
[--C-:B------:R-:W-:Y:S01]  /*3d40*/  FFMA.FTZ R161, R161, c[0x0][0x29c], -R248.reuse ;  /* 0x0000a700a1a17a23 */ /* 0x100fe200000108f8 */
[----:B------:R-:W-:Y:S02]  /*3d50*/  ISETP.GT.AND P6, PT, R149, 0x1, PT ;  /* 0x000000019500780c */ /* 0x000fe40003fc4270 */
[----:B------:R-:W-:Y:S01]  /*3d60*/  FSEL R151, R247, -INF , P5 ;  /* 0xff800000f7977808 */ /* 0x000fe20002800000 */
[--C-:B------:R-:W-:Y:S01]  /*3d70*/  FFMA.FTZ R167, R167, c[0x0][0x29c], -R248.reuse ;  /* 0x0000a700a7a77a23 */ /* 0x100fe200000108f8 */
[----:B------:R-:W-:Y:S01]  /*3d80*/  ISETP.GT.AND P5, PT, R149, 0x20, PT ;  /* 0x000000209500780c */ /* 0x000fe20003fa4270 */
[----:B------:R-:W-:Y:S01]  /*3d90*/  MUFU.EX2 R144, R144 ;  /* 0x0000009000907308 */ /* 0x000fe20000000800 */
[----:B------:R-:W-:Y:S01]  /*3da0*/  FSEL R162, R215, -INF , P0 ;  /* 0xff800000d7a27808 */ /* 0x000fe20000000000 */
[----:B------:R-:W-:Y:S01]  /*3db0*/  FFMA.FTZ R248, R151, c[0x0][0x29c], -R248 ;  /* 0x0000a70097f87a23 */ /* 0x000fe200000108f8 */
[C---:B------:R-:W-:Y:S02]  /*3dc0*/  ISETP.GT.AND P0, PT, R149.reuse, 0x21, PT ;  /* 0x000000219500780c */ /* 0x040fe40003f04270 */
[----:B------:R-:W-:Y:S01]  /*3dd0*/  FSEL R150, R218, -INF , P6 ;  /* 0xff800000da967808 */ /* 0x000fe20003000000 */
[--C-:B------:R-:W-:Y:S01]  /*3de0*/  FFMA.FTZ R152, R162, c[0x0][0x29c], -R245.reuse ;  /* 0x0000a700a2987a23 */ /* 0x100fe200000108f5 */
[----:B------:R-:W-:Y:S02]  /*3df0*/  ISETP.GT.AND P6, PT, R149, 0x40, PT ;  /* 0x000000409500780c */ /* 0x000fe40003fc4270 */
[----:B------:R-:W-:Y:S01]  /*3e00*/  FSEL R148, R221, -INF , P5 ;  /* 0xff800000dd947808 */ /* 0x000fe20002800000 */
[--C-:B------:R-:W-:Y:S01]  /*3e10*/  FFMA.FTZ R150, R150, c[0x0][0x29c], -R245.reuse ;  /* 0x0000a70096967a23 */ /* 0x100fe200000108f5 */
[C---:B------:R-:W-:Y:S01]  /*3e20*/  ISETP.GT.AND P5, PT, R149.reuse, 0x41, PT ;  /* 0x000000419500780c */ /* 0x040fe20003fa4270 */
[----:B------:R-:W-:Y:S01]  /*3e30*/  MUFU.EX2 R167, R167 ;  /* 0x000000a700a77308 */ /* 0x000fe20000000800 */
[----:B------:R-:W-:Y:S01]  /*3e40*/  FSEL R146, R222, -INF , P0 ;  /* 0xff800000de927808 */ /* 0x000fe20000000000 */
[--C-:B------:R-:W-:Y:S01]  /*3e50*/  FFMA.FTZ R148, R148, c[0x0][0x29c], -R245.reuse ;  /* 0x0000a70094947a23 */ /* 0x100fe200000108f5 */
[----:B------:R-:W-:Y:S02]  /*3e60*/  ISETP.GT.AND P0, PT, R149, 0x60, PT ;  /* 0x000000609500780c */ /* 0x000fe40003f04270 */
[----:B------:R-:W-:Y:S01]  /*3e70*/  FSEL R164, R233, -INF , P6 ;  /* 0xff800000e9a47808 */ /* 0x000fe20003000000 */
[----:B------:R-:W-:Y:S01]  /*3e80*/  FFMA.FTZ R146, R146, c[0x0][0x29c], -R245 ;  /* 0x0000a70092927a23 */ /* 0x000fe200000108f5 */
[----:B------:R-:W-:Y:S01]  /*3e90*/  ISETP.GT.AND P6, PT, R149, 0x61, PT ;  /* 0x000000619500780c */ /* 0x000fe20003fc4270 */
[--C-:B-1----:R-:W-:Y:S01]  /*3ea0*/  FADD.FTZ R154, R4, -R141.reuse ;  /* 0x8000008d049a7221 */ /* 0x102fe20000010000 */
[----:B------:R-:W-:Y:S01]  /*3eb0*/  IADD3 R157, R157, 0x28, RZ ;  /* 0x000000289d9d7810 */ /* 0x000fe20007ffe0ff */
[----:B------:R1:W-:Y:S01]  /*3ec0*/  MUFU.EX2 R149, R161 ;  /* 0x000000a100957308 */ /* 0x0003e20000000800 */
[----:B------:R-:W-:Y:S01]  /*3ed0*/  FSEL R250, R234, -INF , P5 ;  /* 0xff800000eafa7808 */ /* 0x000fe20002800000 */
[----:B------:R-:W-:Y:S01]  /*3ee0*/  FADD.FTZ R155, R5, -R141 ;  /* 0x8000008d059b7221 */ /* 0x000fe20000010000 */
[----:B------:R-:W-:Y:S01]  /*3ef0*/  IMNMX R166, R212, R157, PT ;  /* 0x0000009dd4a67217 */ /* 0x000fe20003800200 */
[----:B---3--:R-:W-:Y:S01]  /*3f00*/  FMUL.FTZ R153, R3, R154 ;  /* 0x0000009a03997220 */ /* 0x008fe20000410000 */
[----:B------:R-:W-:Y:S01]  /*3f10*/  FSEL R170, R237, -INF , P0 ;  /* 0xff800000edaa7808 */ /* 0x000fe20000000000 */
[----:B----4-:R-:W-:Y:S01]  /*3f20*/  FMUL.FTZ R154, R156, R155 ;  /* 0x0000009b9c9a7220 */ /* 0x010fe20000410000 */
[----:B------:R-:W-:Y:S01]  /*3f30*/  ISETP.GT.AND P5, PT, R166, RZ, PT ;  /* 0x000000ffa600720c */ /* 0x000fe20003fa4270 */
[--C-:B------:R-:W-:Y:S01]  /*3f40*/  FFMA.FTZ R164, R164, c[0x0][0x29c], -R245.reuse ;  /* 0x0000a700a4a47a23 */ /* 0x100fe200000108f5 */
[----:B------:R-:W-:Y:S01]  /*3f50*/  ISETP.GT.AND P0, PT, R166, 0x1, PT ;  /* 0x00000001a600780c */ /* 0x000fe20003f04270 */
[----:B------:R3:W-:Y:S01]  /*3f60*/  MUFU.EX2 R171, R150 ;  /* 0x0000009600ab7308 */ /* 0x0007e20000000800 */
[----:B------:R-:W-:Y:S01]  /*3f70*/  FSEL R165, R219, -INF , P5 ;  /* 0xff800000dba57808 */ /* 0x000fe20002800000 */
[--C-:B------:R-:W-:Y:S01]  /*3f80*/  FFMA.FTZ R250, R250, c[0x0][0x29c], -R245.reuse ;  /* 0x0000a700fafa7a23 */ /* 0x100fe200000108f5 */
[----:B------:R-:W-:Y:S01]  /*3f90*/  FSEL R163, R220, -INF , P0 ;  /* 0xff800000dca37808 */ /* 0x000fe20000000000 */
[----:B-----5:R-:W-:Y:S01]  /*3fa0*/  FADD.FTZ R34, R34, -R138 ;  /* 0x8000008a22227221 */ /* 0x020fe20000010000 */
[----:B------:R-:W-:Y:S01]  /*3fb0*/  FSEL R168, R238, -INF , P6 ;  /* 0xff800000eea87808 */ /* 0x000fe20003000000 */
[--C-:B------:R-:W-:Y:S01]  /*3fc0*/  FFMA.FTZ R165, R165, c[0x0][0x29c], -R242.reuse ;  /* 0x0000a700a5a57a23 */ /* 0x100fe200000108f2 */
[C---:B------:R-:W-:Y:S01]  /*3fd0*/  ISETP.GT.AND P5, PT, R166.reuse, 0x21, PT ;  /* 0x00000021a600780c */ /* 0x040fe20003fa4270 */
[----:B------:R-:W-:Y:S01]  /*3fe0*/  FFMA.FTZ R163, R163, c[0x0][0x29c], -R242 ;  /* 0x0000a700a3a37a23 */ /* 0x000fe200000108f2 */
[C---:B------:R-:W-:Y:S01]  /*3ff0*/  ISETP.GT.AND P0, PT, R166.reuse, 0x40, PT ;  /* 0x00000040a600780c */ /* 0x040fe20003f04270 */
[----:B------:R-:W4:Y:S01]  /*4000*/  MUFU.EX2 R248, R248 ;  /* 0x000000f800f87308 */ /* 0x000f220000000800 */
[----:B------:R-:W-:Y:S01]  /*4010*/  ISETP.GT.AND P6, PT, R166, 0x20, PT ;  /* 0x00000020a600780c */ /* 0x000fe20003fc4270 */
[----:B------:R-:W-:Y:S01]  /*4020*/  FADD.FTZ R35, R35, -R138 ;  /* 0x8000008a23237221 */ /* 0x000fe20000010000 */
[----:B------:R-:W-:Y:S01]  /*4030*/  FSEL R157, R224, -INF , P5 ;  /* 0xff800000e09d7808 */ /* 0x000fe20002800000 */
[--C-:B------:R-:W-:Y:S01]  /*4040*/  FFMA.FTZ R170, R170, c[0x0][0x29c], -R245.reuse ;  /* 0x0000a700aaaa7a23 */ /* 0x100fe200000108f5 */
[----:B------:R-:W-:Y:S01]  /*4050*/  FSEL R151, R235, -INF , P0 ;  /* 0xff800000eb977808 */ /* 0x000fe20000000000 */
[----:B------:R-:W-:Y:S01]  /*4060*/  FFMA.FTZ R245, R168, c[0x0][0x29c], -R245 ;  /* 0x0000a700a8f57a23 */ /* 0x000fe200000108f5 */
[----:B-1----:R-:W-:Y:S01]  /*4070*/  FSEL R161, R223, -INF , P6 ;  /* 0xff800000dfa17808 */ /* 0x002fe20003000000 */
[--C-:B------:R-:W-:Y:S01]  /*4080*/  FFMA.FTZ R157, R157, c[0x0][0x29c], -R242.reuse ;  /* 0x0000a7009d9d7a23 */ /* 0x100fe200000108f2 */
[C---:B------:R-:W-:Y:S01]  /*4090*/  ISETP.GT.AND P6, PT, R166.reuse, 0x41, PT ;  /* 0x00000041a600780c */ /* 0x040fe20003fc4270 */
[--C-:B------:R-:W-:Y:S01]  /*40a0*/  FFMA.FTZ R151, R151, c[0x0][0x29c], -R242.reuse ;  /* 0x0000a70097977a23 */ /* 0x100fe200000108f2 */
[C---:B------:R-:W-:Y:S01]  /*40b0*/  ISETP.GT.AND P5, PT, R166.reuse, 0x60, PT ;  /* 0x00000060a600780c */ /* 0x040fe20003fa4270 */
[--C-:B------:R-:W-:Y:S01]  /*40c0*/  FFMA.FTZ R161, R161, c[0x0][0x29c], -R242.reuse ;  /* 0x0000a700a1a17a23 */ /* 0x100fe200000108f2 */
[----:B------:R-:W-:Y:S01]  /*40d0*/  ISETP.GT.AND P0, PT, R166, 0x61, PT ;  /* 0x00000061a600780c */ /* 0x000fe20003f04270 */
[--C-:B---3--:R-:W-:Y:S01]  /*40e0*/  FADD.FTZ R150, R21, -R141.reuse ;  /* 0x8000008d15967221 */ /* 0x108fe20000010000 */
[----:B------:R-:W-:Y:S01]  /*40f0*/  FSEL R169, R236, -INF , P6 ;  /* 0xff800000eca97808 */ /* 0x000fe20003000000 */
[----:B------:R-:W-:Y:S01]  /*4100*/  FFMA.FTZ R21, -R226, R226, 1 ;  /* 0x3f800000e2157423 */ /* 0x000fe200000101e2 */
[----:B------:R-:W-:Y:S01]  /*4110*/  FSEL R155, R239, -INF , P5 ;  /* 0xff800000ef9b7808 */ /* 0x000fe20002800000 */
[----:B------:R-:W-:Y:S01]  /*4120*/  FMUL.FTZ R150, R145, R150 ;  /* 0x0000009691967220 */ /* 0x000fe20000410000 */
[----:B------:R-:W-:Y:S01]  /*4130*/  FSEL R139, R241, -INF , P0 ;  /* 0xff800000f18b7808 */ /* 0x000fe20000000000 */
[--C-:B------:R-:W-:Y:S01]  /*4140*/  FFMA.FTZ R169, R169, c[0x0][0x29c], -R242.reuse ;  /* 0x0000a700a9a97a23 */ /* 0x100fe200000108f2 */
[----:B------:R-:W-:Y:S01]  /*4150*/  F2FP.BF16.PACK_AB R183, R145, R160 ;  /* 0x000000a091b7723e */ /* 0x000fe200000010ff */
[--C-:B------:R-:W-:Y:S01]  /*4160*/  FFMA.FTZ R155, R155, c[0x0][0x29c], -R242.reuse ;  /* 0x0000a7009b9b7a23 */ /* 0x100fe200000108f2 */
[----:B------:R-:W-:Y:S01]  /*4170*/  MUFU.EX2 R148, R148 ;  /* 0x0000009400947308 */ /* 0x000fe20000000800 */
[----:B------:R-:W-:Y:S01]  /*4180*/  FFMA.FTZ R242, R139, c[0x0][0x29c], -R242 ;  /* 0x0000a7008bf27a23 */ /* 0x000fe200000108f2 */
[----:B------:R-:W-:Y:S01]  /*4190*/  F2FP.BF16.PACK_AB R3, R156, R3 ;  /* 0x000000039c03723e */ /* 0x000fe200000010ff */
[--C-:B------:R-:W-:Y:S01]  /*41a0*/  FADD.FTZ R139, R16, -R141.reuse ;  /* 0x8000008d108b7221 */ /* 0x100fe20000010000 */
[----:B------:R-:W-:Y:S01]  /*41b0*/  PLOP3.LUT P0, PT, PT, PT, UP0, 0x80, 0x0 ;  /* 0x000000000000781c */ /* 0x000fe20003f0f008 */
[--C-:B------:R-:W-:Y:S02]  /*41c0*/  FADD.FTZ R16, R17, -R141.reuse ;  /* 0x8000008d11107221 */ /* 0x100fe40000010000 */
[--C-:B------:R-:W-:Y:S02]  /*41d0*/  FADD.FTZ R145, R32, -R141.reuse ;  /* 0x8000008d20917221 */ /* 0x100fe40000010000 */
[--C-:B------:R-:W-:Y:S01]  /*41e0*/  FADD.FTZ R32, R33, -R141.reuse ;  /* 0x8000008d21207221 */ /* 0x100fe20000010000 */
[----:B------:R1:W-:Y:S01]  /*41f0*/  MUFU.EX2 R17, R146 ;  /* 0x0000009200117308 */ /* 0x0003e20000000800 */
[----:B------:R-:W-:Y:S01]  /*4200*/  FMUL.FTZ R145, R2, R145 ;  /* 0x0000009102917220 */ /* 0x000fe20000410000 */
[----:B------:R-:W-:Y:S01]  /*4210*/  F2FP.BF16.PACK_AB R2, R249, R2 ;  /* 0x00000002f902723e */ /* 0x000fe200000010ff */
[----:B------:R-:W-:Y:S01]  /*4220*/  FMUL.FTZ R139, R158, R139 ;  /* 0x0000008b9e8b7220 */ /* 0x000fe20000410000 */
[C---:B------:R-:W-:Y:S01]  /*4230*/  F2FP.BF16.PACK_AB R158, R159.reuse, R158 ;  /* 0x0000009e9f9e723e */ /* 0x040fe200000010ff */
[----:B------:R-:W-:Y:S02]  /*4240*/  FMUL.FTZ R16, R159, R16 ;  /* 0x000000109f107220 */ /* 0x000fe40000410000 */
[----:B------:R-:W-:Y:S02]  /*4250*/  FADD.FTZ R159, R20, -R141 ;  /* 0x8000008d149f7221 */ /* 0x000fe40000010000 */
[----:B------:R-:W-:Y:S01]  /*4260*/  FFMA.FTZ R141, -R244, R244, 1 ;  /* 0x3f800000f48d7423 */ /* 0x000fe200000101f4 */
[----:B------:R-:W-:Y:S01]  /*4270*/  MUFU.EX2 R164, R164 ;  /* 0x000000a400a47308 */ /* 0x000fe20000000800 */
[----:B------:R-:W-:Y:S02]  /*4280*/  FMUL.FTZ R32, R249, R32 ;  /* 0x00000020f9207220 */ /* 0x000fe40000410000 */
[----:B------:R-:W-:Y:S02]  /*4290*/  FFMA.FTZ R20, -R225, R225, 1 ;  /* 0x3f800000e1147423 */ /* 0x000fe400000101e1 */
[----:B------:R-:W-:Y:S01]  /*42a0*/  FMUL.FTZ R32, R32, R141 ;  /* 0x0000008d20207220 */ /* 0x000fe20000410000 */
[----:B------:R-:W-:Y:S01]  /*42b0*/  F2FP.BF16.PACK_AB R141, R143, R140 ;  /* 0x0000008c8f8d723e */ /* 0x000fe200000010ff */
[----:B------:R-:W-:Y:S02]  /*42c0*/  FMUL.FTZ R20, R139, R20 ;  /* 0x000000148b147220 */ /* 0x000fe40000410000 */
[----:B------:R-:W-:Y:S01]  /*42d0*/  FMUL.FTZ R21, R16, R21 ;  /* 0x0000001510157220 */ /* 0x000fe20000410000 */
[----:B------:R-:W-:Y:S01]  /*42e0*/  MUFU.EX2 R33, R250 ;  /* 0x000000fa00217308 */ /* 0x000fe20000000800 */
[----:B------:R-:W-:Y:S02]  /*42f0*/  FFMA.FTZ R139, -R230, R230, 1 ;  /* 0x3f800000e68b7423 */ /* 0x000fe400000101e6 */
[----:B------:R-:W-:Y:S01]  /*4300*/  FMUL.FTZ R159, R160, R159 ;  /* 0x0000009fa09f7220 */ /* 0x000fe20000410000 */
[----:B------:R-:W-:Y:S01]  /*4310*/  F2FP.BF16.PACK_AB R20, R21, R20 ;  /* 0x000000141514723e */ /* 0x000fe200000010ff */
[----:B-1----:R-:W-:Y:S02]  /*4320*/  FFMA.FTZ R146, -R243, R243, 1 ;  /* 0x3f800000f3927423 */ /* 0x002fe400000101f3 */
[----:B------:R-:W-:Y:S02]  /*4330*/  FFMA.FTZ R16, -R229, R229, 1 ;  /* 0x3f800000e5107423 */ /* 0x000fe400000101e5 */
[----:B------:R-:W-:Y:S01]  /*4340*/  FMUL.FTZ R145, R145, R146 ;  /* 0x0000009291917220 */ /* 0x000fe20000410000 */
[----:B------:R-:W-:Y:S01]  /*4350*/  MUFU.EX2 R245, R245 ;  /* 0x000000f500f57308 */ /* 0x000fe20000000800 */
[--C-:B------:R-:W-:Y:S02]  /*4360*/  FADD.FTZ R146, R7, -R138.reuse ;  /* 0x8000008a07927221 */ /* 0x100fe40000010000 */
[----:B------:R-:W-:Y:S01]  /*4370*/  FMUL.FTZ R139, R150, R139 ;  /* 0x0000008b968b7220 */ /* 0x000fe20000410000 */
[----:B------:R-:W-:Y:S01]  /*4380*/  F2FP.BF16.PACK_AB R32, R32, R145 ;  /* 0x000000912020723e */ /* 0x000fe200000010ff */
[----:B------:R-:W-:Y:S02]  /*4390*/  FMUL.FTZ R146, R143, R146 ;  /* 0x000000928f927220 */ /* 0x000fe40000410000 */
[----:B------:R-:W1:Y:S01]  /*43a0*/  LDS R143, [R240+0x18300] ;  /* 0x01830000f08f7984 */ /* 0x000e620000000800 */
[----:B------:R-:W-:Y:S02]  /*43b0*/  FMUL.FTZ R16, R159, R16 ;  /* 0x000000109f107220 */ /* 0x000fe40000410000 */
[--C-:B------:R-:W-:Y:S01]  /*43c0*/  FADD.FTZ R159, R6, -R138.reuse ;  /* 0x8000008a069f7221 */ /* 0x100fe20000010000 */
[----:B------:R-:W3:Y:S01]  /*43d0*/  MUFU.EX2 R152, R152 ;  /* 0x0000009800987308 */ /* 0x000ee20000000800 */
[--C-:B------:R-:W-:Y:S01]  /*43e0*/  FADD.FTZ R21, R18, -R138.reuse ;  /* 0x8000008a12157221 */ /* 0x100fe20000010000 */
[----:B------:R-:W-:Y:S01]  /*43f0*/  F2FP.BF16.PACK_AB R139, R139, R16 ;  /* 0x000000108b8b723e */ /* 0x000fe200000010ff */
[----:B------:R-:W-:Y:S01]  /*4400*/  FMUL.FTZ R159, R140, R159 ;  /* 0x0000009f8c9f7220 */ /* 0x000fe20000410000 */
[----:B------:R-:W5:Y:S01]  /*4410*/  LDS R240, [R240+0x18320] ;  /* 0x01832000f0f07984 */ /* 0x000f620000000800 */
[----:B------:R-:W-:Y:S02]  /*4420*/  FFMA.FTZ R140, -R213, R213, 1 ;  /* 0x3f800000d58c7423 */ /* 0x000fe400000101d5 */
[----:B------:R-:W-:Y:S01]  /*4430*/  FFMA.FTZ R213, -R214, R214, 1 ;  /* 0x3f800000d6d57423 */ /* 0x000fe200000101d6 */
[----:B------:R1:W-:Y:S01]  /*4440*/  STS [R204+0x18480], R3 ;  /* 0x01848003cc007388 */ /* 0x0003e20000000800 */
[--C-:B------:R-:W-:Y:S01]  /*4450*/  FADD.FTZ R16, R19, -R138.reuse ;  /* 0x8000008a13107221 */ /* 0x100fe20000010000 */
[----:B------:R-:W-:Y:S01]  /*4460*/  MUFU.EX2 R165, R165 ;  /* 0x000000a500a57308 */ /* 0x000fe20000000800 */
[----:B------:R-:W-:Y:S01]  /*4470*/  FMUL.FTZ R140, R159, R140 ;  /* 0x0000008c9f8c7220 */ /* 0x000fe20000410000 */
[----:B------:R-:W-:Y:S01]  /*4480*/  STS [R204+0x18880], R141 ;  /* 0x0188808dcc007388 */ /* 0x000fe20000000800 */
[----:B------:R-:W-:Y:S02]  /*4490*/  FMUL.FTZ R213, R146, R213 ;  /* 0x000000d592d57220 */ /* 0x000fe40000410000 */
[----:B--2---:R-:W-:Y:S01]  /*44a0*/  FMUL.FTZ R16, R147, R16 ;  /* 0x0000001093107220 */ /* 0x004fe20000410000 */
[----:B------:R-:W-:Y:S01]  /*44b0*/  STS [R201], R158 ;  /* 0x0000009ec9007388 */ /* 0x000fe20000000800 */
[--C-:B------:R-:W-:Y:S01]  /*44c0*/  FADD.FTZ R19, R22, -R138.reuse ;  /* 0x8000008a16137221 */ /* 0x100fe20000010000 */
[----:B------:R-:W-:Y:S01]  /*44d0*/  F2FP.BF16.PACK_AB R213, R213, R140 ;  /* 0x0000008cd5d5723e */ /* 0x000fe200000010ff */
[----:B------:R-:W-:Y:S01]  /*44e0*/  FADD.FTZ R18, R23, -R138 ;  /* 0x8000008a17127221 */ /* 0x000fe20000010000 */
[----:B------:R-:W-:Y:S01]  /*44f0*/  MUFU.EX2 R161, R161 ;  /* 0x000000a100a17308 */ /* 0x000fe20000000800 */
[----:B------:R-:W-:Y:S01]  /*4500*/  FFMA.FTZ R23, -R228, R228, 1 ;  /* 0x3f800000e4177423 */ /* 0x000fe200000101e4 */
[----:B----4-:R-:W-:Y:S01]  /*4510*/  F2FP.BF16.PACK_AB R138, R248, R167 ;  /* 0x000000a7f88a723e */ /* 0x010fe200000010ff */
[C---:B------:R-:W-:Y:S02]  /*4520*/  FMUL.FTZ R18, R149.reuse, R18 ;  /* 0x0000001295127220 */ /* 0x040fe40000410000 */
[----:B------:R-:W-:Y:S01]  /*4530*/  FMUL.FTZ R140, R144, R19 ;  /* 0x00000013908c7220 */ /* 0x000fe20000410000 */
[----:B------:R-:W-:Y:S01]  /*4540*/  F2FP.BF16.PACK_AB R19, R149, R144 ;  /* 0x000000909513723e */ /* 0x000fe200000010ff */
[----:B------:R-:W-:Y:S02]  /*4550*/  FMUL.FTZ R16, R16, R23 ;  /* 0x0000001710107220 */ /* 0x000fe40000410000 */
[----:B------:R-:W-:Y:S01]  /*4560*/  FFMA.FTZ R23, -R232, R232, 1 ;  /* 0x3f800000e8177423 */ /* 0x000fe200000101e8 */
[----:B------:R-:W-:Y:S01]  /*4570*/  MUFU.EX2 R151, R151 ;  /* 0x0000009700977308 */ /* 0x000fe20000000800 */
[----:B------:R-:W-:Y:S02]  /*4580*/  FFMA.FTZ R145, -R246, R246, 1 ;  /* 0x3f800000f6917423 */ /* 0x000fe400000101f6 */
[----:B------:R-:W-:Y:S01]  /*4590*/  FMUL.FTZ R21, R142, R21 ;  /* 0x000000158e157220 */ /* 0x000fe20000410000 */
[----:B------:R-:W-:Y:S01]  /*45a0*/  F2FP.BF16.PACK_AB R142, R147, R142 ;  /* 0x0000008e938e723e */ /* 0x000fe200000010ff */
[----:B------:R-:W-:Y:S02]  /*45b0*/  FFMA.FTZ R22, -R227, R227, 1 ;  /* 0x3f800000e3167423 */ /* 0x000fe400000101e3 */
[----:B------:R-:W-:Y:S02]  /*45c0*/  FMUL.FTZ R34, R167, R34 ;  /* 0x00000022a7227220 */ /* 0x000fe40000410000 */
[----:B------:R-:W-:Y:S01]  /*45d0*/  FMUL.FTZ R35, R248, R35 ;  /* 0x00000023f8237220 */ /* 0x000fe20000410000 */
[----:B------:R-:W-:Y:S01]  /*45e0*/  STS [R201+0x400], R142 ;  /* 0x0004008ec9007388 */ /* 0x000fe20000000800 */
[----:B------:R-:W-:Y:S01]  /*45f0*/  FFMA.FTZ R144, -R247, R247, 1 ;  /* 0x3f800000f7907423 */ /* 0x000fe200000101f7 */
[----:B------:R-:W-:Y:S01]  /*4600*/  MUFU.EX2 R170, R170 ;  /* 0x000000aa00aa7308 */ /* 0x000fe20000000800 */
[----:B------:R-:W-:Y:S02]  /*4610*/  FMUL.FTZ R140, R140, R231 ;  /* 0x000000e78c8c7220 */ /* 0x000fe40000410000 */
[----:B------:R-:W-:Y:S02]  /*4620*/  FMUL.FTZ R23, R18, R23 ;  /* 0x0000001712177220 */ /* 0x000fe40000410000 */
[----:B------:R-:W-:Y:S02]  /*4630*/  FMUL.FTZ R34, R34, R145 ;  /* 0x0000009122227220 */ /* 0x000fe40000410000 */
[----:B------:R-:W-:Y:S01]  /*4640*/  FMUL.FTZ R21, R21, R22 ;  /* 0x0000001615157220 */ /* 0x000fe20000410000 */
[----:B------:R-:W-:Y:S01]  /*4650*/  F2FP.BF16.PACK_AB R23, R23, R140 ;  /* 0x0000008c1717723e */ /* 0x000fe200000010ff */
[----:B------:R-:W-:Y:S01]  /*4660*/  FMUL.FTZ R35, R35, R144 ;  /* 0x0000009023237220 */ /* 0x000fe20000410000 */
[----:B------:R-:W2:Y:S01]  /*4670*/  MUFU.EX2 R22, R163 ;  /* 0x000000a300167308 */ /* 0x000ea20000000800 */
[--C-:B-1----:R-:W-:Y:S01]  /*4680*/  FADD.FTZ R18, R13, -R143.reuse ;  /* 0x8000008f0d127221 */ /* 0x102fe20000010000 */
[----:B------:R-:W-:Y:S01]  /*4690*/  F2FP.BF16.PACK_AB R16, R16, R21 ;  /* 0x000000151010723e */ /* 0x000fe200000010ff */
[--C-:B------:R-:W-:Y:S01]  /*46a0*/  FADD.FTZ R21, R8, -R143.reuse ;  /* 0x8000008f08157221 */ /* 0x100fe20000010000 */
[----:B------:R-:W-:Y:S01]  /*46b0*/  F2FP.BF16.PACK_AB R34, R35, R34 ;  /* 0x000000222322723e */ /* 0x000fe200000010ff */
[--C-:B------:R-:W-:Y:S01]  /*46c0*/  FADD.FTZ R8, R9, -R143.reuse ;  /* 0x8000008f09087221 */ /* 0x100fe20000010000 */
[C---:B---3--:R-:W-:Y:S01]  /*46d0*/  F2FP.BF16.PACK_AB R9, R171.reuse, R152 ;  /* 0x00000098ab09723e */ /* 0x048fe200000010ff */
[--C-:B------:R-:W-:Y:S02]  /*46e0*/  FADD.FTZ R35, R12, -R143.reuse ;  /* 0x8000008f0c237221 */ /* 0x100fe40000010000 */
[----:B------:R-:W-:Y:S01]  /*46f0*/  FMUL.FTZ R8, R171, R8 ;  /* 0x00000008ab087220 */ /* 0x000fe20000410000 */
[----:B------:R-:W1:Y:S01]  /*4700*/  MUFU.EX2 R140, R157 ;  /* 0x0000009d008c7308 */ /* 0x000e620000000800 */
[----:B------:R-:W-:Y:S01]  /*4710*/  FMUL.FTZ R35, R148, R35 ;  /* 0x0000002394237220 */ /* 0x000fe20000410000 */
[C---:B------:R-:W-:Y:S01]  /*4720*/  F2FP.BF16.PACK_AB R148, R17.reuse, R148 ;  /* 0x000000941194723e */ /* 0x040fe200000010ff */
[----:B------:R-:W-:Y:S01]  /*4730*/  FMUL.FTZ R18, R17, R18 ;  /* 0x0000001211127220 */ /* 0x000fe20000410000 */
[----:B------:R-:W-:Y:S01]  /*4740*/  STS [R204+0x19480], R9 ;  /* 0x01948009cc007388 */ /* 0x000fe20000000800 */
[----:B------:R-:W-:Y:S02]  /*4750*/  FFMA.FTZ R17, -R222, R222, 1 ;  /* 0x3f800000de117423 */ /* 0x000fe400000101de */
[----:B------:R-:W-:Y:S02]  /*4760*/  FFMA.FTZ R13, -R218, R218, 1 ;  /* 0x3f800000da0d7423 */ /* 0x000fe400000101da */
[----:B------:R-:W-:Y:S01]  /*4770*/  FFMA.FTZ R144, -R221, R221, 1 ;  /* 0x3f800000dd907423 */ /* 0x000fe200000101dd */
[----:B------:R-:W-:Y:S01]  /*4780*/  MUFU.EX2 R155, R155 ;  /* 0x0000009b009b7308 */ /* 0x000fe20000000800 */
[----:B------:R-:W-:Y:S02]  /*4790*/  FMUL.FTZ R13, R8, R13 ;  /* 0x0000000d080d7220 */ /* 0x000fe40000410000 */
[--C-:B------:R-:W-:Y:S01]  /*47a0*/  FADD.FTZ R8, R25, -R143.reuse ;  /* 0x8000008f19087221 */ /* 0x100fe20000010000 */
[----:B------:R-:W-:Y:S01]  /*47b0*/  F2FP.BF16.PACK_AB R25, R33, R164 ;  /* 0x000000a42119723e */ /* 0x000fe200000010ff */
[----:B------:R-:W-:Y:S02]  /*47c0*/  FMUL.FTZ R18, R18, R17 ;  /* 0x0000001112127220 */ /* 0x000fe40000410000 */
[--C-:B------:R-:W-:Y:S02]  /*47d0*/  FADD.FTZ R17, R24, -R143.reuse ;  /* 0x8000008f18117221 */ /* 0x100fe40000010000 */
[----:B------:R-:W-:Y:S01]  /*47e0*/  FMUL.FTZ R35, R35, R144 ;  /* 0x0000009023237220 */ /* 0x000fe20000410000 */
[----:B------:R-:W-:Y:S01]  /*47f0*/  MUFU.EX2 R242, R242 ;  /* 0x000000f200f27308 */ /* 0x000fe20000000800 */
[--C-:B------:R-:W-:Y:S02]  /*4800*/  FADD.FTZ R24, R29, -R143.reuse ;  /* 0x8000008f1d187221 */ /* 0x100fe40000010000 */
[----:B------:R-:W-:Y:S01]  /*4810*/  FFMA.FTZ R29, -R234, R234, 1 ;  /* 0x3f800000ea1d7423 */ /* 0x000fe200000101ea */
[----:B------:R-:W-:Y:S01]  /*4820*/  F2FP.BF16.PACK_AB R18, R18, R35 ;  /* 0x000000231212723e */ /* 0x000fe200000010ff */
[----:B------:R-:W-:Y:S02]  /*4830*/  FMUL.FTZ R8, R33, R8 ;  /* 0x0000000821087220 */ /* 0x000fe40000410000 */
[----:B------:R-:W-:Y:S02]  /*4840*/  FFMA.FTZ R144, -R233, R233, 1 ;  /* 0x3f800000e9907423 */ /* 0x000fe400000101e9 */
[----:B------:R-:W-:Y:S02]  /*4850*/  FMUL.FTZ R17, R164, R17 ;  /* 0x00000011a4117220 */ /* 0x000fe40000410000 */
[----:B------:R-:W-:Y:S02]  /*4860*/  FMUL.FTZ R8, R8, R29 ;  /* 0x0000001d08087220 */ /* 0x000fe40000410000 */
[----:B------:R-:W-:Y:S02]  /*4870*/  FMUL.FTZ R17, R17, R144 ;  /* 0x0000009011117220 */ /* 0x000fe40000410000 */
[----:B------:R-:W-:Y:S02]  /*4880*/  FMUL.FTZ R24, R245, R24 ;  /* 0x00000018f5187220 */ /* 0x000fe40000410000 */
[----:B------:R-:W-:Y:S02]  /*4890*/  FFMA.FTZ R33, -R238, R238, 1 ;  /* 0x3f800000ee217423 */ /* 0x000fe400000101ee */
[----:B------:R-:W-:Y:S02]  /*48a0*/  FMUL.FTZ R21, R152, R21 ;  /* 0x0000001598157220 */ /* 0x000fe40000410000 */
[----:B------:R-:W-:Y:S01]  /*48b0*/  FMUL.FTZ R24, R24, R33 ;  /* 0x0000002118187220 */ /* 0x000fe20000410000 */
[----:B------:R-:W-:Y:S01]  /*48c0*/  F2FP.BF16.PACK_AB R33, R8, R17 ;  /* 0x000000110821723e */ /* 0x000fe200000010ff */
[----:B------:R-:W-:Y:S01]  /*48d0*/  FFMA.FTZ R12, -R215, R215, 1 ;  /* 0x3f800000d70c7423 */ /* 0x000fe200000101d7 */
[----:B--2---:R-:W-:Y:S01]  /*48e0*/  F2FP.BF16.PACK_AB R17, R22, R165 ;  /* 0x000000a51611723e */ /* 0x004fe200000010ff */
[----:B------:R-:W-:Y:S01]  /*48f0*/  FMUL.FTZ R153, R153, R216 ;  /* 0x000000d899997220 */ /* 0x000fe20000410000 */
[----:B-1----:R-:W-:Y:S01]  /*4900*/  F2FP.BF16.PACK_AB R8, R140, R161 ;  /* 0x000000a18c08723e */ /* 0x002fe200000010ff */
[----:B------:R-:W-:Y:S02]  /*4910*/  FMUL.FTZ R12, R21, R12 ;  /* 0x0000000c150c7220 */ /* 0x000fe40000410000 */
[----:B------:R-:W-:Y:S01]  /*4920*/  STS [R204+0x19880], R17 ;  /* 0x01988011cc007388 */ /* 0x000fe20000000800 */
[----:B------:R-:W-:Y:S02]  /*4930*/  FADD.FTZ R21, R28, -R143 ;  /* 0x8000008f1c157221 */ /* 0x000fe40000010000 */
[----:B------:R-:W1:Y:S01]  /*4940*/  MUFU.EX2 R28, R169 ;  /* 0x000000a9001c7308 */ /* 0x000e620000000800 */
[----:B------:R-:W-:Y:S01]  /*4950*/  STS [R201+0x1000], R148 ;  /* 0x00100094c9007388 */ /* 0x000fe20000000800 */
[----:B------:R-:W-:Y:S01]  /*4960*/  FMUL.FTZ R21, R170, R21 ;  /* 0x00000015aa157220 */ /* 0x000fe20000410000 */
[----:B------:R-:W-:Y:S01]  /*4970*/  F2FP.BF16.PACK_AB R170, R245, R170 ;  /* 0x000000aaf5aa723e */ /* 0x000fe200000010ff */
[----:B------:R-:W-:Y:S01]  /*4980*/  FMUL.FTZ R154, R154, R217 ;  /* 0x000000d99a9a7220 */ /* 0x000fe20000410000 */
[----:B------:R-:W-:Y:S01]  /*4990*/  STS [R201+0x1400], R8 ;  /* 0x00140008c9007388 */ /* 0x000fe20000000800 */
[--C-:B-----5:R-:W-:Y:S01]  /*49a0*/  FADD.FTZ R11, R11, -R240.reuse ;  /* 0x800000f00b0b7221 */ /* 0x120fe20000010000 */
[----:B------:R-:W-:Y:S01]  /*49b0*/  F2FP.BF16.PACK_AB R13, R13, R12 ;  /* 0x0000000c0d0d723e */ /* 0x000fe200000010ff */
[--C-:B------:R-:W-:Y:S01]  /*49c0*/  FADD.FTZ R10, R10, -R240.reuse ;  /* 0x800000f00a0a7221 */ /* 0x100fe20000010000 */
[----:B------:R-:W-:Y:S01]  /*49d0*/  STS [R204+0x1a480], R183 ;  /* 0x01a480b7cc007388 */ /* 0x000fe20000000800 */
[----:B------:R-:W-:Y:S01]  /*49e0*/  FMUL.FTZ R11, R22, R11 ;  /* 0x0000000b160b7220 */ /* 0x000fe20000410000 */
[----:B------:R-:W-:Y:S01]  /*49f0*/  F2FP.BF16.PACK_AB R153, R154, R153 ;  /* 0x000000999a99723e */ /* 0x000fe200000010ff */
[----:B------:R-:W-:Y:S01]  /*4a00*/  FMUL.FTZ R10, R165, R10 ;  /* 0x0000000aa50a7220 */ /* 0x000fe20000410000 */
[----:B------:R-:W-:Y:S01]  /*4a10*/  STS [R204+0x1a880], R19 ;  /* 0x01a88013cc007388 */ /* 0x000fe20000000800 */
[--C-:B------:R-:W-:Y:S02]  /*4a20*/  FADD.FTZ R15, R15, -R240.reuse ;  /* 0x800000f00f0f7221 */ /* 0x100fe40000010000 */
[----:B------:R-:W-:Y:S01]  /*4a30*/  FFMA.FTZ R219, -R219, R219, 1 ;  /* 0x3f800000dbdb7423 */ /* 0x000fe200000101db */
[----:B------:R2:W-:Y:S01]  /*4a40*/  STS [R201+0x2000], R2 ;  /* 0x00200002c9007388 */ /* 0x0005e20000000800 */
[----:B------:R-:W-:Y:S02]  /*4a50*/  FFMA.FTZ R220, -R220, R220, 1 ;  /* 0x3f800000dcdc7423 */ /* 0x000fe400000101dc */
[--C-:B------:R-:W-:Y:S01]  /*4a60*/  FADD.FTZ R14, R14, -R240.reuse ;  /* 0x800000f00e0e7221 */ /* 0x100fe20000010000 */
[----:B------:R-:W-:Y:S01]  /*4a70*/  STS [R201+0x2400], R138 ;  /* 0x0024008ac9007388 */ /* 0x000fe20000000800 */
[----:B------:R-:W-:Y:S01]  /*4a80*/  FMUL.FTZ R15, R140, R15 ;  /* 0x0000000f8c0f7220 */ /* 0x000fe20000410000 */
[----:B-1----:R-:W-:Y:S02]  /*4a90*/  F2FP.BF16.PACK_AB R3, R28, R151 ;  /* 0x000000971c03723e */ /* 0x002fe400000010ff */
[----:B------:R-:W-:Y:S01]  /*4aa0*/  STS [R204+0x1b480], R25 ;  /* 0x01b48019cc007388 */ /* 0x000fe20000000800 */
[----:B------:R-:W-:Y:S02]  /*4ab0*/  FMUL.FTZ R10, R10, R219 ;  /* 0x000000db0a0a7220 */ /* 0x000fe40000410000 */
[----:B------:R-:W-:Y:S01]  /*4ac0*/  FMUL.FTZ R11, R11, R220 ;  /* 0x000000dc0b0b7220 */ /* 0x000fe20000410000 */
[----:B------:R1:W-:Y:S01]  /*4ad0*/  STS [R204+0x1b880], R3 ;  /* 0x01b88003cc007388 */ /* 0x0003e20000000800 */
[----:B------:R-:W-:Y:S02]  /*4ae0*/  FFMA.FTZ R224, -R224, R224, 1 ;  /* 0x3f800000e0e07423 */ /* 0x000fe400000101e0 */
[----:B------:R-:W-:Y:S01]  /*4af0*/  FMUL.FTZ R14, R161, R14 ;  /* 0x0000000ea10e7220 */ /* 0x000fe20000410000 */
[----:B------:R-:W-:Y:S01]  /*4b00*/  STS [R201+0x3000], R170 ;  /* 0x003000aac9007388 */ /* 0x000fe20000000800 */
[----:B------:R-:W-:Y:S01]  /*4b10*/  FFMA.FTZ R223, -R223, R223, 1 ;  /* 0x3f800000dfdf7423 */ /* 0x000fe200000101df */
[----:B------:R-:W-:Y:S01]  /*4b20*/  F2FP.BF16.PACK_AB R11, R11, R10 ;  /* 0x0000000a0b0b723e */ /* 0x000fe200000010ff */
[----:B------:R-:W-:Y:S02]  /*4b30*/  FMUL.FTZ R15, R15, R224 ;  /* 0x000000e00f0f7220 */ /* 0x000fe40000410000 */
[----:B------:R-:W-:Y:S02]  /*4b40*/  FMUL.FTZ R14, R14, R223 ;  /* 0x000000df0e0e7220 */ /* 0x000fe40000410000 */
[--C-:B------:R-:W-:Y:S01]  /*4b50*/  FADD.FTZ R26, R26, -R240.reuse ;  /* 0x800000f01a1a7221 */ /* 0x100fe20000010000 */
[----:B--2---:R-:W-:Y:S01]  /*4b60*/  F2FP.BF16.PACK_AB R2, R242, R155 ;  /* 0x0000009bf202723e */ /* 0x004fe200000010ff */
[--C-:B------:R-:W-:Y:S01]  /*4b70*/  FADD.FTZ R27, R27, -R240.reuse ;  /* 0x800000f01b1b7221 */ /* 0x100fe20000010000 */
[----:B------:R-:W-:Y:S01]  /*4b80*/  F2FP.BF16.PACK_AB R14, R15, R14 ;  /* 0x0000000e0f0e723e */ /* 0x000fe200000010ff */
[----:B------:R-:W-:Y:S02]  /*4b90*/  FMUL.FTZ R26, R151, R26 ;  /* 0x0000001a971a7220 */ /* 0x000fe40000410000 */
[----:B------:R2:W-:Y:S01]  /*4ba0*/  STS [R201+0x3400], R2 ;  /* 0x00340002c9007388 */ /* 0x0005e20000000800 */
[----:B------:R-:W-:Y:S02]  /*4bb0*/  FMUL.FTZ R27, R28, R27 ;  /* 0x0000001b1c1b7220 */ /* 0x000fe40000410000 */
[----:B------:R-:W-:Y:S01]  /*4bc0*/  FFMA.FTZ R235, -R235, R235, 1 ;  /* 0x3f800000ebeb7423 */ /* 0x000fe200000101eb */
[----:B------:R-:W-:Y:S01]  /*4bd0*/  BAR.SYNC.DEFER_BLOCKING 0x0 ;  /* 0x0000000000007b1d */ /* 0x000fe20000010000 */
[----:B------:R-:W-:Y:S02]  /*4be0*/  FFMA.FTZ R236, -R236, R236, 1 ;  /* 0x3f800000ecec7423 */ /* 0x000fe400000101ec */
[--C-:B------:R-:W-:Y:S01]  /*4bf0*/  FADD.FTZ R30, R30, -R240.reuse ;  /* 0x800000f01e1e7221 */ /* 0x100fe20000010000 */
[----:B-1----:R-:W-:Y:S01]  /*4c00*/  MOV R3, UR5 ;  /* 0x0000000500037c02 */ /* 0x002fe20008000f00 */
[----:B------:R-:W-:Y:S02]  /*4c10*/  FADD.FTZ R31, R31, -R240 ;  /* 0x800000f01f1f7221 */ /* 0x000fe40000010000 */
[----:B------:R-:W-:Y:S02]  /*4c20*/  FFMA.FTZ R146, -R237, R237, 1 ;  /* 0x3f800000ed927423 */ /* 0x000fe400000101ed */
[----:B------:R-:W-:Y:S02]  /*4c30*/  FMUL.FTZ R26, R26, R235 ;  /* 0x000000eb1a1a7220 */ /* 0x000fe40000410000 */
[----:B------:R-:W-:Y:S02]  /*4c40*/  FMUL.FTZ R27, R27, R236 ;  /* 0x000000ec1b1b7220 */ /* 0x000fe40000410000 */
[----:B------:R-:W-:Y:S02]  /*4c50*/  FMUL.FTZ R30, R155, R30 ;  /* 0x0000001e9b1e7220 */ /* 0x000fe40000410000 */
[----:B------:R-:W-:Y:S01]  /*4c60*/  FMUL.FTZ R31, R242, R31 ;  /* 0x0000001ff21f7220 */ /* 0x000fe20000410000 */
[----:B------:R-:W-:Y:S01]  /*4c70*/  F2FP.BF16.PACK_AB R141, R27, R26 ;  /* 0x0000001a1b8d723e */ /* 0x000fe200000010ff */
[----:B------:R-:W-:Y:S02]  /*4c80*/  FFMA.FTZ R239, -R239, R239, 1 ;  /* 0x3f800000efef7423 */ /* 0x000fe400000101ef */
[----:B------:R-:W-:Y:S02]  /*4c90*/  FMUL.FTZ R21, R21, R146 ;  /* 0x0000009215157220 */ /* 0x000fe40000410000 */
[----:B--2---:R-:W-:Y:S02]  /*4ca0*/  FFMA.FTZ R2, -R241, R241, 1 ;  /* 0x3f800000f1027423 */ /* 0x004fe400000101f1 */
[----:B------:R-:W-:Y:S01]  /*4cb0*/  FMUL.FTZ R30, R30, R239 ;  /* 0x000000ef1e1e7220 */ /* 0x000fe20000410000 */
[----:B------:R-:W-:Y:S01]  /*4cc0*/  STS [R204+0x1c480], R153 ;  /* 0x01c48099cc007388 */ /* 0x000fe20000000800 */
[----:B------:R-:W-:Y:S01]  /*4cd0*/  FMUL.FTZ R31, R31, R2 ;  /* 0x000000021f1f7220 */ /* 0x000fe20000410000 */
[----:B------:R-:W-:Y:S01]  /*4ce0*/  F2FP.BF16.PACK_AB R144, R24, R21 ;  /* 0x000000151890723e */ /* 0x000fe200000010ff */
[----:B------:R-:W-:Y:S01]  /*4cf0*/  IMAD R3, R3, 0x1800, R182 ;  /* 0x0000180003037824 */ /* 0x000fe200078e02b6 */
[----:B------:R-:W-:Y:S02]  /*4d00*/  STS [R204+0x1c880], R213 ;  /* 0x01c880d5cc007388 */ /* 0x000fe40000000800 */
[----:B------:R-:W-:Y:S02]  /*4d10*/  F2FP.BF16.PACK_AB R2, R31, R30 ;  /* 0x0000001e1f02723e */ /* 0x000fe400000010ff */
        /* <DEDUP_REMOVED lines=95> */
[----:B-12-45:R-:W-:Y:S02]  /*5310*/  USHF.R.S32.HI UR4, URZ, 0x1f, UR19 ;  /* 0x0000001f3f047899 */ /* 0x036fe40008011413 */
[----:B------:R-:W-:Y:S02]  /*5320*/  ULDC.64 UR6, c[0x0][0x208] ;  /* 0x0000820000067ab9 */ /* 0x000fe40000000a00 */
[----:B------:R-:W-:Y:S02]  /*5330*/  UIMAD UR4, UR4, UR6, URZ ;  /* 0x00000006040472a4 */ /* 0x000fe4000f8e023f */
[----:B------:R-:W-:Y:S02]  /*5340*/  UIMAD.WIDE.U32 UR22, UR19, UR6, URZ ;  /* 0x00000006131672a5 */ /* 0x000fe4000f8e003f */
[----:B------:R-:W-:Y:S02]  /*5350*/  UIMAD UR4, UR19, UR7, UR4 ;  /* 0x00000007130472a4 */ /* 0x000fe4000f8e0204 */
[----:B------:R-:W-:Y:S02]  /*5360*/  USHF.L.U32 UR19, UR19, 0x6, URZ ;  /* 0x0000000613137899 */ /* 0x000fe4000800063f */
[----:B------:R-:W-:Y:S01]  /*5370*/  UIADD3 UR4, UR23, UR4, URZ ;  /* 0x0000000417047290 */ /* 0x000fe2000fffe03f */
[----:B------:R-:W-:Y:S02]  /*5380*/  IMAD.U32 R8, RZ, RZ, UR22 ;  /* 0x00000016ff087e24 */ /* 0x000fe4000f8e00ff */
[----:B------:R-:W-:Y:S01]  /*5390*/  IMAD.U32 R9, RZ, RZ, UR23 ;  /* 0x00000017ff097e24 */ /* 0x000fe2000f8e00ff */
[----:B------:R-:W-:Y:S01]  /*53a0*/  IADD3 R6, P0, R194, UR19, RZ ;  /* 0x00000013c2067c10 */ /* 0x000fe2000ff1e0ff */
[----:B------:R-:W-:Y:S01]  /*53b0*/  IMAD.U32 R5, RZ, RZ, UR19 ;  /* 0x00000013ff057e24 */ /* 0x000fe2000f8e00ff */
[----:B------:R-:W-:Y:S01]  /*53c0*/  UIADD3 UR19, -UR19, UR8, URZ ;  /* 0x0000000813137290 */ /* 0x000fe2000fffe13f */
[----:B------:R-:W-:Y:S01]  /*53d0*/  IMAD.U32 R7, RZ, RZ, UR4 ;  /* 0x00000004ff077e24 */ /* 0x000fe2000f8e00ff */
[----:B------:R-:W-:Y:S02]  /*53e0*/  LEA R4, P5, R8, R190, 0x6 ;  /* 0x000000be08047211 */ /* 0x000fe400078a30ff */
[----:B------:R-:W-:Y:S02]  /*53f0*/  LEA.HI.X.SX32 R5, R5, R186, 0x1, P0 ;  /* 0x000000ba05057211 */ /* 0x000fe400000f0eff */
[----:B------:R-:W-:Y:S02]  /*5400*/  ISETP.GE.OR P6, PT, R208, UR19, !P4 ;  /* 0x00000013d0007c0c */ /* 0x000fe4000e7c6670 */
[----:B------:R-:W-:Y:S02]  /*5410*/  LEA.HI.X R7, R8, R207, R7, 0x6, P5 ;  /* 0x000000cf08077211 */ /* 0x000fe400028f3407 */
[----:B------:R-:W-:Y:S02]  /*5420*/  LEA R10, P5, R4, c[0x0][0x1f0], 0x1 ;  /* 0x00007c00040a7a11 */ /* 0x000fe400078a08ff */
[----:B------:R-:W-:Y:S02]  /*5430*/  LEA R8, P0, R6, c[0x0][0x280], 0x2 ;  /* 0x0000a00006087a11 */ /* 0x000fe400078010ff */
[----:B------:R-:W-:Y:S01]  /*5440*/  LEA.HI.X R11, R4, c[0x0][0x1f4], R7, 0x1, P5 ;  /* 0x00007d00040b7a11 */ /* 0x000fe200028f0c07 */
[----:B------:R-:W-:Y:S01]  /*5450*/  IMAD.U32 R7, RZ, RZ, UR12 ;  /* 0x0000000cff077e24 */ /* 0x000fe2000f8e00ff */
[----:B------:R-:W-:Y:S02]  /*5460*/  ISETP.GE.OR P5, PT, R208, UR19, !P3 ;  /* 0x00000013d0007c0c */ /* 0x000fe4000dfa6670 */
[----:B------:R-:W-:Y:S01]  /*5470*/  LEA.HI.X R9, R6, c[0x0][0x284], R5, 0x2, P0 ;  /* 0x0000a10006097a11 */ /* 0x000fe200000f1405 */
[----:B------:R-:W-:Y:S01]  /*5480*/  IMAD R4, R7, 0x3000, R202 ;  /* 0x0000300007047824 */ /* 0x000fe200078e02ca */
[----:B------:R-:W-:Y:S01]  /*5490*/  ISETP.GE.OR P0, PT, R208, UR19, !P2 ;  /* 0x00000013d0007c0c */ /* 0x000fe2000d706670 */
[----:B------:R-:W-:Y:S03]  /*54a0*/  IMAD.U32 R5, RZ, RZ, UR12 ;  /* 0x0000000cff057e24 */ /* 0x000fe6000f8e00ff */
[----:B------:R-:W-:Y:S01]  /*54b0*/  @!PT LDS RZ, [RZ] ;  /* 0x00000000fffff984 */ /* 0x000fe20000000800 */
[----:B------:R-:W-:Y:S01]  /*54c0*/  @!PT LDS RZ, [RZ] ;  /* 0x00000000fffff984 */ /* 0x000fe20000000800 */
[----:B------:R-:W-:Y:S01]  /*54d0*/  @!PT LDS RZ, [RZ] ;  /* 0x00000000fffff984 */ /* 0x000fe20000000800 */
[----:B------:R1:W-:Y:S01]  /*54e0*/  LDGSTS.E.BYPASS.LTC128B.128 [R4], [R10.64], !P6 ;  /* 0x000000000a047fae */ /* 0x0003e2000f101d54 */
[----:B------:R-:W-:Y:S04]  /*54f0*/  @!P1 IMAD R5, R5, 0x40, R210 ;  /* 0x0000004005059824 */ /* 0x000fe800078e02d2 */
[----:B------:R-:W-:Y:S01]  /*5500*/  @!P1 IMAD.SHL.U32 R6, R5, 0x4, RZ ;  /* 0x0000000405069824 */ /* 0x000fe200078e00ff */
[----:B------:R1:W-:Y:S06]  /*5510*/  LDGSTS.E.BYPASS.LTC128B.128 [R4+0x1000], [R10.64+0x40], !P5 ;  /* 0x010000400a047fae */ /* 0x0003ec000e901d54 */
[----:B------:R1:W-:Y:S06]  /*5520*/  LDGSTS.E.BYPASS.LTC128B.128 [R4+0x2000], [R10.64+0x80], !P0 ;  /* 0x020000800a047fae */ /* 0x0003ec000c101d54 */
[----:B------:R1:W-:Y:S02]  /*5530*/  @!P1 LDGSTS.E.BYPASS.LTC128B.128 [R6+0x18280], [R8.64] ;  /* 0x1828000008069fae */ /* 0x0003e4000b901d54 */
.L_x_1146:
[-C--:B-12-45:R-:W-:Y:S01]  /*5540*/  HMMA.16816.F32.BF16 R4, R28, R2.reuse, RZ ;  /* 0x000000021c04723c */ /* 0x0b6fe200000418ff */
[----:B------:R-:W-:Y:S01]  /*5550*/  LDSM.16.M88.4 R136, [R175+0x1000] ;  /* 0x00100000af88783b */ /* 0x000fe20000000200 */
[----:B------:R-:W-:Y:S02]  /*5560*/  ULDC.64 UR6, c[0x0][0x238] ;  /* 0x00008e0000067ab9 */ /* 0x000fe40000000a00 */
[----:B------:R-:W-:Y:S01]  /*5570*/  USHF.R.S32.HI UR19, URZ, 0x1f, UR16 ;  /* 0x0000001f3f137899 */ /* 0x000fe20008011410 */
[----:B------:R-:W-:Y:S01]  /*5580*/  LDSM.16.M88.4 R140, [R174+0x1000] ;  /* 0x00100000ae8c783b */ /* 0x000fe20000000200 */
[----:B------:R-:W-:Y:S02]  /*5590*/  USHF.R.S32.HI UR4, URZ, 0x1f, UR17 ;  /* 0x0000001f3f047899 */ /* 0x000fe40008011411 */
[C---:B------:R-:W-:Y:S01]  /*55a0*/  HMMA.16816.F32.BF16 R8, R24.reuse, R2, RZ ;  /* 0x000000021808723c */ /* 0x040fe200000418ff */
[----:B------:R-:W-:Y:S01]  /*55b0*/  LDSM.16.MT88.2 R2, [R178+0x800] ;  /* 0x00080000b202783b */ /* 0x000fe20000004100 */
[----:B------:R-:W-:Y:S02]  /*55c0*/  UIMAD UR19, UR19, UR6, URZ ;  /* 0x00000006131372a4 */ /* 0x000fe4000f8e023f */
[----:B------:R-:W-:Y:S01]  /*55d0*/  UISETP.GE.AND UP3, UPT, UR5, 0x1, UPT ;  /* 0x000000010500788c */ /* 0x000fe2000bf66270 */
[----:B------:R-:W-:Y:S01]  /*55e0*/  LDSM.16.MT88.2 R146, [R178+0x1000] ;  /* 0x00100000b292783b */ /* 0x000fe20000004100 */
[----:B------:R-:W-:Y:S02]  /*55f0*/  UIMAD UR19, UR16, UR7, UR19 ;  /* 0x00000007101372a4 */ /* 0x000fe4000f8e0213 */
[-C--:B------:R-:W-:Y:S01]  /*5600*/  HMMA.16816.F32.BF16 R12, R24, R16.reuse, RZ ;  /* 0x00000010180c723c */ /* 0x080fe200000418ff */
[----:B------:R-:W-:Y:S01]  /*5610*/  ULDC.64 UR6, c[0x0][0x240] ;  /* 0x0000900000067ab9 */ /* 0x000fe20000000a00 */
[----:B------:R-:W0:Y:S01]  /*5620*/  LDGDEPBAR ;  /* 0x00000000000079af */ /* 0x000e220000000000 */
[----:B------:R-:W-:Y:S02]  /*5630*/  UIMAD UR4, UR4, UR6, URZ ;  /* 0x00000006040472a4 */ /* 0x000fe4000f8e023f */
[----:B------:R-:W-:Y:S02]  /*5640*/  UISETP.GE.AND UP2, UPT, UR13, 0x1, UPT ;  /* 0x000000010d00788c */ /* 0x000fe4000bf46270 */
[----:B------:R-:W-:Y:S01]  /*5650*/  UIMAD UR4, UR17, UR7, UR4 ;  /* 0x00000007110472a4 */ /* 0x000fe2000f8e0204 */
[C---:B------:R-:W-:Y:S01]  /*5660*/  HMMA.16816.F32.BF16 R16, R28.reuse, R16, RZ ;  /* 0x000000101c10723c */ /* 0x040fe200000418ff */
[----:B------:R-:W-:Y:S02]  /*5670*/  UIMAD UR7, UR14, 0x1800, URZ ;  /* 0x000018000e0778a4 */ /* 0x000fe4000f8e023f */
[----:B------:R-:W-:Y:S02]  /*5680*/  UIADD3 UR14, UR14, 0x1, URZ ;  /* 0x000000010e0e7890 */ /* 0x000fe4000fffe03f */
[----:B------:R-:W-:Y:S02]  /*5690*/  USHF.R.S32.HI UR6, URZ, 0x1f, UR7 ;  /* 0x0000001f3f067899 */ /* 0x000fe40008011407 */
[----:B------:R-:W-:Y:S01]  /*56a0*/  UISETP.GE.AND UP0, UPT, UR14, UR15, UPT ;  /* 0x0000000f0e00728c */ /* 0x000fe2000bf06270 */
[-C--:B------:R-:W-:Y:S01]  /*56b0*/  HMMA.16816.F32.BF16 R20, R28, R32.reuse, RZ ;  /* 0x000000201c14723c */ /* 0x080fe200000418ff */
[----:B------:R-:W1:Y:S01]  /*56c0*/  LDSM.16.M88.4 R28, [R175] ;  /* 0x00000000af1c783b */ /* 0x000e620000000200 */
[----:B------:R-:W-:Y:S06]  /*56d0*/  UISETP.GE.AND UP1, UPT, UR12, 0x1, UPT ;  /* 0x000000010c00788c */ /* 0x000fec000bf26270 */
[----:B------:R-:W-:Y:S01]  /*56e0*/  HMMA.16816.F32.BF16 R24, R24, R32, RZ ;  /* 0x000000201818723c */ /* 0x000fe200000418ff */
[----:B------:R-:W2:Y:S07]  /*56f0*/  LDSM.16.MT88.2 R32, [R178+0x2800] ;  /* 0x00280000b220783b */ /* 0x000eae0000004100 */
[-C--:B------:R-:W-:Y:S08]  /*5700*/  HMMA.16816.F32.BF16 R4, R132, R34.reuse, R4 ;  /* 0x000000228404723c */ /* 0x080ff00000041804 */
[C---:B------:R-:W-:Y:S01]  /*5710*/  HMMA.16816.F32.BF16 R8, R148.reuse, R34, R8 ;  /* 0x000000229408723c */ /* 0x040fe20000041808 */
[----:B------:R-:W3:Y:S07]  /*5720*/  LDSM.16.MT88.2 R34, [R178+0x4800] ;  /* 0x00480000b222783b */ /* 0x000eee0000004100 */
[-C--:B------:R-:W-:Y:S08]  /*5730*/  HMMA.16816.F32.BF16 R12, R148, R144.reuse, R12 ;  /* 0x00000090940c723c */ /* 0x080ff0000004180c */
[C---:B------:R-:W-:Y:S01]  /*5740*/  HMMA.16816.F32.BF16 R16, R132.reuse, R144, R16 ;  /* 0x000000908410723c */ /* 0x040fe20000041810 */
[----:B------:R-:W-:Y:S07]  /*5750*/  LDSM.16.MT88.2 R144, [R178+0x2c00] ;  /* 0x002c0000b290783b */ /* 0x000fee0000004100 */
[-C--:B------:R-:W-:Y:S01]  /*5760*/  HMMA.16816.F32.BF16 R20, R132, R152.reuse, R20 ;  /* 0x000000988414723c */ /* 0x080fe20000041814 */
[----:B------:R-:W-:Y:S07]  /*5770*/  LDSM.16.M88.4 R132, [R174] ;  /* 0x00000000ae84783b */ /* 0x000fee0000000200 */
[----:B------:R-:W-:Y:S01]  /*5780*/  HMMA.16816.F32.BF16 R24, R148, R152, R24 ;  /* 0x000000989418723c */ /* 0x000fe20000041818 */
[----:B------:R-:W-:Y:S07]  /*5790*/  LDSM.16.M88.4 R148, [R0+0x2000] ;  /* 0x002000000094783b */ /* 0x000fee0000000200 */
[-C--:B-1----:R-:W-:Y:S08]  /*57a0*/  HMMA.16816.F32.BF16 R4, R28, R2.reuse, R4 ;  /* 0x000000021c04723c */ /* 0x082ff00000041804 */
[C---:B------:R-:W-:Y:S01]  /*57b0*/  HMMA.16816.F32.BF16 R8, R136.reuse, R2, R8 ;  /* 0x000000028808723c */ /* 0x040fe20000041808 */
[----:B------:R-:W1:Y:S07]  /*57c0*/  LDSM.16.MT88.2 R2, [R178+0xc00] ;  /* 0x000c0000b202783b */ /* 0x000e6e0000004100 */
[-C--:B--2---:R-:W-:Y:S08]  /*57d0*/  HMMA.16816.F32.BF16 R12, R136, R32.reuse, R12 ;  /* 0x00000020880c723c */ /* 0x084ff0000004180c */
[C---:B------:R-:W-:Y:S01]  /*57e0*/  HMMA.16816.F32.BF16 R16, R28.reuse, R32, R16 ;  /* 0x000000201c10723c */ /* 0x040fe20000041810 */
[----:B------:R-:W2:Y:S07]  /*57f0*/  LDSM.16.MT88.2 R32, [R178+0x4c00] ;  /* 0x004c0000b220783b */ /* 0x000eae0000004100 */
[-C--:B---3--:R-:W-:Y:S01]  /*5800*/  HMMA.16816.F32.BF16 R20, R28, R34.reuse, R20 ;  /* 0x000000221c14723c */ /* 0x088fe20000041814 */
[----:B------:R-:W3:Y:S07]  /*5810*/  LDSM.16.M88.4 R28, [R177+0x2000] ;  /* 0x00200000b11c783b */ /* 0x000eee0000000200 */
[----:B------:R-:W-:Y:S01]  /*5820*/  HMMA.16816.F32.BF16 R24, R136, R34, R24 ;  /* 0x000000228818723c */ /* 0x000fe20000041818 */
[----:B------:R-:W4:Y:S04]  /*5830*/  LDSM.16.M88.4 R136, [R177+0x3000] ;  /* 0x00300000b188783b */ /* 0x000f280000000200 */
[----:B------:R-:W5:Y:S03]  /*5840*/  LDSM.16.MT88.2 R34, [R178+0x3000] ;  /* 0x00300000b222783b */ /* 0x000f660000004100 */
[-C--:B-1----:R-:W-:Y:S08]  /*5850*/  HMMA.16816.F32.BF16 R4, R132, R2.reuse, R4 ;  /* 0x000000028404723c */ /* 0x082ff00000041804 */
[C---:B------:R-:W-:Y:S01]  /*5860*/  HMMA.16816.F32.BF16 R8, R140.reuse, R2, R8 ;  /* 0x000000028c08723c */ /* 0x040fe20000041808 */
[----:B------:R-:W1:Y:S07]  /*5870*/  LDSM.16.MT88.2 R2, [R178+0x5000] ;  /* 0x00500000b202783b */ /* 0x000e6e0000004100 */
[-C--:B------:R-:W-:Y:S08]  /*5880*/  HMMA.16816.F32.BF16 R12, R140, R144.reuse, R12 ;  /* 0x000000908c0c723c */ /* 0x080ff0000004180c */
[C---:B------:R-:W-:Y:S01]  /*5890*/  HMMA.16816.F32.BF16 R16, R132.reuse, R144, R16 ;  /* 0x000000908410723c */ /* 0x040fe20000041810 */
[----:B------:R-:W-:Y:S07]  /*58a0*/  LDSM.16.MT88.2 R144, [R178+0x3400] ;  /* 0x00340000b290783b */ /* 0x000fee0000004100 */
[-C--:B--2---:R-:W-:Y:S01]  /*58b0*/  HMMA.16816.F32.BF16 R20, R132, R32.reuse, R20 ;  /* 0x000000208414723c */ /* 0x084fe20000041814 */
[----:B------:R-:W-:Y:S07]  /*58c0*/  LDSM.16.M88.4 R132, [R176+0x2000] ;  /* 0x00200000b084783b */ /* 0x000fee0000000200 */
[----:B------:R-:W-:Y:S01]  /*58d0*/  HMMA.16816.F32.BF16 R24, R140, R32, R24 ;  /* 0x000000208c18723c */ /* 0x000fe20000041818 */
[----:B------:R-:W2:Y:S04]  /*58e0*/  LDSM.16.MT88.2 R32, [R178+0x1400] ;  /* 0x00140000b220783b */ /* 0x000ea80000004100 */
[----:B------:R-:W2:Y:S03]  /*58f0*/  LDSM.16.M88.4 R140, [R176+0x3000] ;  /* 0x00300000b08c783b */ /* 0x000ea60000000200 */
[-C--:B---3--:R-:W-:Y:S08]  /*5900*/  HMMA.16816.F32.BF16 R4, R28, R146.reuse, R4 ;  /* 0x000000921c04723c */ /* 0x088ff00000041804 */
[C---:B----4-:R-:W-:Y:S01]  /*5910*/  HMMA.16816.F32.BF16 R8, R136.reuse, R146, R8 ;  /* 0x000000928808723c */ /* 0x050fe20000041808 */
[----:B------:R-:W-:Y:S07]  /*5920*/  LDSM.16.MT88.2 R146, [R178+0x3800] ;  /* 0x00380000b292783b */ /* 0x000fee0000004100 */
[-C--:B-----5:R-:W-:Y:S08]  /*5930*/  HMMA.16816.F32.BF16 R12, R136, R34.reuse, R12 ;  /* 0x00000022880c723c */ /* 0x0a0ff0000004180c */
[C---:B------:R-:W-:Y:S01]  /*5940*/  HMMA.16816.F32.BF16 R16, R28.reuse, R34, R16 ;  /* 0x000000221c10723c */ /* 0x040fe20000041810 */
[----:B------:R-:W3:Y:S07]  /*5950*/  LDSM.16.MT88.2 R34, [R178+0x5400] ;  /* 0x00540000b222783b */ /* 0x000eee0000004100 */
[-C--:B-1----:R-:W-:Y:S01]  /*5960*/  HMMA.16816.F32.BF16 R20, R28, R2.reuse, R20 ;  /* 0x000000021c14723c */ /* 0x082fe20000041814 */
[----:B------:R-:W-:Y:S07]  /*5970*/  LDSM.16.M88.4 R28, [R175+0x2000] ;  /* 0x00200000af1c783b */ /* 0x000fee0000000200 */
[----:B------:R-:W-:Y:S01]  /*5980*/  HMMA.16816.F32.BF16 R24, R136, R2, R24 ;  /* 0x000000028818723c */ /* 0x000fe20000041818 */
[----:B------:R-:W1:Y:S04]  /*5990*/  LDSM.16.MT88.2 R2, [R178+0x1800] ;  /* 0x00180000b202783b */ /* 0x000e680000004100 */
[----:B------:R-:W4:Y:S03]  /*59a0*/  LDSM.16.M88.4 R136, [R175+0x3000] ;  /* 0x00300000af88783b */ /* 0x000f260000000200 */
[-C--:B--2---:R-:W-:Y:S08]  /*59b0*/  HMMA.16816.F32.BF16 R4, R132, R32.reuse, R4 ;  /* 0x000000208404723c */ /* 0x084ff00000041804 */
[C---:B------:R-:W-:Y:S01]  /*59c0*/  HMMA.16816.F32.BF16 R8, R140.reuse, R32, R8 ;  /* 0x000000208c08723c */ /* 0x040fe20000041808 */
[----:B------:R-:W2:Y:S07]  /*59d0*/  LDSM.16.MT88.2 R32, [R178+0x5800] ;  /* 0x00580000b220783b */ /* 0x000eae0000004100 */
[-C--:B------:R-:W-:Y:S08]  /*59e0*/  HMMA.16816.F32.BF16 R12, R140, R144.reuse, R12 ;  /* 0x000000908c0c723c */ /* 0x080ff0000004180c */
[C---:B------:R-:W-:Y:S01]  /*59f0*/  HMMA.16816.F32.BF16 R16, R132.reuse, R144, R16 ;  /* 0x000000908410723c */ /* 0x040fe20000041810 */
[----:B------:R-:W5:Y:S07]  /*5a00*/  LDSM.16.MT88.2 R144, [R178+0x1c00] ;  /* 0x001c0000b290783b */ /* 0x000f6e0000004100 */
[-C--:B---3--:R-:W-:Y:S01]  /*5a10*/  HMMA.16816.F32.BF16 R20, R132, R34.reuse, R20 ;  /* 0x000000228414723c */ /* 0x088fe20000041814 */
[----:B------:R-:W3:Y:S07]  /*5a20*/  LDSM.16.M88.4 R132, [R0+0x3000] ;  /* 0x003000000084783b */ /* 0x000eee0000000200 */
[----:B------:R-:W-:Y:S01]  /*5a30*/  HMMA.16816.F32.BF16 R24, R140, R34, R24 ;  /* 0x000000228c18723c */ /* 0x000fe20000041818 */
[----:B------:R-:W3:Y:S07]  /*5a40*/  LDSM.16.MT88.2 R34, [R178+0x3c00] ;  /* 0x003c0000b222783b */ /* 0x000eee0000004100 */
[-C--:B-1----:R-:W-:Y:S08]  /*5a50*/  HMMA.16816.F32.BF16 R4, R28, R2.reuse, R4 ;  /* 0x000000021c04723c */ /* 0x082ff00000041804 */
[C---:B----4-:R-:W-:Y:S01]  /*5a60*/  HMMA.16816.F32.BF16 R8, R136.reuse, R2, R8 ;  /* 0x000000028808723c */ /* 0x050fe20000041808 */
[----:B------:R-:W1:Y:S07]  /*5a70*/  LDSM.16.MT88.2 R2, [R178+0x5c00] ;  /* 0x005c0000b202783b */ /* 0x000e6e0000004100 */
[-C--:B------:R-:W-:Y:S08]  /*5a80*/  HMMA.16816.F32.BF16 R12, R136, R146.reuse, R12 ;  /* 0x00000092880c723c */ /* 0x080ff0000004180c */
[C---:B------:R-:W-:Y:S08]  /*5a90*/  HMMA.16816.F32.BF16 R16, R28.reuse, R146, R16 ;  /* 0x000000921c10723c */ /* 0x040ff00000041810 */
[-C--:B--2---:R-:W-:Y:S01]  /*5aa0*/  HMMA.16816.F32.BF16 R20, R28, R32.reuse, R20 ;  /* 0x000000201c14723c */ /* 0x084fe20000041814 */
[----:B------:R-:W-:Y:S07]  /*5ab0*/  LDSM.16.MT88.4 R28, [R154+0xd080] ;  /* 0x00d080009a1c783b */ /* 0x000fee0000004200 */
[----:B------:R-:W-:Y:S07]  /*5ac0*/  HMMA.16816.F32.BF16 R24, R136, R32, R24 ;  /* 0x000000208818723c */ /* 0x000fee0000041818 */
[----:B------:R-:W-:Y:S01]  /*5ad0*/  IMAD.U32 R33, RZ, RZ, UR16 ;  /* 0x00000010ff217e24 */ /* 0x000fe2000f8e00ff */
[-C--:B-----5:R-:W-:Y:S01]  /*5ae0*/  HMMA.16816.F32.BF16 R4, R148, R144.reuse, R4 ;  /* 0x000000909404723c */ /* 0x0a0fe20000041804 */
[----:B------:R-:W-:Y:S04]  /*5af0*/  IMAD.U32 R32, RZ, RZ, UR17 ;  /* 0x00000011ff207e24 */ /* 0x000fe8000f8e00ff */
[----:B------:R-:W-:Y:S03]  /*5b00*/  IMAD.WIDE.U32 R136, R33, c[0x0][0x238], R198 ;  /* 0x00008e0021887a25 */ /* 0x000fe600078e00c6 */
[C---:B---3--:R-:W-:Y:S04]  /*5b10*/  HMMA.16816.F32.BF16 R8, R132.reuse, R144, R8 ;  /* 0x000000908408723c */ /* 0x048fe80000041808 */
[----:B------:R-:W-:Y:S04]  /*5b20*/  IADD3 R137, R137, UR19, RZ ;  /* 0x0000001389897c10 */ /* 0x000fe8000fffe0ff */
[-C--:B------:R-:W-:Y:S04]  /*5b30*/  HMMA.16816.F32.BF16 R12, R132, R34.reuse, R12 ;  /* 0x00000022840c723c */ /* 0x080fe8000004180c */
[----:B------:R-:W-:Y:S04]  /*5b40*/  IMAD.WIDE.U32 R136, R32, c[0x0][0x240], R136 ;  /* 0x0000900020887a25 */ /* 0x000fe800078e0088 */
[C---:B------:R-:W-:Y:S01]  /*5b50*/  HMMA.16816.F32.BF16 R16, R148.reuse, R34, R16 ;  /* 0x000000229410723c */ /* 0x040fe20000041810 */
[----:B------:R-:W-:Y:S01]  /*5b60*/  IMAD.U32 R32, RZ, RZ, UR4 ;  /* 0x00000004ff207e24 */ /* 0x000fe2000f8e00ff */
[----:B------:R-:W-:Y:S02]  /*5b70*/  UIADD3 UR4, UR12, 0x1, URZ ;  /* 0x000000010c047890 */ /* 0x000fe4000fffe03f */
[----:B------:R-:W-:Y:S01]  /*5b80*/  IADD3 R33, P0, R136, UR7, RZ ;  /* 0x0000000788217c10 */ /* 0x000fe2000ff1e0ff */
[----:B------:R-:W-:Y:S02]  /*5b90*/  UIADD3 UR7, UR5, 0x1, URZ ;  /* 0x0000000105077890 */ /* 0x000fe4000fffe03f */
[----:B------:R-:W-:Y:S01]  /*5ba0*/  USEL UR12, UR4, URZ, !UP1 ;  /* 0x0000003f040c7287 */ /* 0x000fe2000c800000 */
[-C--:B-1----:R-:W-:Y:S01]  /*5bb0*/  HMMA.16816.F32.BF16 R20, R148, R2.reuse, R20 ;  /* 0x000000029414723c */ /* 0x082fe20000041814 */
[----:B------:R-:W-:Y:S03]  /*5bc0*/  USEL UR5, UR7, URZ, !UP3 ;  /* 0x0000003f07057287 */ /* 0x000fe6000d800000 */
[----:B------:R-:W-:Y:S01]  /*5bd0*/  IADD3.X R32, R137, UR6, R32, P0, !PT ;  /* 0x0000000689207c10 */ /* 0x000fe200087fe420 */
[----:B------:R-:W-:Y:S01]  /*5be0*/  UIADD3 UR6, UR13, 0x1, URZ ;  /* 0x000000010d067890 */ /* 0x000fe2000fffe03f */
[C---:B------:R-:W-:Y:S01]  /*5bf0*/  LEA R140, P0, R33.reuse, c[0x0][0x220], 0x2 ;  /* 0x00008800218c7a11 */ /* 0x040fe200078010ff */
[----:B------:R-:W-:Y:S01]  /*5c00*/  LDSM.16.MT88.4 R136, [R179+0x1ec80] ;  /* 0x01ec8000b388783b */ /* 0x000fe20000004200 */
[----:B------:R-:W-:Y:S01]  /*5c10*/  HMMA.16816.F32.BF16 R24, R132, R2, R24 ;  /* 0x000000028418723c */ /* 0x000fe20000041818 */
[----:B------:R-:W-:Y:S02]  /*5c20*/  USEL UR13, UR6, URZ, !UP2 ;  /* 0x0000003f060d7287 */ /* 0x000fe4000d000000 */
[----:B------:R-:W-:Y:S01]  /*5c30*/  LDSM.16.MT88.4 R132, [R179+0x1cc80] ;  /* 0x01cc8000b384783b */ /* 0x000fe20000004200 */
[----:B------:R-:W-:Y:S02]  /*5c40*/  LEA.HI.X R141, R33, c[0x0][0x224], R32, 0x2, P0 ;  /* 0x00008900218d7a11 */ /* 0x000fe400000f1420 */
[----:B------:R-:W-:Y:S01]  /*5c50*/  PLOP3.LUT P0, PT, PT, PT, UP0, 0x80, 0x0 ;  /* 0x000000000000781c */ /* 0x000fe20003f0f008 */
[----:B------:R-:W-:Y:S04]  /*5c60*/  LDSM.16.MT88.4 R32, [R154+0xe080] ;  /* 0x00e080009a20783b */ /* 0x000fe80000004200 */
        /* <DEDUP_REMOVED lines=19> */
[----:B------:R-:W-:Y:S04]  /*5da0*/  RED.E.ADD.F32.FTZ.RN.STRONG.GPU [R140.64+0x4000], R20 ;  /* 0x004000148c00798e */ /* 0x000fe8000c10e794 */
[----:B------:R-:W-:Y:S04]  /*5db0*/  RED.E.ADD.F32.FTZ.RN.STRONG.GPU [R140.64+0x4400], R21 ;  /* 0x004400158c00798e */ /* 0x000fe8000c10e794 */
[----:B------:R-:W-:Y:S04]  /*5dc0*/  RED.E.ADD.F32.FTZ.RN.STRONG.GPU [R140.64+0x4800], R22 ;  /* 0x004800168c00798e */ /* 0x000fe8000c10e794 */
[----:B------:R-:W-:Y:S04]  /*5dd0*/  RED.E.ADD.F32.FTZ.RN.STRONG.GPU [R140.64+0x4c00], R23 ;  /* 0x004c00178c00798e */ /* 0x000fe8000c10e794 */
[----:B------:R-:W3:Y:S01]  /*5de0*/  LDSM.16.MT88.4 R20, [R154+0xc480] ;  /* 0x00c480009a14783b */ /* 0x000ee20000004200 */
[-C--:B-1----:R-:W-:Y:S03]  /*5df0*/  HMMA.16816.F32.BF16 R84, R8, R16.reuse, R84 ;  /* 0x000000100854723c */ /* 0x082fe60000041854 */
[----:B------:R-:W-:Y:S04]  /*5e00*/  RED.E.ADD.F32.FTZ.RN.STRONG.GPU [R140.64+0x5000], R24 ;  /* 0x005000188c00798e */ /* 0x000fe8000c10e794 */
[----:B------:R-:W-:Y:S04]  /*5e10*/  RED.E.ADD.F32.FTZ.RN.STRONG.GPU [R140.64+0x5400], R25 ;  /* 0x005400198c00798e */ /* 0x000fe8000c10e794 */
[----:B------:R-:W-:Y:S04]  /*5e20*/  RED.E.ADD.F32.FTZ.RN.STRONG.GPU [R140.64+0x5800], R26 ;  /* 0x0058001a8c00798e */ /* 0x000fe8000c10e794 */
[----:B------:R-:W-:Y:S01]  /*5e30*/  RED.E.ADD.F32.FTZ.RN.STRONG.GPU [R140.64+0x5c00], R27 ;  /* 0x005c001b8c00798e */ /* 0x000fe2000c10e794 */
[C---:B--2---:R-:W-:Y:S03]  /*5e40*/  HMMA.16816.F32.BF16 R88, R12.reuse, R16, R88 ;  /* 0x000000100c58723c */ /* 0x044fe60000041858 */
[----:B------:R-:W1:Y:S04]  /*5e50*/  LDSM.16.MT88.4 R24, [R154+0xd480] ;  /* 0x00d480009a18783b */ /* 0x000e680000004200 */
[----:B------:R-:W-:Y:S01]  /*5e60*/  LDSM.16.MT88.4 R140, [R179+0x1fc80] ;  /* 0x01fc8000b38c783b */ /* 0x000fe20000004200 */
        /* <DEDUP_REMOVED lines=15> */
[-C--:B---3--:R-:W-:Y:S08]  /*5f60*/  HMMA.16816.F32.BF16 R84, R132, R20.reuse, R84 ;  /* 0x000000148454723c */ /* 0x088ff00000041854 */
[C---:B------:R-:W-:Y:S08]  /*5f70*/  HMMA.16816.F32.BF16 R88, R136.reuse, R20, R88 ;  /* 0x000000148858723c */ /* 0x040ff00000041858 */
[-C--:B------:R-:W-:Y:S08]  /*5f80*/  HMMA.16816.F32.BF16 R92, R136, R22.reuse, R92 ;  /* 0x00000016885c723c */ /* 0x080ff0000004185c */
[C---:B------:R-:W-:Y:S01]  /*5f90*/  HMMA.16816.F32.BF16 R96, R132.reuse, R22, R96 ;  /* 0x000000168460723c */ /* 0x040fe20000041860 */
[----:B------:R-:W3:Y:S07]  /*5fa0*/  LDSM.16.MT88.4 R20, [R154+0xe880] ;  /* 0x00e880009a14783b */ /* 0x000eee0000004200 */
[-C--:B-1----:R-:W-:Y:S08]  /*5fb0*/  HMMA.16816.F32.BF16 R100, R132, R24.reuse, R100 ;  /* 0x000000188464723c */ /* 0x082ff00000041864 */
[C---:B------:R-:W-:Y:S08]  /*5fc0*/  HMMA.16816.F32.BF16 R104, R136.reuse, R24, R104 ;  /* 0x000000188868723c */ /* 0x040ff00000041868 */
[-C--:B------:R-:W-:Y:S08]  /*5fd0*/  HMMA.16816.F32.BF16 R108, R136, R26.reuse, R108 ;  /* 0x0000001a886c723c */ /* 0x080ff0000004186c */
[C---:B------:R-:W-:Y:S01]  /*5fe0*/  HMMA.16816.F32.BF16 R112, R132.reuse, R26, R112 ;  /* 0x0000001a8470723c */ /* 0x040fe20000041870 */
[----:B------:R-:W-:Y:S07]  /*5ff0*/  LDSM.16.MT88.4 R24, [R179+0x1dc80] ;  /* 0x01dc8000b318783b */ /* 0x000fee0000004200 */
[-C--:B--2---:R-:W-:Y:S08]  /*6000*/  HMMA.16816.F32.BF16 R116, R132, R16.reuse, R116 ;  /* 0x000000108474723c */ /* 0x084ff00000041874 */
[C---:B------:R-:W-:Y:S08]  /*6010*/  HMMA.16816.F32.BF16 R120, R136.reuse, R16, R120 ;  /* 0x000000108878723c */ /* 0x040ff00000041878 */
[-C--:B------:R-:W-:Y:S01]  /*6020*/  HMMA.16816.F32.BF16 R124, R136, R18.reuse, R124 ;  /* 0x00000012887c723c */ /* 0x080fe2000004187c */
[----:B------:R-:W1:Y:S07]  /*6030*/  LDSM.16.MT88.4 R136, [R154+0xcc80] ;  /* 0x00cc80009a88783b */ /* 0x000e6e0000004200 */
[----:B------:R-:W-:Y:S01]  /*6040*/  HMMA.16816.F32.BF16 R128, R132, R18, R128 ;  /* 0x000000128480723c */ /* 0x000fe20000041880 */
[----:B------:R-:W2:Y:S04]  /*6050*/  LDSM.16.MT88.4 R16, [R154+0xdc80] ;  /* 0x00dc80009a10783b */ /* 0x000ea80000004200 */
        /* <DEDUP_REMOVED lines=9> */
[-C--:B---3--:R-:W-:Y:S08]  /*60f0*/  HMMA.16816.F32.BF16 R116, R8, R20.reuse, R116 ;  /* 0x000000140874723c */ /* 0x088ff00000041874 */
[C---:B------:R-:W-:Y:S08]  /*6100*/  HMMA.16816.F32.BF16 R120, R28.reuse, R20, R120 ;  /* 0x000000141c78723c */ /* 0x040ff00000041878 */
[-C--:B------:R-:W-:Y:S08]  /*6110*/  HMMA.16816.F32.BF16 R124, R28, R22.reuse, R124 ;  /* 0x000000161c7c723c */ /* 0x080ff0000004187c */
[----:B------:R-:W-:Y:S08]  /*6120*/  HMMA.16816.F32.BF16 R128, R8, R22, R128 ;  /* 0x000000160880723c */ /* 0x000ff00000041880 */
[-C--:B-1----:R-:W-:Y:S08]  /*6130*/  HMMA.16816.F32.BF16 R84, R24, R136.reuse, R84 ;  /* 0x000000881854723c */ /* 0x082ff00000041854 */
[C---:B------:R-:W-:Y:S08]  /*6140*/  HMMA.16816.F32.BF16 R88, R140.reuse, R136, R88 ;  /* 0x000000888c58723c */ /* 0x040ff00000041858 */
[-C--:B------:R-:W-:Y:S08]  /*6150*/  HMMA.16816.F32.BF16 R92, R140, R138.reuse, R92 ;  /* 0x0000008a8c5c723c */ /* 0x080ff0000004185c */
[C---:B------:R-:W-:Y:S08]  /*6160*/  HMMA.16816.F32.BF16 R96, R24.reuse, R138, R96 ;  /* 0x0000008a1860723c */ /* 0x040ff00000041860 */
[-C--:B--2---:R-:W-:Y:S08]  /*6170*/  HMMA.16816.F32.BF16 R100, R24, R16.reuse, R100 ;  /* 0x000000101864723c */ /* 0x084ff00000041864 */
        /* <DEDUP_REMOVED lines=57> */
.L_x_1142:
[----:B------:R-:W-:Y:S01]  /*6510*/  USHF.L.U32 UR6, UR18, 0x7, URZ ;  /* 0x0000000712067899 */ /* 0x000fe2000800063f */
[----:B------:R-:W-:Y:S05]  /*6520*/  @P1 BRA `(.L_x_1148) ;  /* 0x000010b000001947 */ /* 0x000fea0003800000 */
[----:B------:R-:W-:Y:S01]  /*6530*/  SHF.R.S32.HI R3, RZ, 0x1f, R198 ;  /* 0x0000001fff037819 */ /* 0x000fe200000114c6 */
[----:B------:R-:W-:Y:S01]  /*6540*/  BAR.SYNC.DEFER_BLOCKING 0x1, 0x100 ;  /* 0x0044000000007b1d */ /* 0x000fe20000010000 */
[----:B------:R-:W-:Y:S01]  /*6550*/  F2FP.BF16.PACK_AB R36, R37, R36 ;  /* 0x000000242524723e */ /* 0x000fe200000010ff */
[----:B------:R-:W-:Y:S01]  /*6560*/  USHF.R.S32.HI UR7, URZ, 0x1f, UR16 ;  /* 0x0000001f3f077899 */ /* 0x000fe20008011410 */
[----:B------:R-:W-:-:S02]  /*6570*/  LEA.HI R0, R3, R198, RZ, 0x2 ;  /* 0x000000c603007211 */ /* 0x000fc400078f10ff */
[----:B------:R-:W-:Y:S01]  /*6580*/  F2FP.BF16.PACK_AB R38, R39, R38 ;  /* 0x000000262726723e */ /* 0x000fe200000010ff */
[----:B------:R-:W-:Y:S01]  /*6590*/  ULDC UR8, c[0x0][0x2f0] ;  /* 0x0000bc0000087ab9 */ /* 0x000fe20000000800 */
[--C-:B------:R-:W-:Y:S01]  /*65a0*/  SHF.R.S32.HI R4, RZ, 0x2, R0.reuse ;  /* 0x00000002ff047819 */ /* 0x100fe20000011400 */
[----:B------:R-:W-:Y:S01]  /*65b0*/  UIADD3 UR8, -UR6, UR8, URZ ;  /* 0x0000000806087290 */ /* 0x000fe2000fffe13f */
[----:B------:R-:W-:Y:S01]  /*65c0*/  SHF.R.S32.HI R2, RZ, 0x1f, R0 ;  /* 0x0000001fff027819 */ /* 0x000fe20000011400 */
[----:B------:R-:W-:Y:S01]  /*65d0*/  ULDC.64 UR4, c[0x0][0x338] ;  /* 0x0000ce0000047ab9 */ /* 0x000fe20000000a00 */
[----:B------:R-:W-:Y:S01]  /*65e0*/  LOP3.LUT R7, R0, 0xfffffffc, RZ, 0xc0, !PT ;  /* 0xfffffffc00077812 */ /* 0x000fe200078ec0ff */
[----:B------:R-:W-:Y:S01]  /*65f0*/  UIMAD UR4, UR7, UR4, URZ ;  /* 0x00000004070472a4 */ /* 0x000fe2000f8e023f */
[-C--:B------:R-:W-:Y:S01]  /*6600*/  LEA.HI R2, R2, R4.reuse, RZ, 0x3 ;  /* 0x0000000402027211 */ /* 0x080fe200078f18ff */
[----:B------:R-:W-:Y:S01]  /*6610*/  UISETP.LT.AND UP0, UPT, UR8, 0x80, UPT ;  /* 0x000000800800788c */ /* 0x000fe2000bf01270 */
[----:B------:R-:W-:Y:S01]  /*6620*/  LEA.HI R0, R0, R4, RZ, 0x1 ;  /* 0x0000000400007211 */ /* 0x000fe200078f08ff */
[----:B------:R-:W-:Y:S01]  /*6630*/  IMAD.IADD R7, R198, 0x1, -R7 ;  /* 0x00000001c6077824 */ /* 0x000fe200078e0a07 */
[----:B------:R-:W-:Y:S01]  /*6640*/  LOP3.LUT R5, R2, 0xfffffff8, RZ, 0xc0, !PT ;  /* 0xfffffff802057812 */ /* 0x000fe200078ec0ff */
[----:B------:R-:W-:Y:S01]  /*6650*/  UIMAD UR5, UR16, UR5, UR4 ;  /* 0x00000005100572a4 */ /* 0x000fe2000f8e0204 */
[----:B------:R-:W-:Y:S01]  /*6660*/  LEA.HI R2, R3, R198, RZ, 0x5 ;  /* 0x000000c603027211 */ /* 0x000fe200078f28ff */
[----:B------:R-:W-:Y:S01]  /*6670*/  USEL UR8, UR8, 0x80, UP0 ;  /* 0x0000008008087887 */ /* 0x000fe20008000000 */
[----:B------:R-:W-:Y:S01]  /*6680*/  F2FP.BF16.PACK_AB R48, R49, R48 ;  /* 0x000000303130723e */ /* 0x000fe200000010ff */
[----:B------:R-:W-:Y:S01]  /*6690*/  IMAD.IADD R6, R4, 0x1, -R5 ;  /* 0x0000000104067824 */ /* 0x000fe200078e0a05 */
[--C-:B------:R-:W-:Y:S01]  /*66a0*/  SHF.R.S32.HI R5, RZ, 0x5, R2.reuse ;  /* 0x00000005ff057819 */ /* 0x100fe20000011402 */
[----:B------:R-:W-:Y:S01]  /*66b0*/  USHF.R.S32.HI UR6, URZ, 0x1f, UR17 ;  /* 0x0000001f3f067899 */ /* 0x000fe20008011411 */
[----:B------:R-:W-:Y:S01]  /*66c0*/  SHF.R.S32.HI R8, RZ, 0x1f, R2 ;  /* 0x0000001fff087819 */ /* 0x000fe20000011402 */
[----:B------:R-:W-:Y:S01]  /*66d0*/  BSSY B0, `(.L_x_1149) ;  /* 0x00000aa000007945 */ /* 0x000fe20003800000 */
[----:B------:R-:W-:-:S02]  /*66e0*/  LEA.HI R2, R6, R6, RZ, 0x1 ;  /* 0x0000000606027211 */ /* 0x000fc400078f08ff */
[----:B------:R-:W-:Y:S02]  /*66f0*/  LEA.HI R10, R8, R5, RZ, 0x2 ;  /* 0x00000005080a7211 */ /* 0x000fe400078f10ff */
[----:B------:R-:W-:Y:S02]  /*6700*/  SHF.R.S32.HI R11, RZ, 0x1, R2 ;  /* 0x00000001ff0b7819 */ /* 0x000fe40000011402 */
[----:B------:R-:W-:Y:S02]  /*6710*/  LEA.HI R8, R3, R198, RZ, 0x7 ;  /* 0x000000c603087211 */ /* 0x000fe400078f38ff */
[----:B------:R-:W-:Y:S01]  /*6720*/  LOP3.LUT R10, R10, 0x7ffffc, RZ, 0xc0, !PT ;  /* 0x007ffffc0a0a7812 */ /* 0x000fe200078ec0ff */
[----:B------:R-:W-:Y:S01]  /*6730*/  IMAD.SHL.U32 R9, R11, 0x40, RZ ;  /* 0x000000400b097824 */ /* 0x000fe200078e00ff */
[----:B------:R-:W-:Y:S02]  /*6740*/  SHF.R.U32.HI R8, RZ, 0x4, R8 ;  /* 0x00000004ff087819 */ /* 0x000fe40000011608 */
[----:B------:R-:W-:Y:S01]  /*6750*/  LOP3.LUT R13, R2, 0x3fffffe, RZ, 0xc0, !PT ;  /* 0x03fffffe020d7812 */ /* 0x000fe200078ec0ff */
[----:B------:R-:W-:Y:S01]  /*6760*/  IMAD.IADD R10, R5, 0x1, -R10 ;  /* 0x00000001050a7824 */ /* 0x000fe200078e0a0a */
[----:B------:R-:W-:-:S02]  /*6770*/  LOP3.LUT R9, R9, 0xc0, RZ, 0xc0, !PT ;  /* 0x000000c009097812 */ /* 0x000fc400078ec0ff */
[----:B------:R-:W-:Y:S01]  /*6780*/  LOP3.LUT P0, RZ, R11, 0x2, RZ, 0xc0, !PT ;  /* 0x000000020bff7812 */ /* 0x000fe2000780c0ff */
[----:B------:R-:W-:Y:S01]  /*6790*/  IMAD.IADD R13, R6, 0x1, -R13 ;  /* 0x00000001060d7824 */ /* 0x000fe200078e0a0d */
[----:B------:R-:W-:Y:S01]  /*67a0*/  LOP3.LUT R8, R9, 0x8, R8, 0xf8, !PT ;  /* 0x0000000809087812 */ /* 0x000fe200078ef808 */
[----:B------:R-:W-:Y:S01]  /*67b0*/  IMAD R10, R10, 0x100, R7 ;  /* 0x000001000a0a7824 */ /* 0x000fe200078e0207 */
[----:B------:R-:W-:Y:S01]  /*67c0*/  SHF.R.U32.HI R9, RZ, 0x3, R9 ;  /* 0x00000003ff097819 */ /* 0x000fe20000011609 */
[----:B------:R-:W-:Y:S01]  /*67d0*/  IMAD.SHL.U32 R6, R7, 0x8, RZ ;  /* 0x0000000807067824 */ /* 0x000fe200078e00ff */
[----:B------:R-:W-:Y:S01]  /*67e0*/  LOP3.LUT R11, R0, 0x3fffffe, RZ, 0xc0, !PT ;  /* 0x03fffffe000b7812 */ /* 0x000fe200078ec0ff */
[----:B------:R-:W-:Y:S01]  /*67f0*/  IMAD R10, R13, 0x10, R10 ;  /* 0x000000100d0a7824 */ /* 0x000fe200078e020a */
[----:B------:R-:W-:Y:S02]  /*6800*/  LOP3.LUT R9, R8, R9, RZ, 0x3c, !PT ;  /* 0x0000000908097212 */ /* 0x000fe400078e3cff */
        /* <DEDUP_REMOVED lines=8> */
[----:B------:R-:W-:-:S02]  /*6890*/  F2FP.BF16.PACK_AB R46, R47, R46 ;  /* 0x0000002e2f2e723e */ /* 0x000fc400000010ff */
[----:B------:R-:W-:Y:S02]  /*68a0*/  F2FP.BF16.PACK_AB R52, R53, R52 ;  /* 0x000000343534723e */ /* 0x000fe400000010ff */
        /* <DEDUP_REMOVED lines=37> */
[----:B------:R1:W-:Y:S01]  /*6b00*/  STS [R9+0x9080], R56 ;  /* 0x0090803809007388 */ /* 0x0003e20000000800 */
        /* <DEDUP_REMOVED lines=15> */
[----:B------:R-:W-:-:S02]  /*6c00*/  LEA.HI R3, R3, R198, RZ, 0x3 ;  /* 0x000000c603037211 */ /* 0x000fc400078f18ff */
[----:B------:R-:W-:Y:S01]  /*6c10*/  F2FP.BF16.PACK_AB R128, R129, R128 ;  /* 0x000000808180723e */ /* 0x000fe200000010ff */
[----:B------:R-:W-:Y:S01]  /*6c20*/  STS [R5+0xa080], R80 ;  /* 0x00a0805005007388 */ /* 0x000fe20000000800 */
[----:B------:R-:W-:Y:S01]  /*6c30*/  F2FP.BF16.PACK_AB R130, R131, R130 ;  /* 0x000000828382723e */ /* 0x000fe200000010ff */
[----:B------:R-:W-:Y:S01]  /*6c40*/  IMAD.SHL.U32 R3, R3, 0x8, RZ ;  /* 0x0000000803037824 */ /* 0x000fe200078e00ff */
        /* <DEDUP_REMOVED lines=8> */
[--C-:B------:R-:W-:Y:S02]  /*6cd0*/  SHF.R.S32.HI R7, RZ, 0x1f, R6.reuse ;  /* 0x0000001fff077819 */ /* 0x100fe40000011406 */
[----:B------:R-:W-:Y:S01]  /*6ce0*/  SHF.R.U32.HI R0, RZ, 0x3, R3 ;  /* 0x00000003ff007819 */ /* 0x000fe20000011603 */
[----:B------:R-:W-:Y:S01]  /*6cf0*/  STS [R5+0xb080], R76 ;  /* 0x00b0804c05007388 */ /* 0x000fe20000000800 */
[----:B------:R-:W-:Y:S02]  /*6d00*/  LOP3.LUT R3, R3, 0x18, R6, 0xf8, !PT ;  /* 0x0000001803037812 */ /* 0x000fe400078ef806 */
[----:B------:R-:W-:Y:S01]  /*6d10*/  ISETP.GE.AND P4, PT, R4, UR8, PT ;  /* 0x0000000804007c0c */ /* 0x000fe2000bf86270 */
[----:B------:R-:W-:Y:S01]  /*6d20*/  STS [R5+0xb280], R78 ;  /* 0x00b2804e05007388 */ /* 0x000fe20000000800 */
[----:B------:R-:W-:Y:S01]  /*6d30*/  LOP3.LUT R3, R3, R0, RZ, 0x3c, !PT ;  /* 0x0000000003037212 */ /* 0x000fe200078e3cff */
[----:B------:R-:W-:-:S02]  /*6d40*/  IMAD.U32 R0, RZ, RZ, UR17 ;  /* 0x00000011ff007e24 */ /* 0x000fc4000f8e00ff */
[----:B------:R-:W-:Y:S02]  /*6d50*/  STS [R9+0x80], R84 ;  /* 0x0000805409007388 */ /* 0x000fe40000000800 */
[----:B------:R-:W-:Y:S02]  /*6d60*/  IMAD.U32 R2, R2, 0x20, R3 ;  /* 0x0000002002027824 */ /* 0x000fe400078e0003 */
[----:B------:R-:W-:Y:S01]  /*6d70*/  STS [R9+0x280], R86 ;  /* 0x0002805609007388 */ /* 0x000fe20000000800 */
[----:B------:R-:W-:Y:S02]  /*6d80*/  IMAD.U32 R3, RZ, RZ, UR16 ;  /* 0x00000010ff037e24 */ /* 0x000fe4000f8e00ff */
[----:B-1----:R-:W-:Y:S01]  /*6d90*/  IMAD.SHL.U32 R56, R2, 0x2, RZ ;  /* 0x0000000202387824 */ /* 0x002fe200078e00ff */
[----:B------:R-:W-:Y:S01]  /*6da0*/  STS [R5+0x80], R96 ;  /* 0x0000806005007388 */ /* 0x000fe20000000800 */
[----:B--2---:R-:W-:Y:S01]  /*6db0*/  IMAD.WIDE.U32 R60, R3, c[0x0][0x338], R6 ;  /* 0x0000ce00033c7a25 */ /* 0x004fe200078e0006 */
[----:B------:R-:W-:-:S02]  /*6dc0*/  IADD3 R2, R6, 0x20, RZ ;  /* 0x0000002006027810 */ /* 0x000fc40007ffe0ff */
[----:B------:R-:W-:Y:S01]  /*6dd0*/  STS [R5+0x280], R98 ;  /* 0x0002806205007388 */ /* 0x000fe20000000800 */
[----:B------:R-:W-:Y:S01]  /*6de0*/  IMAD.U32 R3, RZ, RZ, UR18 ;  /* 0x00000012ff037e24 */ /* 0x000fe2000f8e00ff */
[----:B------:R-:W-:Y:S01]  /*6df0*/  IADD3 R61, R61, UR5, RZ ;  /* 0x000000053d3d7c10 */ /* 0x000fe2000fffe0ff */
[----:B------:R-:W-:Y:S01]  /*6e00*/  ULDC.64 UR4, c[0x0][0x340] ;  /* 0x0000d00000047ab9 */ /* 0x000fe20000000a00 */
[----:B------:R-:W-:Y:S01]  /*6e10*/  STS [R9+0x1080], R88 ;  /* 0x0010805809007388 */ /* 0x000fe20000000800 */
[----:B------:R-:W-:Y:S02]  /*6e20*/  UIMAD UR4, UR6, UR4, URZ ;  /* 0x00000004060472a4 */ /* 0x000fe4000f8e023f */
[----:B------:R-:W-:Y:S01]  /*6e30*/  IMAD.WIDE.U32 R60, R0, c[0x0][0x340], R60 ;  /* 0x0000d000003c7a25 */ /* 0x000fe200078e003c */
[----:B------:R-:W-:Y:S01]  /*6e40*/  STS [R9+0x1280], R90 ;  /* 0x0012805a09007388 */ /* 0x000fe20000000800 */
[----:B------:R-:W-:-:S03]  /*6e50*/  UIMAD UR4, UR17, UR5, UR4 ;  /* 0x00000005110472a4 */ /* 0x000fc6000f8e0204 */
[----:B------:R-:W-:Y:S03]  /*6e60*/  STS [R5+0x1080], R92 ;  /* 0x0010805c05007388 */ /* 0x000fe60000000800 */
[----:B------:R-:W-:Y:S01]  /*6e70*/  IADD3 R57, R61, UR4, RZ ;  /* 0x000000043d397c10 */ /* 0x000fe2000fffe0ff */
        /* <DEDUP_REMOVED lines=18> */
[----:B-1----:R-:W-:-:S05]  /*6fa0*/  SHF.R.S32.HI R5, RZ, 0x1f, R4 ;  /* 0x0000001fff057819 */ /* 0x002fca0000011404 */
[----:B------:R1:W2:Y:S01]  /*6fb0*/  LDS.128 R52, [R56+0x7080] ;  /* 0x0070800038347984 */ /* 0x0002a20000000c00 */
[----:B------:R-:W-:-:S03]  /*6fc0*/  IMAD.WIDE R58, R3, 0x80, R4 ;  /* 0x00000080033a7825 */ /* 0x000fc600078e0204 */
[----:B------:R1:W3:Y:S04]  /*6fd0*/  LDS.128 R48, [R56+0x9080] ;  /* 0x0090800038307984 */ /* 0x0002e80000000c00 */
[----:B------:R1:W4:Y:S04]  /*6fe0*/  LDS.128 R44, [R56+0xb080] ;  /* 0x00b08000382c7984 */ /* 0x0003280000000c00 */
[----:B------:R1:W5:Y:S04]  /*6ff0*/  LDS.128 R40, [R56+0x80] ;  /* 0x0000800038287984 */ /* 0x0003680000000c00 */
        /* <DEDUP_REMOVED lines=23> */
.L_x_1150:
[----:B------:R-:W-:Y:S05]  /*7170*/  BSYNC B0 ;  /* 0x0000000000007941 */ /* 0x000fea0003800000 */
.L_x_1149:
        /* <DEDUP_REMOVED lines=18> */
[----:B--2---:R1:W-:Y:S04]  /*72a0*/  @!P2 STG.E.128 [R4.64], R52 ;  /* 0x000000340400a986 */ /* 0x0043e8000c101d14 */
[----:B---3--:R1:W-:Y:S04]  /*72b0*/  @!P1 STG.E.128 [R4.64+0x40], R48 ;  /* 0x0000403004009986 */ /* 0x0083e8000c101d14 */
[----:B----4-:R1:W-:Y:S02]  /*72c0*/  @!P0 STG.E.128 [R4.64+0x80], R44 ;  /* 0x0000802c04008986 */ /* 0x0103e4000c101d14 */
.L_x_1152:
[----:B------:R-:W-:Y:S05]  /*72d0*/  BSYNC B0 ;  /* 0x0000000000007941 */ /* 0x000fea0003800000 */
.L_x_1151:
[----:B------:R-:W-:Y:S01]  /*72e0*/  ULDC.64 UR4, c[0x0][0x308] ;  /* 0x0000c20000047ab9 */ /* 0x000fe20000000a00 */
[----:B------:R-:W-:Y:S01]  /*72f0*/  MOV R3, UR16 ;  /* 0x0000001000037c02 */ /* 0x000fe20008000f00 */
[----:B------:R-:W-:Y:S01]  /*7300*/  UIMAD UR4, UR7, UR4, URZ ;  /* 0x00000004070472a4 */ /* 0x000fe2000f8e023f */
[----:B------:R-:W-:Y:S01]  /*7310*/  MOV R0, UR17 ;  /* 0x0000001100007c02 */ /* 0x000fe20008000f00 */
[----:B------:R-:W-:Y:S02]  /*7320*/  BSSY B0, `(.L_x_1153) ;  /* 0x0000018000007945 */ /* 0x000fe40003800000 */
[----:B------:R-:W-:Y:S01]  /*7330*/  UIMAD UR16, UR16, UR5, UR4 ;  /* 0x00000005101072a4 */ /* 0x000fe2000f8e0204 */
[----:B-1----:R-:W-:-:S02]  /*7340*/  IMAD.WIDE.U32 R4, R3, c[0x0][0x308], R6 ;  /* 0x0000c20003047a25 */ /* 0x002fc400078e0006 */
        /* <DEDUP_REMOVED lines=18> */
[----:B-----5:R1:W-:Y:S04]  /*7470*/  @!P4 STG.E.128 [R12.64], R40 ;  /* 0x000000280c00c986 */ /* 0x0203e8000c101d14 */
[----:B------:R1:W-:Y:S04]  /*7480*/  @!P2 STG.E.128 [R12.64+0x40], R36 ;  /* 0x000040240c00a986 */ /* 0x0003e8000c101d14 */
[----:B------:R1:W-:Y:S02]  /*7490*/  @!P1 STG.E.128 [R12.64+0x80], R32 ;  /* 0x000080200c009986 */ /* 0x0003e4000c101d14 */
.L_x_1154:
[----:B------:R-:W-:Y:S05]  /*74a0*/  BSYNC B0 ;  /* 0x0000000000007941 */ /* 0x000fea0003800000 */
.L_x_1153:
        /* <DEDUP_REMOVED lines=19> */
.L_x_1148:
[----:B------:R-:W-:Y:S01]  /*75e0*/  SHF.R.S32.HI R3, RZ, 0x1f, R198 ;  /* 0x0000001fff037819 */ /* 0x000fe200000114c6 */
[----:B------:R-:W-:Y:S01]  /*75f0*/  USHF.R.S32.HI UR7, URZ, 0x1f, UR16 ;  /* 0x0000001f3f077899 */ /* 0x000fe20008011410 */
[----:B------:R-:W-:Y:S01]  /*7600*/  IMAD.U32 R8, RZ, RZ, UR17 ;  /* 0x00000011ff087e24 */ /* 0x000fe2000f8e00ff */
[----:B------:R-:W-:Y:S01]  /*7610*/  ULDC.64 UR4, c[0x0][0x308] ;  /* 0x0000c20000047ab9 */ /* 0x000fe20000000a00 */
[----:B------:R-:W-:Y:S01]  /*7620*/  LEA.HI R14, R3, R198, RZ, 0x2 ;  /* 0x000000c6030e7211 */ /* 0x000fe200078f10ff */
[----:B------:R-:W-:Y:S01]  /*7630*/  UIMAD UR4, UR7, UR4, URZ ;  /* 0x00000004070472a4 */ /* 0x000fe2000f8e023f */
[----:B------:R-:W-:Y:S01]  /*7640*/  IMAD.U32 R7, RZ, RZ, UR18 ;  /* 0x00000012ff077e24 */ /* 0x000fe2000f8e00ff */
[----:B------:R-:W-:Y:S01]  /*7650*/  ULDC UR9, c[0x0][0x2f0] ;  /* 0x0000bc0000097ab9 */ /* 0x000fe20000000800 */
[----:B------:R-:W-:Y:S01]  /*7660*/  LOP3.LUT R3, R14, 0x1ffffffc, RZ, 0xc0, !PT ;  /* 0x1ffffffc0e037812 */ /* 0x000fe200078ec0ff */
[----:B------:R-:W-:Y:S01]  /*7670*/  UIMAD UR5, UR16, UR5, UR4 ;  /* 0x00000005100572a4 */ /* 0x000fe2000f8e0204 */
[----:B------:R-:W-:Y:S01]  /*7680*/  SHF.R.S32.HI R14, RZ, 0x2, R14 ;  /* 0x00000002ff0e7819 */ /* 0x000fe2000001140e */
[----:B------:R-:W-:Y:S01]  /*7690*/  UIADD3 UR9, -UR6, UR9, URZ ;  /* 0x0000000906097290 */ /* 0x000fe2000fffe13f */
[----:B------:R-:W-:Y:S01]  /*76a0*/  BSSY B0, `(.L_x_1155) ;  /* 0x0000020000007945 */ /* 0x000fe20003800000 */
[----:B------:R-:W-:Y:S01]  /*76b0*/  IMAD.IADD R3, R198, 0x1, -R3 ;  /* 0x00000001c6037824 */ /* 0x000fe200078e0a03 */
[----:B------:R-:W-:Y:S01]  /*76c0*/  USHF.R.S32.HI UR8, URZ, 0x1f, UR17 ;  /* 0x0000001f3f087899 */ /* 0x000fe20008011411 */
[----:B------:R-:W-:-:S02]  /*76d0*/  SHF.R.S32.HI R15, RZ, 0x1f, R14 ;  /* 0x0000001fff0f7819 */ /* 0x000fc4000001140e */
[----:B------:R-:W-:Y:S01]  /*76e0*/  IMAD.SHL.U32 R12, R3, 0x8, RZ ;  /* 0x00000008030c7824 */ /* 0x000fe200078e00ff */
[----:B------:R-:W-:Y:S01]  /*76f0*/  ISETP.GE.AND P4, PT, R14, UR9, PT ;  /* 0x000000090e007c0c */ /* 0x000fe2000bf86270 */
[----:B------:R-:W-:Y:S02]  /*7700*/  IMAD.U32 R3, RZ, RZ, UR16 ;  /* 0x00000010ff037e24 */ /* 0x000fe4000f8e00ff */
[----:B------:R-:W-:Y:S01]  /*7710*/  IMAD.WIDE R6, R7, 0x80, R14 ;  /* 0x0000008007067825 */ /* 0x000fe200078e020e */
[----:B------:R-:W-:Y:S02]  /*7720*/  SHF.R.S32.HI R13, RZ, 0x1f, R12 ;  /* 0x0000001fff0d7819 */ /* 0x000fe4000001140c */
[----:B------:R-:W-:-:S03]  /*7730*/  IADD3 R4, R12, 0x20, RZ ;  /* 0x000000200c047810 */ /* 0x000fc60007ffe0ff */
[----:B------:R-:W-:-:S05]  /*7740*/  IMAD.WIDE.U32 R2, R3, c[0x0][0x308], R12 ;  /* 0x0000c20003027a25 */ /* 0x000fca00078e000c */
[----:B------:R-:W-:Y:S01]  /*7750*/  IADD3 R3, R3, UR5, RZ ;  /* 0x0000000503037c10 */ /* 0x000fe2000fffe0ff */
[----:B------:R-:W-:Y:S02]  /*7760*/  ULDC.64 UR4, c[0x0][0x310] ;  /* 0x0000c40000047ab9 */ /* 0x000fe40000000a00 */
[----:B------:R-:W-:Y:S02]  /*7770*/  UIMAD UR4, UR8, UR4, URZ ;  /* 0x00000004080472a4 */ /* 0x000fe4000f8e023f */
[----:B------:R-:W-:Y:S01]  /*7780*/  IMAD.WIDE.U32 R8, R8, c[0x0][0x310], R2 ;  /* 0x0000c40008087a25 */ /* 0x000fe200078e0002 */
[----:B------:R-:W-:Y:S01]  /*7790*/  IADD3 R2, R12, 0x40, RZ ;  /* 0x000000400c027810 */ /* 0x000fe20007ffe0ff */
[----:B------:R-:W-:-:S06]  /*77a0*/  UIMAD UR4, UR17, UR5, UR4 ;  /* 0x00000005110472a4 */ /* 0x000fcc000f8e0204 */
        /* <DEDUP_REMOVED lines=15> */
.L_x_1156:
[----:B------:R-:W-:Y:S05]  /*78a0*/  BSYNC B0 ;  /* 0x0000000000007941 */ /* 0x000fea0003800000 */
.L_x_1155:
        /* <DEDUP_REMOVED lines=19> */
.L_x_1158:
[----:B------:R-:W-:Y:S05]  /*79e0*/  BSYNC B0 ;  /* 0x0000000000007941 */ /* 0x000fea0003800000 */
.L_x_1157:
[----:B------:R-:W-:Y:S01]  /*79f0*/  ULDC.64 UR4, c[0x0][0x338] ;  /* 0x0000ce0000047ab9 */ /* 0x000fe20000000a00 */
[----:B------:R-:W-:Y:S01]  /*7a00*/  MOV R3, UR16 ;  /* 0x0000001000037c02 */ /* 0x000fe20008000f00 */
[----:B------:R-:W-:Y:S01]  /*7a10*/  UIMAD UR4, UR7, UR4, URZ ;  /* 0x00000004070472a4 */ /* 0x000fe2000f8e023f */
[----:B------:R-:W-:Y:S01]  /*7a20*/  MOV R8, UR17 ;  /* 0x0000001100087c02 */ /* 0x000fe20008000f00 */
[----:B------:R-:W-:Y:S02]  /*7a30*/  BSSY B0, `(.L_x_1159) ;  /* 0x0000017000007945 */ /* 0x000fe40003800000 */
[----:B------:R-:W-:Y:S01]  /*7a40*/  UIMAD UR16, UR16, UR5, UR4 ;  /* 0x00000005101072a4 */ /* 0x000fe2000f8e0204 */
[----:B--2---:R-:W-:-:S02]  /*7a50*/  IMAD.WIDE.U32 R10, R3, c[0x0][0x338], R12 ;  /* 0x0000ce00030a7a25 */ /* 0x004fc400078e000c */
        /* <DEDUP_REMOVED lines=20> */
.L_x_1160:
[----:B------:R-:W-:Y:S05]  /*7ba0*/  BSYNC B0 ;  /* 0x0000000000007941 */ /* 0x000fea0003800000 */
.L_x_1159:
[----:B------:R-:W-:Y:S05]  /*7bb0*/  @P3 EXIT ;  /* 0x000000000000394d */ /* 0x000fea0003800000 */
[----:B------:R-:W-:Y:S02]  /*7bc0*/  IADD3 R0, P0, R6, 0x40, RZ ;  /* 0x0000004006007810 */ /* 0x000fe40007f1e0ff */
[----:B------:R-:W-:-:S03]  /*7bd0*/  ISETP.GE.AND P1, PT, R12, c[0x0][0x324], PT ;  /* 0x0000c9000c007a0c */ /* 0x000fc60003f26270 */
[----:B------:R-:W-:Y:S01]  /*7be0*/  IMAD.X R6, RZ, RZ, R7, P0 ;  /* 0x000000ffff067224 */ /* 0x000fe200000e0607 */
[----:B------:R-:W-:Y:S02]  /*7bf0*/  MOV R7, R11 ;  /* 0x0000000b00077202 */ /* 0x000fe40000000f00 */
[----:B------:R-:W-:Y:S01]  /*7c00*/  ISETP.GE.AND P0, PT, R4, c[0x0][0x324], PT ;  /* 0x0000c90004007a0c */ /* 0x000fe20003f06270 */
[----:B------:R-:W-:Y:S02]  /*7c10*/  IMAD R3, R6, c[0x0][0x330], RZ ;  /* 0x0000cc0006037a24 */ /* 0x000fe400078e02ff */
[----:B------:R-:W-:Y:S02]  /*7c20*/  IMAD.MOV.U32 R6, RZ, RZ, R8 ;  /* 0x000000ffff067224 */ /* 0x000fe400078e0008 */
[C---:B------:R-:W-:Y:S02]  /*7c30*/  IMAD R3, R0.reuse, c[0x0][0x334], R3 ;  /* 0x0000cd0000037a24 */ /* 0x040fe400078e0203 */
[----:B------:R-:W-:-:S04]  /*7c40*/  IMAD.WIDE.U32 R6, R0, c[0x0][0x330], R6 ;  /* 0x0000cc0000067a25 */ /* 0x000fc800078e0006 */
[----:B------:R-:W-:Y:S01]  /*7c50*/  IMAD.IADD R3, R7, 0x1, R3 ;  /* 0x0000000107037824 */ /* 0x000fe200078e0203 */
[----:B------:R-:W-:-:S04]  /*7c60*/  LEA R4, P2, R6, c[0x0][0x318], 0x1 ;  /* 0x0000c60006047a11 */ /* 0x000fc800078408ff */
[----:B------:R-:W-:-:S05]  /*7c70*/  LEA.HI.X R5, R6, c[0x0][0x31c], R3, 0x1, P2 ;  /* 0x0000c70006057a11 */ /* 0x000fca00010f0c03 */
[----:B------:R3:W-:Y:S01]  /*7c80*/  @!P0 STG.E.128 [R4.64+0x40], RZ ;  /* 0x000040ff04008986 */ /* 0x0007e2000c101d14 */
[----:B------:R-:W-:-:S03]  /*7c90*/  ISETP.GE.AND P0, PT, R2, c[0x0][0x324], PT ;  /* 0x0000c90002007a0c */ /* 0x000fc60003f06270 */
[----:B------:R3:W-:Y:S10]  /*7ca0*/  @!P1 STG.E.128 [R4.64], RZ ;  /* 0x000000ff04009986 */ /* 0x0007f4000c101d14 */
[----:B------:R-:W-:Y:S05]  /*7cb0*/  @P0 EXIT ;  /* 0x000000000000094d */ /* 0x000fea0003800000 */
[----:B------:R-:W-:Y:S01]  /*7cc0*/  STG.E.128 [R4.64+0x80], RZ ;  /* 0x000080ff04007986 */ /* 0x000fe2000c101d14 */
[----:B------:R-:W-:Y:S05]  /*7cd0*/  EXIT ;  /* 0x000000000000794d */ /* 0x000fea0003800000 */
.L_x_1161:
        /* <DEDUP_REMOVED lines=10> */
.L_x_1431:


//--------------------- .text._ZN7cutlass13device_kernelIN5flash19enable_sm80_to_sm89INS1_16FlashAttnBwdSm80INS1_25CollectiveMainloopBwdSm80ILi2ELi2EN4cute5tupleIJNS5_1CILi64EEENS7_ILi128EEENS7_ILi96EEEEEENS_10bfloat16_tEfNS_4arch4Sm80ELb1ELb0ELb1ELb0ELb1ELb0ELb0ELb0ELi2ELi2ELi4ELi2ELb0EEENS1_21CollectiveEpilogueBwdISB_SC_SE_Li256ELb0ELb0ELi2EEENS1_25SingleTileBwdLPTSchedulerILb0ELi128ELb1EEEEEEEEEvNT_6ParamsE --------------------------
	.section	.text._ZN7cutlass13device_kernelIN5flash19enable_sm80_to_sm89INS1_16FlashAttnBwdSm80INS1_25CollectiveMainloopBwdSm80ILi2ELi2EN4cute5tupleIJNS5_1CILi64EEENS7_ILi128EEENS7_ILi96EEEEEENS_10bfloat16_tEfNS_4arch4Sm80ELb1ELb0ELb1ELb0ELb1ELb0ELb0ELb0ELi2ELi2ELi4ELi2ELb0EEENS1_21CollectiveEpilogueBwdISB_SC_SE_Li256ELb0ELb0ELi2EEENS1_25SingleTileBwdLPTSchedulerILb0ELi128ELb1EEEEEEEEEvNT_6ParamsE,"ax",@progbits
	.sectioninfo	@"SHI_REGISTERS=253"
	.align	128
.text._ZN7cutlass13device_kernelIN5flash19enable_sm80_to_sm89INS1_16FlashAttnBwdSm80INS1_25CollectiveMainloopBwdSm80ILi2ELi2EN4cute5tupleIJNS5_1CILi64EEENS7_ILi128EEENS7_ILi96EEEEEENS_10bfloat16_tEfNS_4arch4Sm80ELb1ELb0ELb1ELb0ELb1ELb0ELb0ELb0ELi2ELi2ELi4ELi2ELb0EEENS1_21CollectiveEpilogueBwdISB_SC_SE_Li256ELb0ELb0ELi2EEENS1_25SingleTileBwdLPTSchedulerILb0ELi128ELb1EEEEEEEEEvNT_6ParamsE:
        .type           _ZN7cutlass13device_kernelIN5flash19enable_sm80_to_sm89INS1_16FlashAttnBwdSm80INS1_25CollectiveMainloopBwdSm80ILi2ELi2EN4cute5tupleIJNS5_1CILi64EEENS7_ILi128EEENS7_ILi96EEEEEENS_10bfloat16_tEfNS_4arch4Sm80ELb1ELb0ELb1ELb0ELb1ELb0ELb0ELb0ELi2ELi2ELi4ELi2ELb0EEENS1_21CollectiveEpilogueBwdISB_SC_SE_Li256ELb0ELb0ELi2EEENS1_25SingleTileBwdLPTSchedulerILb0ELi128ELb1EEEEEEEEEvNT_6ParamsE,@function
        .size           _ZN7cutlass13device_kernelIN5flash19enable_sm80_to_sm89INS1_16FlashAttnBwdSm80INS1_25CollectiveMainloopBwdSm80ILi2ELi2EN4cute5tupleIJNS5_1CILi64EEENS7_ILi128EEENS7_ILi96EEEEEENS_10bfloat16_tEfNS_4arch4Sm80ELb1ELb0ELb1ELb0ELb1ELb0ELb0ELb0ELi2ELi2ELi4ELi2ELb0EEENS1_21CollectiveEpilogueBwdISB_SC_SE_Li256ELb0ELb0ELi2EEENS1_25SingleTileBwdLPTSchedulerILb0ELi128ELb1EEEEEEEEEvNT_6ParamsE,(.L_x_1432 - _ZN7cutlass13device_kernelIN5flash19enable_sm80_to_sm89INS1_16FlashAttnBwdSm80INS1_25CollectiveMainloopBwdSm80ILi2ELi2EN4cute5tupleIJNS5_1CILi64EEENS7_ILi128EEENS7_ILi96EEEEEENS_10bfloat16_tEfNS_4arch4Sm80ELb1ELb0ELb1ELb0ELb1ELb0ELb0ELb0ELi2ELi2ELi4ELi2ELb0EEENS1_21CollectiveEpilogueBwdISB_SC_SE_Li256ELb0ELb0ELi2EEENS1_25SingleTileBwdLPTSchedulerILb0ELi128ELb1EEEEEEEEEvNT_6ParamsE)
        .other          _ZN7cutlass13device_kernelIN5flash19enable_sm80_to_sm89INS1_16FlashAttnBwdSm80INS1_25CollectiveMainloopBwdSm80ILi2ELi2EN4cute5tupleIJNS5_1CILi64EEENS7_ILi128EEENS7_ILi96EEEEEENS_10bfloat16_tEfNS_4arch4Sm80ELb1ELb0ELb1ELb0ELb1ELb0ELb0ELb0ELi2ELi2ELi4ELi2ELb0EEENS1_21CollectiveEpilogueBwdISB_SC_SE_Li256ELb0ELb0ELi2EEENS1_25SingleTileBwdLPTSchedulerILb0ELi128ELb1EEEEEEEEEvNT_6ParamsE,@"STO_CUDA_ENTRY STV_DEFAULT"
_ZN7cutlass13device_kernelIN5flash19enable_sm80_to_sm89INS1_16FlashAttnBwdSm80INS1_25CollectiveMainloopBwdSm80ILi2ELi2EN4cute5tupleIJNS5_1CILi64EEENS7_ILi128EEENS7_ILi96EEEEEENS_10bfloat16_tEfNS_4arch4Sm80ELb1ELb0ELb1ELb0ELb1ELb0ELb0ELb0ELi2ELi2ELi4ELi2ELb0EEENS1_21CollectiveEpilogueBwdISB_SC_SE_Li256ELb0ELb0ELi2EEENS1_25SingleTileBwdLPTSchedulerILb0ELi128ELb1EEEEEEEEEvNT_6ParamsE:
        /* <DEDUP_REMOVED lines=27> */
.L_x_1163:
[----:B------:R-:W-:Y:S02]  /*01b0*/  ULDC UR7, c[0x0][0x3ac] ;  /* 0x0000eb0000077ab9 */ /* 0x000fe40000000800 */
[----:B------:R-:W-:Y:S02]  /*01c0*/  UISETP.NE.AND UP0, UPT, UR7, 0x1, UPT ;  /* 0x000000010700788c */ /* 0x000fe4000bf05270 */
[----:B------:R-:W-:Y:S02]  /*01d0*/  ULDC.64 UR4, c[0x0][0x3b0] ;  /* 0x0000ec0000047ab9 */ /* 0x000fe40000000a00 */
[----:B------:R-:W-:Y:S02]  /*01e0*/  UIMAD.WIDE.U32 UR10, UR6, UR4, URZ ;  /* 0x00000004060a72a5 */ /* 0x000fe4000f8e003f */
[----:B------:R-:W-:-:S05]  /*01f0*/  UMOV UR8, UR6 ;  /* 0x0000000600087c82 */ /* 0x000fca0008000000 */
[----:B------:R-:W-:-:S04]  /*0200*/  @UP0 USHF.R.U32.HI UR8, URZ, UR5, UR11 ;  /* 0x000000053f080299 */ /* 0x000fc8000801160b */
[----:B------:R-:W-:Y:S02]  /*0210*/  UIMAD UR7, UR8, UR7, URZ ;  /* 0x00000007080772a4 */ /* 0x000fe4000f8e023f */
.L_x_1164:
[----:B------:R-:W-:Y:S02]  /*0220*/  ULDC.64 UR4, c[0x0][0x3a0] ;  /* 0x0000e80000047ab9 */ /* 0x000fe40000000a00 */
[----:B------:R-:W-:Y:S02]  /*0230*/  UIADD3 UR10, UR6, -UR7, URZ ;  /* 0x80000007060a7290 */ /* 0x000fe4000fffe03f */
[----:B------:R-:W-:Y:S02]  /*0240*/  UISETP.NE.AND UP0, UPT, UR4, 0x1, UPT ;  /* 0x000000010400788c */ /* 0x000fe4000bf05270 */
[----:B------:R-:W-:Y:S02]  /*0250*/  ULDC.64 UR6, c[0x0][0x3a8] ;  /* 0x0000ea0000067ab9 */ /* 0x000fe40000000a00 */
[----:B------:R-:W-:Y:S02]  /*0260*/  UIMAD UR7, UR9, UR7, UR10 ;  /* 0x00000007090772a4 */ /* 0x000fe4000f8e020a */
[----:B------:R-:W-:-:S02]  /*0270*/  ULOP3.LUT UR8, URZ, UR8, URZ, 0x33, !UPT ;  /* 0x000000083f087292 */ /* 0x000fc4000f8e333f */
[----:B------:R-:W-:Y:S02]  /*0280*/  UIMAD.WIDE.U32 UR10, UR7, UR5, URZ ;  /* 0x00000005070a72a5 */ /* 0x000fe4000f8e003f */
[----:B------:R-:W-:Y:S02]  /*0290*/  ULDC UR16, c[0x0][0x394] ;  /* 0x0000e50000107ab9 */ /* 0x000fe40000000800 */
[----:B------:R-:W-:Y:S02]  /*02a0*/  UMOV UR18, UR7 ;  /* 0x0000000700127c82 */ /* 0x000fe40008000000 */
[----:B------:R-:W-:Y:S02]  /*02b0*/  @UP0 USHF.R.U32.HI UR18, URZ, UR6, UR11 ;  /* 0x000000063f120299 */ /* 0x000fe4000801160b */
[----:B------:R-:W-:Y:S02]  /*02c0*/  UIADD3 UR16, UR8, UR16, URZ ;  /* 0x0000001008107290 */ /* 0x000fe4000fffe03f */
[----:B------:R-:W-:-:S04]  /*02d0*/  UIADD3 UR17, -UR18, URZ, URZ ;  /* 0x0000003f12117290 */ /* 0x000fc8000fffe13f */
[----:B------:R-:W-:Y:S01]  /*02e0*/  UIMAD UR17, UR17, UR4, UR7 ;  /* 0x00000004111172a4 */ /* 0x000fe2000f8e0207 */
[----:B------:R-:W-:Y:S05]  /*02f0*/  BRA `(.L_x_1165) ;  /* 0x0000028000007947 */ /* 0x000fea0003800000 */
.L_x_1162:
        /* <DEDUP_REMOVED lines=20> */
.L_x_1166:
[----:B------:R-:W-:Y:S02]  /*0440*/  ULDC UR7, c[0x0][0x3ac] ;  /* 0x0000eb0000077ab9 */ /* 0x000fe40000000800 */
[----:B------:R-:W-:Y:S02]  /*0450*/  UISETP.NE.AND UP0, UPT, UR7, 0x1, UPT ;  /* 0x000000010700788c */ /* 0x000fe4000bf05270 */
[----:B------:R-:W-:Y:S02]  /*0460*/  ULDC.64 UR4, c[0x0][0x3b0] ;  /* 0x0000ec0000047ab9 */ /* 0x000fe40000000a00 */
[----:B------:R-:W-:Y:S02]  /*0470*/  UIMAD.WIDE.U32 UR10, UR6, UR4, URZ ;  /* 0x00000004060a72a5 */ /* 0x000fe4000f8e003f */
[----:B------:R-:W-:-:S05]  /*0480*/  UMOV UR8, UR6 ;  /* 0x0000000600087c82 */ /* 0x000fca0008000000 */
[----:B------:R-:W-:-:S04]  /*0490*/  @UP0 USHF.R.U32.HI UR8, URZ, UR5, UR11 ;  /* 0x000000053f080299 */ /* 0x000fc8000801160b */
[----:B------:R-:W-:Y:S02]  /*04a0*/  UIMAD UR7, UR8, UR7, URZ ;  /* 0x00000007080772a4 */ /* 0x000fe4000f8e023f */
.L_x_1167:
        /* <DEDUP_REMOVED lines=12> */
[----:B------:R-:W-:Y:S02]  /*0570*/  UIMAD UR17, UR17, UR4, UR7 ;  /* 0x00000004111172a4 */ /* 0x000fe4000f8e0207 */
.L_x_1165:
        /* <DEDUP_REMOVED lines=460> */
.L_x_1170:
[----:B------:R-:W-:Y:S05]  /*2240*/  BSYNC B0 ;  /* 0x0000000000007941 */ /* 0x000fea0003800000 */
.L_x_1169:
        /* <DEDUP_REMOVED lines=82> */
.L_x_1173:
        /* <DEDUP_REMOVED lines=207> */
.L_x_1171:
        /* <DEDUP_REMOVED lines=532> */
.L_x_1172:
        /* <DEDUP_REMOVED lines=253> */
.L_x_1168:
        /* <DEDUP_REMOVED lines=198> */
.L_x_1176:
[----:B------:R-:W-:Y:S05]  /*71d0*/  BSYNC B0 ;  /* 0x0000000000007941 */ /* 0x000fea0003800000 */
.L_x_1175:
        /* <DEDUP_REMOVED lines=21> */
.L_x_1178:
[----:B------:R-:W-:Y:S05]  /*7330*/  BSYNC B0 ;  /* 0x0000000000007941 */ /* 0x000fea0003800000 */
.L_x_1177:
        /* <DEDUP_REMOVED lines=28> */
.L_x_1180:
[----:B------:R-:W-:Y:S05]  /*7500*/  BSYNC B0 ;  /* 0x0000000000007941 */ /* 0x000fea0003800000 */
.L_x_1179:
        /* <DEDUP_REMOVED lines=19> */
.L_x_1174:
        /* <DEDUP_REMOVED lines=44> */
.L_x_1182:
[----:B------:R-:W-:Y:S05]  /*7900*/  BSYNC B0 ;  /* 0x0000000000007941 */ /* 0x000fea0003800000 */
.L_x_1181:
        /* <DEDUP_REMOVED lines=19> */
.L_x_1184:
[----:B------:R-:W-:Y:S05]  /*7a40*/  BSYNC B0 ;  /* 0x0000000000007941 */ /* 0x000fea0003800000 */
.L_x_1183:
        /* <DEDUP_REMOVED lines=27> */
.L_x_1186:
[----:B------:R-:W-:Y:S05]  /*7c00*/  BSYNC B0 ;  /* 0x0000000000007941 */ /* 0x000fea0003800000 */
.L_x_1185:
        /* <DEDUP_REMOVED lines=19> */
.L_x_1187:
        /* <DEDUP_REMOVED lines=12> */
.L_x_1432:


//--------------------- .text._ZN7cutlass13device_kernelIN5flash19enable_sm80_to_sm89INS1_16FlashAttnBwdSm80INS1_25CollectiveMainloopBwdSm80ILi2ELi2EN4cute5tupleIJNS5_1CILi64EEENS7_ILi128EEENS7_ILi96EEEEEENS_10bfloat16_tEfNS_4arch4Sm80ELb1ELb0ELb1ELb0ELb0ELb0ELb0ELb0ELi2ELi2ELi4ELi2ELb0EEENS1_24CollectiveEpilogueBwdGQAISB_fSE_Li256ELb0ELb0EEENS1_25SingleTileBwdLPTSchedulerILb0ELi128ELb0EEEEEEEEEvNT_6ParamsE --------------------------
	.section	.text._ZN7cutlass13device_kernelIN5flash19enable_sm80_to_sm89INS1_16FlashAttnBwdSm80INS1_25CollectiveMainloopBwdSm80ILi2ELi2EN4cute5tupleIJNS5_1CILi64EEENS7_ILi128EEENS7_ILi96EEEEEENS_10bfloat16_tEfNS_4arch4Sm80ELb1ELb0ELb1ELb0ELb0ELb0ELb0ELb0ELi2ELi2ELi4ELi2ELb0EEENS1_24CollectiveEpilogueBwdGQAISB_fSE_Li256ELb0ELb0EEENS1_25SingleTileBwdLPTSchedulerILb0ELi128ELb0EEEEEEEEEvNT_6ParamsE,"ax",@progbits
	.sectioninfo	@"SHI_REGISTERS=253"
	.align	128
.text._ZN7cutlass13device_kernelIN5flash19enable_sm80_to_sm89INS1_16FlashAttnBwdSm80INS1_25CollectiveMainloopBwdSm80ILi2ELi2EN4cute5tupleIJNS5_1CILi64EEENS7_ILi128EEENS7_ILi96EEEEEENS_10bfloat16_tEfNS_4arch4Sm80ELb1ELb0ELb1ELb0ELb0ELb0ELb0ELb0ELi2ELi2ELi4ELi2ELb0EEENS1_24CollectiveEpilogueBwdGQAISB_fSE_Li256ELb0ELb0EEENS1_25SingleTileBwdLPTSchedulerILb0ELi128ELb0EEEEEEEEEvNT_6ParamsE:
        .type           _ZN7cutlass13device_kernelIN5flash19enable_sm80_to_sm89INS1_16FlashAttnBwdSm80INS1_25CollectiveMainloopBwdSm80ILi2ELi2EN4cute5tupleIJNS5_1CILi64EEENS7_ILi128EEENS7_ILi96EEEEEENS_10bfloat16_tEfNS_4arch4Sm80ELb1ELb0ELb1ELb0ELb0ELb0ELb0ELb0ELi2ELi2ELi4ELi2ELb0EEENS1_24CollectiveEpilogueBwdGQAISB_fSE_Li256ELb0ELb0EEENS1_25SingleTileBwdLPTSchedulerILb0ELi128ELb0EEEEEEEEEvNT_6ParamsE,@function
        .size           _ZN7cutlass13device_kernelIN5flash19enable_sm80_to_sm89INS1_16FlashAttnBwdSm80INS1_25CollectiveMainloopBwdSm80ILi2ELi2EN4cute5tupleIJNS5_1CILi64EEENS7_ILi128EEENS7_ILi96EEEEEENS_10bfloat16_tEfNS_4arch4Sm80ELb1ELb0ELb1ELb0ELb0ELb0ELb0ELb0ELi2ELi2ELi4ELi2ELb0EEENS1_24CollectiveEpilogueBwdGQAISB_fSE_Li256ELb0ELb0EEENS1_25SingleTileBwdLPTSchedulerILb0ELi128ELb0EEEEEEEEEvNT_6ParamsE,(.L_x_1433 - _ZN7cutlass13device_kernelIN5flash19enable_sm80_to_sm89INS1_16FlashAttnBwdSm80INS1_25CollectiveMainloopBwdSm80ILi2ELi2EN4cute5tupleIJNS5_1CILi64EEENS7_ILi128EEENS7_ILi96EEEEEENS_10bfloat16_tEfNS_4arch4Sm80ELb1ELb0ELb1ELb0ELb0ELb0ELb0ELb0ELi2ELi2ELi4ELi2ELb0EEENS1_24CollectiveEpilogueBwdGQAISB_fSE_Li256ELb0ELb0EEENS1_25SingleTileBwdLPTSchedulerILb0ELi128ELb0EEEEEEEEEvNT_6ParamsE)
        .other          _ZN7cutlass13device_kernelIN5flash19enable_sm80_to_sm89INS1_16FlashAttnBwdSm80INS1_25CollectiveMainloopBwdSm80ILi2ELi2EN4cute5tupleIJNS5_1CILi64EEENS7_ILi128EEENS7_ILi96EEEEEENS_10bfloat16_tEfNS_4arch4Sm80ELb1ELb0ELb1ELb0ELb0ELb0ELb0ELb0ELi2ELi2ELi4ELi2ELb0EEENS1_24CollectiveEpilogueBwdGQAISB_fSE_Li256ELb0ELb0EEENS1_25SingleTileBwdLPTSchedulerILb0ELi128ELb0EEEEEEEEEvNT_6ParamsE,@"STO_CUDA_ENTRY STV_DEFAULT"
_ZN7cutlass13device_kernelIN5flash19enable_sm80_to_sm89INS1_16FlashAttnBwdSm80INS1_25CollectiveMainloopBwdSm80ILi2ELi2EN4cute5tupleIJNS5_1CILi64EEENS7_ILi128EEENS7_ILi96EEEEEENS_10bfloat16_tEfNS_4arch4Sm80ELb1ELb0ELb1ELb0ELb0ELb0ELb0ELb0ELi2ELi2ELi4ELi2ELb0EEENS1_24CollectiveEpilogueBwdGQAISB_fSE_Li256ELb0ELb0EEENS1_25SingleTileBwdLPTSchedulerILb0ELi128ELb0EEEEEEEEEvNT_6ParamsE:
        /* <DEDUP_REMOVED lines=27> */
.L_x_1189:
[----:B------:R-:W-:Y:S02]  /*01b0*/  ULDC UR7, c[0x0][0x3b4] ;  /* 0x0000ed0000077ab9 */ /* 0x000fe40000000800 */
[----:B------:R-:W-:Y:S02]  /*01c0*/  UISETP.NE.AND UP0, UPT, UR7, 0x1, UPT ;  /* 0x000000010700788c */ /* 0x000fe4000bf05270 */
[----:B------:R-:W-:Y:S02]  /*01d0*/  ULDC.64 UR4, c[0x0][0x3b8] ;  /* 0x0000ee0000047ab9 */ /* 0x000fe40000000a00 */
[----:B------:R-:W-:Y:S02]  /*01e0*/  UIMAD.WIDE.U32 UR10, UR6, UR4, URZ ;  /* 0x00000004060a72a5 */ /* 0x000fe4000f8e003f */
[----:B------:R-:W-:-:S05]  /*01f0*/  UMOV UR13, UR6 ;  /* 0x00000006000d7c82 */ /* 0x000fca0008000000 */
[----:B------:R-:W-:-:S04]  /*0200*/  @UP0 USHF.R.U32.HI UR13, URZ, UR5, UR11 ;  /* 0x000000053f0d0299 */ /* 0x000fc8000801160b */
[----:B------:R-:W-:-:S04]  /*0210*/  UIMAD UR7, UR13, UR7, URZ ;  /* 0x000000070d0772a4 */ /* 0x000fc8000f8e023f */
.L_x_1190:
[----:B------:R-:W-:Y:S02]  /*0220*/  UIADD3 UR9, UR6, -UR7, URZ ;  /* 0x8000000706097290 */ /* 0x000fe4000fffe03f */
[----:B------:R-:W-:Y:S02]  /*0230*/  ULDC.64 UR4, c[0x0][0x3b0] ;  /* 0x0000ec0000047ab9 */ /* 0x000fe40000000a00 */
[----:B------:R-:W-:Y:S02]  /*0240*/  ULDC.64 UR6, c[0x0][0x3a8] ;  /* 0x0000ea0000067ab9 */ /* 0x000fe40000000a00 */
[----:B------:R-:W-:Y:S02]  /*0250*/  UISETP.NE.AND UP0, UPT, UR6, 0x1, UPT ;  /* 0x000000010600788c */ /* 0x000fe4000bf05270 */
[----:B------:R-:W-:-:S04]  /*0260*/  UIMAD UR5, UR8, UR5, UR9 ;  /* 0x00000005080572a4 */ /* 0x000fc8000f8e0209 */
[----:B------:R-:W-:-:S03]  /*0270*/  UIMAD.WIDE.U32 UR8, UR5, UR7, URZ ;  /* 0x00000007050872a5 */ /* 0x000fc6000f8e003f */
[----:B------:R-:W-:Y:S02]  /*0280*/  UMOV UR12, UR5 ;  /* 0x00000005000c7c82 */ /* 0x000fe40008000000 */
[----:B------:R-:W-:-:S04]  /*0290*/  @UP0 USHF.R.U32.HI UR12, URZ, UR4, UR9 ;  /* 0x000000043f0c0299 */ /* 0x000fc80008011609 */
[----:B------:R-:W-:-:S04]  /*02a0*/  UIADD3 UR11, -UR12, URZ, URZ ;  /* 0x0000003f0c0b7290 */ /* 0x000fc8000fffe13f */
[----:B------:R-:W-:Y:S01]  /*02b0*/  UIMAD UR11, UR11, UR6, UR5 ;  /* 0x000000060b0b72a4 */ /* 0x000fe2000f8e0205 */
[----:B------:R-:W-:Y:S05]  /*02c0*/  BRA `(.L_x_1191) ;  /* 0x0000025000007947 */ /* 0x000fea0003800000 */
.L_x_1188:
        /* <DEDUP_REMOVED lines=20> */
.L_x_1192:
[----:B------:R-:W-:Y:S02]  /*0410*/  ULDC UR7, c[0x0][0x3b4] ;  /* 0x0000ed0000077ab9 */ /* 0x000fe40000000800 */
[----:B------:R-:W-:Y:S02]  /*0420*/  UISETP.NE.AND UP0, UPT, UR7, 0x1, UPT ;  /* 0x000000010700788c */ /* 0x000fe4000bf05270 */
[----:B------:R-:W-:Y:S02]  /*0430*/  ULDC.64 UR4, c[0x0][0x3b8] ;  /* 0x0000ee0000047ab9 */ /* 0x000fe40000000a00 */
[----:B------:R-:W-:Y:S02]  /*0440*/  UIMAD.WIDE.U32 UR10, UR6, UR4, URZ ;  /* 0x00000004060a72a5 */ /* 0x000fe4000f8e003f */
[----:B------:R-:W-:-:S05]  /*0450*/  UMOV UR13, UR6 ;  /* 0x00000006000d7c82 */ /* 0x000fca0008000000 */
[----:B------:R-:W-:-:S04]  /*0460*/  @UP0 USHF.R.U32.HI UR13, URZ, UR5, UR11 ;  /* 0x000000053f0d0299 */ /* 0x000fc8000801160b */
[----:B------:R-:W-:-:S04]  /*0470*/  UIMAD UR7, UR13, UR7, URZ ;  /* 0x000000070d0772a4 */ /* 0x000fc8000f8e023f */
.L_x_1193:
        /* <DEDUP_REMOVED lines=9> */
[----:B------:R-:W-:Y:S02]  /*0510*/  UIMAD UR11, UR11, UR6, UR5 ;  /* 0x000000060b0b72a4 */ /* 0x000fe4000f8e0205 */
.L_x_1191:
        /* <DEDUP_REMOVED lines=113> */
[----:B------:R-:W-:Y:S01]  /*0c30*/  LOP3.LUT R15, R15, 0xc0, RZ, 0xc0, !PT ;  /* 0x000000c00f0f7812 */ /* 0x000fe200078ec0ff */
[----:B------:R-:W-:Y:S01]  /*0c40*/  USHF.L.U32 UR19, UR9, 0x6, URZ ;  /* 0x0000000609137899 */ /* 0x000fe2000800063f */
[----:B------:R-:W-:Y:S01]  /*0c50*/  SHF.R.S32.HI R209, RZ, 0x1f, R208 ;  /* 0x0000001fffd17819 */ /* 0x000fe200000114d0 */
[----:B------:R-:W-:Y:S01]  /*0c60*/  UIMAD UR5, UR7, UR5, UR4 ;  /* 0x00000005070572a4 */ /* 0x000fe2000f8e0204 */
[----:B------:R-:W-:Y:S01]  /*0c70*/  IMAD.IADD R10, R9, 0x1, -R10 ;  /* 0x00000001090a7824 */ /* 0x000fe200078e0a0a */
[----:B------:R-:W-:Y:S01]  /*0c80*/  LEA.HI R9, R11, R208, RZ, 0x1 ;  /* 0x000000d00b097211 */ /* 0x000fe200078f08ff */
[----:B------:R-:W-:Y:S01]  /*0c90*/  IMAD.U32 R27, RZ, RZ, UR13 ;  /* 0x0000000dff1b7e24 */ /* 0x000fe2000f8e00ff */
[----:B------:R-:W-:Y:S01]  /*0ca0*/  SHF.R.U32.HI R5, RZ, 0x3, R15 ;  /* 0x00000003ff057819 */ /* 0x000fe2000001160f */
[----:B------:R-:W-:Y:S01]  /*0cb0*/  IMAD.U32 R196, RZ, RZ, UR12 ;  /* 0x0000000cffc47e24 */ /* 0x000fe2000f8e00ff */
[----:B------:R-:W-:Y:S01]  /*0cc0*/  IADD3 R21, R21, UR5, RZ ;  /* 0x0000000515157c10 */ /* 0x000fe2000fffe0ff */
[----:B------:R-:W-:Y:S01]  /*0cd0*/  ULDC.64 UR4, c[0x0][0x1e8] ;  /* 0x00007a0000047ab9 */ /* 0x000fe20000000a00 */
[----:B------:R-:W-:Y:S01]  /*0ce0*/  LOP3.LUT R2, R15, 0x18, R12, 0xf8, !PT ;  /* 0x000000180f027812 */ /* 0x000fe200078ef80c */
[----:B------:R-:W-:Y:S01]  /*0cf0*/  UIMAD UR4, UR18, UR4, URZ ;  /* 0x00000004120472a4 */ /* 0x000fe2000f8e023f */
[----:B------:R-:W-:Y:S01]  /*0d00*/  LOP3.LUT R9, R9, 0x7fffffe, RZ, 0xc0, !PT ;  /* 0x07fffffe09097812 */ /* 0x000fe200078ec0ff */
[----:B------:R-:W-:Y:S01]  /*0d10*/  IMAD.WIDE.U32 R14, R14, c[0x0][0x1e8], R20 ;  /* 0x00007a000e0e7a25 */ /* 0x000fe200078e0014 */
[----:B------:R-:W-:Y:S01]  /*0d20*/  LEA.HI R21, R19, R198, RZ, 0x5 ;  /* 0x000000c613157211 */ /* 0x000fe200078f28ff */
[----:B------:R-:W-:Y:S01]  /*0d30*/  UIMAD UR15, UR12, UR5, UR4 ;  /* 0x000000050c0f72a4 */ /* 0x000fe2000f8e0204 */
[----:B------:R-:W-:Y:S01]  /*0d40*/  LOP3.LUT R5, R2, R5, RZ, 0x3c, !PT ;  /* 0x0000000502057212 */ /* 0x000fe200078e3cff */
[----:B------:R-:W-:Y:S01]  /*0d50*/  IMAD.WIDE.U32 R194, R194, c[0x0][0x290], R6 ;  /* 0x0000a400c2c27a25 */ /* 0x000fe200078e0006 */
[----:B------:R-:W-:Y:S01]  /*0d60*/  ULDC.64 UR4, c[0x0][0x1b0] ;  /* 0x00006c0000047ab9 */ /* 0x000fe20000000a00 */
[----:B------:R-:W-:Y:S01]  /*0d70*/  SHF.R.S32.HI R20, RZ, 0x5, R21 ;  /* 0x00000005ff147819 */ /* 0x000fe20000011415 */
[----:B------:R-:W-:Y:S01]  /*0d80*/  UIMAD UR4, UR6, UR4, URZ ;  /* 0x00000004060472a4 */ /* 0x000fe2000f8e023f */
[----:B------:R-:W-:Y:S01]  /*0d90*/  IMAD.IADD R9, R208, 0x1, -R9 ;  /* 0x00000001d0097824 */ /* 0x000fe200078e0a09 */
[C---:B------:R-:W-:Y:S01]  /*0da0*/  IADD3 R188, R12.reuse, 0x40, RZ ;  /* 0x000000400cbc7810 */ /* 0x040fe20007ffe0ff */
[----:B------:R-:W-:Y:S01]  /*0db0*/  IMAD R7, R209, c[0x0][0x178], RZ ;  /* 0x00005e00d1077a24 */ /* 0x000fe200078e02ff */
[----:B------:R-:W-:Y:S01]  /*0dc0*/  UIMAD UR4, UR7, UR5, UR4 ;  /* 0x00000005070472a4 */ /* 0x000fe2000f8e0204 */
[----:B------:R-:W-:Y:S01]  /*0dd0*/  IMAD.WIDE R26, R27, 0x80, R208 ;  /* 0x000000801b1a7825 */ /* 0x000fe200078e02d0 */
[----:B------:R-:W-:-:S02]  /*0de0*/  ISETP.GE.AND P6, PT, R12, c[0x0][0x1cc], PT ;  /* 0x000073000c007a0c */ /* 0x000fc40003fc6270 */
[----:B------:R-:W-:Y:S01]  /*0df0*/  SHF.R.S32.HI R11, RZ, 0x1f, R11 ;  /* 0x0000001fff0b7819 */ /* 0x000fe2000001140b */
[----:B------:R-:W-:-:S03]  /*0e00*/  IMAD.WIDE.U32 R196, R196, c[0x0][0x278], R22 ;  /* 0x00009e00c4c47a25 */ /* 0x000fc600078e0016 */
[----:B------:R-:W-:Y:S01]  /*0e10*/  LEA.HI R11, R11, R208, RZ, 0x3 ;  /* 0x000000d00b0b7211 */ /* 0x000fe200078f18ff */
[----:B------:R-:W-:Y:S01]  /*0e20*/  IMAD R4, R20, 0x8, R9 ;  /* 0x0000000814047824 */ /* 0x000fe200078e0209 */
[----:B------:R-:W-:Y:S01]  /*0e30*/  IADD3 R9, R15, UR15, RZ ;  /* 0x0000000f0f097c10 */ /* 0x000fe2000fffe0ff */
[----:B------:R-:W-:Y:S01]  /*0e40*/  IMAD R2, R208, c[0x0][0x17c], R7 ;  /* 0x00005f00d0027a24 */ /* 0x000fe200078e0207 */
[----:B------:R-:W-:Y:S01]  /*0e50*/  USHF.R.S32.HI UR15, URZ, 0x1f, UR9 ;  /* 0x0000001f3f0f7899 */ /* 0x000fe20008011409 */
[----:B------:R-:W-:Y:S01]  /*0e60*/  IMAD.WIDE.U32 R22, R3, c[0x0][0x1b0], R12 ;  /* 0x00006c0003167a25 */ /* 0x000fe200078e000c */
[----:B------:R-:W-:-:S03]  /*0e70*/  LOP3.LUT R11, R11, 0xfffffff8, RZ, 0xc0, !PT ;  /* 0xfffffff80b0b7812 */ /* 0x000fc600078ec0ff */
[----:B------:R-:W-:Y:S01]  /*0e80*/  IMAD.WIDE.U32 R6, R208, c[0x0][0x178], R12 ;  /* 0x00005e00d0067a25 */ /* 0x000fe200078e000c */
[----:B------:R-:W-:Y:S01]  /*0e90*/  IADD3 R25, R23, UR4, RZ ;  /* 0x0000000417197c10 */ /* 0x000fe2000fffe0ff */
[----:B------:R-:W-:Y:S02]  /*0ea0*/  ULDC UR4, c[0x0][0x198] ;  /* 0x0000660000047ab9 */ /* 0x000fe40000000800 */
[----:B------:R-:W-:Y:S01]  /*0eb0*/  IMAD.MOV.U32 R8, RZ, RZ, R14 ;  /* 0x000000ffff087224 */ /* 0x000fe200078e000e */
[----:B------:R-:W-:Y:S01]  /*0ec0*/  UIADD3 UR14, -UR14, UR4, URZ ;  /* 0x000000040e0e7290 */ /* 0x000fe2000fffe13f */
[----:B------:R-:W-:Y:S02]  /*0ed0*/  IMAD R3, R27, c[0x0][0x1d8], RZ ;  /* 0x000076001b037a24 */ /* 0x000fe400078e02ff */
[----:B------:R-:W-:Y:S01]  /*0ee0*/  IMAD.IADD R7, R7, 0x1, R2 ;  /* 0x0000000107077824 */ /* 0x000fe200078e0202 */
[----:B------:R-:W-:Y:S01]  /*0ef0*/  ULDC.64 UR4, c[0x0][0x1b8] ;  /* 0x00006e0000047ab9 */ /* 0x000fe20000000a00 */
[----:B------:R-:W-:Y:S01]  /*0f00*/  IMAD.MOV.U32 R24, RZ, RZ, R22 ;  /* 0x000000ffff187224 */ /* 0x000fe200078e0016 */
[----:B------:R-:W-:Y:S01]  /*0f10*/  UIMAD UR4, UR18, UR4, URZ ;  /* 0x00000004120472a4 */ /* 0x000fe2000f8e023f */
[----:B------:R-:W-:-:S02]  /*0f20*/  IMAD R2, R26, c[0x0][0x1dc], R3 ;  /* 0x000077001a027a24 */ /* 0x000fc400078e0203 */
[----:B------:R-:W-:Y:S01]  /*0f30*/  IMAD.WIDE.U32 R8, R26, c[0x0][0x1d8], R8 ;  /* 0x000076001a087a25 */ /* 0x000fe200078e0008 */
[----:B------:R-:W-:-:S03]  /*0f40*/  UIMAD UR6, UR12, UR5, UR4 ;  /* 0x000000050c0672a4 */ /* 0x000fc6000f8e0204 */
[----:B------:R-:W-:Y:S01]  /*0f50*/  IMAD.U32 R22, RZ, RZ, UR11 ;  /* 0x0000000bff167e24 */ /* 0x000fe2000f8e00ff */
[----:B------:R-:W-:Y:S01]  /*0f60*/  LEA R28, P0, R8, c[0x0][0x1c0], 0x1 ;  /* 0x00007000081c7a11 */ /* 0x000fe200078008ff */
[----:B------:R-:W-:Y:S01]  /*0f70*/  IMAD.IADD R2, R9, 0x1, R2 ;  /* 0x0000000109027824 */ /* 0x000fe200078e0202 */
[----:B------:R-:W-:Y:S01]  /*0f80*/  ULDC.64 UR4, c[0x0][0x180] ;  /* 0x0000600000047ab9 */ /* 0x000fe20000000a00 */
[----:B------:R-:W-:Y:S01]  /*0f90*/  IMAD.WIDE.U32 R22, R22, c[0x0][0x180], R6 ;  /* 0x0000600016167a25 */ /* 0x000fe200078e0006 */
[----:B------:R-:W-:Y:S01]  /*0fa0*/  IADD3 R6, R12, 0x20, RZ ;  /* 0x000000200c067810 */ /* 0x000fe20007ffe0ff */
[----:B------:R-:W-:Y:S01]  /*0fb0*/  UIMAD UR4, UR8, UR4, URZ ;  /* 0x00000004080472a4 */ /* 0x000fe2000f8e023f */
        /* <DEDUP_REMOVED lines=290> */
.L_x_1196:
[----:B------:R-:W-:Y:S05]  /*21e0*/  BSYNC B0 ;  /* 0x0000000000007941 */ /* 0x000fea0003800000 */
.L_x_1195:
        /* <DEDUP_REMOVED lines=82> */
.L_x_1199:
        /* <DEDUP_REMOVED lines=207> */
.L_x_1197:
        /* <DEDUP_REMOVED lines=532> */
.L_x_1198:
[-C--:B-12-45:R-:W-:Y:S01]  /*5540*/  HMMA.16816.F32.BF16 R4, R28, R2.reuse, RZ ;  /* 0x000000021c04723c */ /* 0x0b6fe200000418ff */
[----:B------:R-:W-:Y:S01]  /*5550*/  LDSM.16.M88.4 R136, [R175+0x1000] ;  /* 0x00100000af88783b */ /* 0x000fe20000000200 */
[----:B------:R-:W-:Y:S02]  /*5560*/  ULDC.64 UR6, c[0x0][0x238] ;  /* 0x00008e0000067ab9 */ /* 0x000fe40000000a00 */
[----:B------:R-:W-:Y:S01]  /*5570*/  UIMAD UR22, UR8, UR6, URZ ;  /* 0x00000006081672a4 */ /* 0x000fe2000f8e023f */
[----:B------:R-:W-:Y:S01]  /*5580*/  LDSM.16.M88.4 R140, [R174+0x1000] ;  /* 0x00100000ae8c783b */ /* 0x000fe20000000200 */
[----:B------:R-:W-:Y:S02]  /*5590*/  USHF.R.S32.HI UR4, URZ, 0x1f, UR12 ;  /* 0x0000001f3f047899 */ /* 0x000fe4000801140c */
[C---:B------:R-:W-:Y:S01]  /*55a0*/  HMMA.16816.F32.BF16 R8, R24.reuse, R2, RZ ;  /* 0x000000021808723c */ /* 0x040fe200000418ff */
[----:B------:R-:W-:Y:S01]  /*55b0*/  LDSM.16.MT88.2 R2, [R178+0x800] ;  /* 0x00080000b202783b */ /* 0x000fe20000004100 */
[----:B------:R-:W-:Y:S02]  /*55c0*/  UIMAD UR22, UR11, UR7, UR22 ;  /* 0x000000070b1672a4 */ /* 0x000fe4000f8e0216 */
[----:B------:R-:W-:Y:S01]  /*55d0*/  UISETP.GE.AND UP3, UPT, UR5, 0x1, UPT ;  /* 0x000000010500788c */ /* 0x000fe2000bf66270 */
[----:B------:R-:W-:Y:S01]  /*55e0*/  LDSM.16.MT88.2 R146, [R178+0x1000] ;  /* 0x00100000b292783b */ /* 0x000fe20000004100 */
[----:B------:R-:W-:Y:S02]  /*55f0*/  ULDC.64 UR6, c[0x0][0x240] ;  /* 0x0000900000067ab9 */ /* 0x000fe40000000a00 */
[-C--:B------:R-:W-:Y:S01]  /*5600*/  HMMA.16816.F32.BF16 R12, R24, R16.reuse, RZ ;  /* 0x00000010180c723c */ /* 0x080fe200000418ff */
[----:B------:R-:W0:Y:S01]  /*5610*/  LDGDEPBAR ;  /* 0x00000000000079af */ /* 0x000e220000000000 */
[----:B------:R-:W-:Y:S02]  /*5620*/  UIMAD UR4, UR4, UR6, URZ ;  /* 0x00000006040472a4 */ /* 0x000fe4000f8e023f */
[----:B------:R-:W-:Y:S02]  /*5630*/  UISETP.GE.AND UP2, UPT, UR21, 0x1, UPT ;  /* 0x000000011500788c */ /* 0x000fe4000bf46270 */
[----:B------:R-:W-:Y:S02]  /*5640*/  UIMAD UR4, UR12, UR7, UR4 ;  /* 0x000000070c0472a4 */ /* 0x000fe4000f8e0204 */
        /* <DEDUP_REMOVED lines=235> */
.L_x_1194:
[----:B------:R-:W-:Y:S05]  /*6500*/  @P1 EXIT ;  /* 0x000000000000194d */ /* 0x000fea0003800000 */
[----:B------:R-:W-:Y:S01]  /*6510*/  UMOV UR6, 0x1 ;  /* 0x0000000100067882 */ /* 0x000fe20000000000 */
[----:B------:R-:W-:Y:S01]  /*6520*/  BAR.SYNC.DEFER_BLOCKING 0x1, 0x100 ;  /* 0x0044000000007b1d */ /* 0x000fe20000010000 */
[----:B------:R-:W-:Y:S01]  /*6530*/  USHF.R.S32.HI UR8, URZ, 0x1f, UR12 ;  /* 0x0000001f3f087899 */ /* 0x000fe2000801140c */
[----:B------:R-:W-:-:S04]  /*6540*/  IMAD.U32 R6, RZ, RZ, UR12 ;  /* 0x0000000cff067e24 */ /* 0x000fc8000f8e00ff */
[----:B------:R-:W-:Y:S02]  /*6550*/  ULDC.64 UR4, c[0x0][0x338] ;  /* 0x0000ce0000047ab9 */ /* 0x000fe40000000a00 */
[----:B------:R-:W-:Y:S02]  /*6560*/  UISETP.NE.AND UP0, UPT, UR6, UR4, UPT ;  /* 0x000000040600728c */ /* 0x000fe4000bf05270 */
[----:B------:R-:W-:Y:S02]  /*6570*/  UIMAD.WIDE.U32 UR6, UR11, UR5, URZ ;  /* 0x000000050b0672a5 */ /* 0x000fe4000f8e003f */
[----:B------:R-:W-:Y:S02]  /*6580*/  UIMAD UR4, UR13, 0x3000, URZ ;  /* 0x000030000d0478a4 */ /* 0x000fe4000f8e023f */
[----:B------:R-:W-:-:S04]  /*6590*/  ULDC UR5, c[0x0][0x340] ;  /* 0x0000d00000057ab9 */ /* 0x000fc80000000800 */
[C---:B------:R-:W-:Y:S01]  /*65a0*/  IADD3 R4, P0, R198.reuse, UR4, RZ ;  /* 0x00000004c6047c10 */ /* 0x040fe2000ff1e0ff */
[----:B------:R-:W-:Y:S02]  /*65b0*/  @UP0 USHF.R.U32.HI UR11, URZ, UR5, UR7 ;  /* 0x000000053f0b0299 */ /* 0x000fe40008011607 */
[----:B------:R-:W-:Y:S02]  /*65c0*/  USHF.R.S32.HI UR7, URZ, 0x1f, UR4 ;  /* 0x0000001f3f077899 */ /* 0x000fe40008011404 */
[----:B------:R-:W-:Y:S02]  /*65d0*/  USHF.R.S32.HI UR6, URZ, 0x1f, UR11 ;  /* 0x0000001f3f067899 */ /* 0x000fe4000801140b */
[----:B------:R-:W-:Y:S01]  /*65e0*/  ULDC.64 UR4, c[0x0][0x328] ;  /* 0x0000ca0000047ab9 */ /* 0x000fe20000000a00 */
[----:B------:R-:W-:Y:S01]  /*65f0*/  IMAD.U32 R9, RZ, RZ, UR11 ;  /* 0x0000000bff097e24 */ /* 0x000fe2000f8e00ff */
[----:B------:R-:W-:Y:S01]  /*6600*/  UIMAD UR4, UR6, UR4, URZ ;  /* 0x00000004060472a4 */ /* 0x000fe2000f8e023f */
[----:B------:R-:W-:Y:S01]  /*6610*/  LEA.HI.X.SX32 R5, R198, UR7, 0x1, P0 ;  /* 0x00000007c6057c11 */ /* 0x000fe200080f0eff */
[----:B------:R-:W-:-:S02]  /*6620*/  IMAD.U32 R2, RZ, RZ, UR11 ;  /* 0x0000000bff027e24 */ /* 0x000fc4000f8e00ff */
[----:B------:R-:W-:Y:S02]  /*6630*/  UIMAD UR7, UR11, UR5, UR4 ;  /* 0x000000050b0772a4 */ /* 0x000fe4000f8e0204 */
[--C-:B------:R-:W-:Y:S01]  /*6640*/  IMAD.WIDE.U32 R8, R9, c[0x0][0x328], R4.reuse ;  /* 0x0000ca0009087a25 */ /* 0x100fe200078e0004 */
[----:B------:R-:W-:Y:S02]  /*6650*/  ULDC.64 UR4, c[0x0][0x300] ;  /* 0x0000c00000047ab9 */ /* 0x000fe40000000a00 */
[----:B------:R-:W-:Y:S01]  /*6660*/  UIMAD UR4, UR6, UR4, URZ ;  /* 0x00000004060472a4 */ /* 0x000fe2000f8e023f */
[----:B------:R-:W-:Y:S01]  /*6670*/  IMAD.WIDE.U32 R2, R2, c[0x0][0x300], R4 ;  /* 0x0000c00002027a25 */ /* 0x000fe200078e0004 */
[----:B------:R-:W-:Y:S01]  /*6680*/  IADD3 R9, R9, UR7, RZ ;  /* 0x0000000709097c10 */ /* 0x000fe2000fffe0ff */
[----:B------:R-:W-:Y:S02]  /*6690*/  ULDC.64 UR6, c[0x0][0x330] ;  /* 0x0000cc0000067ab9 */ /* 0x000fe40000000a00 */
[----:B------:R-:W-:Y:S01]  /*66a0*/  UIMAD UR6, UR8, UR6, URZ ;  /* 0x00000006080672a4 */ /* 0x000fe2000f8e023f */
[----:B------:R-:W-:Y:S01]  /*66b0*/  IMAD.U32 R4, RZ, RZ, UR12 ;  /* 0x0000000cff047e24 */ /* 0x000fe2000f8e00ff */
[----:B------:R-:W-:Y:S01]  /*66c0*/  UIMAD UR9, UR11, UR5, UR4 ;  /* 0x000000050b0972a4 */ /* 0x000fe2000f8e0204 */
[----:B------:R-:W-:Y:S01]  /*66d0*/  IMAD.WIDE.U32 R6, R6, c[0x0][0x330], R8 ;  /* 0x0000cc0006067a25 */ /* 0x000fe200078e0008 */
[----:B------:R-:W-:-:S02]  /*66e0*/  UIMAD UR6, UR12, UR7, UR6 ;  /* 0x000000070c0672a4 */ /* 0x000fc4000f8e0206 */
[----:B------:R-:W-:Y:S02]  /*66f0*/  ULDC.64 UR4, c[0x0][0x308] ;  /* 0x0000c20000047ab9 */ /* 0x000fe40000000a00 */
[C---:B------:R-:W-:Y:S01]  /*6700*/  LEA R10, P1, R6.reuse, c[0x0][0x310], 0x2 ;  /* 0x0000c400060a7a11 */ /* 0x040fe200078210ff */
[----:B------:R-:W-:Y:S01]  /*6710*/  UIMAD UR4, UR8, UR4, URZ ;  /* 0x00000004080472a4 */ /* 0x000fe2000f8e023f */
[----:B------:R-:W-:Y:S02]  /*6720*/  IADD3 R0, R7, UR6, RZ ;  /* 0x0000000607007c10 */ /* 0x000fe4000fffe0ff */
[----:B------:R-:W-:Y:S01]  /*6730*/  IADD3 R3, R3, UR9, RZ ;  /* 0x0000000903037c10 */ /* 0x000fe2000fffe0ff */
[----:B------:R-:W-:Y:S01]  /*6740*/  UIMAD UR4, UR12, UR5, UR4 ;  /* 0x000000050c0472a4 */ /* 0x000fe2000f8e0204 */
[----:B------:R-:W-:-:S03]  /*6750*/  LEA.HI.X R11, R6, c[0x0][0x314], R0, 0x2, P1 ;  /* 0x0000c500060b7a11 */ /* 0x000fc600008f1400 */
[----:B------:R-:W-:Y:S02]  /*6760*/  IMAD.WIDE.U32 R4, R4, c[0x0][0x308], R2 ;  /* 0x0000c20004047a25 */ /* 0x000fe400078e0002 */
[----:B------:R-:W-:Y:S03]  /*6770*/  RED.E.ADD.F32.FTZ.RN.STRONG.GPU [R10.64], R36 ;  /* 0x000000240a00798e */ /* 0x000fe6000c10e790 */
[----:B------:R-:W-:Y:S01]  /*6780*/  IADD3 R2, R5, UR4, RZ ;  /* 0x0000000405027c10 */ /* 0x000fe2000fffe0ff */
[----:B------:R-:W-:Y:S01]  /*6790*/  RED.E.ADD.F32.FTZ.RN.STRONG.GPU [R10.64+0x400], R37 ;  /* 0x000400250a00798e */ /* 0x000fe2000c10e790 */
        /* <DEDUP_REMOVED lines=97> */
.L_x_1200:
        /* <DEDUP_REMOVED lines=13> */
.L_x_1433:


//--------------------- .text._ZN7cutlass13device_kernelIN5flash19enable_sm80_to_sm89INS1_16FlashAttnBwdSm80INS1_25CollectiveMainloopBwdSm80ILi2ELi2EN4cute5tupleIJNS5_1CILi64EEENS7_ILi128EEENS7_ILi96EEEEEENS_10bfloat16_tEfNS_4arch4Sm80ELb1ELb0ELb1ELb0ELb1ELb0ELb0ELb0ELi2ELi2ELi4ELi2ELb0EEENS1_24CollectiveEpilogueBwdGQAISB_fSE_Li256ELb0ELb1EEENS1_25SingleTileBwdLPTSchedulerILb0ELi128ELb1EEEEEEEEEvNT_6ParamsE --------------------------
	.section	.text._ZN7cutlass13device_kernelIN5flash19enable_sm80_to_sm89INS1_16FlashAttnBwdSm80INS1_25CollectiveMainloopBwdSm80ILi2ELi2EN4cute5tupleIJNS5_1CILi64EEENS7_ILi128EEENS7_ILi96EEEEEENS_10bfloat16_tEfNS_4arch4Sm80ELb1ELb0ELb1ELb0ELb1ELb0ELb0ELb0ELi2ELi2ELi4ELi2ELb0EEENS1_24CollectiveEpilogueBwdGQAISB_fSE_Li256ELb0ELb1EEENS1_25SingleTileBwdLPTSchedulerILb0ELi128ELb1EEEEEEEEEvNT_6ParamsE,"ax",@progbits
	.sectioninfo	@"SHI_REGISTERS=253"
	.align	128
.text._ZN7cutlass13device_kernelIN5flash19enable_sm80_to_sm89INS1_16FlashAttnBwdSm80INS1_25CollectiveMainloopBwdSm80ILi2ELi2EN4cute5tupleIJNS5_1CILi64EEENS7_ILi128EEENS7_ILi96EEEEEENS_10bfloat16_tEfNS_4arch4Sm80ELb1ELb0ELb1ELb0ELb1ELb0ELb0ELb0ELi2ELi2ELi4ELi2ELb0EEENS1_24CollectiveEpilogueBwdGQAISB_fSE_Li256ELb0ELb1EEENS1_25SingleTileBwdLPTSchedulerILb0ELi128ELb1EEEEEEEEEvNT_6ParamsE:
        .type           _ZN7cutlass13device_kernelIN5flash19enable_sm80_to_sm89INS1_16FlashAttnBwdSm80INS1_25CollectiveMainloopBwdSm80ILi2ELi2EN4cute5tupleIJNS5_1CILi64EEENS7_ILi128EEENS7_ILi96EEEEEENS_10bfloat16_tEfNS_4arch4Sm80ELb1ELb0ELb1ELb0ELb1ELb0ELb0ELb0ELi2ELi2ELi4ELi2ELb0EEENS1_24CollectiveEpilogueBwdGQAISB_fSE_Li256ELb0ELb1EEENS1_25SingleTileBwdLPTSchedulerILb0ELi128ELb1EEEEEEEEEvNT_6ParamsE,@function
        .size           _ZN7cutlass13device_kernelIN5flash19enable_sm80_to_sm89INS1_16FlashAttnBwdSm80INS1_25CollectiveMainloopBwdSm80ILi2ELi2EN4cute5tupleIJNS5_1CILi64EEENS7_ILi128EEENS7_ILi96EEEEEENS_10bfloat16_tEfNS_4arch4Sm80ELb1ELb0ELb1ELb0ELb1ELb0ELb0ELb0ELi2ELi2ELi4ELi2ELb0EEENS1_24CollectiveEpilogueBwdGQAISB_fSE_Li256ELb0ELb1EEENS1_25SingleTileBwdLPTSchedulerILb0ELi128ELb1EEEEEEEEEvNT_6ParamsE,(.L_x_1434 - _ZN7cutlass13device_kernelIN5flash19enable_sm80_to_sm89INS1_16FlashAttnBwdSm80INS1_25CollectiveMainloopBwdSm80ILi2ELi2EN4cute5tupleIJNS5_1CILi64EEENS7_ILi128EEENS7_ILi96EEEEEENS_10bfloat16_tEfNS_4arch4Sm80ELb1ELb0ELb1ELb0ELb1ELb0ELb0ELb0ELi2ELi2ELi4ELi2ELb0EEENS1_24CollectiveEpilogueBwdGQAISB_fSE_Li256ELb0ELb1EEENS1_25SingleTileBwdLPTSchedulerILb0ELi128ELb1EEEEEEEEEvNT_6ParamsE)
        .other          _ZN7cutlass13device_kernelIN5flash19enable_sm80_to_sm89INS1_16FlashAttnBwdSm80INS1_25CollectiveMainloopBwdSm80ILi2ELi2EN4cute5tupleIJNS5_1CILi64EEENS7_ILi128EEENS7_ILi96EEEEEENS_10bfloat16_tEfNS_4arch4Sm80ELb1ELb0ELb1ELb0ELb1ELb0ELb0ELb0ELi2ELi2ELi4ELi2ELb0EEENS1_24CollectiveEpilogueBwdGQAISB_fSE_Li256ELb0ELb1EEENS1_25SingleTileBwdLPTSchedulerILb0ELi128ELb1EEEEEEEEEvNT_6ParamsE,@"STO_CUDA_ENTRY STV_DEFAULT"
_ZN7cutlass13device_kernelIN5flash19enable_sm80_to_sm89INS1_16FlashAttnBwdSm80INS1_25CollectiveMainloopBwdSm80ILi2ELi2EN4cute5tupleIJNS5_1CILi64EEENS7_ILi128EEENS7_ILi96EEEEEENS_10bfloat16_tEfNS_4arch4Sm80ELb1ELb0ELb1ELb0ELb1ELb0ELb0ELb0ELi2ELi2ELi4ELi2ELb0EEENS1_24CollectiveEpilogueBwdGQAISB_fSE_Li256ELb0ELb1EEENS1_25SingleTileBwdLPTSchedulerILb0ELi128ELb1EEEEEEEEEvNT_6ParamsE:
        /* <DEDUP_REMOVED lines=27> */
.L_x_1202:
[----:B------:R-:W-:Y:S02]  /*01b0*/  ULDC UR7, c[0x0][0x3b4] ;  /* 0x0000ed0000077ab9 */ /* 0x000fe40000000800 */
[----:B------:R-:W-:Y:S02]  /*01c0*/  UISETP.NE.AND UP0, UPT, UR7, 0x1, UPT ;  /* 0x000000010700788c */ /* 0x000fe4000bf05270 */
[----:B------:R-:W-:Y:S02]  /*01d0*/  ULDC.64 UR4, c[0x0][0x3b8] ;  /* 0x0000ee0000047ab9 */ /* 0x000fe40000000a00 */
[----:B------:R-:W-:Y:S02]  /*01e0*/  UIMAD.WIDE.U32 UR10, UR6, UR4, URZ ;  /* 0x00000004060a72a5 */ /* 0x000fe4000f8e003f */
[----:B------:R-:W-:-:S05]  /*01f0*/  UMOV UR8, UR6 ;  /* 0x0000000600087c82 */ /* 0x000fca0008000000 */
[----:B------:R-:W-:-:S04]  /*0200*/  @UP0 USHF.R.U32.HI UR8, URZ, UR5, UR11 ;  /* 0x000000053f080299 */ /* 0x000fc8000801160b */
[----:B------:R-:W-:Y:S02]  /*0210*/  UIMAD UR7, UR8, UR7, URZ ;  /* 0x00000007080772a4 */ /* 0x000fe4000f8e023f */
.L_x_1203:
        /* <DEDUP_REMOVED lines=14> */
.L_x_1201:
        /* <DEDUP_REMOVED lines=20> */
.L_x_1205:
[----:B------:R-:W-:Y:S02]  /*0440*/  ULDC UR7, c[0x0][0x3b4] ;  /* 0x0000ed0000077ab9 */ /* 0x000fe40000000800 */
[----:B------:R-:W-:Y:S02]  /*0450*/  UISETP.NE.AND UP0, UPT, UR7, 0x1, UPT ;  /* 0x000000010700788c */ /* 0x000fe4000bf05270 */
[----:B------:R-:W-:Y:S02]  /*0460*/  ULDC.64 UR4, c[0x0][0x3b8] ;  /* 0x0000ee0000047ab9 */ /* 0x000fe40000000a00 */
[----:B------:R-:W-:Y:S02]  /*0470*/  UIMAD.WIDE.U32 UR10, UR6, UR4, URZ ;  /* 0x00000004060a72a5 */ /* 0x000fe4000f8e003f */
[----:B------:R-:W-:-:S05]  /*0480*/  UMOV UR8, UR6 ;  /* 0x0000000600087c82 */ /* 0x000fca0008000000 */
[----:B------:R-:W-:-:S04]  /*0490*/  @UP0 USHF.R.U32.HI UR8, URZ, UR5, UR11 ;  /* 0x000000053f080299 */ /* 0x000fc8000801160b */
[----:B------:R-:W-:Y:S02]  /*04a0*/  UIMAD UR7, UR8, UR7, URZ ;  /* 0x00000007080772a4 */ /* 0x000fe4000f8e023f */
.L_x_1206:
        /* <DEDUP_REMOVED lines=13> */
.L_x_1204:
        /* <DEDUP_REMOVED lines=460> */
.L_x_1209:
[----:B------:R-:W-:Y:S05]  /*2240*/  BSYNC B0 ;  /* 0x0000000000007941 */ /* 0x000fea0003800000 */
.L_x_1208:
        /* <DEDUP_REMOVED lines=82> */
.L_x_1212:
        /* <DEDUP_REMOVED lines=169> */
[----:B--234-:R-:W-:Y:S01]  /*3200*/  USHF.R.S32.HI UR4, URZ, 0x1f, UR19 ;  /* 0x0000001f3f047899 */ /* 0x01cfe20008011413 */
        /* <DEDUP_REMOVED lines=37> */
.L_x_1210:
[-C--:B-1234-:R-:W-:Y:S01]  /*3460*/  HMMA.16816.F32.BF16 R4, R132, R136.reuse, RZ ;  /* 0x000000888404723c */ /* 0x09efe200000418ff */
        /* <DEDUP_REMOVED lines=531> */
.L_x_1211:
[-C--:B-12-4-:R-:W-:Y:S01]  /*55a0*/  HMMA.16816.F32.BF16 R4, R28, R2.reuse, RZ ;  /* 0x000000021c04723c */ /* 0x096fe200000418ff */
        /* <DEDUP_REMOVED lines=252> */
.L_x_1207:
[----:B------:R-:W-:Y:S05]  /*6570*/  @P1 EXIT ;  /* 0x000000000000194d */ /* 0x000fea0003800000 */
[----:B------:R-:W-:Y:S01]  /*6580*/  UMOV UR4, 0x1 ;  /* 0x0000000100047882 */ /* 0x000fe20000000000 */
[----:B------:R-:W-:Y:S01]  /*6590*/  BAR.SYNC.DEFER_BLOCKING 0x1, 0x100 ;  /* 0x0044000000007b1d */ /* 0x000fe20000010000 */
[----:B------:R-:W-:-:S05]  /*65a0*/  ISETP.NE.AND P1, PT, R198, RZ, PT ;  /* 0x000000ffc600720c */ /* 0x000fca0003f25270 */
[----:B------:R-:W-:Y:S01]  /*65b0*/  ULDC.64 UR6, c[0x0][0x338] ;  /* 0x0000ce0000067ab9 */ /* 0x000fe20000000a00 */
[----:B------:R-:W-:Y:S01]  /*65c0*/  BSSY B0, `(.L_x_1213) ;  /* 0x0000020000007945 */ /* 0x000fe20003800000 */
[----:B------:R-:W-:Y:S02]  /*65d0*/  UISETP.NE.AND UP0, UPT, UR4, UR6, UPT ;  /* 0x000000060400728c */ /* 0x000fe4000bf05270 */
[----:B------:R-:W-:Y:S02]  /*65e0*/  ULDC UR5, c[0x0][0x358] ;  /* 0x0000d60000057ab9 */ /* 0x000fe40000000800 */
[----:B------:R-:W-:Y:S02]  /*65f0*/  UIMAD.WIDE.U32 UR12, UR17, UR7, URZ ;  /* 0x00000007110c72a5 */ /* 0x000fe4000f8e003f */
[----:B------:R-:W-:Y:S02]  /*6600*/  UIMAD UR7, UR16, UR5, URZ ;  /* 0x00000005100772a4 */ /* 0x000fe4000f8e023f */
[----:B------:R-:W-:-:S02]  /*6610*/  ULDC UR11, c[0x0][0x2f4] ;  /* 0x0000bd00000b7ab9 */ /* 0x000fc40000000800 */
[----:B------:R-:W-:Y:S02]  /*6620*/  ULDC UR4, c[0x0][0x340] ;  /* 0x0000d00000047ab9 */ /* 0x000fe40000000800 */
[----:B------:R-:W-:Y:S02]  /*6630*/  UIMAD UR5, UR18, UR11, URZ ;  /* 0x0000000b120572a4 */ /* 0x000fe4000f8e023f */
[----:B------:R-:W-:Y:S02]  /*6640*/  UMOV UR8, UR17 ;  /* 0x0000001100087c82 */ /* 0x000fe40008000000 */
[----:B------:R-:W-:Y:S02]  /*6650*/  UIMAD UR11, UR7, UR11, URZ ;  /* 0x0000000b070b72a4 */ /* 0x000fe4000f8e023f */
[----:B------:R-:W-:Y:S02]  /*6660*/  @UP0 USHF.R.U32.HI UR8, URZ, UR4, UR13 ;  /* 0x000000043f080299 */ /* 0x000fe4000801160d */
[----:B------:R-:W-:-:S02]  /*6670*/  USHF.R.S32.HI UR4, URZ, 0x1f, UR5 ;  /* 0x0000001f3f047899 */ /* 0x000fc40008011405 */
[----:B------:R-:W-:Y:S02]  /*6680*/  USHF.R.S32.HI UR9, URZ, 0x1f, UR11 ;  /* 0x0000001f3f097899 */ /* 0x000fe4000801140b */
[----:B------:R-:W-:Y:S02]  /*6690*/  USHF.R.S32.HI UR10, URZ, 0x1f, UR8 ;  /* 0x0000001f3f0a7899 */ /* 0x000fe40008011408 */
        /* <DEDUP_REMOVED lines=12> */
[----:B------:R-:W-:Y:S05]  /*6760*/  @P1 BRA `(.L_x_1214) ;  /* 0x0000005000001947 */ /* 0x000fea0003800000 */
.L_x_1215:
[----:B------:R-:W2:Y:S01]  /*6770*/  LDG.E.STRONG.GPU R0, [R4.64] ;  /* 0x0000001404007981 */ /* 0x000ea2000c1ef900 */
[----:B------:R-:W-:Y:S01]  /*6780*/  YIELD ;  /* 0x0000000000007946 */ /* 0x000fe20003800000 */
[----:B--2---:R-:W-:Y:S01]  /*6790*/  ISETP.NE.AND P0, PT, R0, UR11, PT ;  /* 0x0000000b00007c0c */ /* 0x004fe2000bf05270 */
[----:B------:R-:W-:-:S12]  /*67a0*/  CCTL.IVALL ;  /* 0x00000000ff00798f */ /* 0x000fd80002000000 */
[----:B------:R-:W-:Y:S05]  /*67b0*/  @P0 BRA `(.L_x_1215) ;  /* 0xffffffb000000947 */ /* 0x000fea000383ffff */
.L_x_1214:
[----:B------:R-:W-:Y:S05]  /*67c0*/  BSYNC B0 ;  /* 0x0000000000007941 */ /* 0x000fea0003800000 */
.L_x_1213:
[----:B------:R-:W-:Y:S01]  /*67d0*/  MOV R2, 0xffffffff ;  /* 0xffffffff00027802 */ /* 0x000fe20000000f00 */
[----:B------:R-:W-:Y:S05]  /*67e0*/  BRA.CONV ~URZ, `(.L_x_1216) ;  /* 0x000000237f007947 */ /* 0x000fea000b800000 */
[----:B------:R-:W-:Y:S02]  /*67f0*/  MOV R0, 0x6810 ;  /* 0x0000681000007802 */ /* 0x000fe40000000f00 */
[----:B------:R-:W-:Y:S05]  /*6800*/  CALL.REL.NOINC `($__internal_10_$__cuda_sm70_warpsync) ;  /* 0x00000b1000007944 */ /* 0x000fea0003c00000 */
.L_x_1216:
[----:B------:R-:W-:Y:S01]  /*6810*/  UIMAD UR4, UR16, 0x3000, URZ ;  /* 0x00003000100478a4 */ /* 0x000fe2000f8e023f */
        /* <DEDUP_REMOVED lines=68> */
[----:B-1----:R-:W-:Y:S05]  /*6c60*/  CALL.REL.NOINC `($__internal_10_$__cuda_sm70_warpsync) ;  /* 0x000006b000007944 */ /* 0x002fea0003c00000 */
.L_x_1217:
        /* <DEDUP_REMOVED lines=12> */
.L_x_1219:
[----:B------:R-:W-:Y:S05]  /*6d30*/  BSYNC B0 ;  /* 0x0000000000007941 */ /* 0x000fea0003800000 */
.L_x_1218:
[----:B------:R-:W-:Y:S01]  /*6d40*/  ULDC.64 UR4, c[0x0][0x348] ;  /* 0x0000d20000047ab9 */ /* 0x000fe20000000a00 */
[----:B------:R-:W-:Y:S01]  /*6d50*/  BSSY B0, `(.L_x_1220) ;  /* 0x000000b000007945 */ /* 0x000fe20003800000 */
[----:B------:R-:W-:-:S04]  /*6d60*/  UIADD3 UR4, UP0, UR7, UR4, URZ ;  /* 0x0000000407047290 */ /* 0x000fc8000ff1e03f */
[----:B------:R-:W-:Y:S02]  /*6d70*/  UIADD3.X UR5, UR9, UR5, URZ, UP0, !UPT ;  /* 0x0000000509057290 */ /* 0x000fe400087fe43f */
[----:B--2---:R-:W-:-:S04]  /*6d80*/  MOV R4, UR4 ;  /* 0x0000000400047c02 */ /* 0x004fc80008000f00 */
[----:B------:R-:W-:Y:S01]  /*6d90*/  MOV R5, UR5 ;  /* 0x0000000500057c02 */ /* 0x000fe20008000f00 */
[----:B------:R-:W-:Y:S05]  /*6da0*/  @P1 BRA `(.L_x_1221) ;  /* 0x0000005000001947 */ /* 0x000fea0003800000 */
.L_x_1222:
[----:B------:R-:W2:Y:S01]  /*6db0*/  LDG.E.STRONG.GPU R0, [R4.64] ;  /* 0x0000001404007981 */ /* 0x000ea2000c1ef900 */
[----:B------:R-:W-:Y:S01]  /*6dc0*/  YIELD ;  /* 0x0000000000007946 */ /* 0x000fe20003800000 */
[----:B--2---:R-:W-:Y:S01]  /*6dd0*/  ISETP.NE.AND P0, PT, R0, UR11, PT ;  /* 0x0000000b00007c0c */ /* 0x004fe2000bf05270 */
[----:B------:R-:W-:-:S12]  /*6de0*/  CCTL.IVALL ;  /* 0x00000000ff00798f */ /* 0x000fd80002000000 */
[----:B------:R-:W-:Y:S05]  /*6df0*/  @P0 BRA `(.L_x_1222) ;  /* 0xffffffb000000947 */ /* 0x000fea000383ffff */
.L_x_1221:
[----:B------:R-:W-:Y:S05]  /*6e00*/  BSYNC B0 ;  /* 0x0000000000007941 */ /* 0x000fea0003800000 */
.L_x_1220:
[----:B------:R-:W-:Y:S05]  /*6e10*/  BRA.CONV ~URZ, `(.L_x_1223) ;  /* 0x000000237f007947 */ /* 0x000fea000b800000 */
[----:B------:R-:W-:Y:S02]  /*6e20*/  MOV R0, 0x6e40 ;  /* 0x00006e4000007802 */ /* 0x000fe40000000f00 */
[----:B-1----:R-:W-:Y:S05]  /*6e30*/  CALL.REL.NOINC `($__internal_10_$__cuda_sm70_warpsync) ;  /* 0x000004e000007944 */ /* 0x002fea0003c00000 */
.L_x_1223:
[----:B------:R-:W-:Y:S01]  /*6e40*/  ULDC.64 UR4, c[0x0][0x300] ;  /* 0x0000c00000047ab9 */ /* 0x000fe20000000a00 */
[----:B------:R-:W-:Y:S01]  /*6e50*/  IMAD.U32 R0, RZ, RZ, UR8 ;  /* 0x00000008ff007e24 */ /* 0x000fe2000f8e00ff */
[----:B------:R-:W-:-:S03]  /*6e60*/  UIMAD UR4, UR10, UR4, URZ ;  /* 0x000000040a0472a4 */ /* 0x000fc6000f8e023f */
[----:B------:R-:W-:Y:S01]  /*6e70*/  IMAD.WIDE.U32 R8, R0, c[0x0][0x300], R6 ;  /* 0x0000c00000087a25 */ /* 0x000fe200078e0006 */
[----:B------:R-:W-:-:S03]  /*6e80*/  UIMAD UR12, UR8, UR5, UR4 ;  /* 0x00000005080c72a4 */ /* 0x000fc6000f8e0204 */
[----:B------:R-:W-:Y:S01]  /*6e90*/  ULDC.64 UR4, c[0x0][0x308] ;  /* 0x0000c20000047ab9 */ /* 0x000fe20000000a00 */
[----:B------:R-:W-:Y:S01]  /*6ea0*/  IMAD.U32 R6, RZ, RZ, UR18 ;  /* 0x00000012ff067e24 */ /* 0x000fe2000f8e00ff */
        /* <DEDUP_REMOVED lines=58> */
[----:B-12---:R-:W-:Y:S05]  /*7250*/  CALL.REL.NOINC `($__internal_10_$__cuda_sm70_warpsync) ;  /* 0x000000c000007944 */ /* 0x006fea0003c00000 */
.L_x_1224:
        /* <DEDUP_REMOVED lines=12> */
        .weak           $__internal_10_$__cuda_sm70_warpsync
        .type           $__internal_10_$__cuda_sm70_warpsync,@function
        .size           $__internal_10_$__cuda_sm70_warpsync,(.L_x_1434 - $__internal_10_$__cuda_sm70_warpsync)
$__internal_10_$__cuda_sm70_warpsync:
[----:B------:R-:W-:Y:S01]  /*7320*/  MOV R8, R0 ;  /* 0x0000000000087202 */ /* 0x000fe20000000f00 */
[----:B------:R-:W-:Y:S04]  /*7330*/  WARPSYNC R2 ;  /* 0x0000000200007348 */ /* 0x000fe80003800000 */
[----:B------:R-:W-:-:S04]  /*7340*/  MOV R9, 0x0 ;  /* 0x0000000000097802 */ /* 0x000fc80000000f00 */
[----:B------:R-:W-:Y:S05]  /*7350*/  RET.REL.NODEC R8 `(_ZN7cutlass13device_kernelIN5flash19enable_sm80_to_sm89INS1_16FlashAttnBwdSm80INS1_25CollectiveMainloopBwdSm80ILi2ELi2EN4cute5tupleIJNS5_1CILi64EEENS7_ILi128EEENS7_ILi96EEEEEENS_10bfloat16_tEfNS_4arch4Sm80ELb1ELb0ELb1ELb0ELb1ELb0ELb0ELb0ELi2ELi2ELi4ELi2ELb0EEENS1_24CollectiveEpilogueBwdGQAISB_fSE_Li256ELb0ELb1EEENS1_25SingleTileBwdLPTSchedulerILb0ELi128ELb1EEEEEEEEEvNT_6ParamsE) ;  /* 0xffff8ca008007950 */ /* 0x000fea0003c3ffff */
.L_x_1225:
        /* <DEDUP_REMOVED lines=10> */
.L_x_1434:


//--------------------- .text._ZN7cutlass13device_kernelIN5flash22FlashAttnBwdPreprocessIN4cute5tupleIJNS3_1CILi64EEENS5_ILi96EEEEEENS_10bfloat16_tEfNS_4arch4Sm80ELb1ELb0EEEEEvNT_6ParamsE --------------------------
	.section	.text._ZN7cutlass13device_kernelIN5flash22FlashAttnBwdPreprocessIN4cute5tupleIJNS3_1CILi64EEENS5_ILi96EEEEEENS_10bfloat16_tEfNS_4arch4Sm80ELb1ELb0EEEEEvNT_6ParamsE,"ax",@progbits
	.sectioninfo	@"SHI_REGISTERS=47"
	.align	128
.text._ZN7cutlass13device_kernelIN5flash22FlashAttnBwdPreprocessIN4cute5tupleIJNS3_1CILi64EEENS5_ILi96EEEEEENS_10bfloat16_tEfNS_4arch4Sm80ELb1ELb0EEEEEvNT_6ParamsE:
        .type           _ZN7cutlass13device_kernelIN5flash22FlashAttnBwdPreprocessIN4cute5tupleIJNS3_1CILi64EEENS5_ILi96EEEEEENS_10bfloat16_tEfNS_4arch4Sm80ELb1ELb0EEEEEvNT_6ParamsE,@function
        .size           _ZN7cutlass13device_kernelIN5flash22FlashAttnBwdPreprocessIN4cute5tupleIJNS3_1CILi64EEENS5_ILi96EEEEEENS_10bfloat16_tEfNS_4arch4Sm80ELb1ELb0EEEEEvNT_6ParamsE,(.L_x_1436 - _ZN7cutlass13device_kernelIN5flash22FlashAttnBwdPreprocessIN4cute5tupleIJNS3_1CILi64EEENS5_ILi96EEEEEENS_10bfloat16_tEfNS_4arch4Sm80ELb1ELb0EEEEEvNT_6ParamsE)
        .other          _ZN7cutlass13device_kernelIN5flash22FlashAttnBwdPreprocessIN4cute5tupleIJNS3_1CILi64EEENS5_ILi96EEEEEENS_10bfloat16_tEfNS_4arch4Sm80ELb1ELb0EEEEEvNT_6ParamsE,@"STO_CUDA_ENTRY STV_DEFAULT"
_ZN7cutlass13device_kernelIN5flash22FlashAttnBwdPreprocessIN4cute5tupleIJNS3_1CILi64EEENS5_ILi96EEEEEENS_10bfloat16_tEfNS_4arch4Sm80ELb1ELb0EEEEEvNT_6ParamsE:
[----:B------:R-:W-:Y:S02]  /*0000*/  IMAD.MOV.U32 R1, RZ, RZ, c[0x0][0x28] ;  /* 0x00000a00ff017624 */ /* 0x000fe400078e00ff */
[----:B------:R-:W0:Y:S01]  /*0010*/  S2R R0, SR_CTAID.X ;  /* 0x0000000000007919 */ /* 0x000e220000002500 */
[----:B------:R-:W-:Y:S01]  /*0020*/  IMAD.MOV.U32 R32, RZ, RZ, 0x7f800000 ;  /* 0x7f800000ff207424 */ /* 0x000fe200078e00ff */
[----:B------:R-:W-:Y:S02]  /*0030*/  ULDC.64 UR6, c[0x0][0x118] ;  /* 0x0000460000067ab9 */ /* 0x000fe40000000a00 */
[----:B------:R-:W1:Y:S04]  /*0040*/  S2R R2, SR_TID.X ;  /* 0x0000000000027919 */ /* 0x000e680000002100 */
[----:B------:R-:W2:Y:S04]  /*0050*/  S2R R3, SR_CTAID.Y ;  /* 0x0000000000037919 */ /* 0x000ea80000002600 */
[----:B------:R-:W3:Y:S01]  /*0060*/  S2R R33, SR_CTAID.Z ;  /* 0x0000000000217919 */ /* 0x000ee20000002700 */
[----:B0-----:R-:W-:Y:S01]  /*0070*/  IMAD.SHL.U32 R5, R0, 0x40, RZ ;  /* 0x0000004000057824 */ /* 0x001fe200078e00ff */
[----:B-1----:R-:W-:-:S04]  /*0080*/  ISETP.GT.AND P0, PT, R2, 0x3f, PT ;  /* 0x0000003f0200780c */ /* 0x002fc80003f04270 */
[----:B------:R-:W-:Y:S02]  /*0090*/  IADD3 R7, -R5, c[0x0][0x168], RZ ;  /* 0x00005a0005077a10 */ /* 0x000fe40007ffe1ff */
[----:B--2---:R-:W-:Y:S02]  /*00a0*/  SHF.R.S32.HI R4, RZ, 0x1f, R3 ;  /* 0x0000001fff047819 */ /* 0x004fe40000011403 */
[----:B------:R-:W-:-:S13]  /*00b0*/  ISETP.GE.OR P1, PT, R2, R7, P0 ;  /* 0x000000070200720c */ /* 0x000fda0000726670 */
[----:B------:R-:W-:Y:S01]  /*00c0*/  @!P1 SHF.R.S32.HI R6, RZ, 0x1f, R2 ;  /* 0x0000001fff069819 */ /* 0x000fe20000011402 */
[----:B------:R-:W-:Y:S01]  /*00d0*/  @!P1 IMAD R10, R4, c[0x0][0x1e0], RZ ;  /* 0x00007800040a9a24 */ /* 0x000fe200078e02ff */
[----:B------:R-:W-:-:S03]  /*00e0*/  @!P1 IADD3 R8, P2, R5, R2, RZ ;  /* 0x0000000205089210 */ /* 0x000fc60007f5e0ff */
[----:B------:R-:W-:Y:S01]  /*00f0*/  @!P1 IMAD R11, R3, c[0x0][0x1e4], R10 ;  /* 0x00007900030b9a24 */ /* 0x000fe200078e020a */
[----:B------:R-:W-:Y:S02]  /*0100*/  @!P1 LEA.HI.X.SX32 R9, R5, R6, 0x1, P2 ;  /* 0x0000000605099211 */ /* 0x000fe400010f0eff */
[----:B---3--:R-:W-:-:S03]  /*0110*/  SHF.R.S32.HI R6, RZ, 0x1f, R33 ;  /* 0x0000001fff067819 */ /* 0x008fc60000011421 */
[----:B------:R-:W-:-:S04]  /*0120*/  @!P1 IMAD.WIDE.U32 R8, R3, c[0x0][0x1e0], R8 ;  /* 0x0000780003089a25 */ /* 0x000fc800078e0008 */
[----:B------:R-:W-:Y:S01]  /*0130*/  @!P1 IMAD R10, R6, c[0x0][0x1e8], RZ ;  /* 0x00007a00060a9a24 */ /* 0x000fe200078e02ff */
[----:B------:R-:W-:-:S03]  /*0140*/  @!P1 IADD3 R9, R9, R11, RZ ;  /* 0x0000000b09099210 */ /* 0x000fc60007ffe0ff */
[C---:B------:R-:W-:Y:S02]  /*0150*/  @!P1 IMAD R11, R33.reuse, c[0x0][0x1ec], R10 ;  /* 0x00007b00210b9a24 */ /* 0x040fe400078e020a */
[----:B------:R-:W-:Y:S01]  /*0160*/  @!P1 IMAD.WIDE.U32 R8, R33, c[0x0][0x1e8], R8 ;  /* 0x00007a0021089a25 */ /* 0x000fe200078e0008 */
[----:B------:R-:W-:-:S03]  /*0170*/  SHF.R.S32.HI R21, RZ, 0x1f, R2 ;  /* 0x0000001fff157819 */ /* 0x000fc60000011402 */
[----:B------:R-:W-:Y:S01]  /*0180*/  @!P1 IMAD.IADD R9, R9, 0x1, R11 ;  /* 0x0000000109099824 */ /* 0x000fe200078e020b */
[C---:B------:R-:W-:Y:S02]  /*0190*/  @!P1 LEA R24, P2, R8.reuse, c[0x0][0x1d8], 0x2 ;  /* 0x0000760008189a11 */ /* 0x040fe400078410ff */
[----:B------:R-:W-:Y:S02]  /*01a0*/  LEA.HI R29, R21, R2, RZ, 0x2 ;  /* 0x00000002151d7211 */ /* 0x000fe400078f10ff */
[----:B------:R-:W-:Y:S02]  /*01b0*/  @!P1 LEA.HI.X R25, R8, c[0x0][0x1dc], R9, 0x2, P2 ;  /* 0x0000770008199a11 */ /* 0x000fe400010f1409 */
[----:B------:R-:W-:-:S03]  /*01c0*/  SHF.R.S32.HI R34, RZ, 0x2, R29 ;  /* 0x00000002ff227819 */ /* 0x000fc6000001141d */
[----:B------:R0:W5:Y:S01]  /*01d0*/  @!P1 LDG.E R32, [R24.64] ;  /* 0x0000000618209981 */ /* 0x000162000c1e1900 */
[----:B------:R-:W-:Y:S01]  /*01e0*/  ISETP.GE.AND P1, PT, R34, R7, PT ;  /* 0x000000072200720c */ /* 0x000fe20003f26270 */
[----:B------:R-:W-:Y:S01]  /*01f0*/  BSSY B0, `(.L_x_1226) ;  /* 0x000002a000007945 */ /* 0x000fe20003800000 */
[----:B------:R-:W-:Y:S01]  /*0200*/  LOP3.LUT R37, R29, 0xfffffffc, RZ, 0xc0, !PT ;  /* 0xfffffffc1d257812 */ /* 0x000fe200078ec0ff */
        /* <DEDUP_REMOVED lines=8> */
[----:B0-----:R-:W-:Y:S01]  /*0290*/  CS2R R24, SRZ ;  /* 0x0000000000187805 */ /* 0x001fe2000001ff00 */
[----:B------:R-:W-:Y:S01]  /*02a0*/  CS2R R26, SRZ ;  /* 0x00000000001a7805 */ /* 0x000fe2000001ff00 */
[----:B------:R-:W-:Y:S01]  /*02b0*/  SHF.R.S32.HI R35, RZ, 0x1f, R34 ;  /* 0x0000001fff237819 */ /* 0x000fe20000011422 */
[----:B------:R-:W-:Y:S01]  /*02c0*/  CS2R R28, SRZ ;  /* 0x00000000001c7805 */ /* 0x000fe2000001ff00 */
[----:B------:R-:W-:Y:S01]  /*02d0*/  CS2R R30, SRZ ;  /* 0x00000000001e7805 */ /* 0x000fe2000001ff00 */
[----:B------:R-:W-:Y:S01]  /*02e0*/  IADD3 R42, -R37, R2, RZ ;  /* 0x00000002252a7210 */ /* 0x000fe20007ffe1ff */
[----:B------:R-:W-:Y:S05]  /*02f0*/  @P1 BRA `(.L_x_1227) ;  /* 0x0000019000001947 */ /* 0x000fea0003800000 */
[----:B------:R-:W-:Y:S02]  /*0300*/  IMAD.SHL.U32 R38, R42, 0x8, RZ ;  /* 0x000000082a267824 */ /* 0x000fe400078e00ff */
[----:B------:R-:W-:-:S02]  /*0310*/  IMAD R36, R4, c[0x0][0x180], RZ ;  /* 0x0000600004247a24 */ /* 0x000fc400078e02ff */
[----:B------:R-:W-:Y:S01]  /*0320*/  IMAD R44, R6, c[0x0][0x188], RZ ;  /* 0x00006200062c7a24 */ /* 0x000fe200078e02ff */
[----:B------:R-:W-:Y:S01]  /*0330*/  SHF.R.S32.HI R39, RZ, 0x1f, R38 ;  /* 0x0000001fff277819 */ /* 0x000fe20000011426 */
[----:B------:R-:W-:Y:S01]  /*0340*/  IMAD R41, R3, c[0x0][0x184], R36 ;  /* 0x0000610003297a24 */ /* 0x000fe200078e0224 */
[----:B------:R-:W-:Y:S01]  /*0350*/  ISETP.GE.AND P2, PT, R38, c[0x0][0x16c], PT ;  /* 0x00005b0026007a0c */ /* 0x000fe20003f46270 */
[----:B------:R-:W-:Y:S02]  /*0360*/  IMAD R43, R33, c[0x0][0x18c], R44 ;  /* 0x00006300212b7a24 */ /* 0x000fe400078e022c */
[----:B------:R-:W-:-:S05]  /*0370*/  IMAD.WIDE.U32 R36, R3, c[0x0][0x180], R38 ;  /* 0x0000600003247a25 */ /* 0x000fca00078e0026 */
[----:B------:R-:W-:Y:S01]  /*0380*/  IADD3 R37, R37, R41, RZ ;  /* 0x0000002925257210 */ /* 0x000fe20007ffe0ff */
[----:B------:R-:W-:-:S04]  /*0390*/  IMAD.WIDE R40, R0, 0x40, R34 ;  /* 0x0000004000287825 */ /* 0x000fc800078e0222 */
[----:B------:R-:W-:-:S04]  /*03a0*/  IMAD.WIDE.U32 R36, R33, c[0x0][0x188], R36 ;  /* 0x0000620021247a25 */ /* 0x000fc800078e0024 */
[----:B------:R-:W-:Y:S01]  /*03b0*/  IMAD R39, R41, c[0x0][0x178], RZ ;  /* 0x00005e0029277a24 */ /* 0x000fe200078e02ff */
[----:B------:R-:W-:Y:S01]  /*03c0*/  IADD3 R41, R38, 0x20, RZ ;  /* 0x0000002026297810 */ /* 0x000fe20007ffe0ff */
[----:B------:R-:W-:Y:S02]  /*03d0*/  IMAD.IADD R37, R37, 0x1, R43 ;  /* 0x0000000125257824 */ /* 0x000fe400078e022b */
[C---:B------:R-:W-:Y:S01]  /*03e0*/  IMAD R39, R40.reuse, c[0x0][0x17c], R39 ;  /* 0x00005f0028277a24 */ /* 0x040fe200078e0227 */
[----:B------:R-:W-:Y:S01]  /*03f0*/  ISETP.GE.AND P3, PT, R41, c[0x0][0x16c], PT ;  /* 0x00005b0029007a0c */ /* 0x000fe20003f66270 */
[----:B------:R-:W-:Y:S01]  /*0400*/  IMAD.WIDE.U32 R36, R40, c[0x0][0x178], R36 ;  /* 0x00005e0028247a25 */ /* 0x000fe200078e0024 */
[----:B------:R-:W-:-:S04]  /*0410*/  IADD3 R40, R38, 0x40, RZ ;  /* 0x0000004026287810 */ /* 0x000fc80007ffe0ff */
[----:B------:R-:W-:Y:S02]  /*0420*/  ISETP.GE.AND P4, PT, R40, c[0x0][0x16c], PT ;  /* 0x00005b0028007a0c */ /* 0x000fe40003f86270 */
[----:B------:R-:W-:Y:S02]  /*0430*/  IADD3 R39, R37, R39, RZ ;  /* 0x0000002725277210 */ /* 0x000fe40007ffe0ff */
[----:B------:R-:W-:-:S04]  /*0440*/  LEA R38, P5, R36, c[0x0][0x160], 0x1 ;  /* 0x0000580024267a11 */ /* 0x000fc800078a08ff */
[----:B------:R-:W-:-:S05]  /*0450*/  LEA.HI.X R39, R36, c[0x0][0x164], R39, 0x1, P5 ;  /* 0x0000590024277a11 */ /* 0x000fca00028f0c27 */
[----:B------:R0:W5:Y:S04]  /*0460*/  @!P2 LDG.E.128 R8, [R38.64] ;  /* 0x000000062608a981 */ /* 0x000168000c1e1d00 */
[----:B------:R0:W5:Y:S04]  /*0470*/  @!P3 LDG.E.128 R12, [R38.64+0x40] ;  /* 0x00004006260cb981 */ /* 0x000168000c1e1d00 */
[----:B------:R0:W5:Y:S02]  /*0480*/  @!P4 LDG.E.128 R24, [R38.64+0x80] ;  /* 0x000080062618c981 */ /* 0x000164000c1e1d00 */
.L_x_1227:
[----:B------:R-:W-:Y:S05]  /*0490*/  BSYNC B0 ;  /* 0x0000000000007941 */ /* 0x000fea0003800000 */
.L_x_1226:
[----:B------:R-:W-:Y:S01]  /*04a0*/  BSSY B0, `(.L_x_1228) ;  /* 0x000001b000007945 */ /* 0x000fe20003800000 */
[----:B------:R-:W-:Y:S05]  /*04b0*/  @P1 BRA `(.L_x_1229) ;  /* 0x0000019000001947 */ /* 0x000fea0003800000 */
[----:B------:R-:W-:Y:S02]  /*04c0*/  IMAD.SHL.U32 R36, R42, 0x8, RZ ;  /* 0x000000082a247824 */ /* 0x000fe400078e00ff */
[----:B0-----:R-:W-:-:S02]  /*04d0*/  IMAD R38, R4, c[0x0][0x1a0], RZ ;  /* 0x0000680004267a24 */ /* 0x001fc400078e02ff */
        /* <DEDUP_REMOVED lines=23> */
.L_x_1229:
[----:B------:R-:W-:Y:S05]  /*0650*/  BSYNC B0 ;  /* 0x0000000000007941 */ /* 0x000fea0003800000 */
.L_x_1228:
[C---:B0----5:R-:W-:Y:S01]  /*0660*/  LOP3.LUT R36, R8.reuse, 0xffff0000, RZ, 0xc0, !PT ;  /* 0xffff000008247812 */ /* 0x061fe200078ec0ff */
[----:B------:R-:W-:Y:S01]  /*0670*/  IMAD.U32 R8, R8, 0x10000, RZ ;  /* 0x0001000008087824 */ /* 0x000fe200078e00ff */
[C---:B------:R-:W-:Y:S01]  /*0680*/  LOP3.LUT R39, R16.reuse, 0xffff0000, RZ, 0xc0, !PT ;  /* 0xffff000010277812 */ /* 0x040fe200078ec0ff */
[----:B------:R-:W-:Y:S01]  /*0690*/  BSSY B0, `(.L_x_1230) ;  /* 0x0000062000007945 */ /* 0x000fe20003800000 */
[----:B------:R-:W-:Y:S01]  /*06a0*/  SHF.L.U32 R37, R16, 0x10, RZ ;  /* 0x0000001010257819 */ /* 0x000fe200000006ff */
[----:B------:R-:W-:Y:S01]  /*06b0*/  IMAD.U32 R16, R9, 0x10000, RZ ;  /* 0x0001000009107824 */ /* 0x000fe200078e00ff */
[----:B------:R-:W-:Y:S01]  /*06c0*/  ISETP.NE.AND P1, PT, R42, RZ, PT ;  /* 0x000000ff2a00720c */ /* 0x000fe20003f25270 */
[----:B------:R-:W-:Y:S01]  /*06d0*/  FMUL.FTZ R36, R36, R39 ;  /* 0x0000002724247220 */ /* 0x000fe20000410000 */
[----:B------:R-:W-:-:S02]  /*06e0*/  SHF.L.U32 R39, R17, 0x10, RZ ;  /* 0x0000001011277819 */ /* 0x000fc400000006ff */
[----:B------:R-:W-:Y:S01]  /*06f0*/  LOP3.LUT R17, R17, 0xffff0000, RZ, 0xc0, !PT ;  /* 0xffff000011117812 */ /* 0x000fe200078ec0ff */
[----:B------:R-:W-:Y:S01]  /*0700*/  FFMA.FTZ R36, R8, R37, R36 ;  /* 0x0000002508247223 */ /* 0x000fe20000010024 */
[----:B------:R-:W-:Y:S01]  /*0710*/  LOP3.LUT R8, R9, 0xffff0000, RZ, 0xc0, !PT ;  /* 0xffff000009087812 */ /* 0x000fe200078ec0ff */
[----:B------:R-:W-:Y:S02]  /*0720*/  IMAD.U32 R9, R10, 0x10000, RZ ;  /* 0x000100000a097824 */ /* 0x000fe400078e00ff */
[----:B------:R-:W-:Y:S01]  /*0730*/  FFMA.FTZ R36, R16, R39, R36 ;  /* 0x0000002710247223 */ /* 0x000fe20000010024 */
[----:B------:R-:W-:-:S03]  /*0740*/  SHF.L.U32 R16, R18, 0x10, RZ ;  /* 0x0000001012107819 */ /* 0x000fc600000006ff */
[----:B------:R-:W-:Y:S01]  /*0750*/  FFMA.FTZ R36, R8, R17, R36 ;  /* 0x0000001108247223 */ /* 0x000fe20000010024 */
[----:B------:R-:W-:Y:S02]  /*0760*/  LOP3.LUT R8, R10, 0xffff0000, RZ, 0xc0, !PT ;  /* 0xffff00000a087812 */ /* 0x000fe400078ec0ff */
[----:B------:R-:W-:Y:S01]  /*0770*/  LOP3.LUT R17, R18, 0xffff0000, RZ, 0xc0, !PT ;  /* 0xffff000012117812 */ /* 0x000fe200078ec0ff */
[----:B------:R-:W-:Y:S01]  /*0780*/  FFMA.FTZ R36, R9, R16, R36 ;  /* 0x0000001009247223 */ /* 0x000fe20000010024 */
[----:B------:R-:W-:Y:S01]  /*0790*/  SHF.L.U32 R16, R19, 0x10, RZ ;  /* 0x0000001013107819 */ /* 0x000fe200000006ff */
[C---:B------:R-:W-:Y:S01]  /*07a0*/  IMAD.U32 R9, R11.reuse, 0x10000, RZ ;  /* 0x000100000b097824 */ /* 0x040fe200078e00ff */
[----:B------:R-:W-:Y:S01]  /*07b0*/  LOP3.LUT R10, R11, 0xffff0000, RZ, 0xc0, !PT ;  /* 0xffff00000b0a7812 */ /* 0x000fe200078ec0ff */
[----:B------:R-:W-:Y:S01]  /*07c0*/  FFMA.FTZ R8, R8, R17, R36 ;  /* 0x0000001108087223 */ /* 0x000fe20000010024 */
[----:B------:R-:W-:Y:S02]  /*07d0*/  LOP3.LUT R19, R19, 0xffff0000, RZ, 0xc0, !PT ;  /* 0xffff000013137812 */ /* 0x000fe400078ec0ff */
[----:B------:R-:W-:Y:S01]  /*07e0*/  SHF.L.U32 R11, R20, 0x10, RZ ;  /* 0x00000010140b7819 */ /* 0x000fe200000006ff */
[----:B------:R-:W-:-:S02]  /*07f0*/  FFMA.FTZ R9, R9, R16, R8 ;  /* 0x0000001009097223 */ /* 0x000fc40000010008 */
[----:B------:R-:W-:Y:S02]  /*0800*/  IMAD.U32 R8, R12, 0x10000, RZ ;  /* 0x000100000c087824 */ /* 0x000fe400078e00ff */
[----:B------:R-:W-:Y:S01]  /*0810*/  FFMA.FTZ R19, R10, R19, R9 ;  /* 0x000000130a137223 */ /* 0x000fe20000010009 */
[----:B------:R-:W-:Y:S01]  /*0820*/  LOP3.LUT R9, R12, 0xffff0000, RZ, 0xc0, !PT ;  /* 0xffff00000c097812 */ /* 0x000fe200078ec0ff */
[----:B------:R-:W-:Y:S01]  /*0830*/  IMAD R16, R4, c[0x0][0x220], RZ ;  /* 0x0000880004107a24 */ /* 0x000fe200078e02ff */
[----:B------:R-:W-:Y:S01]  /*0840*/  LOP3.LUT R10, R20, 0xffff0000, RZ, 0xc0, !PT ;  /* 0xffff0000140a7812 */ /* 0x000fe200078ec0ff */
[----:B------:R-:W-:Y:S01]  /*0850*/  FFMA.FTZ R19, R8, R11, R19 ;  /* 0x0000000b08137223 */ /* 0x000fe20000010013 */
[----:B------:R-:W-:Y:S01]  /*0860*/  SHF.L.U32 R11, R21, 0x10, RZ ;  /* 0x00000010150b7819 */ /* 0x000fe200000006ff */
[C---:B------:R-:W-:Y:S01]  /*0870*/  IMAD.U32 R8, R13.reuse, 0x10000, RZ ;  /* 0x000100000d087824 */ /* 0x040fe200078e00ff */
[----:B------:R-:W-:Y:S01]  /*0880*/  LOP3.LUT R12, R13, 0xffff0000, RZ, 0xc0, !PT ;  /* 0xffff00000d0c7812 */ /* 0x000fe200078ec0ff */
[----:B------:R-:W-:Y:S01]  /*0890*/  FFMA.FTZ R9, R9, R10, R19 ;  /* 0x0000000a09097223 */ /* 0x000fe20000010013 */
[----:B------:R-:W-:-:S02]  /*08a0*/  LOP3.LUT R21, R21, 0xffff0000, RZ, 0xc0, !PT ;  /* 0xffff000015157812 */ /* 0x000fc400078ec0ff */
[----:B------:R-:W-:Y:S01]  /*08b0*/  LOP3.LUT R10, R22, 0xffff0000, RZ, 0xc0, !PT ;  /* 0xffff0000160a7812 */ /* 0x000fe200078ec0ff */
[----:B------:R-:W-:Y:S01]  /*08c0*/  FFMA.FTZ R9, R8, R11, R9 ;  /* 0x0000000b08097223 */ /* 0x000fe20000010009 */
[----:B------:R-:W-:Y:S01]  /*08d0*/  SHF.L.U32 R11, R22, 0x10, RZ ;  /* 0x00000010160b7819 */ /* 0x000fe200000006ff */
[----:B------:R-:W-:Y:S02]  /*08e0*/  IMAD.U32 R8, R14, 0x10000, RZ ;  /* 0x000100000e087824 */ /* 0x000fe400078e00ff */
[----:B------:R-:W-:Y:S01]  /*08f0*/  FFMA.FTZ R12, R12, R21, R9 ;  /* 0x000000150c0c7223 */ /* 0x000fe20000010009 */
[----:B------:R-:W-:Y:S02]  /*0900*/  LOP3.LUT R9, R14, 0xffff0000, RZ, 0xc0, !PT ;  /* 0xffff00000e097812 */ /* 0x000fe400078ec0ff */
[----:B------:R-:W-:Y:S01]  /*0910*/  LOP3.LUT R14, R15, 0xffff0000, RZ, 0xc0, !PT ;  /* 0xffff00000f0e7812 */ /* 0x000fe200078ec0ff */
[----:B------:R-:W-:Y:S01]  /*0920*/  FFMA.FTZ R12, R8, R11, R12 ;  /* 0x0000000b080c7223 */ /* 0x000fe2000001000c */
[----:B------:R-:W-:Y:S01]  /*0930*/  SHF.L.U32 R11, R23, 0x10, RZ ;  /* 0x00000010170b7819 */ /* 0x000fe200000006ff */
[----:B------:R-:W-:Y:S01]  /*0940*/  IMAD.U32 R8, R15, 0x10000, RZ ;  /* 0x000100000f087824 */ /* 0x000fe200078e00ff */
[----:B------:R-:W-:Y:S01]  /*0950*/  LOP3.LUT R23, R23, 0xffff0000, RZ, 0xc0, !PT ;  /* 0xffff000017177812 */ /* 0x000fe200078ec0ff */
[----:B------:R-:W-:Y:S01]  /*0960*/  FFMA.FTZ R9, R9, R10, R12 ;  /* 0x0000000a09097223 */ /* 0x000fe2000001000c */
[----:B------:R-:W-:Y:S01]  /*0970*/  LOP3.LUT R10, R29, 0xffff0000, RZ, 0xc0, !PT ;  /* 0xffff00001d0a7812 */ /* 0x000fe200078ec0ff */
[----:B------:R-:W-:-:S02]  /*0980*/  IMAD R15, R3, c[0x0][0x224], R16 ;  /* 0x00008900030f7a24 */ /* 0x000fc400078e0210 */
[----:B------:R-:W-:Y:S01]  /*0990*/  FFMA.FTZ R11, R8, R11, R9 ;  /* 0x0000000b080b7223 */ /* 0x000fe20000010009 */
[----:B------:R-:W-:Y:S01]  /*09a0*/  SHF.L.U32 R9, R28, 0x10, RZ ;  /* 0x000000101c097819 */ /* 0x000fe200000006ff */
[C---:B------:R-:W-:Y:S01]  /*09b0*/  IMAD.U32 R8, R24.reuse, 0x10000, RZ ;  /* 0x0001000018087824 */ /* 0x040fe200078e00ff */
[----:B------:R-:W-:Y:S01]  /*09c0*/  LOP3.LUT R24, R24, 0xffff0000, RZ, 0xc0, !PT ;  /* 0xffff000018187812 */ /* 0x000fe200078ec0ff */
[----:B------:R-:W-:Y:S01]  /*09d0*/  FFMA.FTZ R14, R14, R23, R11 ;  /* 0x000000170e0e7223 */ /* 0x000fe2000001000b */
[----:B------:R-:W-:-:S03]  /*09e0*/  LOP3.LUT R11, R28, 0xffff0000, RZ, 0xc0, !PT ;  /* 0xffff00001c0b7812 */ /* 0x000fc600078ec0ff */
[----:B------:R-:W-:Y:S01]  /*09f0*/  FFMA.FTZ R14, R8, R9, R14 ;  /* 0x00000009080e7223 */ /* 0x000fe2000001000e */
[----:B------:R-:W-:Y:S01]  /*0a00*/  SHF.L.U32 R9, R29, 0x10, RZ ;  /* 0x000000101d097819 */ /* 0x000fe200000006ff */
[C---:B------:R-:W-:Y:S01]  /*0a10*/  IMAD.U32 R8, R25.reuse, 0x10000, RZ ;  /* 0x0001000019087824 */ /* 0x040fe200078e00ff */
[----:B------:R-:W-:Y:S01]  /*0a20*/  LOP3.LUT R25, R25, 0xffff0000, RZ, 0xc0, !PT ;  /* 0xffff000019197812 */ /* 0x000fe200078ec0ff */
[----:B------:R-:W-:-:S04]  /*0a30*/  FFMA.FTZ R11, R24, R11, R14 ;  /* 0x0000000b180b7223 */ /* 0x000fc8000001000e */
        /* <DEDUP_REMOVED lines=10> */
[----:B------:R-:W-:Y:S01]  /*0ae0*/  FFMA.FTZ R11, R26, R11, R10 ;  /* 0x0000000b1a0b7223 */ /* 0x000fe2000001000a */
[----:B------:R-:W-:-:S03]  /*0af0*/  LOP3.LUT R10, R31, 0xffff0000, RZ, 0xc0, !PT ;  /* 0xffff00001f0a7812 */ /* 0x000fc600078ec0ff */
[----:B------:R-:W-:-:S04]  /*0b00*/  FFMA.FTZ R8, R8, R9, R11 ;  /* 0x0000000908087223 */ /* 0x000fc8000001000b */
[----:B------:R-:W-:Y:S02]  /*0b10*/  FFMA.FTZ R10, R27, R10, R8 ;  /* 0x0000000a1b0a7223 */ /* 0x000fe40000010008 */
[----:B------:R-:W-:-:S03]  /*0b20*/  IMAD.SHL.U32 R8, R2, 0x4, RZ ;  /* 0x0000000402087824 */ /* 0x000fc600078e00ff */
[----:B------:R-:W0:Y:S02]  /*0b30*/  SHFL.BFLY PT, R9, R10, 0x2, 0x1f ;  /* 0x0c401f000a097f89 */ /* 0x000e2400000e0000 */
[----:B------:R-:W-:Y:S01]  /*0b40*/  SHF.R.S32.HI R14, RZ, 0x1f, R8 ;  /* 0x0000001fff0e7819 */ /* 0x000fe20000011408 */
[----:B0-----:R-:W-:Y:S02]  /*0b50*/  FADD.FTZ R11, R10, R9 ;  /* 0x000000090a0b7221 */ /* 0x001fe40000010000 */
[----:B------:R-:W-:-:S03]  /*0b60*/  IMAD R9, R0, 0x1800, RZ ;  /* 0x0000180000097824 */ /* 0x000fc600078e02ff */
[----:B------:R-:W0:Y:S02]  /*0b70*/  SHFL.BFLY PT, R12, R11, 0x1, 0x1f ;  /* 0x0c201f000b0c7f89 */ /* 0x000e2400000e0000 */
[----:B------:R-:W-:-:S04]  /*0b80*/  IADD3 R8, P2, R9, R8, RZ ;  /* 0x0000000809087210 */ /* 0x000fc80007f5e0ff */
[----:B------:R-:W-:Y:S01]  /*0b90*/  LEA.HI.X.SX32 R9, R9, R14, 0x1, P2 ;  /* 0x0000000e09097211 */ /* 0x000fe200010f0eff */
[----:B0-----:R-:W-:Y:S01]  /*0ba0*/  FADD.FTZ R14, R11, R12 ;  /* 0x0000000c0b0e7221 */ /* 0x001fe20000010000 */
[----:B------:R-:W-:Y:S05]  /*0bb0*/  @P1 BRA `(.L_x_1231) ;  /* 0x000000f000001947 */ /* 0x000fea0003800000 */
[----:B------:R-:W-:Y:S01]  /*0bc0*/  IADD3 R10, P1, R5, R34, RZ ;  /* 0x00000022050a7210 */ /* 0x000fe20007f3e0ff */
[----:B------:R-:W-:-:S03]  /*0bd0*/  IMAD R12, R4, c[0x0][0x1c8], RZ ;  /* 0x00007200040c7a24 */ /* 0x000fc600078e02ff */
[----:B------:R-:W-:Y:S01]  /*0be0*/  LEA.HI.X.SX32 R11, R5, R35, 0x1, P1 ;  /* 0x00000023050b7211 */ /* 0x000fe200008f0eff */
[C---:B------:R-:W-:Y:S01]  /*0bf0*/  IMAD R13, R3.reuse, c[0x0][0x1cc], R12 ;  /* 0x00007300030d7a24 */ /* 0x040fe200078e020c */
[----:B------:R-:W-:Y:S01]  /*0c00*/  ISETP.GE.AND P1, PT, R34, R7, PT ;  /* 0x000000072200720c */ /* 0x000fe20003f26270 */
[----:B------:R-:W-:Y:S02]  /*0c10*/  IMAD R12, R6, c[0x0][0x1d0], RZ ;  /* 0x00007400060c7a24 */ /* 0x000fe400078e02ff */
[----:B------:R-:W-:Y:S01]  /*0c20*/  IMAD.WIDE.U32 R10, R3, c[0x0][0x1c8], R10 ;  /* 0x00007200030a7a25 */ /* 0x000fe200078e000a */
[----:B------:R-:W-:-:S04]  /*0c30*/  FSEL R7, R14, RZ, !P1 ;  /* 0x000000ff0e077208 */ /* 0x000fc80004800000 */
[----:B------:R-:W-:Y:S01]  /*0c40*/  IADD3 R11, R11, R13, RZ ;  /* 0x0000000d0b0b7210 */ /* 0x000fe20007ffe0ff */
[----:B------:R-:W-:-:S04]  /*0c50*/  IMAD R13, R33, c[0x0][0x1d4], R12 ;  /* 0x00007500210d7a24 */ /* 0x000fc800078e020c */
[----:B------:R-:W-:-:S04]  /*0c60*/  IMAD.WIDE.U32 R10, R33, c[0x0][0x1d0], R10 ;  /* 0x00007400210a7a25 */ /* 0x000fc800078e000a */
[----:B------:R-:W-:Y:S01]  /*0c70*/  IMAD.IADD R11, R11, 0x1, R13 ;  /* 0x000000010b0b7824 */ /* 0x000fe200078e020d */
[----:B------:R-:W-:-:S04]  /*0c80*/  LEA R12, P2, R10, c[0x0][0x1b0], 0x2 ;  /* 0x00006c000a0c7a11 */ /* 0x000fc800078410ff */
[----:B------:R-:W-:-:S05]  /*0c90*/  LEA.HI.X R13, R10, c[0x0][0x1b4], R11, 0x2, P2 ;  /* 0x00006d000a0d7a11 */ /* 0x000fca00010f140b */
[----:B------:R0:W-:Y:S04]  /*0ca0*/  STG.E [R12.64], R7 ;  /* 0x000000070c007986 */ /* 0x0001e8000c101906 */
.L_x_1231:
[----:B------:R-:W-:Y:S05]  /*0cb0*/  BSYNC B0 ;  /* 0x0000000000007941 */ /* 0x000fea0003800000 */
.L_x_1230:
[----:B------:R-:W-:Y:S01]  /*0cc0*/  ULDC UR4, c[0x0][0x168] ;  /* 0x00005a0000047ab9 */ /* 0x000fe20000000800 */
[----:B------:R-:W-:Y:S01]  /*0cd0*/  IMAD.WIDE.U32 R8, R3, c[0x0][0x220], R8 ;  /* 0x0000880003087a25 */ /* 0x000fe200078e0008 */
[----:B------:R-:W-:Y:S01]  /*0ce0*/  UIADD3 UR4, UR4, 0x3f, URZ ;  /* 0x0000003f04047890 */ /* 0x000fe2000fffe03f */
[----:B------:R-:W-:Y:S01]  /*0cf0*/  ISETP.NE.U32.AND P1, PT, RZ, c[0x0][0x238], PT ;  /* 0x00008e00ff007a0c */ /* 0x000fe20003f25070 */
[----:B------:R-:W-:Y:S01]  /*0d00*/  BSSY B0, `(.L_x_1232) ;  /* 0x0000021000007945 */ /* 0x000fe20003800000 */
[----:B------:R-:W-:Y:S01]  /*0d10*/  IMAD R10, R6, c[0x0][0x228], RZ ;  /* 0x00008a00060a7a24 */ /* 0x000fe200078e02ff */
[----:B------:R-:W-:Y:S01]  /*0d20*/  USHF.R.S32.HI UR5, URZ, 0x1f, UR4 ;  /* 0x0000001f3f057899 */ /* 0x000fe20008011404 */
[----:B------:R-:W-:Y:S02]  /*0d30*/  IADD3 R9, R9, R15, RZ ;  /* 0x0000000f09097210 */ /* 0x000fe40007ffe0ff */
[C---:B------:R-:W-:Y:S01]  /*0d40*/  IMAD R11, R33.reuse, c[0x0][0x22c], R10 ;  /* 0x00008b00210b7a24 */ /* 0x040fe200078e020a */
[----:B------:R-:W-:Y:S01]  /*0d50*/  ULEA.HI UR5, UR5, UR4, URZ, 0x6 ;  /* 0x0000000405057291 */ /* 0x000fe2000f8f303f */
[----:B------:R-:W-:Y:S01]  /*0d60*/  ISETP.NE.AND.EX P1, PT, RZ, c[0x0][0x23c], PT, P1 ;  /* 0x00008f00ff007a0c */ /* 0x000fe20003f25310 */
[----:B------:R-:W-:-:S02]  /*0d70*/  IMAD.WIDE.U32 R8, R33, c[0x0][0x228], R8 ;  /* 0x00008a0021087a25 */ /* 0x000fc400078e0008 */
[----:B------:R-:W-:Y:S01]  /*0d80*/  ULOP3.LUT UR5, UR5, 0xffffffc0, URZ, 0xc0, !UPT ;  /* 0xffffffc005057892 */ /* 0x000fe2000f8ec03f */
[----:B------:R-:W-:Y:S01]  /*0d90*/  ISETP.NE.OR P1, PT, R2, RZ, !P1 ;  /* 0x000000ff0200720c */ /* 0x000fe20004f25670 */
[----:B------:R-:W-:Y:S01]  /*0da0*/  IMAD.IADD R9, R9, 0x1, R11 ;  /* 0x0000000109097824 */ /* 0x000fe200078e020b */
[----:B------:R-:W-:-:S03]  /*0db0*/  LEA R10, P2, R8, c[0x0][0x208], 0x2 ;  /* 0x00008200080a7a11 */ /* 0x000fc600078410ff */
[----:B0-----:R-:W-:Y:S02]  /*0dc0*/  IADD3 R7, -R5, UR5, RZ ;  /* 0x0000000505077c10 */ /* 0x001fe4000fffe1ff */
[----:B------:R-:W-:Y:S02]  /*0dd0*/  LEA.HI.X R11, R8, c[0x0][0x20c], R9, 0x2, P2 ;  /* 0x00008300080b7a11 */ /* 0x000fe400010f1409 */
[----:B------:R-:W-:-:S13]  /*0de0*/  ISETP.GE.OR P0, PT, R2, R7, P0 ;  /* 0x000000070200720c */ /* 0x000fda0000706670 */
[----:B------:R-:W-:Y:S05]  /*0df0*/  @P0 BRA `(.L_x_1233) ;  /* 0x0000011000000947 */ /* 0x000fea0003800000 */
[----:B------:R-:W-:Y:S01]  /*0e00*/  SHF.R.S32.HI R12, RZ, 0x1f, R2 ;  /* 0x0000001fff0c7819 */ /* 0x000fe20000011402 */
[----:B------:R-:W-:Y:S01]  /*0e10*/  IMAD R4, R4, c[0x0][0x1f8], RZ ;  /* 0x00007e0004047a24 */ /* 0x000fe200078e02ff */
[----:B------:R-:W-:Y:S01]  /*0e20*/  IADD3 R8, P0, R5, R2, RZ ;  /* 0x0000000205087210 */ /* 0x000fe20007f1e0ff */
[----:B------:R-:W-:Y:S02]  /*0e30*/  IMAD R6, R6, c[0x0][0x200], RZ ;  /* 0x0000800006067a24 */ /* 0x000fe400078e02ff */
[----:B------:R-:W-:Y:S01]  /*0e40*/  IMAD R7, R3, c[0x0][0x1fc], R4 ;  /* 0x00007f0003077a24 */ /* 0x000fe200078e0204 */
[----:B------:R-:W-:Y:S01]  /*0e50*/  LEA.HI.X.SX32 R9, R5, R12, 0x1, P0 ;  /* 0x0000000c05097211 */ /* 0x000fe200000f0eff */
[C---:B------:R-:W-:Y:S01]  /*0e60*/  FMUL.FTZ R2, R32.reuse, 1.4426950216293334961 ;  /* 0x3fb8aa3b20027820 */ /* 0x040fe20000410000 */
[----:B------:R-:W-:-:S03]  /*0e70*/  FSETP.NEU.FTZ.AND P0, PT, R32, -INF , PT ;  /* 0xff8000002000780b */ /* 0x000fc60003f1d000 */
[----:B------:R-:W-:-:S05]  /*0e80*/  IMAD.WIDE.U32 R4, R3, c[0x0][0x1f8], R8 ;  /* 0x00007e0003047a25 */ /* 0x000fca00078e0008 */
[----:B------:R-:W-:Y:S01]  /*0e90*/  IADD3 R5, R5, R7, RZ ;  /* 0x0000000705057210 */ /* 0x000fe20007ffe0ff */
[----:B------:R-:W-:-:S04]  /*0ea0*/  IMAD R7, R33, c[0x0][0x204], R6 ;  /* 0x0000810021077a24 */ /* 0x000fc800078e0206 */
[----:B------:R-:W-:-:S04]  /*0eb0*/  IMAD.WIDE.U32 R4, R33, c[0x0][0x200], R4 ;  /* 0x0000800021047a25 */ /* 0x000fc800078e0004 */
[----:B------:R-:W-:Y:S01]  /*0ec0*/  IMAD.IADD R5, R5, 0x1, R7 ;  /* 0x0000000105057824 */ /* 0x000fe200078e0207 */
[----:B------:R-:W-:-:S04]  /*0ed0*/  LEA R6, P2, R4, c[0x0][0x1f0], 0x2 ;  /* 0x00007c0004067a11 */ /* 0x000fc800078410ff */
[----:B------:R-:W-:Y:S02]  /*0ee0*/  LEA.HI.X R7, R4, c[0x0][0x1f4], R5, 0x2, P2 ;  /* 0x00007d0004077a11 */ /* 0x000fe400010f1405 */
[----:B------:R-:W-:-:S05]  /*0ef0*/  FSEL R5, R2, RZ, P0 ;  /* 0x000000ff02057208 */ /* 0x000fca0000000000 */
[----:B------:R0:W-:Y:S02]  /*0f00*/  STG.E [R6.64], R5 ;  /* 0x0000000506007986 */ /* 0x0001e4000c101906 */
.L_x_1233:
[----:B------:R-:W-:Y:S05]  /*0f10*/  BSYNC B0 ;  /* 0x0000000000007941 */ /* 0x000fea0003800000 */
.L_x_1232:
[----:B------:R1:W-:Y:S04]  /*0f20*/  STG.E.128 [R10.64], RZ ;  /* 0x000000ff0a007986 */ /* 0x0003e8000c101d06 */
[----:B------:R1:W-:Y:S04]  /*0f30*/  STG.E.128 [R10.64+0x1000], RZ ;  /* 0x001000ff0a007986 */ /* 0x0003e8000c101d06 */
[----:B------:R1:W-:Y:S04]  /*0f40*/  STG.E.128 [R10.64+0x2000], RZ ;  /* 0x002000ff0a007986 */ /* 0x0003e8000c101d06 */
[----:B------:R1:W-:Y:S04]  /*0f50*/  STG.E.128 [R10.64+0x3000], RZ ;  /* 0x003000ff0a007986 */ /* 0x0003e8000c101d06 */
[----:B------:R1:W-:Y:S04]  /*0f60*/  STG.E.128 [R10.64+0x4000], RZ ;  /* 0x004000ff0a007986 */ /* 0x0003e8000c101d06 */
[----:B------:R1:W-:Y:S01]  /*0f70*/  STG.E.128 [R10.64+0x5000], RZ ;  /* 0x005000ff0a007986 */ /* 0x0003e2000c101d06 */
[----:B------:R-:W-:Y:S05]  /*0f80*/  @P1 EXIT ;  /* 0x000000000000194d */ /* 0x000fea0003800000 */
[----:B------:R-:W-:Y:S01]  /*0f90*/  HFMA2.MMA R2, -RZ, RZ, 0, 2.384185791015625e-07 ;  /* 0x00000004ff027435 */ /* 0x000fe200000001ff */
[----:B------:R-:W-:-:S04]  /*0fa0*/  IMAD R0, R0, c[0x0][0x230], R33 ;  /* 0x00008c0000007a24 */ /* 0x000fc800078e0221 */
[----:B------:R-:W-:-:S05]  /*0fb0*/  IMAD R3, R0, c[0x0][0x170], R3 ;  /* 0x00005c0000037a24 */ /* 0x000fca00078e0203 */
[----:B------:R-:W-:-:S05]  /*0fc0*/  IMAD.WIDE R2, R3, R2, c[0x0][0x238] ;  /* 0x00008e0003027625 */ /* 0x000fca00078e0202 */
[----:B------:R-:W-:Y:S01]  /*0fd0*/  STG.E [R2.64], RZ ;  /* 0x000000ff02007986 */ /* 0x000fe2000c101906 */
[----:B------:R-:W-:Y:S05]  /*0fe0*/  EXIT ;  /* 0x000000000000794d */ /* 0x000fea0003800000 */
.L_x_1234:
        /* <DEDUP_REMOVED lines=9> */
.L_x_1436:


//--------------------- .text._ZN7cutlass13device_kernelIN5flash19enable_sm80_to_sm89INS1_16FlashAttnBwdSm80INS1_25CollectiveMainloopBwdSm80ILi2ELi2EN4cute5tupleIJNS5_1CILi64EEENS7_ILi128EEENS7_ILi96EEEEEENS_10bfloat16_tEfNS_4arch4Sm80ELb1ELb0ELb1ELb1ELb0ELb0ELb0ELb0ELi2ELi2ELi4ELi2ELb0EEENS1_21CollectiveEpilogueBwdISB_SC_SE_Li256ELb1ELb0ELi2EEENS1_25SingleTileBwdLPTSchedulerILb1ELi128ELb0EEEEEEEEEvNT_6ParamsE --------------------------
	.section	.text._ZN7cutlass13device_kernelIN5flash19enable_sm80_to_sm89INS1_16FlashAttnBwdSm80INS1_25CollectiveMainloopBwdSm80ILi2ELi2EN4cute5tupleIJNS5_1CILi64EEENS7_ILi128EEENS7_ILi96EEEEEENS_10bfloat16_tEfNS_4arch4Sm80ELb1ELb0ELb1ELb1ELb0ELb0ELb0ELb0ELi2ELi2ELi4ELi2ELb0EEENS1_21CollectiveEpilogueBwdISB_SC_SE_Li256ELb1ELb0ELi2EEENS1_25SingleTileBwdLPTSchedulerILb1ELi128ELb0EEEEEEEEEvNT_6ParamsE,"ax",@progbits
	.sectioninfo	@"SHI_REGISTERS=251"
	.align	128
.text._ZN7cutlass13device_kernelIN5flash19enable_sm80_to_sm89INS1_16FlashAttnBwdSm80INS1_25CollectiveMainloopBwdSm80ILi2ELi2EN4cute5tupleIJNS5_1CILi64EEENS7_ILi128EEENS7_ILi96EEEEEENS_10bfloat16_tEfNS_4arch4Sm80ELb1ELb0ELb1ELb1ELb0ELb0ELb0ELb0ELi2ELi2ELi4ELi2ELb0EEENS1_21CollectiveEpilogueBwdISB_SC_SE_Li256ELb1ELb0ELi2EEENS1_25SingleTileBwdLPTSchedulerILb1ELi128ELb0EEEEEEEEEvNT_6ParamsE:
        .type           _ZN7cutlass13device_kernelIN5flash19enable_sm80_to_sm89INS1_16FlashAttnBwdSm80INS1_25CollectiveMainloopBwdSm80ILi2ELi2EN4cute5tupleIJNS5_1CILi64EEENS7_ILi128EEENS7_ILi96EEEEEENS_10bfloat16_tEfNS_4arch4Sm80ELb1ELb0ELb1ELb1ELb0ELb0ELb0ELb0ELi2ELi2ELi4ELi2ELb0EEENS1_21CollectiveEpilogueBwdISB_SC_SE_Li256ELb1ELb0ELi2EEENS1_25SingleTileBwdLPTSchedulerILb1ELi128ELb0EEEEEEEEEvNT_6ParamsE,@function
        .size           _ZN7cutlass13device_kernelIN5flash19enable_sm80_to_sm89INS1_16FlashAttnBwdSm80INS1_25CollectiveMainloopBwdSm80ILi2ELi2EN4cute5tupleIJNS5_1CILi64EEENS7_ILi128EEENS7_ILi96EEEEEENS_10bfloat16_tEfNS_4arch4Sm80ELb1ELb0ELb1ELb1ELb0ELb0ELb0ELb0ELi2ELi2ELi4ELi2ELb0EEENS1_21CollectiveEpilogueBwdISB_SC_SE_Li256ELb1ELb0ELi2EEENS1_25SingleTileBwdLPTSchedulerILb1ELi128ELb0EEEEEEEEEvNT_6ParamsE,(.L_x_1437 - _ZN7cutlass13device_kernelIN5flash19enable_sm80_to_sm89INS1_16FlashAttnBwdSm80INS1_25CollectiveMainloopBwdSm80ILi2ELi2EN4cute5tupleIJNS5_1CILi64EEENS7_ILi128EEENS7_ILi96EEEEEENS_10bfloat16_tEfNS_4arch4Sm80ELb1ELb0ELb1ELb1ELb0ELb0ELb0ELb0ELi2ELi2ELi4ELi2ELb0EEENS1_21CollectiveEpilogueBwdISB_SC_SE_Li256ELb1ELb0ELi2EEENS1_25SingleTileBwdLPTSchedulerILb1ELi128ELb0EEEEEEEEEvNT_6ParamsE)
        .other          _ZN7cutlass13device_kernelIN5flash19enable_sm80_to_sm89INS1_16FlashAttnBwdSm80INS1_25CollectiveMainloopBwdSm80ILi2ELi2EN4cute5tupleIJNS5_1CILi64EEENS7_ILi128EEENS7_ILi96EEEEEENS_10bfloat16_tEfNS_4arch4Sm80ELb1ELb0ELb1ELb1ELb0ELb0ELb0ELb0ELi2ELi2ELi4ELi2ELb0EEENS1_21CollectiveEpilogueBwdISB_SC_SE_Li256ELb1ELb0ELi2EEENS1_25SingleTileBwdLPTSchedulerILb1ELi128ELb0EEEEEEEEEvNT_6ParamsE,@"STO_CUDA_ENTRY STV_DEFAULT"
_ZN7cutlass13device_kernelIN5flash19enable_sm80_to_sm89INS1_16FlashAttnBwdSm80INS1_25CollectiveMainloopBwdSm80ILi2ELi2EN4cute5tupleIJNS5_1CILi64EEENS7_ILi128EEENS7_ILi96EEEEEENS_10bfloat16_tEfNS_4arch4Sm80ELb1ELb0ELb1ELb1ELb0ELb0ELb0ELb0ELi2ELi2ELi4ELi2ELb0EEENS1_21CollectiveEpilogueBwdISB_SC_SE_Li256ELb1ELb0ELi2EEENS1_25SingleTileBwdLPTSchedulerILb1ELi128ELb0EEEEEEEEEvNT_6ParamsE:
[----:B------:R-:W-:Y:S02]  /*0000*/  MOV R1, c[0x0][0x28] ;  /* 0x00000a0000017a02 */ /* 0x000fe40000000f00 */
[----:B------:R-:W1:Y:S01]  /*0010*/  S2R R2, SR_TID.X ;  /* 0x0000000000027919 */ /* 0x000e620000002100 */
[----:B------:R-:W2:Y:S01]  /*0020*/  S2UR UR4, SR_CTAID.X ;  /* 0x00000000000479c3 */ /* 0x000ea20000002500 */
[----:B------:R-:W-:Y:S01]  /*0030*/  ULDC.64 UR14, c[0x0][0x118] ;  /* 0x00004600000e7ab9 */ /* 0x000fe20000000a00 */
        /* <DEDUP_REMOVED lines=26> */
.L_x_1236:
        /* <DEDUP_REMOVED lines=8> */
.L_x_1237:
        /* <DEDUP_REMOVED lines=22> */
.L_x_1238:
        /* <DEDUP_REMOVED lines=14> */
.L_x_1240:
[----:B------:R-:W-:Y:S02]  /*04a0*/  ULDC UR5, c[0x0][0x3d4] ;  /* 0x0000f50000057ab9 */ /* 0x000fe40000000800 */
.L_x_1239:
[----:B------:R-:W-:-:S04]  /*04b0*/  UIADD3 UR5, UR5, 0x7f, URZ ;  /* 0x0000007f05057890 */ /* 0x000fc8000fffe03f */
[----:B------:R-:W-:-:S04]  /*04c0*/  USHF.R.S32.HI UR4, URZ, 0x1f, UR5 ;  /* 0x0000001f3f047899 */ /* 0x000fc80008011405 */
[----:B------:R-:W-:-:S04]  /*04d0*/  ULEA.HI UR4, UR4, UR5, URZ, 0x7 ;  /* 0x0000000504047291 */ /* 0x000fc8000f8f383f */
[----:B------:R-:W-:-:S04]  /*04e0*/  USHF.R.S32.HI UR4, URZ, 0x7, UR4 ;  /* 0x000000073f047899 */ /* 0x000fc80008011404 */
[----:B------:R-:W-:-:S04]  /*04f0*/  UISETP.GE.AND UP0, UPT, UR13, UR4, UPT ;  /* 0x000000040d00728c */ /* 0x000fc8000bf06270 */
[----:B------:R-:W-:Y:S01]  /*0500*/  USEL UR11, UR11, 0xffffffff, !UP0 ;  /* 0xffffffff0b0b7887 */ /* 0x000fe2000c000000 */
[----:B------:R-:W-:Y:S05]  /*0510*/  BRA `(.L_x_1241) ;  /* 0x0000049000007947 */ /* 0x000fea0003800000 */
.L_x_1235:
        /* <DEDUP_REMOVED lines=22> */
.L_x_1242:
        /* <DEDUP_REMOVED lines=8> */
.L_x_1243:
        /* <DEDUP_REMOVED lines=22> */
.L_x_1244:
        /* <DEDUP_REMOVED lines=14> */
.L_x_1246:
[----:B------:R-:W-:Y:S02]  /*0940*/  ULDC UR5, c[0x0][0x3d4] ;  /* 0x0000f50000057ab9 */ /* 0x000fe40000000800 */
.L_x_1245:
[----:B------:R-:W-:-:S04]  /*0950*/  UIADD3 UR5, UR5, 0x7f, URZ ;  /* 0x0000007f05057890 */ /* 0x000fc8000fffe03f */
[----:B------:R-:W-:-:S04]  /*0960*/  USHF.R.S32.HI UR4, URZ, 0x1f, UR5 ;  /* 0x0000001f3f047899 */ /* 0x000fc80008011405 */
[----:B------:R-:W-:-:S04]  /*0970*/  ULEA.HI UR4, UR4, UR5, URZ, 0x7 ;  /* 0x0000000504047291 */ /* 0x000fc8000f8f383f */
[----:B------:R-:W-:-:S04]  /*0980*/  USHF.R.S32.HI UR4, URZ, 0x7, UR4 ;  /* 0x000000073f047899 */ /* 0x000fc80008011404 */
[----:B------:R-:W-:-:S04]  /*0990*/  UISETP.GE.AND UP0, UPT, UR13, UR4, UPT ;  /* 0x000000040d00728c */ /* 0x000fc8000bf06270 */
[----:B------:R-:W-:-:S06]  /*09a0*/  USEL UR11, UR11, 0xffffffff, !UP0 ;  /* 0xffffffff0b0b7887 */ /* 0x000fcc000c000000 */
.L_x_1241:
        /* <DEDUP_REMOVED lines=23> */
[----:B------:R-:W3:Y:S01]  /*0b20*/  @P0 LDG.E R4, [R10.64] ;  /* 0x0000000e0a040981 */ /* 0x000ee2000c1e1900 */
[----:B------:R-:W-:Y:S01]  /*0b30*/  IMAD.MOV.U32 R5, RZ, RZ, RZ ;  /* 0x000000ffff057224 */ /* 0x000fe200078e00ff */
[----:B------:R-:W-:-:S03]  /*0b40*/  UISETP.NE.AND.EX UP1, UPT, URZ, UR5, UPT, UP1 ;  /* 0x000000053f00728c */ /* 0x000fc6000bf25310 */
[----:B------:R-:W-:Y:S01]  /*0b50*/  ULDC.64 UR4, c[0x0][0x2d0] ;  /* 0x0000b40000047ab9 */ /* 0x000fe20000000a00 */
[----:B------:R1:W5:Y:S01]  /*0b60*/  @P2 LDG.E R3, [R8.64] ;  /* 0x0000000e08032981 */ /* 0x000362000c1e1900 */
[----:B------:R-:W-:Y:S01]  /*0b70*/  UIMAD.WIDE UR4, UR11, UR6, UR4 ;  /* 0x000000060b0472a5 */ /* 0x000fe2000f8e0204 */
[----:B------:R-:W-:-:S05]  /*0b80*/  PLOP3.LUT P1, PT, PT, PT, UP1, 0x80, 0x0 ;  /* 0x000000000000781c */ /* 0x000fca0003f2f018 */
[----:B------:R-:W-:Y:S01]  /*0b90*/  MOV R6, UR4 ;  /* 0x0000000400067c02 */ /* 0x000fe20008000f00 */
[----:B------:R-:W-:-:S07]  /*0ba0*/  IMAD.U32 R7, RZ, RZ, UR5 ;  /* 0x00000005ff077e24 */ /* 0x000fce000f8e00ff */
[----:B------:R1:W5:Y:S01]  /*0bb0*/  @P1 LDG.E R5, [R6.64] ;  /* 0x0000000e06051981 */ /* 0x000362000c1e1900 */
[----:B------:R-:W-:Y:S02]  /*0bc0*/  ULDC UR10, c[0x0][0x168] ;  /* 0x00005a00000a7ab9 */ /* 0x000fe40000000800 */
[----:B------:R-:W-:Y:S02]  /*0bd0*/  UMOV UR7, URZ ;  /* 0x0000003f00077c82 */ /* 0x000fe40008000000 */
[----:B------:R-:W-:Y:S01]  /*0be0*/  ULDC UR9, c[0x0][0x198] ;  /* 0x0000660000097ab9 */ /* 0x000fe20000000800 */
[----:B--2---:R-:W2:Y:S02]  /*0bf0*/  @P2 R2UR UR5, R0 ;  /* 0x00000000000523c2 */ /* 0x004ea400000e0000 */
[----:B--2---:R-:W-:-:S04]  /*0c00*/  @UP2 ULEA UR5, UR11, UR5, 0x6 ;  /* 0x000000050b052291 */ /* 0x004fc8000f8e303f */
[----:B------:R-:W-:-:S04]  /*0c10*/  @UP2 USHF.R.S32.HI UR4, URZ, 0x1f, UR5 ;  /* 0x0000001f3f042899 */ /* 0x000fc80008011405 */
[----:B------:R-:W-:Y:S01]  /*0c20*/  @UP2 ULEA.HI UR4, UR4, UR5, URZ, 0x6 ;  /* 0x0000000504042291 */ /* 0x000fe2000f8f303f */
[----:B---3--:R1:W2:Y:S03]  /*0c30*/  @P0 R2UR UR10, R4 ;  /* 0x00000000040a03c2 */ /* 0x0082a600000e0000 */
[----:B------:R-:W-:Y:S01]  /*0c40*/  @UP2 ULOP3.LUT UR7, UR4, 0xffffffc0, URZ, 0xc0, !UPT ;  /* 0xffffffc004072892 */ /* 0x000fe2000f8ec03f */
[----:B------:R-:W-:Y:S06]  /*0c50*/  @P0 BRA `(.L_x_1247) ;  /* 0x0000006000000947 */ /* 0x000fec0003800000 */
[----:B------:R-:W-:Y:S05]  /*0c60*/  @!P2 BRA `(.L_x_1247) ;  /* 0x000000500000a947 */ /* 0x000fea0003800000 */
[----:B------:R-:W3:Y:S04]  /*0c70*/  LDG.E R0, [R8.64] ;  /* 0x0000000e08007981 */ /* 0x000ee8000c1e1900 */
[----:B-1----:R-:W4:Y:S01]  /*0c80*/  LDG.E R4, [R8.64+0x4] ;  /* 0x0000040e08047981 */ /* 0x002f22000c1e1900 */
[----:B--23--:R-:W1:Y:S08]  /*0c90*/  R2UR UR10, R0 ;  /* 0x00000000000a73c2 */ /* 0x00ce7000000e0000 */
[----:B----4-:R-:W1:Y:S02]  /*0ca0*/  R2UR UR4, R4 ;  /* 0x00000000040473c2 */ /* 0x010e6400000e0000 */
[----:B-1----:R-:W-:-:S06]  /*0cb0*/  UIADD3 UR10, -UR10, UR4, URZ ;  /* 0x000000040a0a7290 */ /* 0x002fcc000fffe13f */
.L_x_1247:
[----:B------:R-:W-:-:S04]  /*0cc0*/  ISETP.NE.U32.AND P0, PT, RZ, c[0x0][0x2e0], PT ;  /* 0x0000b800ff007a0c */ /* 0x000fc80003f05070 */
[----:B------:R-:W-:-:S13]  /*0cd0*/  ISETP.NE.AND.EX P0, PT, RZ, c[0x0][0x2e4], PT, P0 ;  /* 0x0000b900ff007a0c */ /* 0x000fda0003f05300 */
[----:B------:R-:W-:Y:S05]  /*0ce0*/  @!P0 BRA `(.L_x_1248) ;  /* 0x0000007000008947 */ /* 0x000fea0003800000 */
[----:B------:R-:W-:Y:S02]  /*0cf0*/  ULDC.64 UR4, c[0x0][0x2e0] ;  /* 0x0000b80000047ab9 */ /* 0x000fe40000000a00 */
[----:B------:R-:W-:-:S06]  /*0d00*/  UIMAD.WIDE UR4, UR11, UR6, UR4 ;  /* 0x000000060b0472a5 */ /* 0x000fcc000f8e0204 */
[----:B-1----:R-:W-:Y:S02]  /*0d10*/  MOV R6, UR4 ;  /* 0x0000000400067c02 */ /* 0x002fe40008000f00 */
[----:B------:R-:W-:-:S05]  /*0d20*/  MOV R7, UR5 ;  /* 0x0000000500077c02 */ /* 0x000fca0008000f00 */
[----:B------:R-:W3:Y:S02]  /*0d30*/  LDG.E R6, [R6.64] ;  /* 0x0000000e06067981 */ /* 0x000ee4000c1e1900 */
[----:B---3--:R1:W3:Y:S01]  /*0d40*/  R2UR UR9, R6 ;  /* 0x00000000060973c2 */ /* 0x0082e200000e0000 */
[----:B------:R-:W-:Y:S05]  /*0d50*/  BRA `(.L_x_1249) ;  /* 0x0000006000007947 */ /* 0x000fea0003800000 */
.L_x_1248:
[----:B------:R-:W-:Y:S05]  /*0d60*/  @!P1 BRA `(.L_x_1249) ;  /* 0x0000005000009947 */ /* 0x000fea0003800000 */
[----:B------:R-:W3:Y:S04]  /*0d70*/  LDG.E R0, [R6.64] ;  /* 0x0000000e06007981 */ /* 0x000ee8000c1e1900 */
[----:B-1----:R-:W4:Y:S01]  /*0d80*/  LDG.E R4, [R6.64+0x4] ;  /* 0x0000040e06047981 */ /* 0x002f22000c1e1900 */
[----:B---3--:R-:W1:Y:S08]  /*0d90*/  R2UR UR9, R0 ;  /* 0x00000000000973c2 */ /* 0x008e7000000e0000 */
[----:B----4-:R-:W1:Y:S02]  /*0da0*/  R2UR UR4, R4 ;  /* 0x00000000040473c2 */ /* 0x010e6400000e0000 */
[----:B-1----:R-:W-:-:S06]  /*0db0*/  UIADD3 UR9, -UR9, UR4, URZ ;  /* 0x0000000409097290 */ /* 0x002fcc000fffe13f */
.L_x_1249:
[----:B------:R-:W-:Y:S01]  /*0dc0*/  USHF.L.U32 UR16, UR13, 0x7, URZ ;  /* 0x000000070d107899 */ /* 0x000fe2000800063f */
[----:B------:R-:W-:Y:S01]  /*0dd0*/  PLOP3.LUT P1, PT, PT, PT, PT, 0x80, 0x0 ;  /* 0x000000000000781c */ /* 0x000fe20003f2f070 */
[----:B------:R-:W-:Y:S01]  /*0de0*/  ULDC UR4, c[0x0][0x2a4] ;  /* 0x0000a90000047ab9 */ /* 0x000fe20000000800 */
[----:B------:R-:W-:Y:S01]  /*0df0*/  CS2R R126, SRZ ;  /* 0x00000000007e7805 */ /* 0x000fe2000001ff00 */
[----:B--23--:R-:W-:Y:S01]  /*0e00*/  UIADD3 UR6, UR16, UR10, -UR9 ;  /* 0x0000000a10067290 */ /* 0x00cfe2000fffe809 */
        /* <DEDUP_REMOVED lines=61> */
[--C-:B------:R-:W-:Y:S01]  /*11e0*/  SHF.R.S32.HI R23, RZ, 0x1f, R2.reuse ;  /* 0x0000001fff177819 */ /* 0x100fe20000011402 */
[----:B------:R-:W-:Y:S01]  /*11f0*/  USHF.R.S32.HI UR21, URZ, 0x1f, UR12 ;  /* 0x0000001f3f157899 */ /* 0x000fe2000801140c */
[C---:B------:R-:W-:Y:S01]  /*1200*/  IMAD.SHL.U32 R191, R2.reuse, 0x4, RZ ;  /* 0x0000000402bf7824 */ /* 0x040fe200078e00ff */
[----:B------:R-:W-:Y:S01]  /*1210*/  UISETP.NE.AND UP0, UPT, UR4, 0x1, UPT ;  /* 0x000000010400788c */ /* 0x000fe2000bf05270 */
[-C--:B------:R-:W-:Y:S01]  /*1220*/  LEA.HI R17, R23, R2.reuse, RZ, 0x2 ;  /* 0x0000000217117211 */ /* 0x080fe200078f10ff */
[----:B------:R-:W-:Y:S01]  /*1230*/  UIMAD.WIDE.U32 UR22, UR12, UR5, URZ ;  /* 0x000000050c1672a5 */ /* 0x000fe2000f8e003f */
[----:B-1----:R-:W-:Y:S01]  /*1240*/  SHF.R.S32.HI R7, RZ, 0x1f, R2 ;  /* 0x0000001fff077819 */ /* 0x002fe20000011402 */
[----:B------:R-:W-:Y:S01]  /*1250*/  UIMAD UR17, UR7, 0x60, URZ ;  /* 0x00000060071178a4 */ /* 0x000fe2000f8e023f */
[----:B------:R-:W-:Y:S01]  /*1260*/  IADD3 R8, P1, R191, UR7, RZ ;  /* 0x00000007bf087c10 */ /* 0x000fe2000ff3e0ff */
[----:B------:R-:W-:Y:S01]  /*1270*/  ULDC.64 UR4, c[0x0][0x270] ;  /* 0x00009c0000047ab9 */ /* 0x000fe20000000a00 */
[----:B------:R-:W-:Y:S01]  /*1280*/  SHF.R.S32.HI R192, RZ, 0x2, R17 ;  /* 0x00000002ffc07819 */ /* 0x000fe20000011411 */
[----:B------:R-:W-:Y:S01]  /*1290*/  UIMAD UR4, UR21, UR4, URZ ;  /* 0x00000004150472a4 */ /* 0x000fe2000f8e023f */
[----:B------:R-:W-:Y:S01]  /*12a0*/  IMAD.U32 R206, RZ, RZ, UR12 ;  /* 0x0000000cffce7e24 */ /* 0x000fe2000f8e00ff */
[----:B------:R-:W-:Y:S01]  /*12b0*/  IADD3 R6, P0, R2, UR17, RZ ;  /* 0x0000001102067c10 */ /* 0x000fe2000ff1e0ff */
[----:B------:R-:W-:Y:S01]  /*12c0*/  IMAD.U32 R0, RZ, RZ, UR17 ;  /* 0x00000011ff007e24 */ /* 0x000fe2000f8e00ff */
[----:B------:R-:W-:Y:S01]  /*12d0*/  UIMAD UR17, UR12, UR5, UR4 ;  /* 0x000000050c1172a4 */ /* 0x000fe2000f8e0204 */
[----:B------:R-:W-:Y:S01]  /*12e0*/  SHF.R.S32.HI R4, RZ, 0x1f, R192 ;  /* 0x0000001fff047819 */ /* 0x000fe200000114c0 */
[----:B------:R-:W-:Y:S01]  /*12f0*/  USHF.R.S32.HI UR6, URZ, 0x1f, UR7 ;  /* 0x0000001f3f067899 */ /* 0x000fe20008011407 */
[----:B------:R-:W-:Y:S01]  /*1300*/  IMAD.U32 R194, RZ, RZ, UR12 ;  /* 0x0000000cffc27e24 */ /* 0x000fe2000f8e00ff */
[----:B------:R-:W-:Y:S01]  /*1310*/  ULDC.64 UR4, c[0x0][0x288] ;  /* 0x0000a20000047ab9 */ /* 0x000fe20000000a00 */
[----:B------:R-:W-:Y:S01]  /*1320*/  LEA.HI.X.SX32 R7, R0, R7, 0x1, P0 ;  /* 0x0000000700077211 */ /* 0x000fe200000f0eff */
[----:B------:R-:W-:Y:S01]  /*1330*/  UIMAD UR4, UR21, UR4, URZ ;  /* 0x00000004150472a4 */ /* 0x000fe2000f8e023f */
[----:B------:R-:W-:Y:S01]  /*1340*/  LEA.HI R24, R23, R2, RZ, 0x3 ;  /* 0x0000000217187211 */ /* 0x000fe200078f18ff */
[----:B------:R-:W-:Y:S01]  /*1350*/  UMOV UR24, UR12 ;  /* 0x0000000c00187c82 */ /* 0x000fe20008000000 */
[----:B------:R-:W-:Y:S01]  /*1360*/  LEA.HI.X.SX32 R9, R191, UR6, 0x1, P1 ;  /* 0x00000006bf097c11 */ /* 0x000fe200088f0eff */
[----:B------:R-:W-:Y:S01]  /*1370*/  UIMAD UR20, UR12, UR5, UR4 ;  /* 0x000000050c1472a4 */ /* 0x000fe2000f8e0204 */
[----:B-----5:R-:W-:Y:S01]  /*1380*/  IADD3 R31, P1, R192, R3, RZ ;  /* 0x00000003c01f7210 */ /* 0x020fe20007f3e0ff */
[----:B------:R-:W-:Y:S01]  /*1390*/  IMAD.WIDE.U32 R194, R194, c[0x0][0x238], R6 ;  /* 0x00008e00c2c27a25 */ /* 0x000fe200078e0006 */
[----:B------:R-:W-:Y:S01]  /*13a0*/  ULDC.64 UR4, c[0x0][0x238] ;  /* 0x00008e0000047ab9 */ /* 0x000fe20000000a00 */
[----:B------:R-:W-:Y:S01]  /*13b0*/  IADD3 R6, P0, R192, R5, RZ ;  /* 0x00000005c0067210 */ /* 0x000fe20007f1e0ff */
[----:B------:R-:W-:Y:S01]  /*13c0*/  UIMAD UR4, UR21, UR4, URZ ;  /* 0x00000004150472a4 */ /* 0x000fe2000f8e023f */
[-C--:B------:R-:W-:Y:S01]  /*13d0*/  LEA.HI.X.SX32 R0, R3, R4.reuse, 0x1, P1 ;  /* 0x0000000403007211 */ /* 0x080fe200008f0eff */
[----:B------:R-:W-:Y:S01]  /*13e0*/  IMAD.WIDE.U32 R206, R206, c[0x0][0x270], R8 ;  /* 0x00009c00cece7a25 */ /* 0x000fe200078e0008 */
[----:B------:R-:W-:Y:S01]  /*13f0*/  LOP3.LUT R3, R17, 0xfffffffc, RZ, 0xc0, !PT ;  /* 0xfffffffc11037812 */ /* 0x000fe200078ec0ff */
[----:B------:R-:W-:Y:S01]  /*1400*/  UIMAD UR18, UR12, UR5, UR4 ;  /* 0x000000050c1272a4 */ /* 0x000fe2000f8e0204 */
[----:B------:R-:W-:Y:S01]  /*1410*/  LEA.HI.X.SX32 R7, R5, R4, 0x1, P0 ;  /* 0x0000000405077211 */ /* 0x000fe200000f0eff */
[----:B------:R-:W-:Y:S01]  /*1420*/  ULDC.64 UR6, c[0x0][0x1e0] ;  /* 0x0000780000067ab9 */ /* 0x000fe20000000a00 */
[----:B------:R-:W-:Y:S01]  /*1430*/  IADD3 R207, R207, UR17, RZ ;  /* 0x00000011cfcf7c10 */ /* 0x000fe2000fffe0ff */
[----:B------:R-:W-:Y:S01]  /*1440*/  ULDC UR4, c[0x0][0x250] ;  /* 0x0000940000047ab9 */ /* 0x000fe20000000800 */
[----:B------:R-:W-:Y:S01]  /*1450*/  IMAD.IADD R34, R2, 0x1, -R3 ;  /* 0x0000000102227824 */ /* 0x000fe200078e0a03 */
[----:B------:R-:W-:Y:S01]  /*1460*/  @UP0 USHF.R.U32.HI UR24, URZ, UR4, UR23 ;  /* 0x000000043f180299 */ /* 0x000fe20008011617 */
[----:B------:R-:W-:Y:S01]  /*1470*/  IMAD.SHL.U32 R3, R24, 0x8, RZ ;  /* 0x0000000818037824 */ /* 0x000fe200078e00ff */
[----:B------:R-:W-:Y:S01]  /*1480*/  IADD3 R195, R195, UR18, RZ ;  /* 0x00000012c3c37c10 */ /* 0x000fe2000fffe0ff */
[----:B------:R-:W-:Y:S01]  /*1490*/  IMAD.SHL.U32 R14, R34, 0x8, RZ ;  /* 0x00000008220e7824 */ /* 0x000fe200078e00ff */
[----:B------:R-:W-:Y:S01]  /*14a0*/  USHF.R.S32.HI UR17, URZ, 0x1f, UR24 ;  /* 0x0000001f3f117899 */ /* 0x000fe20008011418 */
[----:B------:R-:W-:Y:S01]  /*14b0*/  IMAD.U32 R200, RZ, RZ, UR12 ;  /* 0x0000000cffc87e24 */ /* 0x000fe2000f8e00ff */
[----:B------:R-:W-:Y:S01]  /*14c0*/  ULDC.64 UR4, c[0x0][0x1b0] ;  /* 0x00006c0000047ab9 */ /* 0x000fe20000000a00 */
[----:B------:R-:W-:Y:S01]  /*14d0*/  IMAD.U32 R5, RZ, RZ, UR24 ;  /* 0x00000018ff057e24 */ /* 0x000fe2000f8e00ff */
[----:B------:R-:W-:Y:S01]  /*14e0*/  UIMAD UR6, UR17, UR6, URZ ;  /* 0x00000006110672a4 */ /* 0x000fe2000f8e023f */
[--C-:B------:R-:W-:Y:S01]  /*14f0*/  SHF.R.S32.HI R15, RZ, 0x1f, R14.reuse ;  /* 0x0000001fff0f7819 */ /* 0x100fe2000001140e */
[----:B------:R-:W-:Y:S01]  /*1500*/  UIMAD UR4, UR17, UR4, URZ ;  /* 0x00000004110472a4 */ /* 0x000fe2000f8e023f */
[----:B------:R-:W-:Y:S01]  /*1510*/  IMAD.U32 R18, RZ, RZ, UR13 ;  /* 0x0000000dff127e24 */ /* 0x000fe2000f8e00ff */
[----:B------:R-:W-:Y:S01]  /*1520*/  UIMAD UR6, UR24, UR7, UR6 ;  /* 0x00000007180672a4 */ /* 0x000fe2000f8e0206 */
[----:B------:R-:W-:Y:S01]  /*1530*/  LOP3.LUT R3, R3, 0xc0, RZ, 0xc0, !PT ;  /* 0x000000c003037812 */ /* 0x000fe200078ec0ff */
[----:B------:R-:W-:Y:S01]  /*1540*/  IMAD.WIDE.U32 R10, R5, c[0x0][0x1e0], R14 ;  /* 0x00007800050a7a25 */ /* 0x000fe200078e000e */
[----:B------:R-:W-:Y:S01]  /*1550*/  USHF.R.S32.HI UR17, URZ, 0x1f, UR11 ;  /* 0x0000001f3f117899 */ /* 0x000fe2000801140b */
[----:B------:R-:W-:Y:S01]  /*1560*/  IADD3 R188, R14, 0x40, RZ ;  /* 0x000000400ebc7810 */ /* 0x000fe20007ffe0ff */
[----:B------:R-:W-:Y:S01]  /*1570*/  USEL UR7, UR11, URZ, !UP1 ;  /* 0x0000003f0b077287 */ /* 0x000fe2000c800000 */
[----:B------:R-:W-:Y:S01]  /*1580*/  IMAD.WIDE.U32 R200, R200, c[0x0][0x288], R8 ;  /* 0x0000a200c8c87a25 */ /* 0x000fe200078e0008 */
[----:B------:R-:W-:Y:S01]  /*1590*/  IADD3 R11, R11, UR6, RZ ;  /* 0x000000060b0b7c10 */ /* 0x000fe2000fffe0ff */
[----:B------:R-:W-:Y:S01]  /*15a0*/  USEL UR6, UR17, URZ, !UP1 ;  /* 0x0000003f11067287 */ /* 0x000fe2000c800000 */
[----:B------:R-:W-:Y:S01]  /*15b0*/  LEA.HI R9, R23, R2, RZ, 0x4 ;  /* 0x0000000217097211 */ /* 0x000fe200078f20ff */
[----:B------:R-:W-:Y:S01]  /*15c0*/  UIMAD UR18, UR24, UR5, UR4 ;  /* 0x00000005181272a4 */ /* 0x000fe2000f8e0204 */
[----:B------:R-:W-:Y:S01]  /*15d0*/  IMAD.WIDE.U32 R20, R5, c[0x0][0x1b0], R14 ;  /* 0x00006c0005147a25 */ /* 0x000fe200078e000e */
[----:B------:R-:W-:Y:S01]  /*15e0*/  LOP3.LUT R4, R3, 0x18, R14, 0xf8, !PT ;  /* 0x0000001803047812 */ /* 0x000fe200078ef80e */
[----:B------:R-:W-:Y:S01]  /*15f0*/  ULDC.64 UR4, c[0x0][0x1e8] ;  /* 0x00007a0000047ab9 */ /* 0x000fe20000000a00 */
[----:B------:R-:W-:Y:S01]  /*1600*/  SHF.R.S32.HI R8, RZ, 0x4, R9 ;  /* 0x00000004ff087819 */ /* 0x000fe20000011409 */
[----:B------:R-:W-:Y:S01]  /*1610*/  IMAD.WIDE R18, R18, 0x80, R6 ;  /* 0x0000008012127825 */ /* 0x000fe200078e0206 */
[----:B------:R-:W-:Y:S01]  /*1620*/  UIMAD UR4, UR6, UR4, URZ ;  /* 0x00000004060472a4 */ /* 0x000fe2000f8e023f */
[----:B------:R-:W-:Y:S01]  /*1630*/  SHF.R.U32.HI R7, RZ, 0x3, R3 ;  /* 0x00000003ff077819 */ /* 0x000fe20000011603 */
[----:B------:R-:W-:Y:S01]  /*1640*/  UIADD3 UR16, -UR16, UR9, URZ ;  /* 0x0000000910107290 */ /* 0x000fe2000fffe13f */
[----:B------:R-:W-:Y:S01]  /*1650*/  IMAD.U32 R26, RZ, RZ, UR7 ;  /* 0x00000007ff1a7e24 */ /* 0x000fe2000f8e00ff */
[----:B------:R-:W-:Y:S01]  /*1660*/  IADD3 R201, R201, UR20, RZ ;  /* 0x00000014c9c97c10 */ /* 0x000fe2000fffe0ff */
[----:B------:R-:W-:Y:S01]  /*1670*/  UIMAD UR20, UR7, UR5, UR4 ;  /* 0x00000005071472a4 */ /* 0x000fe2000f8e0204 */
[----:B------:R-:W-:Y:S01]  /*1680*/  IADD3 R5, R21, UR18, RZ ;  /* 0x0000001215057c10 */ /* 0x000fe2000fffe0ff */
[----:B------:R-:W-:Y:S01]  /*1690*/  IMAD.WIDE.U32 R10, R26, c[0x0][0x1e8], R10 ;  /* 0x00007a001a0a7a25 */ /* 0x000fe200078e000a */
[----:B------:R-:W-:Y:S01]  /*16a0*/  LEA.HI R21, R17, R192, RZ, 0x1 ;  /* 0x000000c011157211 */ /* 0x000fe200078f08ff */
[----:B------:R-:W-:Y:S01]  /*16b0*/  ULDC.64 UR4, c[0x0][0x1b8] ;  /* 0x00006e0000047ab9 */ /* 0x000fe20000000a00 */
[----:B------:R-:W-:Y:S01]  /*16c0*/  LOP3.LUT R7, R4, R7, RZ, 0x3c, !PT ;  /* 0x0000000704077212 */ /* 0x000fe200078e3cff */
[----:B------:R-:W-:Y:S01]  /*16d0*/  IMAD.MOV.U32 R4, RZ, RZ, R20 ;  /* 0x000000ffff047224 */ /* 0x000fe200078e0014 */
[----:B------:R-:W-:Y:S01]  /*16e0*/  LEA.HI R13, R9, R8, RZ, 0x1 ;  /* 0x00000008090d7211 */ /* 0x000fe200078f08ff */
[----:B------:R-:W-:Y:S01]  /*16f0*/  UIMAD UR4, UR6, UR4, URZ ;  /* 0x00000004060472a4 */ /* 0x000fe2000f8e023f */
[----:B------:R-:W-:Y:S01]  /*1700*/  LEA.HI R3, R23, R2, RZ, 0x5 ;  /* 0x0000000217037211 */ /* 0x000fe200078f28ff */
[----:B------:R-:W-:Y:S01]  /*1710*/  IMAD.WIDE.U32 R26, R26, c[0x0][0x1b8], R4 ;  /* 0x00006e001a1a7a25 */ /* 0x000fe200078e0004 */
[----:B------:R-:W-:Y:S01]  /*1720*/  LOP3.LUT R21, R21, 0x7fffffe, RZ, 0xc0, !PT ;  /* 0x07fffffe15157812 */ /* 0x000fe200078ec0ff */
[----:B------:R-:W-:Y:S01]  /*1730*/  UIMAD UR4, UR7, UR5, UR4 ;  /* 0x00000005070472a4 */ /* 0x000fe2000f8e0204 */
[----:B------:R-:W-:Y:S01]  /*1740*/  IADD3 R11, R11, UR20, RZ ;  /* 0x000000140b0b7c10 */ /* 0x000fe2000fffe0ff */
[----:B------:R-:W-:Y:S01]  /*1750*/  IMAD R5, R19, c[0x0][0x1d8], RZ ;  /* 0x0000760013057a24 */ /* 0x000fe200078e02ff */
[----:B------:R-:W-:Y:S01]  /*1760*/  LOP3.LUT R13, R13, 0xfffffffe, RZ, 0xc0, !PT ;  /* 0xfffffffe0d0d7812 */ /* 0x000fe200078ec0ff */
[----:B------:R-:W-:Y:S01]  /*1770*/  IMAD.IADD R21, R192, 0x1, -R21 ;  /* 0x00000001c0157824 */ /* 0x000fe200078e0a15 */
[----:B------:R-:W-:Y:S01]  /*1780*/  SHF.R.S32.HI R12, RZ, 0x5, R3 ;  /* 0x00000005ff0c7819 */ /* 0x000fe20000011403 */
[----:B------:R-:W-:Y:S01]  /*1790*/  IMAD R5, R18, c[0x0][0x1dc], R5 ;  /* 0x0000770012057a24 */ /* 0x000fe200078e0205 */
[----:B------:R-:W-:Y:S01]  /*17a0*/  ISETP.GE.AND P3, PT, R14, c[0x0][0x1cc], PT ;  /* 0x000073000e007a0c */ /* 0x000fe20003f66270 */
[----:B------:R-:W-:Y:S01]  /*17b0*/  IMAD.WIDE.U32 R10, R18, c[0x0][0x1d8], R10 ;  /* 0x00007600120a7a25 */ /* 0x000fe200078e000a */
[----:B------:R-:W-:Y:S01]  /*17c0*/  ISETP.GE.AND P1, PT, R188, c[0x0][0x1cc], PT ;  /* 0x00007300bc007a0c */ /* 0x000fe20003f26270 */
[----:B------:R-:W-:Y:S01]  /*17d0*/  ULDC.64 UR6, c[0x0][0x180] ;  /* 0x0000600000067ab9 */ /* 0x000fe20000000a00 */
[----:B------:R-:W-:Y:S01]  /*17e0*/  IADD3 R27, R27, UR4, RZ ;  /* 0x000000041b1b7c10 */ /* 0x000fe2000fffe0ff */
[----:B------:R-:W-:Y:S01]  /*17f0*/  IMAD.IADD R13, R8, 0x1, -R13 ;  /* 0x00000001080d7824 */ /* 0x000fe200078e0a0d */
[----:B------:R-:W-:Y:S01]  /*1800*/  LEA R32, P0, R10, c[0x0][0x1c0], 0x1 ;  /* 0x000070000a207a11 */ /* 0x000fe200078008ff */
[----:B------:R-:W-:Y:S01]  /*1810*/  IMAD R8, R12, 0x8, R21 ;  /* 0x000000080c087824 */ /* 0x000fe200078e0215 */
[----:B------:R-:W-:Y:S01]  /*1820*/  LOP3.LUT R9, R9, 0xfffffff0, RZ, 0xc0, !PT ;  /* 0xfffffff009097812 */ /* 0x000fe200078ec0ff */
[----:B------:R-:W-:Y:S01]  /*1830*/  IMAD.IADD R5, R11, 0x1, R5 ;  /* 0x000000010b057824 */ /* 0x000fe200078e0205 */
[----:B------:R-:W-:Y:S01]  /*1840*/  IADD3 R11, -R192, UR16, RZ ;  /* 0x00000010c00b7c10 */ /* 0x000fe2000fffe1ff */
[----:B------:R-:W-:Y:S01]  /*1850*/  IMAD.U32 R8, R8, 0x20, R7 ;  /* 0x0000002008087824 */ /* 0x000fe200078e0007 */
[----:B------:R-:W-:Y:S01]  /*1860*/  USEL UR17, UR17, URZ, !UP2 ;  /* 0x0000003f11117287 */ /* 0x000fe2000d000000 */
[----:B------:R-:W-:Y:S01]  /*1870*/  IMAD.MOV.U32 R7, RZ, RZ, c[0x0][0x1d8] ;  /* 0x00007600ff077624 */ /* 0x000fe200078e00ff */
[----:B------:R-:W-:Y:S01]  /*1880*/  LEA.HI.X R33, R10, c[0x0][0x1c4], R5, 0x1, P0 ;  /* 0x000071000a217a11 */ /* 0x000fe200000f0c05 */
[----:B------:R-:W-:Y:S01]  /*1890*/  IMAD.MOV.U32 R6, RZ, RZ, c[0x0][0x1dc] ;  /* 0x00007700ff067624 */ /* 0x000fe200078e00ff */
[----:B------:R-:W-:Y:S01]  /*18a0*/  IADD3 R10, R14, 0x20, RZ ;  /* 0x000000200e0a7810 */ /* 0x000fe20007ffe0ff */
[----:B------:R-:W-:Y:S01]  /*18b0*/  IMAD R5, R19, c[0x0][0x1a8], RZ ;  /* 0x00006a0013057a24 */ /* 0x000fe200078e02ff */
[C---:B------:R-:W-:Y:S01]  /*18c0*/  LEA R28, P0, R7.reuse, R32, 0x7 ;  /* 0x00000020071c7211 */ /* 0x040fe200078038ff */
[----:B------:R-:W-:Y:S01]  /*18d0*/  IMAD.WIDE.U32 R26, R18, c[0x0][0x1a8], R26 ;  /* 0x00006a00121a7a25 */ /* 0x000fe200078e001a */
[----:B------:R-:W-:Y:S01]  /*18e0*/  ISETP.GE.AND P2, PT, R10, c[0x0][0x1cc], PT ;  /* 0x000073000a007a0c */ /* 0x000fe20003f46270 */
[----:B------:R-:W-:Y:S01]  /*18f0*/  ULDC.64 UR4, c[0x0][0x188] ;  /* 0x0000620000047ab9 */ /* 0x000fe20000000a00 */
[----:B------:R-:W-:Y:S01]  /*1900*/  LEA.HI.X R29, R7, R33, R6, 0x7, P0 ;  /* 0x00000021071d7211 */ /* 0x000fe200000f3c06 */
[----:B------:R-:W-:Y:S01]  /*1910*/  IMAD R5, R18, c[0x0][0x1ac], R5 ;  /* 0x00006b0012057a24 */ /* 0x000fe200078e0205 */
[----:B------:R-:W-:Y:S01]  /*1920*/  ISETP.LT.OR P6, PT, R11, 0x1, P3 ;  /* 0x000000010b00780c */ /* 0x000fe20001fc1670 */
[----:B------:R-:W-:Y:S01]  /*1930*/  IMAD.SHL.U32 R8, R8, 0x2, RZ ;  /* 0x0000000208087824 */ /* 0x000fe200078e00ff */
[----:B------:R-:W-:Y:S01]  /*1940*/  LOP3.LUT R7, R24, 0xfffffff8, RZ, 0xc0, !PT ;  /* 0xfffffff818077812 */ /* 0x000fe200078ec0ff */
[----:B------:R-:W-:Y:S01]  /*1950*/  IMAD.IADD R5, R27, 0x1, R5 ;  /* 0x000000011b057824 */ /* 0x000fe200078e0205 */
[C---:B------:R-:W-:Y:S01]  /*1960*/  ISETP.LT.OR P5, PT, R11.reuse, 0x1, P2 ;  /* 0x000000010b00780c */ /* 0x040fe200017a1670 */
[C---:B------:R-:W-:Y:S01]  /*1970*/  IMAD.IADD R9, R2.reuse, 0x1, -R9 ;  /* 0x0000000102097824 */ /* 0x040fe200078e0a09 */
[C---:B------:R-:W-:Y:S01]  /*1980*/  ISETP.LT.OR P4, PT, R11.reuse, 0x1, P1 ;  /* 0x000000010b00780c */ /* 0x040fe20000f81670 */
[----:B------:R-:W-:Y:S01]  /*1990*/  IMAD.IADD R18, R2, 0x1, -R7 ;  /* 0x0000000102127824 */ /* 0x000fe200078e0a07 */
[C---:B------:R-:W-:Y:S01]  /*19a0*/  ISETP.LT.OR P3, PT, R11.reuse, 0x41, P3 ;  /* 0x000000410b00780c */ /* 0x040fe20001f61670 */
[----:B------:R-:W-:Y:S01]  /*19b0*/  IMAD.SHL.U32 R25, R12, 0x10, RZ ;  /* 0x000000100c197824 */ /* 0x000fe200078e00ff */
[----:B------:R-:W-:Y:S01]  /*19c0*/  ISETP.LT.OR P2, PT, R11, 0x41, P2 ;  /* 0x000000410b00780c */ /* 0x000fe20001741670 */
[----:B------:R-:W-:Y:S01]  /*19d0*/  IMAD R4, R0, c[0x0][0x178], RZ ;  /* 0x00005e0000047a24 */ /* 0x000fe200078e02ff */
[----:B------:R-:W-:Y:S01]  /*19e0*/  LEA.HI R21, R18, R18, RZ, 0x1 ;  /* 0x0000001212157211 */ /* 0x000fe200078f08ff */
[----:B------:R-:W-:Y:S01]  /*19f0*/  @!PT LDS RZ, [RZ] ;  /* 0x00000000fffff984 */ /* 0x000fe20000000800 */
[----:B------:R-:W-:Y:S01]  /*1a00*/  @!PT LDS RZ, [RZ] ;  /* 0x00000000fffff984 */ /* 0x000fe20000000800 */
[----:B------:R-:W-:Y:S01]  /*1a10*/  @!PT LDS RZ, [RZ] ;  /* 0x00000000fffff984 */ /* 0x000fe20000000800 */
[----:B------:R1:W-:Y:S01]  /*1a20*/  LDGSTS.E.BYPASS.LTC128B.128 [R8+0x6080], [R32.64], !P6 ;  /* 0x0608000020087fae */ /* 0x0003e2000f101d4e */
[----:B------:R-:W-:Y:S01]  /*1a30*/  LEA.HI R6, R23, R2, RZ, 0x6 ;  /* 0x0000000217067211 */ /* 0x000fe200078f30ff */
[----:B------:R-:W-:Y:S01]  /*1a40*/  IMAD R0, R0, c[0x0][0x208], RZ ;  /* 0x0000820000007a24 */ /* 0x000fe200078e02ff */
[----:B------:R-:W-:Y:S01]  /*1a50*/  ISETP.LT.OR P1, PT, R11, 0x41, P1 ;  /* 0x000000410b00780c */ /* 0x000fe20000f21670 */
[----:B------:R1:W-:Y:S01]  /*1a60*/  LDGSTS.E.BYPASS.LTC128B.128 [R8+0x8080], [R32.64+0x40], !P5 ;  /* 0x0808004020087fae */ /* 0x0003e2000e901d4e */
[----:B------:R-:W-:Y:S01]  /*1a70*/  LOP3.LUT R7, R21, 0x7fffffe, RZ, 0xc0, !PT ;  /* 0x07fffffe15077812 */ /* 0x000fe200078ec0ff */
[----:B------:R-:W-:Y:S01]  /*1a80*/  IMAD R4, R31, c[0x0][0x17c], R4 ;  /* 0x00005f001f047a24 */ /* 0x000fe200078e0204 */
[----:B------:R-:W-:Y:S01]  /*1a90*/  SHF.R.S32.HI R6, RZ, 0x6, R6 ;  /* 0x00000006ff067819 */ /* 0x000fe20000011406 */
[----:B------:R1:W-:Y:S01]  /*1aa0*/  LDGSTS.E.BYPASS.LTC128B.128 [R8+0xa080], [R32.64+0x80], !P4 ;  /* 0x0a08008020087fae */ /* 0x0003e2000e101d4e */
[----:B------:R-:W-:Y:S01]  /*1ab0*/  ISETP.GE.AND P5, PT, R10, c[0x0][0x19c], PT ;  /* 0x000067000a007a0c */ /* 0x000fe20003fa6270 */
[----:B------:R-:W-:Y:S01]  /*1ac0*/  IMAD.IADD R7, R18, 0x1, -R7 ;  /* 0x0000000112077824 */ /* 0x000fe200078e0a07 */
[----:B------:R-:W-:Y:S01]  /*1ad0*/  ISETP.GE.AND P4, PT, R188, c[0x0][0x19c], PT ;  /* 0x00006700bc007a0c */ /* 0x000fe20003f86270 */
[----:B------:R-:W-:Y:S01]  /*1ae0*/  IMAD R180, R13, 0x4, R6 ;  /* 0x000000040db47824 */ /* 0x000fe200078e0206 */
[----:B------:R2:W-:Y:S01]  /*1af0*/  LDGSTS.E.BYPASS.LTC128B.128 [R8+0x7080], [R28.64], !P3 ;  /* 0x070800001c087fae */ /* 0x0005e2000d901d4e */
[----:B------:R-:W-:Y:S01]  /*1b00*/  IMAD.SHL.U32 R18, R18, 0x40, RZ ;  /* 0x0000004012127824 */ /* 0x000fe200078e00ff */
[----:B------:R-:W-:Y:S01]  /*1b10*/  ISETP.LT.OR P3, PT, R11, 0x1, P5 ;  /* 0x000000010b00780c */ /* 0x000fe20002f61670 */
[----:B------:R-:W-:Y:S01]  /*1b20*/  IMAD R180, R180, 0x8, R7 ;  /* 0x00000008b4b47824 */ /* 0x000fe200078e0207 */
[----:B------:R2:W-:Y:S01]  /*1b30*/  LDGSTS.E.BYPASS.LTC128B.128 [R8+0x9080], [R28.64+0x40], !P2 ;  /* 0x090800401c087fae */ /* 0x0005e2000d101d4e */
[----:B------:R-:W-:Y:S01]  /*1b40*/  LEA.HI R7, R3, R12, RZ, 0x1 ;  /* 0x0000000c03077211 */ /* 0x000fe200078f08ff */
[C---:B------:R-:W-:Y:S01]  /*1b50*/  IMAD R0, R31.reuse, c[0x0][0x20c], R0 ;  /* 0x000083001f007a24 */ /* 0x040fe200078e0200 */
[----:B------:R-:W-:Y:S01]  /*1b60*/  LOP3.LUT R18, R18, 0x1c0, RZ, 0xc0, !PT ;  /* 0x000001c012127812 */ /* 0x000fe200078ec0ff */
[----:B------:R2:W-:Y:S01]  /*1b70*/  LDGSTS.E.BYPASS.LTC128B.128 [R8+0xb080], [R28.64+0x80], !P1 ;  /* 0x0b0800801c087fae */ /* 0x0005e2000c901d4e */
[----:B------:R-:W-:Y:S01]  /*1b80*/  ISETP.GE.AND P2, PT, R14, c[0x0][0x19c], PT ;  /* 0x000067000e007a0c */ /* 0x000fe20003f46270 */
[----:B------:R-:W-:Y:S01]  /*1b90*/  IMAD.WIDE.U32 R36, R31, c[0x0][0x178], R14 ;  /* 0x00005e001f247a25 */ /* 0x000fe200078e000e */
[----:B------:R-:W-:Y:S01]  /*1ba0*/  LOP3.LUT R7, R7, 0xfffffffe, RZ, 0xc0, !PT ;  /* 0xfffffffe07077812 */ /* 0x000fe200078ec0ff */
[----:B------:R-:W-:Y:S01]  /*1bb0*/  UIMAD UR6, UR21, UR6, URZ ;  /* 0x00000006150672a4 */ /* 0x000fe2000f8e023f */
[----:B------:R-:W-:Y:S01]  /*1bc0*/  LOP3.LUT R25, R18, 0x30, R25, 0xf8, !PT ;  /* 0x0000003012197812 */ /* 0x000fe200078ef819 */
[----:B------:R-:W-:Y:S01]  /*1bd0*/  IMAD.WIDE.U32 R30, R31, c[0x0][0x208], R14 ;  /* 0x000082001f1e7a25 */ /* 0x000fe200078e000e */
[C---:B------:R-:W-:Y:S01]  /*1be0*/  ISETP.LT.OR P1, PT, R11.reuse, 0x1, P2 ;  /* 0x000000010b00780c */ /* 0x040fe20001721670 */
[----:B------:R-:W-:Y:S01]  /*1bf0*/  UIMAD UR4, UR17, UR4, URZ ;  /* 0x00000004110472a4 */ /* 0x000fe2000f8e023f */
[C---:B------:R-:W-:Y:S01]  /*1c00*/  ISETP.LT.OR P6, PT, R11.reuse, 0x1, P4 ;  /* 0x000000010b00780c */ /* 0x040fe200027c1670 */
[----:B------:R-:W-:Y:S01]  /*1c10*/  IMAD.IADD R7, R12, 0x1, -R7 ;  /* 0x000000010c077824 */ /* 0x000fe200078e0a07 */
[----:B------:R-:W-:Y:S01]  /*1c20*/  ISETP.LT.OR P2, PT, R11, 0x41, P2 ;  /* 0x000000410b00780c */ /* 0x000fe20001741670 */
[----:B------:R-:W-:Y:S01]  /*1c30*/  IMAD.IADD R31, R31, 0x1, R0 ;  /* 0x000000011f1f7824 */ /* 0x000fe200078e0200 */
[----:B------:R-:W-:Y:S01]  /*1c40*/  ISETP.LT.OR P5, PT, R11, 0x41, P5 ;  /* 0x000000410b00780c */ /* 0x000fe20002fa1670 */
[----:B------:R-:W-:Y:S01]  /*1c50*/  IMAD.IADD R37, R37, 0x1, R4 ;  /* 0x0000000125257824 */ /* 0x000fe200078e0204 */
[C---:B-1----:R-:W-:Y:S01]  /*1c60*/  LEA R32, P0, R26.reuse, c[0x0][0x190], 0x1 ;  /* 0x000064001a207a11 */ /* 0x042fe200078008ff */
[----:B------:R-:W-:Y:S01]  /*1c70*/  IMAD.U32 R0, RZ, RZ, UR12 ;  /* 0x0000000cff007e24 */ /* 0x000fe2000f8e00ff */
[----:B------:R-:W-:Y:S01]  /*1c80*/  ISETP.LT.OR P4, PT, R11, 0x41, P4 ;  /* 0x000000410b00780c */ /* 0x000fe20002781670 */
[----:B------:R-:W-:Y:S01]  /*1c90*/  USEL UR18, UR11, URZ, !UP2 ;  /* 0x0000003f0b127287 */ /* 0x000fe2000d000000 */
[----:B------:R-:W-:Y:S01]  /*1ca0*/  LEA.HI.X R33, R26, c[0x0][0x194], R5, 0x1, P0 ;  /* 0x000065001a217a11 */ /* 0x000fe200000f0c05 */
[----:B------:R-:W-:Y:S01]  /*1cb0*/  UIMAD UR7, UR12, UR7, UR6 ;  /* 0x000000070c0772a4 */ /* 0x000fe2000f8e0206 */
[----:B------:R-:W-:Y:S01]  /*1cc0*/  ISETP.GE.AND P0, PT, R14, c[0x0][0x16c], PT ;  /* 0x00005b000e007a0c */ /* 0x000fe20003f06270 */
[----:B------:R-:W-:Y:S01]  /*1cd0*/  IMAD.WIDE.U32 R198, R0, c[0x0][0x180], R36 ;  /* 0x0000600000c67a25 */ /* 0x000fe200078e0024 */
[-C--:B------:R-:W-:Y:S01]  /*1ce0*/  LEA.HI R5, R9, R9.reuse, RZ, 0x1 ;  /* 0x0000000909057211 */ /* 0x080fe200078f08ff */
[----:B------:R-:W-:Y:S01]  /*1cf0*/  USHF.R.S32.HI UR20, URZ, 0x1f, UR19 ;  /* 0x0000001f3f147899 */ /* 0x000fe20008011413 */
[----:B------:R-:W-:Y:S01]  /*1d00*/  SEL R26, RZ, 0x1, P0 ;  /* 0x00000001ff1a7807 */ /* 0x000fe20000000000 */
[----:B------:R-:W-:Y:S01]  /*1d10*/  IMAD.SHL.U32 R177, R7, 0x400, RZ ;  /* 0x0000040007b17824 */ /* 0x000fe200078e00ff */
[----:B--2---:R-:W-:Y:S01]  /*1d20*/  SHF.R.S32.HI R28, RZ, 0x1f, R9 ;  /* 0x0000001fff1c7819 */ /* 0x004fe20000011409 */
[----:B------:R-:W-:Y:S01]  /*1d30*/  UIMAD UR6, UR18, UR5, UR4 ;  /* 0x00000005120672a4 */ /* 0x000fe2000f8e0204 */
[----:B------:R-:W-:Y:S01]  /*1d40*/  ISETP.GE.AND P0, PT, R188, c[0x0][0x16c], PT ;  /* 0x00005b00bc007a0c */ /* 0x000fe20003f06270 */
[----:B------:R1:W-:Y:S01]  /*1d50*/  LDGSTS.E.BYPASS.LTC128B.128 [R8+0x80], [R32.64], !P1 ;  /* 0x0008000020087fae */ /* 0x0003e2000c901d4e */
[----:B------:R-:W-:Y:S01]  /*1d60*/  LOP3.LUT R20, R5, 0x7fffffe, RZ, 0xc0, !PT ;  /* 0x07fffffe05147812 */ /* 0x000fe200078ec0ff */
[----:B------:R-:W-:Y:S01]  /*1d70*/  ULDC.64 UR4, c[0x0][0x178] ;  /* 0x00005e0000047ab9 */ /* 0x000fe20000000a00 */
[----:B------:R-:W-:Y:S01]  /*1d80*/  LEA.HI R28, R28, R9, RZ, 0x3 ;  /* 0x000000091c1c7211 */ /* 0x000fe200078f18ff */
[----:B------:R-:W-:Y:S01]  /*1d90*/  UIMAD.WIDE.U32 UR22, UR19, UR4, URZ ;  /* 0x00000004131672a5 */ /* 0x000fe2000f8e003f */
[----:B------:R-:W-:Y:S01]  /*1da0*/  SEL R19, RZ, 0x4, P0 ;  /* 0x00000004ff137807 */ /* 0x000fe20000000000 */
[----:B------:R-:W-:Y:S01]  /*1db0*/  IMAD.IADD R11, R9, 0x1, -R20 ;  /* 0x00000001090b7824 */ /* 0x000fe200078e0a14 */
[----:B------:R-:W-:Y:S01]  /*1dc0*/  ISETP.GE.AND P0, PT, R14, c[0x0][0x1fc], PT ;  /* 0x00007f000e007a0c */ /* 0x000fe20003f06270 */
[----:B------:R-:W-:Y:S01]  /*1dd0*/  IMAD.U32 R196, RZ, RZ, UR18 ;  /* 0x00000012ffc47e24 */ /* 0x000fe2000f8e00ff */
[----:B------:R-:W-:Y:S01]  /*1de0*/  SHF.R.S32.HI R20, RZ, 0x1, R5 ;  /* 0x00000001ff147819 */ /* 0x000fe20000011405 */
[----:B------:R1:W-:Y:S01]  /*1df0*/  LDGSTS.E.BYPASS.LTC128B.128 [R8+0x2080], [R32.64+0x40], !P3 ;  /* 0x0208004020087fae */ /* 0x0003e2000d901d4e */
[----:B------:R-:W-:Y:S01]  /*1e00*/  SHF.R.U32.HI R18, RZ, 0x3, R18 ;  /* 0x00000003ff127819 */ /* 0x000fe20000011612 */
[----:B------:R-:W-:Y:S01]  /*1e10*/  IMAD.WIDE.U32 R206, R196, c[0x0][0x278], R206 ;  /* 0x00009e00c4ce7a25 */ /* 0x000fe200078e00ce */
[----:B------:R-:W-:Y:S01]  /*1e20*/  LOP3.LUT R25, R25, 0x8, R24, 0xf8, !PT ;  /* 0x0000000819197812 */ /* 0x000fe200078ef818 */
[----:B------:R1:W-:Y:S01]  /*1e30*/  LDGSTS.E.BYPASS.LTC128B.128 [R8+0x4080], [R32.64+0x80], !P6 ;  /* 0x0408008020087fae */ /* 0x0003e2000f101d4e */
[----:B------:R-:W-:Y:S01]  /*1e40*/  LOP3.LUT R16, R28, 0xfffffff8, RZ, 0xc0, !PT ;  /* 0xfffffff81c107812 */ /* 0x000fe200078ec0ff */
[----:B------:R-:W-:Y:S01]  /*1e50*/  UMOV UR24, 0x6 ;  /* 0x0000000600187882 */ /* 0x000fe20000000000 */
[----:B------:R-:W-:Y:S01]  /*1e60*/  SHF.R.S32.HI R5, RZ, 0x1f, R5 ;  /* 0x0000001fff057819 */ /* 0x000fe20000011405 */
[----:B------:R-:W-:Y:S01]  /*1e70*/  IMAD.WIDE.U32 R200, R196, c[0x0][0x290], R200 ;  /* 0x0000a400c4c87a25 */ /* 0x000fe200078e00c8 */
[----:B------:R-:W-:-:S02]  /*1e80*/  SEL R12, RZ, 0x1, P0 ;  /* 0x00000001ff0c7807 */ /* 0x000fc40000000000 */
[----:B------:R-:W-:Y:S01]  /*1e90*/  ISETP.GE.AND P0, PT, R10, c[0x0][0x1fc], PT ;  /* 0x00007f000a007a0c */ /* 0x000fe20003f06270 */
[----:B------:R-:W-:Y:S01]  /*1ea0*/  IMAD.IADD R16, R9, 0x1, -R16 ;  /* 0x0000000109107824 */ /* 0x000fe200078e0a10 */
[----:B------:R-:W-:Y:S01]  /*1eb0*/  LOP3.LUT R18, R25, R18, RZ, 0x3c, !PT ;  /* 0x0000001219127212 */ /* 0x000fe200078e3cff */
[----:B------:R-:W-:Y:S01]  /*1ec0*/  IMAD.WIDE.U32 R194, R196, c[0x0][0x240], R194 ;  /* 0x00009000c4c27a25 */ /* 0x000fe200078e00c2 */
[----:B------:R-:W-:Y:S02]  /*1ed0*/  LEA.HI R25, R5, R20, RZ, 0x2 ;  /* 0x0000001405197211 */ /* 0x000fe400078f10ff */
[----:B------:R-:W-:Y:S01]  /*1ee0*/  SEL R9, RZ, 0xffffffff, P0 ;  /* 0xffffffffff097807 */ /* 0x000fe20000000000 */
[----:B------:R-:W-:Y:S01]  /*1ef0*/  IMAD.MOV.U32 R181, RZ, RZ, 0x10 ;  /* 0x00000010ffb57424 */ /* 0x000fe200078e00ff */
[----:B------:R-:W-:Y:S01]  /*1f00*/  ISETP.GE.AND P0, PT, R10, c[0x0][0x16c], PT ;  /* 0x00005b000a007a0c */ /* 0x000fe20003f06270 */
[----:B------:R-:W-:Y:S01]  /*1f10*/  IMAD R179, R13, 0x200, R18 ;  /* 0x000002000db37824 */ /* 0x000fe200078e0212 */
[----:B------:R-:W-:Y:S01]  /*1f20*/  LEA.HI R5, R23, R2, RZ, 0x7 ;  /* 0x0000000217057211 */ /* 0x000fe200078f38ff */
[----:B------:R-:W-:Y:S01]  /*1f30*/  IMAD.SHL.U32 R9, R9, 0x2, RZ ;  /* 0x0000000209097824 */ /* 0x000fe200078e00ff */
[----:B------:R-:W-:Y:S01]  /*1f40*/  LOP3.LUT R23, R25, 0xfffffffc, RZ, 0xc0, !PT ;  /* 0xfffffffc19177812 */ /* 0x000fe200078ec0ff */
[----:B------:R-:W-:Y:S01]  /*1f50*/  IMAD.SHL.U32 R184, R13, 0x8, RZ ;  /* 0x000000080db87824 */ /* 0x000fe200078e00ff */
[----:B------:R-:W-:-:S02]  /*1f60*/  SHF.R.S32.HI R28, RZ, 0x3, R28 ;  /* 0x00000003ff1c7819 */ /* 0x000fc4000001141c */
[----:B------:R-:W-:Y:S01]  /*1f70*/  SEL R22, RZ, 0x2, P0 ;  /* 0x00000002ff167807 */ /* 0x000fe20000000000 */
[----:B------:R-:W-:Y:S01]  /*1f80*/  IMAD.IADD R4, R20, 0x1, -R23 ;  /* 0x0000000114047824 */ /* 0x000fe200078e0a17 */
[----:B------:R-:W-:Y:S01]  /*1f90*/  IADD3 R199, R199, UR7, RZ ;  /* 0x00000007c7c77c10 */ /* 0x000fe2000fffe0ff */
[----:B------:R-:W-:Y:S01]  /*1fa0*/  IMAD.MOV.U32 R23, RZ, RZ, c[0x0][0x1a8] ;  /* 0x00006a00ff177624 */ /* 0x000fe200078e00ff */
[----:B------:R-:W-:Y:S01]  /*1fb0*/  IADD3 R19, R19, R22, R26 ;  /* 0x0000001613137210 */ /* 0x000fe20007ffe01a */
[----:B------:R-:W-:Y:S01]  /*1fc0*/  IMAD R178, R28, 0x8, R11 ;  /* 0x000000081cb27824 */ /* 0x000fe200078e020b */
[----:B------:R-:W-:Y:S01]  /*1fd0*/  UIMAD UR7, UR20, UR4, URZ ;  /* 0x00000004140772a4 */ /* 0x000fe2000f8e023f */
[----:B------:R-:W-:Y:S01]  /*1fe0*/  IMAD.SHL.U32 R22, R13, 0x10, RZ ;  /* 0x000000100d167824 */ /* 0x000fe200078e00ff */
[----:B------:R-:W-:Y:S01]  /*1ff0*/  LOP3.LUT R12, R9, 0x2, R12, 0xe2, !PT ;  /* 0x00000002090c7812 */ /* 0x000fe200078ee20c */
[--C-:B------:R-:W-:Y:S01]  /*2000*/  IMAD R11, R34, 0x2, R177.reuse ;  /* 0x00000002220b7824 */ /* 0x100fe200078e02b1 */
[----:B------:R-:W-:Y:S01]  /*2010*/  UIMAD UR7, UR19, UR5, UR7 ;  /* 0x00000005130772a4 */ /* 0x000fe2000f8e0207 */
[----:B------:R-:W-:Y:S01]  /*2020*/  IMAD R177, R28, 0x200, R177 ;  /* 0x000002001cb17824 */ /* 0x000fe200078e02b1 */
[C---:B------:R-:W-:Y:S01]  /*2030*/  LEA R28, P1, R23.reuse, R32, 0x7 ;  /* 0x00000020171c7211 */ /* 0x040fe200078238ff */
[----:B------:R-:W-:Y:S01]  /*2040*/  IMAD.MOV.U32 R9, RZ, RZ, c[0x0][0x1ac] ;  /* 0x00006b00ff097624 */ /* 0x000fe200078e00ff */
[----:B------:R-:W-:Y:S01]  /*2050*/  SHF.R.U32.HI R5, RZ, 0x4, R5 ;  /* 0x00000004ff057819 */ /* 0x000fe20000011605 */
[----:B------:R-:W-:Y:S01]  /*2060*/  UIADD3 UR7, UR23, UR7, URZ ;  /* 0x0000000717077290 */ /* 0x000fe2000fffe03f */
[----:B------:R-:W-:Y:S01]  /*2070*/  LOP3.LUT R22, R22, 0x10, RZ, 0xc0, !PT ;  /* 0x0000001016167812 */ /* 0x000fe200078ec0ff */
[----:B------:R-:W-:Y:S01]  /*2080*/  IMAD.WIDE.U32 R198, R196, c[0x0][0x188], R198 ;  /* 0x00006200c4c67a25 */ /* 0x000fe200078e00c6 */
[----:B------:R-:W-:Y:S01]  /*2090*/  LEA.HI.X R29, R23, R33, R9, 0x7, P1 ;  /* 0x00000021171d7211 */ /* 0x000fe200008f3c09 */
[----:B------:R-:W-:Y:S01]  /*20a0*/  ULDC.64 UR4, c[0x0][0x278] ;  /* 0x00009e0000047ab9 */ /* 0x000fe20000000a00 */
[----:B------:R-:W-:Y:S01]  /*20b0*/  ISETP.GT.AND P1, PT, R2, 0xf, PT ;  /* 0x0000000f0200780c */ /* 0x000fe20003f24270 */
[----:B------:R-:W-:Y:S01]  /*20c0*/  UIMAD UR4, UR17, UR4, URZ ;  /* 0x00000004110472a4 */ /* 0x000fe2000f8e023f */
[----:B------:R-:W-:Y:S01]  /*20d0*/  LOP3.LUT R5, R22, 0x8, R5, 0xf8, !PT ;  /* 0x0000000816057812 */ /* 0x000fe200078ef805 */
[----:B------:R-:W-:Y:S01]  /*20e0*/  IMAD.U32 R22, RZ, RZ, UR22 ;  /* 0x00000016ff167e24 */ /* 0x000fe2000f8e00ff */
[----:B------:R-:W-:Y:S01]  /*20f0*/  IADD3 R185, R199, UR6, RZ ;  /* 0x00000006c7b97c10 */ /* 0x000fe2000fffe0ff */
[----:B------:R-:W-:Y:S01]  /*2100*/  IMAD.U32 R23, RZ, RZ, UR23 ;  /* 0x00000017ff177e24 */ /* 0x000fe2000f8e00ff */
[----:B------:R-:W-:Y:S01]  /*2110*/  UIMAD UR6, UR18, UR5, UR4 ;  /* 0x00000005120672a4 */ /* 0x000fe2000f8e0204 */
[----:B------:R-:W-:Y:S01]  /*2120*/  IMAD.U32 R0, RZ, RZ, UR7 ;  /* 0x00000007ff007e24 */ /* 0x000fe2000f8e00ff */
[C---:B------:R-:W-:Y:S01]  /*2130*/  LEA R23, P3, R22.reuse, R198, 0x6 ;  /* 0x000000c616177211 */ /* 0x040fe200078630ff */
[----:B------:R-:W-:Y:S01]  /*2140*/  USHF.L.U32 UR23, UR19, 0x6, URZ ;  /* 0x0000000613177899 */ /* 0x000fe2000800063f */
[----:B------:R-:W-:Y:S01]  /*2150*/  IMAD.U32 R34, RZ, RZ, UR12 ;  /* 0x0000000cff227e24 */ /* 0x000fe2000f8e00ff */
[----:B------:R-:W-:Y:S01]  /*2160*/  ULDC.64 UR4, c[0x0][0x210] ;  /* 0x0000840000047ab9 */ /* 0x000fe20000000a00 */
[----:B------:R-:W-:Y:S01]  /*2170*/  LEA.HI.X R0, R22, R185, R0, 0x6, P3 ;  /* 0x000000b916007211 */ /* 0x000fe200018f3400 */
[----:B------:R-:W-:Y:S01]  /*2180*/  USHF.R.S32.HI UR22, URZ, 0x1f, UR23 ;  /* 0x0000001f3f167899 */ /* 0x000fe20008011417 */
[----:B------:R-:W-:Y:S01]  /*2190*/  LEA R22, P6, R23, c[0x0][0x160], 0x1 ;  /* 0x0000580017167a11 */ /* 0x000fe200078c08ff */
[----:B------:R-:W-:Y:S01]  /*21a0*/  UIMAD UR4, UR21, UR4, URZ ;  /* 0x00000004150472a4 */ /* 0x000fe2000f8e023f */
[----:B------:R-:W-:Y:S01]  /*21b0*/  IADD3 R187, R207, UR6, RZ ;  /* 0x00000006cfbb7c10 */ /* 0x000fe2000fffe0ff */
[----:B------:R-:W-:Y:S01]  /*21c0*/  IMAD.WIDE.U32 R34, R34, c[0x0][0x210], R30 ;  /* 0x0000840022227a25 */ /* 0x000fe200078e001e */
[----:B------:R-:W-:Y:S01]  /*21d0*/  @!P1 IADD3 R9, P3, R206, UR23, RZ ;  /* 0x00000017ce099c10 */ /* 0x000fe2000ff7e0ff */
[----:B------:R-:W-:Y:S01]  /*21e0*/  UIMAD UR4, UR12, UR5, UR4 ;  /* 0x000000050c0472a4 */ /* 0x000fe2000f8e0204 */
[----:B------:R-:W-:Y:S01]  /*21f0*/  LEA.HI.X R23, R23, c[0x0][0x164], R0, 0x1, P6 ;  /* 0x0000590017177a11 */ /* 0x000fe200030f0c00 */
[----:B------:R-:W-:Y:S01]  /*2200*/  UIADD3 UR21, -UR23, UR10, URZ ;  /* 0x0000000a17157290 */ /* 0x000fe2000fffe13f */
[----:B------:R-:W-:Y:S01]  /*2210*/  @!P1 IADD3.X R0, R187, UR22, RZ, P3, !PT ;  /* 0x00000016bb009c10 */ /* 0x000fe20009ffe4ff */
[----:B------:R2:W-:Y:S01]  /*2220*/  LDGSTS.E.BYPASS.LTC128B.128 [R8+0x1080], [R28.64], !P2 ;  /* 0x010800001c087fae */ /* 0x0005e2000d101d4e */
[C---:B------:R-:W-:Y:S01]  /*2230*/  @!P1 LEA R30, P3, R9.reuse, c[0x0][0x258], 0x2 ;  /* 0x00009600091e9a11 */ /* 0x040fe200078610ff */
[----:B------:R-:W-:Y:S01]  /*2240*/  ULDC.64 UR6, c[0x0][0x208] ;  /* 0x0000820000067ab9 */ /* 0x000fe20000000a00 */
[----:B------:R-:W-:Y:S01]  /*2250*/  ISETP.GE.AND P6, PT, R188, c[0x0][0x1fc], PT ;  /* 0x00007f00bc007a0c */ /* 0x000fe20003fc6270 */
[----:B------:R-:W-:Y:S01]  /*2260*/  USHF.L.U64.HI UR7, UR6, UR24, UR7 ;  /* 0x0000001806077299 */ /* 0x000fe20008010207 */
[----:B------:R-:W-:Y:S01]  /*2270*/  @!P1 LEA.HI.X R31, R9, c[0x0][0x25c], R0, 0x2, P3 ;  /* 0x00009700091f9a11 */ /* 0x000fe200018f1400 */
[----:B------:R-:W-:Y:S01]  /*2280*/  USHF.L.U32 UR6, UR6, 0x6, URZ ;  /* 0x0000000606067899 */ /* 0x000fe2000800063f */
[----:B------:R-:W-:Y:S01]  /*2290*/  LOP3.LUT P3, RZ, R19, 0x1, RZ, 0xc0, !PT ;  /* 0x0000000113ff7812 */ /* 0x000fe2000786c0ff */
[----:B------:R2:W-:Y:S01]  /*22a0*/  LDGSTS.E.BYPASS.LTC128B.128 [R8+0x3080], [R28.64+0x40], !P5 ;  /* 0x030800401c087fae */ /* 0x0005e2000e901d4e */
[----:B------:R-:W-:Y:S01]  /*22b0*/  IADD3 R35, R35, UR4, RZ ;  /* 0x0000000423237c10 */ /* 0x000fe2000fffe0ff */
[----:B------:R-:W-:Y:S01]  /*22c0*/  ULDC.64 UR4, c[0x0][0x218] ;  /* 0x0000860000047ab9 */ /* 0x000fe20000000a00 */
[----:B------:R-:W-:Y:S01]  /*22d0*/  SEL R9, RZ, 0x4, P6 ;  /* 0x00000004ff097807 */ /* 0x000fe20003000000 */
[----:B------:R-:W-:Y:S01]  /*22e0*/  UIMAD UR4, UR17, UR4, URZ ;  /* 0x00000004110472a4 */ /* 0x000fe2000f8e023f */
[C---:B------:R-:W-:Y:S01]  /*22f0*/  LOP3.LUT P2, RZ, R19.reuse, 0x2, RZ, 0xc0, !PT ;  /* 0x0000000213ff7812 */ /* 0x040fe2000784c0ff */
[----:B------:R-:W-:Y:S01]  /*2300*/  IMAD.WIDE.U32 R196, R196, c[0x0][0x218], R34 ;  /* 0x00008600c4c47a25 */ /* 0x000fe200078e0022 */
[----:B------:R-:W-:Y:S01]  /*2310*/  LOP3.LUT P6, RZ, R19, 0x4, RZ, 0xc0, !PT ;  /* 0x0000000413ff7812 */ /* 0x000fe200078cc0ff */
[----:B------:R-:W-:Y:S01]  /*2320*/  UIMAD UR25, UR18, UR5, UR4 ;  /* 0x00000005121972a4 */ /* 0x000fe2000f8e0204 */
[C---:B------:R-:W-:Y:S01]  /*2330*/  ISETP.GE.OR P3, PT, R192.reuse, UR21, !P3 ;  /* 0x00000015c0007c0c */ /* 0x040fe2000df66670 */
[----:B------:R-:W-:Y:S01]  /*2340*/  UIMAD UR24, UR7, UR19, URZ ;  /* 0x00000013071872a4 */ /* 0x000fe2000f8e023f */
[C---:B------:R-:W-:Y:S01]  /*2350*/  ISETP.GE.OR P2, PT, R192.reuse, UR21, !P2 ;  /* 0x00000015c0007c0c */ /* 0x040fe2000d746670 */
[----:B------:R2:W-:Y:S01]  /*2360*/  LDGSTS.E.BYPASS.LTC128B.128 [R8+0x5080], [R28.64+0x80], !P4 ;  /* 0x050800801c087fae */ /* 0x0005e2000e101d4e */
[----:B------:R-:W-:Y:S01]  /*2370*/  ISETP.GE.OR P6, PT, R192, UR21, !P6 ;  /* 0x00000015c0007c0c */ /* 0x000fe2000f7c6670 */
[----:B------:R-:W-:Y:S01]  /*2380*/  IMAD.MOV.U32 R208, RZ, RZ, R196 ;  /* 0x000000ffffd07224 */ /* 0x000fe200078e00c4 */
[----:B------:R-:W-:Y:S01]  /*2390*/  LOP3.LUT R12, R12, R9, RZ, 0xfc, !PT ;  /* 0x000000090c0c7212 */ /* 0x000fe200078efcff */
[----:B------:R-:W-:Y:S01]  /*23a0*/  IMAD.U32 R9, RZ, RZ, UR6 ;  /* 0x00000006ff097e24 */ /* 0x000fe2000f8e00ff */
[----:B------:R-:W-:Y:S01]  /*23b0*/  IADD3 R209, R197, UR25, RZ ;  /* 0x00000019c5d17c10 */ /* 0x000fe2000fffe0ff */
[----:B------:R-:W0:Y:S01]  /*23c0*/  LDGDEPBAR ;  /* 0x00000000000079af */ /* 0x000e220000000000 */
[C---:B------:R-:W-:Y:S01]  /*23d0*/  LOP3.LUT P4, RZ, R12.reuse, 0x1, RZ, 0xc0, !PT ;  /* 0x000000010cff7812 */ /* 0x040fe2000788c0ff */
[----:B------:R-:W-:Y:S01]  /*23e0*/  UIMAD UR24, UR20, UR6, UR24 ;  /* 0x00000006141872a4 */ /* 0x000fe2000f8e0218 */
[----:B------:R-:W-:Y:S01]  /*23f0*/  SHF.R.S32.HI R17, RZ, 0x1f, R17 ;  /* 0x0000001fff117819 */ /* 0x000fe20000011411 */
[----:B------:R3:W-:Y:S01]  /*2400*/  LDGSTS.E.BYPASS.LTC128B.128 [R8+0xc080], [R22.64], !P3 ;  /* 0x0c08000016087fae */ /* 0x0007e2000d901d4e */
[----:B------:R-:W-:Y:S01]  /*2410*/  LOP3.LUT P3, RZ, R12, 0x2, RZ, 0xc0, !PT ;  /* 0x000000020cff7812 */ /* 0x000fe2000786c0ff */
[----:B-1----:R-:W-:Y:S01]  /*2420*/  IMAD.WIDE.U32 R32, R9, UR19, R208 ;  /* 0x0000001309207c25 */ /* 0x002fe2000f8e00d0 */
[----:B------:R-:W-:Y:S01]  /*2430*/  SEL R189, RZ, 0xffffffff, P0 ;  /* 0xffffffffffbd7807 */ /* 0x000fe20000000000 */
[----:B------:R3:W-:Y:S01]  /*2440*/  LDGSTS.E.BYPASS.LTC128B.128 [R8+0xd080], [R22.64+0x40], !P2 ;  /* 0x0d08004016087fae */ /* 0x0007e2000d101d4e */
[----:B------:R-:W-:Y:S01]  /*2450*/  LEA.HI R17, R17, R192, RZ, 0x3 ;  /* 0x000000c011117211 */ /* 0x000fe200078f18ff */
[----:B------:R-:W-:Y:S01]  /*2460*/  ULDC.64 UR4, c[0x0][0x290] ;  /* 0x0000a40000047ab9 */ /* 0x000fe20000000a00 */
[C---:B------:R-:W-:Y:S01]  /*2470*/  ISETP.GE.OR P0, PT, R192.reuse, UR21, !P3 ;  /* 0x00000015c0007c0c */ /* 0x040fe2000df06670 */
[----:B------:R3:W-:Y:S01]  /*2480*/  LDGSTS.E.BYPASS.LTC128B.128 [R8+0xe080], [R22.64+0x80], !P6 ;  /* 0x0e08008016087fae */ /* 0x0007e2000f101d4e */
[----:B------:R-:W-:Y:S01]  /*2490*/  ISETP.GE.OR P6, PT, R192, UR21, !P4 ;  /* 0x00000015c0007c0c */ /* 0x000fe2000e7c6670 */
[----:B------:R-:W-:Y:S01]  /*24a0*/  UIMAD UR4, UR17, UR4, URZ ;  /* 0x00000004110472a4 */ /* 0x000fe2000f8e023f */
[----:B------:R-:W-:Y:S01]  /*24b0*/  IADD3 R0, R33, UR24, RZ ;  /* 0x0000001821007c10 */ /* 0x000fe2000fffe0ff */
[----:B------:R-:W-:Y:S01]  /*24c0*/  UIADD3 UR20, UR19, 0x1, URZ ;  /* 0x0000000113147890 */ /* 0x000fe2000fffe03f */
[----:B------:R-:W-:Y:S01]  /*24d0*/  SHF.R.S32.HI R21, RZ, 0x1, R21 ;  /* 0x00000001ff157819 */ /* 0x000fe20000011415 */
[----:B------:R-:W-:Y:S01]  /*24e0*/  UIMAD UR4, UR18, UR5, UR4 ;  /* 0x00000005120472a4 */ /* 0x000fe2000f8e0204 */
[----:B------:R-:W-:Y:S01]  /*24f0*/  LOP3.LUT R19, R17, 0xfffffff8, RZ, 0xc0, !PT ;  /* 0xfffffff811137812 */ /* 0x000fe200078ec0ff */
[----:B------:R-:W-:Y:S01]  /*2500*/  @!P1 IMAD.SHL.U32 R17, R2, 0x10, RZ ;  /* 0x0000001002119824 */ /* 0x000fe200078e00ff */
[----:B--2---:R-:W-:Y:S01]  /*2510*/  LEA R28, P5, R32, c[0x0][0x1f0], 0x1 ;  /* 0x00007c00201c7a11 */ /* 0x004fe200078a08ff */
[----:B------:R-:W-:Y:S01]  /*2520*/  IMAD.SHL.U32 R18, R4, 0x40, RZ ;  /* 0x0000004004127824 */ /* 0x000fe200078e00ff */
[----:B------:R-:W-:Y:S01]  /*2530*/  LOP3.LUT P2, RZ, R12, 0x4, RZ, 0xc0, !PT ;  /* 0x000000040cff7812 */ /* 0x000fe2000784c0ff */
[----:B------:R-:W-:Y:S01]  /*2540*/  IMAD.IADD R12, R192, 0x1, -R19 ;  /* 0x00000001c00c7824 */ /* 0x000fe200078e0a13 */
[----:B------:R-:W-:Y:S01]  /*2550*/  LEA.HI.X R29, R32, c[0x0][0x1f4], R0, 0x1, P5 ;  /* 0x00007d00201d7a11 */ /* 0x000fe200028f0c00 */
[----:B------:R1:W-:Y:S01]  /*2560*/  @!P1 LDGSTS.E.BYPASS.LTC128B.128 [R17+0x18080], [R30.64] ;  /* 0x180800001e119fae */ /* 0x0003e2000b901d4e */
[C---:B------:R-:W-:Y:S01]  /*2570*/  LOP3.LUT P5, RZ, R21.reuse, 0x2, RZ, 0xc0, !PT ;  /* 0x0000000215ff7812 */ /* 0x040fe200078ac0ff */
[----:B------:R-:W-:Y:S01]  /*2580*/  IMAD.SHL.U32 R21, R21, 0x40, RZ ;  /* 0x0000004015157824 */ /* 0x000fe200078e00ff */
[----:B------:R-:W-:Y:S01]  /*2590*/  IADD3 R186, R201, UR4, RZ ;  /* 0x00000004c9ba7c10 */ /* 0x000fe2000fffe0ff */
[----:B------:R-:W0:Y:S01]  /*25a0*/  LDGDEPBAR ;  /* 0x00000000000079af */ /* 0x000e220000000000 */
[----:B------:R-:W-:Y:S01]  /*25b0*/  IMAD.SHL.U32 R204, R12, 0x40, RZ ;  /* 0x000000400ccc7824 */ /* 0x000fe200078e00ff */
[----:B------:R-:W-:Y:S01]  /*25c0*/  UISETP.GE.AND UP0, UPT, UR20, UR8, UPT ;  /* 0x000000081400728c */ /* 0x000fe2000bf06270 */
[----:B------:R-:W-:Y:S01]  /*25d0*/  LOP3.LUT R21, R21, 0xc0, RZ, 0xc0, !PT ;  /* 0x000000c015157812 */ /* 0x000fe200078ec0ff */
[----:B------:R2:W-:Y:S01]  /*25e0*/  LDGSTS.E.BYPASS.LTC128B.128 [R8+0x12080], [R28.64], !P6 ;  /* 0x120800001c087fae */ /* 0x0005e2000f101d4e */
[----:B------:R-:W-:Y:S01]  /*25f0*/  ISETP.GE.OR P6, PT, R192, UR21, !P2 ;  /* 0x00000015c0007c0c */ /* 0x000fe2000d7c6670 */
[----:B------:R-:W-:Y:S01]  /*2600*/  IMAD.SHL.U32 R0, R6, 0x8, RZ ;  /* 0x0000000806007824 */ /* 0x000fe200078e00ff */
[----:B------:R-:W-:Y:S01]  /*2610*/  LOP3.LUT R24, R21, 0x8, R24, 0xf8, !PT ;  /* 0x0000000815187812 */ /* 0x000fe200078ef818 */
[----:B------:R2:W-:Y:S01]  /*2620*/  LDGSTS.E.BYPASS.LTC128B.128 [R8+0x13080], [R28.64+0x40], !P0 ;  /* 0x130800401c087fae */ /* 0x0005e2000c101d4e */
[----:B---3--:R-:W-:Y:S01]  /*2630*/  IADD3 R22, P0, R200, UR23, RZ ;  /* 0x00000017c8167c10 */ /* 0x008fe2000ff1e0ff */
[----:B------:R-:W-:Y:S01]  /*2640*/  ULDC.64 UR4, c[0x0][0x240] ;  /* 0x0000900000047ab9 */ /* 0x000fe20000000a00 */
[----:B------:R-:W-:Y:S01]  /*2650*/  SHF.R.U32.HI R21, RZ, 0x3, R21 ;  /* 0x00000003ff157819 */ /* 0x000fe20000011615 */
[----:B------:R-:W-:Y:S01]  /*2660*/  UIMAD UR4, UR17, UR4, URZ ;  /* 0x00000004110472a4 */ /* 0x000fe2000f8e023f */
[----:B------:R-:W-:Y:S01]  /*2670*/  LOP3.LUT R204, R204, 0x1c0, RZ, 0xc0, !PT ;  /* 0x000001c0cccc7812 */ /* 0x000fe200078ec0ff */
[----:B------:R-:W-:Y:S01]  /*2680*/  IMAD.SHL.U32 R178, R178, 0x20, RZ ;  /* 0x00000020b2b27824 */ /* 0x000fe200078e00ff */
[----:B------:R-:W-:Y:S01]  /*2690*/  LOP3.LUT R23, R24, R21, RZ, 0x3c, !PT ;  /* 0x0000001518177212 */ /* 0x000fe200078e3cff */
[----:B------:R-:W-:Y:S01]  /*26a0*/  UIMAD UR4, UR18, UR5, UR4 ;  /* 0x00000005120472a4 */ /* 0x000fe2000f8e0204 */
[----:B------:R-:W-:Y:S01]  /*26b0*/  LOP3.LUT R0, R0, 0x18, RZ, 0xc0, !PT ;  /* 0x0000001800007812 */ /* 0x000fe200078ec0ff */
[----:B------:R2:W-:Y:S01]  /*26c0*/  LDGSTS.E.BYPASS.LTC128B.128 [R8+0x14080], [R28.64+0x80], !P6 ;  /* 0x140800801c087fae */ /* 0x0005e2000f101d4e */
[----:B------:R-:W-:Y:S01]  /*26d0*/  SHF.R.U32.HI R19, RZ, 0x3, R204 ;  /* 0x00000003ff137819 */ /* 0x000fe200000116cc */
[----:B------:R-:W-:Y:S01]  /*26e0*/  IMAD.SHL.U32 R189, R189, 0x2, RZ ;  /* 0x00000002bdbd7824 */ /* 0x000fe200078e00ff */
[----:B------:R-:W-:Y:S01]  /*26f0*/  LOP3.LUT P6, RZ, R16, 0x4, RZ, 0xc0, !PT ;  /* 0x0000000410ff7812 */ /* 0x000fe200078cc0ff */
[----:B------:R-:W-:Y:S01]  /*2700*/  IMAD.U32 R180, R180, 0x20, R23 ;  /* 0x00000020b4b47824 */ /* 0x000fe200078e0017 */
[----:B-1----:R-:W-:-:S02]  /*2710*/  IADD3.X R17, R186, UR22, RZ, P0, !PT ;  /* 0x00000016ba117c10 */ /* 0x002fc400087fe4ff */
[C---:B------:R-:W-:Y:S02]  /*2720*/  LEA R20, P0, R22.reuse, c[0x0][0x280], 0x2 ;  /* 0x0000a00016147a11 */ /* 0x040fe400078010ff */
[----:B------:R-:W-:Y:S02]  /*2730*/  LOP3.LUT R204, R19, R204, R0, 0x1e, !PT ;  /* 0x000000cc13cc7212 */ /* 0x000fe400078e1e00 */
[----:B------:R-:W-:Y:S02]  /*2740*/  LEA.HI.X R21, R22, c[0x0][0x284], R17, 0x2, P0 ;  /* 0x0000a10016157a11 */ /* 0x000fe400000f1411 */
[----:B------:R-:W-:Y:S01]  /*2750*/  LOP3.LUT R17, R3, 0xffffffe0, RZ, 0xc0, !PT ;  /* 0xffffffe003117812 */ /* 0x000fe200078ec0ff */
[----:B------:R-:W-:Y:S01]  /*2760*/  IMAD.IADD R204, R11, 0x1, R204 ;  /* 0x000000010bcc7824 */ /* 0x000fe200078e02cc */
[----:B------:R-:W-:Y:S02]  /*2770*/  LOP3.LUT P0, RZ, R4, 0x2, RZ, 0xc0, !PT ;  /* 0x0000000204ff7812 */ /* 0x000fe4000780c0ff */
[----:B------:R-:W-:Y:S01]  /*2780*/  SEL R3, R181, 0xfffffff0, !P5 ;  /* 0xfffffff0b5037807 */ /* 0x000fe20006800000 */
[----:B------:R-:W-:Y:S01]  /*2790*/  IMAD.IADD R4, R2, 0x1, -R17 ;  /* 0x0000000102047824 */ /* 0x000fe200078e0a11 */
[C---:B------:R-:W-:Y:S01]  /*27a0*/  LOP3.LUT P5, RZ, R16.reuse, 0x2, RZ, 0xc0, !PT ;  /* 0x0000000210ff7812 */ /* 0x040fe200078ac0ff */
[----:B------:R-:W-:Y:S01]  /*27b0*/  IMAD.SHL.U32 R16, R16, 0x40, RZ ;  /* 0x0000004010107824 */ /* 0x000fe200078e00ff */
[----:B------:R-:W-:Y:S01]  /*27c0*/  LOP3.LUT R18, R18, 0xc0, RZ, 0xc0, !PT ;  /* 0x000000c012127812 */ /* 0x000fe200078ec0ff */
[----:B------:R-:W-:Y:S01]  /*27d0*/  IMAD.SHL.U32 R204, R204, 0x2, RZ ;  /* 0x00000002cccc7824 */ /* 0x000fe200078e00ff */
[----:B------:R-:W-:-:S02]  /*27e0*/  SHF.R.S32.HI R17, RZ, 0x1f, R4 ;  /* 0x0000001fff117819 */ /* 0x000fc40000011404 */
[----:B------:R-:W-:Y:S02]  /*27f0*/  LOP3.LUT R16, R16, 0x1c0, RZ, 0xc0, !PT ;  /* 0x000001c010107812 */ /* 0x000fe400078ec0ff */
[----:B------:R-:W-:Y:S02]  /*2800*/  SEL R174, R181, 0xfffffff0, !P5 ;  /* 0xfffffff0b5ae7807 */ /* 0x000fe40006800000 */
[----:B------:R-:W-:Y:S02]  /*2810*/  PLOP3.LUT P5, PT, PT, PT, UP0, 0x80, 0x0 ;  /* 0x000000000000781c */ /* 0x000fe40003faf008 */
[----:B------:R-:W-:Y:S01]  /*2820*/  LEA.HI R11, R17, R4, RZ, 0x2 ;  /* 0x00000004110b7211 */ /* 0x000fe200078f10ff */
[----:B------:R-:W-:Y:S01]  /*2830*/  @!P1 IMAD.SHL.U32 R17, R2, 0x10, RZ ;  /* 0x0000001002119824 */ /* 0x000fe200078e00ff */
[----:B------:R-:W-:Y:S02]  /*2840*/  LOP3.LUT R184, R184, 0x8, RZ, 0xc0, !PT ;  /* 0x00000008b8b87812 */ /* 0x000fe400078ec0ff */
[----:B------:R-:W-:-:S02]  /*2850*/  SHF.R.U32.HI R19, RZ, 0x3, R16 ;  /* 0x00000003ff137819 */ /* 0x000fc40000011610 */
[----:B------:R-:W-:Y:S01]  /*2860*/  SHF.R.U32.HI R13, RZ, 0x3, R18 ;  /* 0x00000003ff0d7819 */ /* 0x000fe20000011612 */
[----:B------:R2:W-:Y:S01]  /*2870*/  @!P1 LDGSTS.E.BYPASS.LTC128B.128 [R17+0x18280], [R20.64] ;  /* 0x1828000014119fae */ /* 0x0005e2000b901d4e */
[----:B------:R-:W-:Y:S02]  /*2880*/  SHF.R.S32.HI R190, RZ, 0x2, R11 ;  /* 0x00000002ffbe7819 */ /* 0x000fe4000001140b */
[----:B------:R-:W-:Y:S01]  /*2890*/  LOP3.LUT R16, R19, R16, R184, 0x1e, !PT ;  /* 0x0000001013107212 */ /* 0x000fe200078e1eb8 */
[----:B------:R-:W0:Y:S01]  /*28a0*/  LDGDEPBAR ;  /* 0x00000000000079af */ /* 0x000e220000000000 */
[----:B------:R-:W-:Y:S01]  /*28b0*/  LOP3.LUT R5, R13, R5, R18, 0x1e, !PT ;  /* 0x000000050d057212 */ /* 0x000fe200078e1e12 */
[----:B------:R-:W-:Y:S01]  /*28c0*/  IMAD R190, R7, 0x10, R190 ;  /* 0x0000001007be7824 */ /* 0x000fe200078e02be */
[-C--:B------:R-:W-:Y:S01]  /*28d0*/  LOP3.LUT R184, R13, R18.reuse, R184, 0x1e, !PT ;  /* 0x000000120db87212 */ /* 0x080fe200078e1eb8 */
[----:B------:R-:W-:Y:S01]  /*28e0*/  IMAD R7, R7, 0x200, R178 ;  /* 0x0000020007077824 */ /* 0x000fe200078e02b2 */
[----:B------:R-:W-:Y:S01]  /*28f0*/  LOP3.LUT R13, R13, R18, R0, 0x1e, !PT ;  /* 0x000000120d0d7212 */ /* 0x000fe200078e1e00 */
[----:B------:R-:W-:Y:S01]  /*2900*/  IMAD.MOV.U32 R0, RZ, RZ, 0x20 ;  /* 0x00000020ff007424 */ /* 0x000fe200078e00ff */
[----:B------:R-:W0:Y:S01]  /*2910*/  LDGDEPBAR ;  /* 0x00000000000079af */ /* 0x000e220000000000 */
[----:B------:R-:W-:Y:S01]  /*2920*/  IADD3 R193, R195, UR4, RZ ;  /* 0x00000004c3c17c10 */ /* 0x000fe2000fffe0ff */
[----:B------:R-:W-:Y:S01]  /*2930*/  IMAD.IADD R182, R178, 0x1, R5 ;  /* 0x00000001b2b67824 */ /* 0x000fe200078e0205 */
[----:B------:R-:W-:Y:S01]  /*2940*/  LOP3.LUT R189, R189, 0x2, R26, 0xe2, !PT ;  /* 0x00000002bdbd7812 */ /* 0x000fe200078ee21a */
[----:B------:R-:W-:Y:S01]  /*2950*/  IMAD.IADD R177, R177, 0x1, R16 ;  /* 0x00000001b1b17824 */ /* 0x000fe200078e0210 */
[----:B------:R-:W-:Y:S01]  /*2960*/  SEL R0, R0, 0xffffffe0, !P6 ;  /* 0xffffffe000007807 */ /* 0x000fe20007000000 */
[----:B------:R-:W-:Y:S01]  /*2970*/  IMAD.IADD R184, R7, 0x1, R184 ;  /* 0x0000000107b87824 */ /* 0x000fe200078e02b8 */
[----:B------:R-:W-:Y:S01]  /*2980*/  IADD3 R203, R8, 0xc080, RZ ;  /* 0x0000c08008cb7810 */ /* 0x000fe20007ffe0ff */
[----:B------:R-:W-:Y:S01]  /*2990*/  IMAD.IADD R178, R178, 0x1, R13 ;  /* 0x00000001b2b27824 */ /* 0x000fe200078e020d */
[----:B------:R-:W-:-:S02]  /*29a0*/  IADD3 R202, R8, 0x12080, RZ ;  /* 0x0001208008ca7810 */ /* 0x000fc40007ffe0ff */
[----:B------:R-:W-:Y:S02]  /*29b0*/  SEL R181, R181, 0xfffffff0, !P0 ;  /* 0xfffffff0b5b57807 */ /* 0x000fe40004000000 */
[----:B------:R-:W-:Y:S01]  /*29c0*/  IADD3 R5, R204, 0x18480, RZ ;  /* 0x00018480cc057810 */ /* 0x000fe20007ffe0ff */
[----:B------:R-:W-:Y:S05]  /*29d0*/  @P5 BRA `(.L_x_1251) ;  /* 0x000001a000005947 */ /* 0x000fea0003800000 */
[----:B------:R-:W-:Y:S01]  /*29e0*/  USHF.R.S32.HI UR4, URZ, 0x1f, UR20 ;  /* 0x0000001f3f047899 */ /* 0x000fe20008011414 */
[----:B--2---:R-:W-:Y:S01]  /*29f0*/  IMAD.WIDE.U32 R16, R9, UR20, R208 ;  /* 0x0000001409107c25 */ /* 0x004fe2000f8e00d0 */
[----:B------:R-:W-:Y:S01]  /*2a00*/  UIMAD UR7, UR7, UR20, URZ ;  /* 0x00000014070772a4 */ /* 0x000fe2000f8e023f */
[----:B------:R-:W-:Y:S01]  /*2a10*/  BSSY B0, `(.L_x_1251) ;  /* 0x0000016000007945 */ /* 0x000fe20003800000 */
[----:B------:R-:W-:Y:S02]  /*2a20*/  USHF.L.U32 UR5, UR20, 0x6, URZ ;  /* 0x0000000614057899 */ /* 0x000fe4000800063f */
[----:B------:R-:W-:Y:S01]  /*2a30*/  UIMAD UR4, UR4, UR6, UR7 ;  /* 0x00000006040472a4 */ /* 0x000fe2000f8e0207 */
[----:B------:R-:W-:Y:S01]  /*2a40*/  LEA R18, P5, R16, c[0x0][0x1f0], 0x1 ;  /* 0x00007c0010127a11 */ /* 0x000fe200078a08ff */
        /* <DEDUP_REMOVED lines=18> */
.L_x_1252:
[----:B------:R-:W-:Y:S05]  /*2b70*/  BSYNC B0 ;  /* 0x0000000000007941 */ /* 0x000fea0003800000 */
.L_x_1251:
        /* <DEDUP_REMOVED lines=10> */
[----:B------:R-:W-:Y:S01]  /*2c20*/  LEA R177, R177, 0x1c480, 0x1 ;  /* 0x0001c480b1b17811 */ /* 0x000fe200078e08ff */
[----:B------:R-:W-:Y:S01]  /*2c30*/  CS2R R128, SRZ ;  /* 0x0000000000807805 */ /* 0x000fe2000001ff00 */
[----:B------:R-:W-:Y:S01]  /*2c40*/  IADD3 R205, R204, 0x184c0, RZ ;  /* 0x000184c0cccd7810 */ /* 0x000fe20007ffe0ff */
[----:B------:R-:W-:Y:S01]  /*2c50*/  IMAD.IADD R210, R6, 0x1, -R7 ;  /* 0x0000000106d27824 */ /* 0x000fe200078e0a07 */
[----:B------:R-:W-:Y:S01]  /*2c60*/  LEA R176, R174, R177, 0x1 ;  /* 0x000000b1aeb07211 */ /* 0x000fe200078e08ff */
[----:B------:R-:W-:Y:S01]  /*2c70*/  IMAD R175, R0, 0x2, R177 ;  /* 0x0000000200af7824 */ /* 0x000fe200078e02b1 */
[----:B------:R-:W-:Y:S01]  /*2c80*/  LEA R178, R178, 0x80, 0x1 ;  /* 0x00000080b2b27811 */ /* 0x000fe200078e08ff */
[----:B------:R-:W-:Y:S01]  /*2c90*/  IMAD R210, R210, 0x4, R11 ;  /* 0x00000004d2d27824 */ /* 0x000fe200078e020b */
[----:B------:R-:W-:Y:S01]  /*2ca0*/  CS2R R126, SRZ ;  /* 0x00000000007e7805 */ /* 0x000fe2000001ff00 */
[----:B------:R-:W-:Y:S01]  /*2cb0*/  @P0 IADD3 R205, R5, -0x40, RZ ;  /* 0xffffffc005cd0810 */ /* 0x000fe20007ffe0ff */
        /* <DEDUP_REMOVED lines=49> */
[----:B------:R-:W-:Y:S01]  /*2fd0*/  IADD3 R211, -R210, UR16, RZ ;  /* 0x00000010d2d37c10 */ /* 0x000fe2000fffe1ff */
[----:B------:R-:W-:Y:S01]  /*2fe0*/  IMAD.IADD R173, R184, 0x1, R181 ;  /* 0x00000001b8ad7824 */ /* 0x000fe200078e02b5 */
[----:B------:R-:W-:-:S02]  /*2ff0*/  UMOV UR5, URZ ;  /* 0x0000003f00057c82 */ /* 0x000fc40008000000 */
[----:B------:R-:W-:Y:S02]  /*3000*/  UMOV UR17, 0x1 ;  /* 0x0000000100117882 */ /* 0x000fe40000000000 */
[----:B------:R-:W-:Y:S02]  /*3010*/  UMOV UR16, URZ ;  /* 0x0000003f00107c82 */ /* 0x000fe40008000000 */
.L_x_1255:
        /* <DEDUP_REMOVED lines=13> */
[----:B--2---:R-:W-:Y:S02]  /*30f0*/  SHF.L.U32 R2, R148, 0x1, RZ ;  /* 0x0000000194027819 */ /* 0x004fe400000006ff */
[----:B------:R-:W-:Y:S01]  /*3100*/  PLOP3.LUT P0, PT, PT, PT, UP0, 0x80, 0x0 ;  /* 0x000000000000781c */ /* 0x000fe20003f0f008 */
[----:B------:R-:W-:Y:S08]  /*3110*/  LDSM.16.M88.4 R136, [R180+0x80] ;  /* 0x00008000b488783b */ /* 0x000ff00000000200 */
[----:B------:R-:W2:Y:S08]  /*3120*/  LDSM.16.M88.4 R132, [R3+0xc080] ;  /* 0x00c080000384783b */ /* 0x000eb00000000200 */
[----:B------:R-:W3:Y:S08]  /*3130*/  LDSM.16.M88.4 R140, [R3+0xc880] ;  /* 0x00c88000038c783b */ /* 0x000ef00000000200 */
[----:B------:R-:W4:Y:S08]  /*3140*/  LDSM.16.M88.4 R144, [R180+0x1080] ;  /* 0x00108000b490783b */ /* 0x000f300000000200 */
[----:B------:R-:W-:Y:S08]  /*3150*/  LDSM.16.M88.4 R152, [R172+0x80] ;  /* 0x00008000ac98783b */ /* 0x000ff00000000200 */
[----:B------:R-:W5:Y:S01]  /*3160*/  LDSM.16.M88.4 R148, [R2+0xc080] ;  /* 0x00c080000294783b */ /* 0x000f620000000200 */
[-C--:B--2---:R-:W-:Y:S07]  /*3170*/  HMMA.16816.F32.BF16 R4, R132, R136.reuse, RZ ;  /* 0x000000888404723c */ /* 0x084fee00000418ff */
[----:B------:R-:W-:Y:S01]  /*3180*/  LDSM.16.M88.4 R156, [R172+0x1080] ;  /* 0x00108000ac9c783b */ /* 0x000fe20000000200 */
[C---:B-1-3--:R-:W-:Y:S07]  /*3190*/  HMMA.16816.F32.BF16 R8, R140.reuse, R136, RZ ;  /* 0x000000888c08723c */ /* 0x04afee00000418ff */
[----:B------:R-:W-:Y:S01]  /*31a0*/  LDSM.16.M88.4 R164, [R180+0x2080] ;  /* 0x00208000b4a4783b */ /* 0x000fe20000000200 */
[-C--:B------:R-:W-:Y:S07]  /*31b0*/  HMMA.16816.F32.BF16 R12, R140, R138.reuse, RZ ;  /* 0x0000008a8c0c723c */ /* 0x080fee00000418ff */
[----:B------:R-:W-:Y:S01]  /*31c0*/  LDSM.16.M88.4 R160, [R3+0xd080] ;  /* 0x00d0800003a0783b */ /* 0x000fe20000000200 */
[C---:B------:R-:W-:Y:S07]  /*31d0*/  HMMA.16816.F32.BF16 R16, R132.reuse, R138, RZ ;  /* 0x0000008a8410723c */ /* 0x040fee00000418ff */
[----:B------:R-:W1:Y:S01]  /*31e0*/  LDSM.16.M88.4 R136, [R2+0xc880] ;  /* 0x00c880000288783b */ /* 0x000e620000000200 */
[-C--:B----4-:R-:W-:Y:S07]  /*31f0*/  HMMA.16816.F32.BF16 R20, R132, R144.reuse, RZ ;  /* 0x000000908414723c */ /* 0x090fee00000418ff */
        /* <DEDUP_REMOVED lines=11> */
[-C--:B-----5:R-:W-:Y:S05]  /*32b0*/  HMMA.16816.F32.BF16 R4, R148, R152.reuse, R4 ;  /* 0x000000989404723c */ /* 0x0a0fea0000041804 */
        /* <DEDUP_REMOVED lines=135> */
[----:B------:R-:W-:Y:S02]  /*3b30*/  UIMAD UR18, UR18, -0x40, UR10 ;  /* 0xffffffc0121278a4 */ /* 0x000fe4000f8e020a */
        /* <DEDUP_REMOVED lines=12> */
[C---:B------:R-:W-:Y:S01]  /*3c00*/  LOP3.LUT P0, RZ, R189.reuse, 0x2, RZ, 0xc0, !PT ;  /* 0x00000002bdff7812 */ /* 0x040fe2000780c0ff */
[----:B------:R-:W-:Y:S01]  /*3c10*/  @!P1 IMAD R2, R2, 0x40, R191 ;  /* 0x0000004002029824 */ /* 0x000fe200078e02bf */
[----:B------:R-:W-:Y:S01]  /*3c20*/  LEA.HI.X R11, R4, c[0x0][0x164], R3, 0x1, P5 ;  /* 0x00005900040b7a11 */ /* 0x000fe200028f0c03 */
[----:B------:R-:W-:Y:S01]  /*3c30*/  IMAD.U32 R4, RZ, RZ, UR17 ;  /* 0x00000011ff047e24 */ /* 0x000fe2000f8e00ff */
[----:B------:R-:W-:Y:S01]  /*3c40*/  LOP3.LUT P5, RZ, R189, 0x1, RZ, 0xc0, !PT ;  /* 0x00000001bdff7812 */ /* 0x000fe200078ac0ff */
[----:B------:R-:W-:Y:S01]  /*3c50*/  @!P1 IMAD.SHL.U32 R5, R2, 0x4, RZ ;  /* 0x0000000402059824 */ /* 0x000fe200078e00ff */
[----:B------:R-:W-:Y:S01]  /*3c60*/  ISETP.GE.OR P0, PT, R192, UR18, !P0 ;  /* 0x00000012c0007c0c */ /* 0x000fe2000c706670 */
[----:B------:R-:W-:Y:S01]  /*3c70*/  IMAD R3, R4, 0x3000, R203 ;  /* 0x0000300004037824 */ /* 0x000fe200078e02cb */
[----:B------:R-:W-:Y:S02]  /*3c80*/  ISETP.GE.OR P5, PT, R192, UR18, !P5 ;  /* 0x00000012c0007c0c */ /* 0x000fe4000efa6670 */
[----:B------:R-:W-:Y:S11]  /*3c90*/  ISETP.GE.OR P6, PT, R188, c[0x0][0x16c], !P6 ;  /* 0x00005b00bc007a0c */ /* 0x000ff600077c6670 */
[----:B------:R-:W-:Y:S01]  /*3ca0*/  @!PT LDS RZ, [RZ] ;  /* 0x00000000fffff984 */ /* 0x000fe20000000800 */
[----:B------:R-:W-:Y:S01]  /*3cb0*/  @!PT LDS RZ, [RZ] ;  /* 0x00000000fffff984 */ /* 0x000fe20000000800 */
[----:B------:R-:W-:Y:S01]  /*3cc0*/  @!PT LDS RZ, [RZ] ;  /* 0x00000000fffff984 */ /* 0x000fe20000000800 */
[----:B------:R2:W-:Y:S06]  /*3cd0*/  LDGSTS.E.BYPASS.LTC128B.128 [R3], [R10.64], !P5 ;  /* 0x000000000a037fae */ /* 0x0005ec000e901d4e */
[----:B------:R2:W-:Y:S06]  /*3ce0*/  LDGSTS.E.BYPASS.LTC128B.128 [R3+0x1000], [R10.64+0x40], !P0 ;  /* 0x010000400a037fae */ /* 0x0005ec000c101d4e */
[----:B------:R2:W-:Y:S06]  /*3cf0*/  LDGSTS.E.BYPASS.LTC128B.128 [R3+0x2000], [R10.64+0x80], !P6 ;  /* 0x020000800a037fae */ /* 0x0005ec000f101d4e */
[----:B------:R2:W-:Y:S02]  /*3d00*/  @!P1 LDGSTS.E.BYPASS.LTC128B.128 [R5+0x18080], [R8.64] ;  /* 0x1808000008059fae */ /* 0x0005e4000b901d4e */
.L_x_1253:
[-C--:B-1234-:R-:W-:Y:S01]  /*3d10*/  HMMA.16816.F32.BF16 R4, R132, R136.reuse, RZ ;  /* 0x000000888404723c */ /* 0x09efe200000418ff */
[----:B------:R-:W-:Y:S01]  /*3d20*/  LDSM.16.M88.4 R164, [R180+0x8080] ;  /* 0x00808000b4a4783b */ /* 0x000fe20000000200 */
[----:B------:R-:W-:Y:S02]  /*3d30*/  UMOV UR4, 0x1800 ;  /* 0x0000180000047882 */ /* 0x000fe40000000000 */
[----:B------:R-:W-:Y:S02]  /*3d40*/  UIMAD UR4, UR5, UR4, 0x800 ;  /* 0x00000800050474a4 */ /* 0x000fe4000f8e0204 */
[----:B------:R-:W-:Y:S02]  /*3d50*/  ULEA UR7, UR19, 0x1, 0x6 ;  /* 0x0000000113077891 */ /* 0x000fe4000f8e303f */
[C---:B------:R-:W-:Y:S01]  /*3d60*/  HMMA.16816.F32.BF16 R8, R140.reuse, R136, RZ ;  /* 0x000000888c08723c */ /* 0x040fe200000418ff */
[----:B------:R-:W0:Y:S01]  /*3d70*/  LDGDEPBAR ;  /* 0x00000000000079af */ /* 0x000e220000000000 */
[----:B------:R-:W-:Y:S02]  /*3d80*/  USHF.L.U32 UR6, UR13, 0x7, URZ ;  /* 0x000000070d067899 */ /* 0x000fe4000800063f */
[----:B------:R-:W-:Y:S01]  /*3d90*/  IADD3 R2, R184, UR4, RZ ;  /* 0x00000004b8027c10 */ /* 0x000fe2000fffe0ff */
[----:B------:R-:W-:Y:S02]  /*3da0*/  UIADD3 UR18, UR19, 0x2, URZ ;  /* 0x0000000213127890 */ /* 0x000fe4000fffe03f */
[----:B------:R-:W-:Y:S01]  /*3db0*/  UIADD3 UR6, UR9, UR7, -UR6 ;  /* 0x0000000709067290 */ /* 0x000fe2000fffe806 */
[-C--:B------:R-:W-:Y:S01]  /*3dc0*/  HMMA.16816.F32.BF16 R12, R140, R138.reuse, RZ ;  /* 0x0000008a8c0c723c */ /* 0x080fe200000418ff */
[----:B------:R-:W-:Y:S01]  /*3dd0*/  SHF.L.U32 R3, R2, 0x1, RZ ;  /* 0x0000000102037819 */ /* 0x000fe200000006ff */
[----:B------:R-:W-:Y:S04]  /*3de0*/  UISETP.GE.AND UP0, UPT, UR18, UR8, UPT ;  /* 0x000000081200728c */ /* 0x000fe8000bf06270 */
[----:B------:R-:W-:Y:S02]  /*3df0*/  LDSM.16.M88.4 R168, [R3+0x12880] ;  /* 0x0128800003a8783b */ /* 0x000fe40000000200 */
[C---:B------:R-:W-:Y:S06]  /*3e00*/  HMMA.16816.F32.BF16 R16, R132.reuse, R138, RZ ;  /* 0x0000008a8410723c */ /* 0x040fec00000418ff */
[----:B------:R-:W1:Y:S02]  /*3e10*/  LDSM.16.M88.4 R136, [R3+0x12080] ;  /* 0x012080000388783b */ /* 0x000e640000000200 */
[-C--:B------:R-:W-:Y:S08]  /*3e20*/  HMMA.16816.F32.BF16 R20, R132, R144.reuse, RZ ;  /* 0x000000908414723c */ /* 0x080ff000000418ff */
[C---:B------:R-:W-:Y:S08]  /*3e30*/  HMMA.16816.F32.BF16 R24, R140.reuse, R144, RZ ;  /* 0x000000908c18723c */ /* 0x040ff000000418ff */
[-C--:B------:R-:W-:Y:S07]  /*3e40*/  HMMA.16816.F32.BF16 R28, R140, R146.reuse, RZ ;  /* 0x000000928c1c723c */ /* 0x080fee00000418ff */
[----:B------:R-:W-:Y:S01]  /*3e50*/  IADD3 R140, R184, UR4, R181 ;  /* 0x00000004b88c7c10 */ /* 0x000fe2000fffe0b5 */
[----:B------:R-:W-:Y:S01]  /*3e60*/  HMMA.16816.F32.BF16 R32, R132, R146, RZ ;  /* 0x000000928420723c */ /* 0x000fe200000418ff */
[----:B------:R-:W2:Y:S03]  /*3e70*/  LDSM.16.M88.4 R132, [R180+0x9080] ;  /* 0x00908000b484783b */ /* 0x000ea60000000200 */
[----:B------:R-:W-:Y:S04]  /*3e80*/  SHF.L.U32 R2, R140, 0x1, RZ ;  /* 0x000000018c027819 */ /* 0x000fe800000006ff */
[-C--:B------:R-:W-:Y:S01]  /*3e90*/  HMMA.16816.F32.BF16 R4, R148, R152.reuse, R4 ;  /* 0x000000989404723c */ /* 0x080fe20000041804 */
[----:B------:R-:W-:Y:S07]  /*3ea0*/  LDSM.16.M88.4 R144, [R172+0x8080] ;  /* 0x00808000ac90783b */ /* 0x000fee0000000200 */
[C---:B------:R-:W-:Y:S01]  /*3eb0*/  HMMA.16816.F32.BF16 R8, R156.reuse, R152, R8 ;  /* 0x000000989c08723c */ /* 0x040fe20000041808 */
[----:B------:R-:W3:Y:S07]  /*3ec0*/  LDSM.16.M88.4 R140, [R2+0x12080] ;  /* 0x01208000028c783b */ /* 0x000eee0000000200 */
[-C--:B------:R-:W-:Y:S08]  /*3ed0*/  HMMA.16816.F32.BF16 R12, R156, R154.reuse, R12 ;  /* 0x0000009a9c0c723c */ /* 0x080ff0000004180c */
[C---:B------:R-:W-:Y:S01]  /*3ee0*/  HMMA.16816.F32.BF16 R16, R148.reuse, R154, R16 ;  /* 0x0000009a9410723c */ /* 0x040fe20000041810 */
[----:B------:R-:W4:Y:S07]  /*3ef0*/  LDSM.16.M88.4 R152, [R2+0x12880] ;  /* 0x012880000298783b */ /* 0x000f2e0000000200 */
[-C--:B------:R-:W-:Y:S08]  /*3f00*/  HMMA.16816.F32.BF16 R20, R148, R160.reuse, R20 ;  /* 0x000000a09414723c */ /* 0x080ff00000041814 */
[C---:B------:R-:W-:Y:S08]  /*3f10*/  HMMA.16816.F32.BF16 R24, R156.reuse, R160, R24 ;  /* 0x000000a09c18723c */ /* 0x040ff00000041818 */
[-C--:B------:R-:W-:Y:S07]  /*3f20*/  HMMA.16816.F32.BF16 R28, R156, R162.reuse, R28 ;  /* 0x000000a29c1c723c */ /* 0x080fee000004181c */
[----:B------:R-:W-:Y:S01]  /*3f30*/  MOV R157, UR10 ;  /* 0x0000000a009d7c02 */ /* 0x000fe20008000f00 */
[----:B------:R-:W-:Y:S01]  /*3f40*/  HMMA.16816.F32.BF16 R32, R148, R162, R32 ;  /* 0x000000a29420723c */ /* 0x000fe20000041820 */
[----:B------:R-:W5:Y:S03]  /*3f50*/  LDSM.16.M88.4 R148, [R172+0x9080] ;  /* 0x00908000ac94783b */ /* 0x000f660000000200 */
[----:B------:R-:W-:Y:S04]  /*3f60*/  IADD3 R157, R190, UR6, -R157 ;  /* 0x00000006be9d7c10 */ /* 0x000fe8000fffe89d */
[-C--:B-1----:R-:W-:Y:S05]  /*3f70*/  HMMA.16816.F32.BF16 R4, R136, R164.reuse, R4 ;  /* 0x000000a48804723c */ /* 0x082fea0000041804 */
[----:B------:R-:W-:Y:S03]  /*3f80*/  IADD3 R156, -R210, R157, RZ ;  /* 0x0000009dd29c7210 */ /* 0x000fe60007ffe1ff */
[C---:B------:R-:W-:Y:S04]  /*3f90*/  HMMA.16816.F32.BF16 R8, R168.reuse, R164, R8 ;  /* 0x000000a4a808723c */ /* 0x040fe80000041808 */
[----:B------:R-:W-:Y:S02]  /*3fa0*/  IADD3 R162, R156, 0x8, RZ ;  /* 0x000000089ca27810 */ /* 0x000fe40007ffe0ff */
[----:B------:R-:W-:Y:S02]  /*3fb0*/  IMNMX R161, R211, R156, PT ;  /* 0x0000009cd3a17217 */ /* 0x000fe40003800200 */
[-C--:B------:R-:W-:Y:S03]  /*3fc0*/  HMMA.16816.F32.BF16 R12, R168, R166.reuse, R12 ;  /* 0x000000a6a80c723c */ /* 0x080fe6000004180c */
[----:B------:R-:W-:Y:S05]  /*3fd0*/  ISETP.GT.AND P0, PT, R161, RZ, PT ;  /* 0x000000ffa100720c */ /* 0x000fea0003f04270 */
        /* <DEDUP_REMOVED lines=8> */
[C---:B----4-:R-:W-:Y:S08]  /*4060*/  HMMA.16816.F32.BF16 R8, R152.reuse, R144, R8 ;  /* 0x000000909808723c */ /* 0x050ff00000041808 */
[-C--:B------:R-:W-:Y:S08]  /*4070*/  HMMA.16816.F32.BF16 R12, R152, R146.reuse, R12 ;  /* 0x00000092980c723c */ /* 0x080ff0000004180c */
[C---:B------:R-:W-:Y:S01]  /*4080*/  HMMA.16816.F32.BF16 R16, R140.reuse, R146, R16 ;  /* 0x000000928c10723c */ /* 0x040fe20000041810 */
[----:B------:R2:W3:Y:S07]  /*4090*/  LDSM.16.M88.4 R144, [R3+0x13880] ;  /* 0x013880000390783b */ /* 0x0004ee0000000200 */
[-C--:B-----5:R-:W-:Y:S08]  /*40a0*/  HMMA.16816.F32.BF16 R20, R140, R148.reuse, R20 ;  /* 0x000000948c14723c */ /* 0x0a0ff00000041814 */
[C---:B------:R-:W-:Y:S07]  /*40b0*/  HMMA.16816.F32.BF16 R24, R152.reuse, R148, R24 ;  /* 0x000000949818723c */ /* 0x040fee0000041818 */
[----:B------:R-:W-:Y:S01]  /*40c0*/  FSEL R149, R215, -INF , P0 ;  /* 0xff800000d7957808 */ /* 0x000fe20000000000 */
[-C--:B------:R-:W-:Y:S03]  /*40d0*/  HMMA.16816.F32.BF16 R28, R152, R150.reuse, R28 ;  /* 0x00000096981c723c */ /* 0x080fe6000004181c */
[----:B------:R-:W-:Y:S01]  /*40e0*/  ISETP.GT.AND P0, PT, R161, 0x1, PT ;  /* 0x00000001a100780c */ /* 0x000fe20003f04270 */
[--C-:B--2---:R-:W-:Y:S02]  /*40f0*/  FFMA.FTZ R3, R149, c[0x0][0x29c], -R248.reuse ;  /* 0x0000a70095037a23 */ /* 0x104fe400000108f8 */
[----:B------:R-:W-:Y:S01]  /*4100*/  FFMA.FTZ R215, -R215, R215, 1 ;  /* 0x3f800000d7d77423 */ /* 0x000fe200000101d7 */
[C---:B------:R-:W-:Y:S01]  /*4110*/  FSEL R149, R216.reuse, -INF , P0 ;  /* 0xff800000d8957808 */ /* 0x040fe20000000000 */
[----:B------:R-:W-:Y:S01]  /*4120*/  HMMA.16816.F32.BF16 R32, R140, R150, R32 ;  /* 0x000000968c20723c */ /* 0x000fe20000041820 */
[----:B------:R-:W2:Y:S01]  /*4130*/  LDSM.16.M88.4 R140, [R180+0xb080] ;  /* 0x00b08000b48c783b */ /* 0x000ea20000000200 */
[----:B------:R-:W4:Y:S02]  /*4140*/  MUFU.EX2 R3, R3 ;  /* 0x0000000300037308 */ /* 0x000f240000000800 */
[----:B------:R-:W-:Y:S01]  /*4150*/  ISETP.GT.AND P0, PT, R161, 0x20, PT ;  /* 0x00000020a100780c */ /* 0x000fe20003f04270 */
[--C-:B------:R-:W-:Y:S02]  /*4160*/  FFMA.FTZ R158, R149, c[0x0][0x29c], -R248.reuse ;  /* 0x0000a700959e7a23 */ /* 0x100fe400000108f8 */
[----:B------:R-:W-:Y:S01]  /*4170*/  FFMA.FTZ R216, -R216, R216, 1 ;  /* 0x3f800000d8d87423 */ /* 0x000fe200000101d8 */
[-C--:B-1----:R-:W-:Y:S04]  /*4180*/  HMMA.16816.F32.BF16 R4, R132, R136.reuse, R4 ;  /* 0x000000888404723c */ /* 0x082fe80000041804 */
[----:B------:R-:W1:Y:S01]  /*4190*/  MUFU.EX2 R158, R158 ;  /* 0x0000009e009e7308 */ /* 0x000e620000000800 */
[----:B------:R-:W-:Y:S02]  /*41a0*/  FSEL R149, R224, -INF , P0 ;  /* 0xff800000e0957808 */ /* 0x000fe40000000000 */
[----:B------:R-:W-:Y:S01]  /*41b0*/  ISETP.GT.AND P0, PT, R161, 0x21, PT ;  /* 0x00000021a100780c */ /* 0x000fe20003f04270 */
[C---:B---3--:R-:W-:Y:S04]  /*41c0*/  HMMA.16816.F32.BF16 R8, R144.reuse, R136, R8 ;  /* 0x000000889008723c */ /* 0x048fe80000041808 */
[--C-:B------:R-:W-:Y:S01]  /*41d0*/  FFMA.FTZ R157, R149, c[0x0][0x29c], -R248.reuse ;  /* 0x0000a700959d7a23 */ /* 0x100fe200000108f8 */
[----:B------:R-:W-:Y:S02]  /*41e0*/  FSEL R149, R225, -INF , P0 ;  /* 0xff800000e1957808 */ /* 0x000fe40000000000 */
[----:B------:R-:W-:Y:S01]  /*41f0*/  ISETP.GT.AND P0, PT, R161, 0x40, PT ;  /* 0x00000040a100780c */ /* 0x000fe20003f04270 */
[-C--:B------:R-:W-:Y:S02]  /*4200*/  HMMA.16816.F32.BF16 R12, R144, R138.reuse, R12 ;  /* 0x0000008a900c723c */ /* 0x080fe4000004180c */
[----:B------:R-:W3:Y:S02]  /*4210*/  MUFU.EX2 R157, R157 ;  /* 0x0000009d009d7308 */ /* 0x000ee40000000800 */
[--C-:B------:R-:W-:Y:S01]  /*4220*/  FFMA.FTZ R160, R149, c[0x0][0x29c], -R248.reuse ;  /* 0x0000a70095a07a23 */ /* 0x100fe200000108f8 */
[----:B------:R-:W-:Y:S01]  /*4230*/  FSEL R153, R228, -INF , P0 ;  /* 0xff800000e4997808 */ /* 0x000fe20000000000 */
[----:B------:R-:W-:Y:S01]  /*4240*/  LDSM.16.M88.4 R148, [R172+0xa080] ;  /* 0x00a08000ac94783b */ /* 0x000fe20000000200 */
[----:B------:R-:W-:Y:S01]  /*4250*/  ISETP.GT.AND P0, PT, R161, 0x41, PT ;  /* 0x00000041a100780c */ /* 0x000fe20003f04270 */
[C---:B------:R-:W-:Y:S04]  /*4260*/  HMMA.16816.F32.BF16 R16, R132.reuse, R138, R16 ;  /* 0x0000008a8410723c */ /* 0x040fe80000041810 */
[--C-:B------:R-:W-:Y:S01]  /*4270*/  FFMA.FTZ R159, R153, c[0x0][0x29c], -R248.reuse ;  /* 0x0000a700999f7a23 */ /* 0x100fe200000108f8 */
[----:B------:R-:W5:Y:S01]  /*4280*/  MUFU.EX2 R160, R160 ;  /* 0x000000a000a07308 */ /* 0x000f620000000800 */
[----:B------:R-:W1:Y:S01]  /*4290*/  LDSM.16.M88.4 R136, [R2+0x13080] ;  /* 0x013080000288783b */ /* 0x000e620000000200 */
[----:B------:R-:W-:Y:S01]  /*42a0*/  FSEL R163, R229, -INF , P0 ;  /* 0xff800000e5a37808 */ /* 0x000fe20000000000 */
[-C--:B--2---:R-:W-:Y:S03]  /*42b0*/  HMMA.16816.F32.BF16 R20, R132, R140.reuse, R20 ;  /* 0x0000008c8414723c */ /* 0x084fe60000041814 */
[C---:B------:R-:W-:Y:S03]  /*42c0*/  ISETP.GT.AND P0, PT, R161.reuse, 0x60, PT ;  /* 0x00000060a100780c */ /* 0x040fe60003f04270 */
[----:B------:R2:W3:Y:S01]  /*42d0*/  LDSM.16.M88.4 R152, [R2+0x13880] ;  /* 0x013880000298783b */ /* 0x0004e20000000200 */
[----:B------:R-:W-:Y:S01]  /*42e0*/  MUFU.EX2 R159, R159 ;  /* 0x0000009f009f7308 */ /* 0x000fe20000000800 */
[C---:B------:R-:W-:Y:S07]  /*42f0*/  HMMA.16816.F32.BF16 R24, R144.reuse, R140, R24 ;  /* 0x0000008c9018723c */ /* 0x040fee0000041818 */
[C---:B------:R-:W-:Y:S01]  /*4300*/  FSEL R141, R242.reuse, -INF , P0 ;  /* 0xff800000f28d7808 */ /* 0x040fe20000000000 */
[-C--:B------:R-:W-:Y:S03]  /*4310*/  HMMA.16816.F32.BF16 R28, R144, R142.reuse, R28 ;  /* 0x0000008e901c723c */ /* 0x080fe6000004181c */
[----:B------:R-:W-:Y:S01]  /*4320*/  ISETP.GT.AND P0, PT, R161, 0x61, PT ;  /* 0x00000061a100780c */ /* 0x000fe20003f04270 */
[--C-:B------:R-:W-:Y:S02]  /*4330*/  FFMA.FTZ R140, R163, c[0x0][0x29c], -R248.reuse ;  /* 0x0000a700a38c7a23 */ /* 0x100fe400000108f8 */
[----:B------:R-:W-:Y:S01]  /*4340*/  FFMA.FTZ R242, -R242, R242, 1 ;  /* 0x3f800000f2f27423 */ /* 0x000fe200000101f2 */
[----:B------:R-:W-:Y:S01]  /*4350*/  IMNMX R144, R211, R162, PT ;  /* 0x000000a2d3907217 */ /* 0x000fe20003800200 */
[----:B------:R-:W-:Y:S01]  /*4360*/  HMMA.16816.F32.BF16 R32, R132, R142, R32 ;  /* 0x0000008e8420723c */ /* 0x000fe20000041820 */
[----:B------:R-:W4:Y:S01]  /*4370*/  LDSM.16.M88.4 R132, [R172+0xb080] ;  /* 0x00b08000ac84783b */ /* 0x000f220000000200 */
[----:B------:R-:W-:Y:S02]  /*4380*/  MUFU.EX2 R140, R140 ;  /* 0x0000008c008c7308 */ /* 0x000fe40000000800 */
[--C-:B--2---:R-:W-:Y:S01]  /*4390*/  FFMA.FTZ R2, R141, c[0x0][0x29c], -R248.reuse ;  /* 0x0000a7008d027a23 */ /* 0x104fe200000108f8 */
[C---:B------:R-:W-:Y:S01]  /*43a0*/  FSEL R141, R243.reuse, -INF , P0 ;  /* 0xff800000f38d7808 */ /* 0x040fe20000000000 */
[----:B------:R-:W-:Y:S01]  /*43b0*/  FFMA.FTZ R243, -R243, R243, 1 ;  /* 0x3f800000f3f37423 */ /* 0x000fe200000101f3 */
[C---:B------:R-:W-:Y:S02]  /*43c0*/  ISETP.GT.AND P0, PT, R144.reuse, RZ, PT ;  /* 0x000000ff9000720c */ /* 0x040fe40003f04270 */
[C---:B------:R-:W-:Y:S02]  /*43d0*/  ISETP.GT.AND P6, PT, R144.reuse, 0x21, PT ;  /* 0x000000219000780c */ /* 0x040fe40003fc4270 */
[----:B------:R-:W-:Y:S01]  /*43e0*/  ISETP.GT.AND P5, PT, R144, 0x40, PT ;  /* 0x000000409000780c */ /* 0x000fe20003fa4270 */
[----:B------:R-:W-:Y:S01]  /*43f0*/  FFMA.FTZ R248, R141, c[0x0][0x29c], -R248 ;  /* 0x0000a7008df87a23 */ /* 0x000fe200000108f8 */
[-C--:B-1----:R-:W-:Y:S01]  /*4400*/  HMMA.16816.F32.BF16 R4, R136, R148.reuse, R4 ;  /* 0x000000948804723c */ /* 0x082fe20000041804 */
[----:B------:R-:W1:Y:S04]  /*4410*/  MUFU.EX2 R2, R2 ;  /* 0x0000000200027308 */ /* 0x000e680000000800 */
[C---:B------:R-:W-:Y:S01]  /*4420*/  FSEL R146, R212.reuse, -INF , P0 ;  /* 0xff800000d4927808 */ /* 0x040fe20000000000 */
[----:B------:R-:W-:Y:S01]  /*4430*/  FFMA.FTZ R212, -R212, R212, 1 ;  /* 0x3f800000d4d47423 */ /* 0x000fe200000101d4 */
[----:B------:R-:W-:Y:S01]  /*4440*/  ISETP.GT.AND P0, PT, R144, 0x1, PT ;  /* 0x000000019000780c */ /* 0x000fe20003f04270 */
[C---:B---3--:R-:W-:Y:S03]  /*4450*/  HMMA.16816.F32.BF16 R8, R152.reuse, R148, R8 ;  /* 0x000000949808723c */ /* 0x048fe60000041808 */
[----:B------:R-:W2:Y:S01]  /*4460*/  MUFU.EX2 R141, R248 ;  /* 0x000000f8008d7308 */ /* 0x000ea20000000800 */
[--C-:B------:R-:W-:Y:S01]  /*4470*/  FFMA.FTZ R142, R146, c[0x0][0x29c], -R247.reuse ;  /* 0x0000a700928e7a23 */ /* 0x100fe200000108f7 */
[C---:B------:R-:W-:Y:S01]  /*4480*/  FSEL R146, R213.reuse, -INF , P0 ;  /* 0xff800000d5927808 */ /* 0x040fe20000000000 */
[----:B------:R-:W-:Y:S01]  /*4490*/  FFMA.FTZ R213, -R213, R213, 1 ;  /* 0x3f800000d5d57423 */ /* 0x000fe200000101d5 */
[----:B------:R-:W-:Y:S01]  /*44a0*/  ISETP.GT.AND P0, PT, R144, 0x20, PT ;  /* 0x000000209000780c */ /* 0x000fe20003f04270 */
[-C--:B------:R-:W-:Y:S04]  /*44b0*/  HMMA.16816.F32.BF16 R12, R152, R150.reuse, R12 ;  /* 0x00000096980c723c */ /* 0x080fe8000004180c */
[--C-:B------:R-:W-:Y:S01]  /*44c0*/  FFMA.FTZ R143, R146, c[0x0][0x29c], -R247.reuse ;  /* 0x0000a700928f7a23 */ /* 0x100fe200000108f7 */
[----:B------:R-:W-:Y:S01]  /*44d0*/  FSEL R146, R226, -INF , P0 ;  /* 0xff800000e2927808 */ /* 0x000fe20000000000 */
[----:B------:R-:W-:Y:S01]  /*44e0*/  MUFU.EX2 R142, R142 ;  /* 0x0000008e008e7308 */ /* 0x000fe20000000800 */
[----:B------:R-:W-:Y:S01]  /*44f0*/  ISETP.GT.AND P0, PT, R144, 0x41, PT ;  /* 0x000000419000780c */ /* 0x000fe20003f04270 */
[C---:B------:R-:W-:Y:S04]  /*4500*/  HMMA.16816.F32.BF16 R16, R136.reuse, R150, R16 ;  /* 0x000000968810723c */ /* 0x040fe80000041810 */
[----:B------:R-:W-:Y:S01]  /*4510*/  FSEL R148, R227, -INF , P6 ;  /* 0xff800000e3947808 */ /* 0x000fe20003000000 */
[--C-:B------:R-:W-:Y:S01]  /*4520*/  FFMA.FTZ R145, R146, c[0x0][0x29c], -R247.reuse ;  /* 0x0000a70092917a23 */ /* 0x100fe200000108f7 */
[----:B------:R-:W-:Y:S02]  /*4530*/  ISETP.GT.AND P6, PT, R144, 0x60, PT ;  /* 0x000000609000780c */ /* 0x000fe40003fc4270 */
[-C--:B----4-:R-:W-:Y:S01]  /*4540*/  HMMA.16816.F32.BF16 R20, R136, R132.reuse, R20 ;  /* 0x000000848814723c */ /* 0x090fe20000041814 */
[----:B------:R-:W-:Y:S03]  /*4550*/  MUFU.EX2 R143, R143 ;  /* 0x0000008f008f7308 */ /* 0x000fe60000000800 */
[----:B------:R-:W-:Y:S01]  /*4560*/  FSEL R146, R230, -INF , P5 ;  /* 0xff800000e6927808 */ /* 0x000fe20002800000 */
[--C-:B------:R-:W-:Y:S01]  /*4570*/  FFMA.FTZ R148, R148, c[0x0][0x29c], -R247.reuse ;  /* 0x0000a70094947a23 */ /* 0x100fe200000108f7 */
[----:B------:R-:W-:Y:S01]  /*4580*/  ISETP.GT.AND P5, PT, R144, 0x61, PT ;  /* 0x000000619000780c */ /* 0x000fe20003fa4270 */
[----:B------:R-:W-:Y:S01]  /*4590*/  FFMA.FTZ R230, -R230, R230, 1 ;  /* 0x3f800000e6e67423 */ /* 0x000fe200000101e6 */
[C---:B------:R-:W-:Y:S01]  /*45a0*/  HMMA.16816.F32.BF16 R24, R152.reuse, R132, R24 ;  /* 0x000000849818723c */ /* 0x040fe20000041818 */
[----:B------:R-:W3:Y:S02]  /*45b0*/  LDS R144, [R239+0x18280] ;  /* 0x01828000ef907984 */ /* 0x000ee40000000800 */
[----:B------:R-:W-:Y:S01]  /*45c0*/  MUFU.EX2 R148, R148 ;  /* 0x0000009400947308 */ /* 0x000fe20000000800 */
[----:B------:R-:W-:Y:S01]  /*45d0*/  IADD3 R162, R156, 0x20, RZ ;  /* 0x000000209ca27810 */ /* 0x000fe20007ffe0ff */
[--C-:B------:R-:W-:Y:S01]  /*45e0*/  FFMA.FTZ R146, R146, c[0x0][0x29c], -R247.reuse ;  /* 0x0000a70092927a23 */ /* 0x100fe200000108f7 */
[C---:B------:R-:W-:Y:S01]  /*45f0*/  FSEL R164, R231.reuse, -INF , P0 ;  /* 0xff800000e7a47808 */ /* 0x040fe20000000000 */
[----:B------:R-:W-:Y:S01]  /*4600*/  FFMA.FTZ R231, -R231, R231, 1 ;  /* 0x3f800000e7e77423 */ /* 0x000fe200000101e7 */
[-C--:B------:R-:W-:Y:S04]  /*4610*/  HMMA.16816.F32.BF16 R28, R152, R134.reuse, R28 ;  /* 0x00000086981c723c */ /* 0x080fe8000004181c */
[----:B------:R-:W-:Y:S01]  /*4620*/  IMNMX R162, R211, R162, PT ;  /* 0x000000a2d3a27217 */ /* 0x000fe20003800200 */
[----:B------:R-:W-:Y:S01]  /*4630*/  MUFU.EX2 R146, R146 ;  /* 0x0000009200927308 */ /* 0x000fe20000000800 */
[--C-:B------:R-:W-:Y:S01]  /*4640*/  FFMA.FTZ R163, R164, c[0x0][0x29c], -R247.reuse ;  /* 0x0000a700a4a37a23 */ /* 0x100fe200000108f7 */
[----:B------:R-:W-:Y:S01]  /*4650*/  FSEL R168, R245, -INF , P6 ;  /* 0xff800000f5a87808 */ /* 0x000fe20003000000 */
[----:B------:R-:W-:Y:S01]  /*4660*/  HMMA.16816.F32.BF16 R32, R136, R134, R32 ;  /* 0x000000868820723c */ /* 0x000fe20000041820 */
[----:B------:R-:W4:Y:S03]  /*4670*/  LDS R138, [R239+0x182a0] ;  /* 0x0182a000ef8a7984 */ /* 0x000f260000000800 */
[----:B------:R-:W-:Y:S01]  /*4680*/  ISETP.GT.AND P0, PT, R162, RZ, PT ;  /* 0x000000ffa200720c */ /* 0x000fe20003f04270 */
[--C-:B------:R-:W-:Y:S01]  /*4690*/  FFMA.FTZ R168, R168, c[0x0][0x29c], -R247.reuse ;  /* 0x0000a700a8a87a23 */ /* 0x100fe200000108f7 */
[----:B------:R-:W-:Y:S01]  /*46a0*/  FSEL R150, R246, -INF , P5 ;  /* 0xff800000f6967808 */ /* 0x000fe20002800000 */
[----:B------:R-:W1:Y:S01]  /*46b0*/  MUFU.EX2 R145, R145 ;  /* 0x0000009100917308 */ /* 0x000e620000000800 */
[----:B------:R-:W-:Y:S01]  /*46c0*/  FSEL R161, R214, -INF , P0 ;  /* 0xff800000d6a17808 */ /* 0x000fe20000000000 */
[----:B------:R-:W-:Y:S01]  /*46d0*/  FFMA.FTZ R139, -R224, R224, 1 ;  /* 0x3f800000e08b7423 */ /* 0x000fe200000101e0 */
[----:B------:R-:W-:Y:S02]  /*46e0*/  ISETP.GT.AND P0, PT, R162, 0x21, PT ;  /* 0x00000021a200780c */ /* 0x000fe40003f04270 */
[----:B------:R-:W-:Y:S01]  /*46f0*/  FFMA.FTZ R247, R150, c[0x0][0x29c], -R247 ;  /* 0x0000a70096f77a23 */ /* 0x000fe200000108f7 */
[----:B------:R-:W-:Y:S01]  /*4700*/  ISETP.GT.AND P5, PT, R162, 0x20, PT ;  /* 0x00000020a200780c */ /* 0x000fe20003fa4270 */
[--C-:B------:R-:W-:Y:S01]  /*4710*/  FFMA.FTZ R152, R161, c[0x0][0x29c], -R244.reuse ;  /* 0x0000a700a1987a23 */ /* 0x100fe200000108f4 */
[----:B------:R-:W-:Y:S01]  /*4720*/  FSEL R147, R221, -INF , P0 ;  /* 0xff800000dd937808 */ /* 0x000fe20000000000 */
[----:B------:R-:W-:Y:S01]  /*4730*/  FFMA.FTZ R214, -R214, R214, 1 ;  /* 0x3f800000d6d67423 */ /* 0x000fe200000101d6 */
[----:B------:R-:W1:Y:S01]  /*4740*/  MUFU.EX2 R163, R163 ;  /* 0x000000a300a37308 */ /* 0x000e620000000800 */
[----:B------:R-:W-:Y:S02]  /*4750*/  IADD3 R156, R156, 0x28, RZ ;  /* 0x000000289c9c7810 */ /* 0x000fe40007ffe0ff */
[----:B------:R-:W-:Y:S01]  /*4760*/  FFMA.FTZ R147, R147, c[0x0][0x29c], -R244 ;  /* 0x0000a70093937a23 */ /* 0x000fe200000108f4 */
[----:B------:R-:W-:Y:S02]  /*4770*/  ISETP.GT.AND P6, PT, R162, 0x1, PT ;  /* 0x00000001a200780c */ /* 0x000fe40003fc4270 */
[----:B------:R-:W-:Y:S01]  /*4780*/  FSEL R149, R220, -INF , P5 ;  /* 0xff800000dc957808 */ /* 0x000fe20002800000 */
[--C-:B---3--:R-:W-:Y:S01]  /*4790*/  FADD.FTZ R154, R4, -R144.reuse ;  /* 0x80000090049a7221 */ /* 0x108fe20000010000 */
[----:B------:R-:W-:Y:S01]  /*47a0*/  FSEL R151, R217, -INF , P6 ;  /* 0xff800000d9977808 */ /* 0x000fe20003000000 */
[--C-:B------:R-:W-:Y:S01]  /*47b0*/  FADD.FTZ R153, R5, -R144.reuse ;  /* 0x8000009005997221 */ /* 0x100fe20000010000 */
[----:B------:R-:W3:Y:S01]  /*47c0*/  MUFU.EX2 R247, R247 ;  /* 0x000000f700f77308 */ /* 0x000ee20000000800 */
[----:B------:R-:W-:Y:S01]  /*47d0*/  FMUL.FTZ R154, R3, R154 ;  /* 0x0000009a039a7220 */ /* 0x000fe20000410000 */
[C---:B------:R-:W-:Y:S01]  /*47e0*/  F2FP.BF16.PACK_AB R3, R158.reuse, R3 ;  /* 0x000000039e03723e */ /* 0x040fe200000010ff */
[----:B------:R-:W-:Y:S01]  /*47f0*/  FMUL.FTZ R153, R158, R153 ;  /* 0x000000999e997220 */ /* 0x000fe20000410000 */
[----:B------:R-:W-:Y:S01]  /*4800*/  IMNMX R167, R211, R156, PT ;  /* 0x0000009cd3a77217 */ /* 0x000fe20003800200 */
[--C-:B------:R-:W-:Y:S01]  /*4810*/  FADD.FTZ R16, R16, -R144.reuse ;  /* 0x8000009010107221 */ /* 0x100fe20000010000 */
[C---:B------:R-:W-:Y:S01]  /*4820*/  ISETP.GT.AND P6, PT, R162.reuse, 0x40, PT ;  /* 0x00000040a200780c */ /* 0x040fe20003fc4270 */
[--C-:B------:R-:W-:Y:S01]  /*4830*/  FADD.FTZ R17, R17, -R144.reuse ;  /* 0x8000009011117221 */ /* 0x100fe20000010000 */
[----:B------:R-:W-:Y:S01]  /*4840*/  ISETP.GT.AND P5, PT, R162, 0x41, PT ;  /* 0x00000041a200780c */ /* 0x000fe20003fa4270 */
[--C-:B------:R-:W-:Y:S01]  /*4850*/  FADD.FTZ R20, R20, -R144.reuse ;  /* 0x8000009014147221 */ /* 0x100fe20000010000 */
[----:B------:R1:W-:Y:S01]  /*4860*/  MUFU.EX2 R158, R147 ;  /* 0x00000093009e7308 */ /* 0x0003e20000000800 */
[----:B------:R-:W-:Y:S01]  /*4870*/  FADD.FTZ R21, R21, -R144 ;  /* 0x8000009015157221 */ /* 0x000fe20000010000 */
[----:B------:R-:W-:Y:S01]  /*4880*/  ISETP.GT.AND P0, PT, R162, 0x60, PT ;  /* 0x00000060a200780c */ /* 0x000fe20003f04270 */
[----:B------:R-:W-:Y:S01]  /*4890*/  FMUL.FTZ R154, R154, R215 ;  /* 0x000000d79a9a7220 */ /* 0x000fe20000410000 */
[----:B------:R-:W-:Y:S01]  /*48a0*/  FSEL R165, R232, -INF , P6 ;  /* 0xff800000e8a57808 */ /* 0x000fe20003000000 */
[----:B------:R-:W-:Y:S01]  /*48b0*/  FMUL.FTZ R153, R153, R216 ;  /* 0x000000d899997220 */ /* 0x000fe20000410000 */
[----:B------:R-:W-:Y:S01]  /*48c0*/  FSEL R183, R233, -INF , P5 ;  /* 0xff800000e9b77808 */ /* 0x000fe20002800000 */
[----:B------:R-:W-:Y:S01]  /*48d0*/  FMUL.FTZ R16, R157, R16 ;  /* 0x000000109d107220 */ /* 0x000fe20000410000 */
[----:B------:R-:W-:Y:S01]  /*48e0*/  ISETP.GT.AND P6, PT, R162, 0x61, PT ;  /* 0x00000061a200780c */ /* 0x000fe20003fc4270 */
[C---:B-----5:R-:W-:Y:S01]  /*48f0*/  FMUL.FTZ R17, R160.reuse, R17 ;  /* 0x00000011a0117220 */ /* 0x060fe20000410000 */
[----:B------:R-:W-:Y:S01]  /*4900*/  F2FP.BF16.PACK_AB R153, R153, R154 ;  /* 0x0000009a9999723e */ /* 0x000fe200000010ff */
[----:B------:R-:W5:Y:S01]  /*4910*/  MUFU.EX2 R168, R168 ;  /* 0x000000a800a87308 */ /* 0x000f620000000800 */
[----:B------:R-:W-:Y:S01]  /*4920*/  F2FP.BF16.PACK_AB R154, R160, R157 ;  /* 0x0000009da09a723e */ /* 0x000fe200000010ff */
[----:B------:R-:W-:Y:S01]  /*4930*/  FFMA.FTZ R160, -R225, R225, 1 ;  /* 0x3f800000e1a07423 */ /* 0x000fe200000101e1 */
[----:B------:R-:W-:Y:S01]  /*4940*/  ISETP.GT.AND P5, PT, R167, RZ, PT ;  /* 0x000000ffa700720c */ /* 0x000fe20003fa4270 */
[----:B------:R-:W-:Y:S01]  /*4950*/  FMUL.FTZ R16, R16, R139 ;  /* 0x0000008b10107220 */ /* 0x000fe20000410000 */
[----:B------:R-:W-:Y:S01]  /*4960*/  FSEL R171, R236, -INF , P0 ;  /* 0xff800000ecab7808 */ /* 0x000fe20000000000 */
[----:B------:R-:W-:Y:S01]  /*4970*/  FMUL.FTZ R17, R17, R160 ;  /* 0x000000a011117220 */ /* 0x000fe20000410000 */
[----:B------:R-:W-:Y:S01]  /*4980*/  ISETP.GT.AND P0, PT, R167, 0x1, PT ;  /* 0x00000001a700780c */ /* 0x000fe20003f04270 */
[----:B------:R-:W-:Y:S01]  /*4990*/  FFMA.FTZ R149, R149, c[0x0][0x29c], -R244 ;  /* 0x0000a70095957a23 */ /* 0x000fe200000108f4 */
[----:B------:R-:W-:Y:S01]  /*49a0*/  FSEL R169, R237, -INF , P6 ;  /* 0xff800000eda97808 */ /* 0x000fe20003000000 */
[----:B----4-:R-:W-:Y:S01]  /*49b0*/  FADD.FTZ R18, R18, -R138 ;  /* 0x8000008a12127221 */ /* 0x010fe20000010000 */
[----:B------:R-:W-:Y:S01]  /*49c0*/  F2FP.BF16.PACK_AB R16, R17, R16 ;  /* 0x000000101110723e */ /* 0x000fe200000010ff */
[----:B------:R-:W-:Y:S01]  /*49d0*/  FFMA.FTZ R151, R151, c[0x0][0x29c], -R244 ;  /* 0x0000a70097977a23 */ /* 0x000fe200000108f4 */
[----:B------:R-:W-:Y:S01]  /*49e0*/  FSEL R166, R218, -INF , P5 ;  /* 0xff800000daa67808 */ /* 0x000fe20002800000 */
[--C-:B-1----:R-:W-:Y:S01]  /*49f0*/  FADD.FTZ R147, R32, -R144.reuse ;  /* 0x8000009020937221 */ /* 0x102fe20000010000 */
[----:B------:R-:W-:Y:S01]  /*4a00*/  ISETP.GT.AND P6, PT, R167, 0x20, PT ;  /* 0x00000020a700780c */ /* 0x000fe20003fc4270 */
[----:B------:R-:W-:Y:S01]  /*4a10*/  FADD.FTZ R144, R33, -R144 ;  /* 0x8000009021907221 */ /* 0x000fe20000010000 */
[----:B------:R-:W1:Y:S01]  /*4a20*/  MUFU.EX2 R149, R149 ;  /* 0x0000009500957308 */ /* 0x000e620000000800 */
[----:B------:R-:W-:Y:S01]  /*4a30*/  FMUL.FTZ R147, R2, R147 ;  /* 0x0000009302937220 */ /* 0x000fe20000410000 */
[C---:B--2---:R-:W-:Y:S01]  /*4a40*/  F2FP.BF16.PACK_AB R2, R141.reuse, R2 ;  /* 0x000000028d02723e */ /* 0x044fe200000010ff */
[----:B------:R-:W-:Y:S01]  /*4a50*/  FMUL.FTZ R144, R141, R144 ;  /* 0x000000908d907220 */ /* 0x000fe20000410000 */
[----:B------:R-:W-:Y:S01]  /*4a60*/  FSEL R164, R219, -INF , P0 ;  /* 0xff800000dba47808 */ /* 0x000fe20000000000 */
[----:B------:R-:W2:Y:S01]  /*4a70*/  LDS R141, [R239+0x18300] ;  /* 0x01830000ef8d7984 */ /* 0x000ea20000000800 */
[----:B------:R-:W-:Y:S01]  /*4a80*/  FMUL.FTZ R20, R159, R20 ;  /* 0x000000149f147220 */ /* 0x000fe20000410000 */
[----:B------:R-:W-:Y:S01]  /*4a90*/  F2FP.BF16.PACK_AB R159, R140, R159 ;  /* 0x0000009f8c9f723e */ /* 0x000fe200000010ff */
[----:B------:R-:W-:Y:S01]  /*4aa0*/  FFMA.FTZ R139, -R228, R228, 1 ;  /* 0x3f800000e48b7423 */ /* 0x000fe200000101e4 */
[----:B------:R-:W-:Y:S01]  /*4ab0*/  ISETP.GT.AND P5, PT, R167, 0x21, PT ;  /* 0x00000021a700780c */ /* 0x000fe20003fa4270 */
[--C-:B------:R-:W-:Y:S01]  /*4ac0*/  FADD.FTZ R17, R22, -R138.reuse ;  /* 0x8000008a16117221 */ /* 0x100fe20000010000 */
[----:B------:R-:W-:Y:S01]  /*4ad0*/  FSEL R162, R222, -INF , P6 ;  /* 0xff800000dea27808 */ /* 0x000fe20003000000 */
[----:B------:R-:W-:Y:S01]  /*4ae0*/  FMUL.FTZ R21, R140, R21 ;  /* 0x000000158c157220 */ /* 0x000fe20000410000 */
[----:B------:R-:W-:Y:S01]  /*4af0*/  MUFU.EX2 R152, R152 ;  /* 0x0000009800987308 */ /* 0x000fe20000000800 */
[----:B------:R-:W-:Y:S01]  /*4b00*/  FFMA.FTZ R140, -R229, R229, 1 ;  /* 0x3f800000e58c7423 */ /* 0x000fe200000101e5 */
[----:B------:R-:W-:Y:S01]  /*4b10*/  FSEL R156, R223, -INF , P5 ;  /* 0xff800000df9c7808 */ /* 0x000fe20002800000 */
[--C-:B------:R-:W-:Y:S01]  /*4b20*/  FADD.FTZ R22, R23, -R138.reuse ;  /* 0x8000008a17167221 */ /* 0x100fe20000010000 */
[----:B------:R-:W4:Y:S01]  /*4b30*/  LDS R239, [R239+0x18320] ;  /* 0x01832000efef7984 */ /* 0x000f220000000800 */
[----:B------:R-:W-:Y:S01]  /*4b40*/  FMUL.FTZ R18, R145, R18 ;  /* 0x0000001291127220 */ /* 0x000fe20000410000 */
[----:B------:R-:W-:Y:S01]  /*4b50*/  ISETP.GT.AND P0, PT, R167, 0x40, PT ;  /* 0x00000040a700780c */ /* 0x000fe20003f04270 */
[----:B------:R-:W-:Y:S01]  /*4b60*/  FFMA.FTZ R23, -R226, R226, 1 ;  /* 0x3f800000e2177423 */ /* 0x000fe200000101e2 */
[----:B------:R-:W-:Y:S01]  /*4b70*/  STS [R204+0x18480], R3 ;  /* 0x01848003cc007388 */ /* 0x000fe20000000800 */
[----:B------:R-:W-:Y:S01]  /*4b80*/  FMUL.FTZ R17, R146, R17 ;  /* 0x0000001192117220 */ /* 0x000fe20000410000 */
[----:B------:R-:W1:Y:S01]  /*4b90*/  MUFU.EX2 R151, R151 ;  /* 0x0000009700977308 */ /* 0x000e620000000800 */
[----:B------:R-:W-:Y:S01]  /*4ba0*/  FMUL.FTZ R20, R20, R139 ;  /* 0x0000008b14147220 */ /* 0x000fe20000410000 */
[----:B------:R-:W-:Y:S01]  /*4bb0*/  F2FP.BF16.PACK_AB R139, R143, R142 ;  /* 0x0000008e8f8b723e */ /* 0x000fe200000010ff */
[----:B------:R-:W-:Y:S01]  /*4bc0*/  FMUL.FTZ R21, R21, R140 ;  /* 0x0000008c15157220 */ /* 0x000fe20000410000 */
[----:B------:R-:W-:Y:S01]  /*4bd0*/  ISETP.GT.AND P6, PT, R167, 0x41, PT ;  /* 0x00000041a700780c */ /* 0x000fe20003fc4270 */
[--C-:B------:R-:W-:Y:S01]  /*4be0*/  FADD.FTZ R33, R6, -R138.reuse ;  /* 0x8000008a06217221 */ /* 0x100fe20000010000 */
[----:B------:R-:W-:Y:S01]  /*4bf0*/  FSEL R150, R234, -INF , P0 ;  /* 0xff800000ea967808 */ /* 0x000fe20000000000 */
[--C-:B------:R-:W-:Y:S01]  /*4c00*/  FADD.FTZ R140, R7, -R138.reuse ;  /* 0x8000008a078c7221 */ /* 0x100fe20000010000 */
[----:B------:R-:W-:Y:S01]  /*4c10*/  F2FP.BF16.PACK_AB R21, R21, R20 ;  /* 0x000000141515723e */ /* 0x000fe200000010ff */
[----:B------:R-:W-:Y:S01]  /*4c20*/  FMUL.FTZ R22, R163, R22 ;  /* 0x00000016a3167220 */ /* 0x000fe20000410000 */
[----:B------:R-:W-:Y:S01]  /*4c30*/  F2FP.BF16.PACK_AB R20, R148, R145 ;  /* 0x000000919414723e */ /* 0x000fe200000010ff */
[--C-:B------:R-:W-:Y:S01]  /*4c40*/  FADD.FTZ R19, R19, -R138.reuse ;  /* 0x8000008a13137221 */ /* 0x100fe20000010000 */
[----:B------:R-:W-:Y:S01]  /*4c50*/  STS [R204+0x18880], R139 ;  /* 0x0188808bcc007388 */ /* 0x000fe20000000800 */
[----:B------:R-:W-:Y:S01]  /*4c60*/  FMUL.FTZ R18, R18, R23 ;  /* 0x0000001712127220 */ /* 0x000fe20000410000 */
[C---:B------:R-:W-:Y:S01]  /*4c70*/  ISETP.GT.AND P5, PT, R167.reuse, 0x60, PT ;  /* 0x00000060a700780c */ /* 0x040fe20003fa4270 */
[--C-:B------:R-:W-:Y:S01]  /*4c80*/  FFMA.FTZ R166, R166, c[0x0][0x29c], -R241.reuse ;  /* 0x0000a700a6a67a23 */ /* 0x100fe200000108f1 */
[----:B------:R-:W-:Y:S01]  /*4c90*/  STS [R205], R154 ;  /* 0x0000009acd007388 */ /* 0x000fe20000000800 */
[--C-:B------:R-:W-:Y:S01]  /*4ca0*/  FADD.FTZ R23, R34, -R138.reuse ;  /* 0x8000008a22177221 */ /* 0x100fe20000010000 */
[----:B------:R-:W-:Y:S01]  /*4cb0*/  ISETP.GT.AND P0, PT, R167, 0x61, PT ;  /* 0x00000061a700780c */ /* 0x000fe20003f04270 */
[----:B------:R-:W-:Y:S01]  /*4cc0*/  FADD.FTZ R138, R35, -R138 ;  /* 0x8000008a238a7221 */ /* 0x000fe20000010000 */
[----:B------:R-:W-:Y:S01]  /*4cd0*/  STS [R205+0x400], R20 ;  /* 0x00040014cd007388 */ /* 0x000fe20000000800 */
[--C-:B------:R-:W-:Y:S01]  /*4ce0*/  FFMA.FTZ R164, R164, c[0x0][0x29c], -R241.reuse ;  /* 0x0000a700a4a47a23 */ /* 0x100fe200000108f1 */
[----:B------:R-:W-:Y:S01]  /*4cf0*/  MUFU.EX2 R166, R166 ;  /* 0x000000a600a67308 */ /* 0x000fe20000000800 */
[----:B------:R-:W-:Y:S01]  /*4d00*/  FMUL.FTZ R33, R142, R33 ;  /* 0x000000218e217220 */ /* 0x000fe20000410000 */
[----:B------:R-:W-:Y:S01]  /*4d10*/  FSEL R248, R235, -INF , P6 ;  /* 0xff800000ebf87808 */ /* 0x000fe20003000000 */
[----:B------:R-:W-:Y:S01]  /*4d20*/  FMUL.FTZ R140, R143, R140 ;  /* 0x0000008c8f8c7220 */ /* 0x000fe20000410000 */
[----:B------:R-:W-:Y:S01]  /*4d30*/  FSEL R216, R238, -INF , P5 ;  /* 0xff800000eed87808 */ /* 0x000fe20002800000 */
[----:B------:R-:W-:Y:S01]  /*4d40*/  FMUL.FTZ R17, R17, R230 ;  /* 0x000000e611117220 */ /* 0x000fe20000410000 */
[----:B------:R-:W-:Y:S01]  /*4d50*/  FSEL R170, R240, -INF , P0 ;  /* 0xff800000f0aa7808 */ /* 0x000fe20000000000 */
[----:B------:R-:W-:Y:S01]  /*4d60*/  FMUL.FTZ R22, R22, R231 ;  /* 0x000000e716167220 */ /* 0x000fe20000410000 */
[----:B------:R-:W-:Y:S01]  /*4d70*/  F2FP.BF16.PACK_AB R143, R163, R146 ;  /* 0x00000092a38f723e */ /* 0x000fe200000010ff */
[----:B------:R-:W-:Y:S01]  /*4d80*/  FFMA.FTZ R145, -R246, R246, 1 ;  /* 0x3f800000f6917423 */ /* 0x000fe200000101f6 */
[----:B------:R-:W2:Y:S01]  /*4d90*/  MUFU.EX2 R35, R164 ;  /* 0x000000a400237308 */ /* 0x000ea20000000800 */
[--C-:B------:R-:W-:Y:S01]  /*4da0*/  FFMA.FTZ R162, R162, c[0x0][0x29c], -R241.reuse ;  /* 0x0000a700a2a27a23 */ /* 0x100fe200000108f1 */
[----:B------:R-:W-:Y:S01]  /*4db0*/  PLOP3.LUT P0, PT, PT, PT, UP0, 0x80, 0x0 ;  /* 0x000000000000781c */ /* 0x000fe20003f0f008 */
[----:B---3--:R-:W-:Y:S02]  /*4dc0*/  FMUL.FTZ R138, R247, R138 ;  /* 0x0000008af78a7220 */ /* 0x008fe40000410000 */
[----:B------:R-:W-:Y:S02]  /*4dd0*/  FFMA.FTZ R156, R156, c[0x0][0x29c], -R241 ;  /* 0x0000a7009c9c7a23 */ /* 0x000fe400000108f1 */
[----:B------:R-:W-:Y:S02]  /*4de0*/  FMUL.FTZ R33, R33, R212 ;  /* 0x000000d421217220 */ /* 0x000fe40000410000 */
[----:B------:R-:W-:Y:S01]  /*4df0*/  FMUL.FTZ R140, R140, R213 ;  /* 0x000000d58c8c7220 */ /* 0x000fe20000410000 */
[----:B------:R-:W-:Y:S01]  /*4e00*/  MUFU.EX2 R162, R162 ;  /* 0x000000a200a27308 */ /* 0x000fe20000000800 */
[----:B------:R-:W-:Y:S01]  /*4e10*/  FMUL.FTZ R138, R138, R145 ;  /* 0x000000918a8a7220 */ /* 0x000fe20000410000 */
[----:B------:R-:W-:Y:S01]  /*4e20*/  F2FP.BF16.PACK_AB R145, R22, R17 ;  /* 0x000000111691723e */ /* 0x000fe200000010ff */
[----:B------:R-:W-:Y:S01]  /*4e30*/  FMUL.FTZ R19, R148, R19 ;  /* 0x0000001394137220 */ /* 0x000fe20000410000 */
[----:B------:R-:W-:Y:S01]  /*4e40*/  F2FP.BF16.PACK_AB R33, R140, R33 ;  /* 0x000000218c21723e */ /* 0x000fe200000010ff */
[----:B-----5:R-:W-:Y:S01]  /*4e50*/  FMUL.FTZ R23, R168, R23 ;  /* 0x00000017a8177220 */ /* 0x020fe20000410000 */
[----:B-1----:R-:W-:Y:S01]  /*4e60*/  F2FP.BF16.PACK_AB R22, R158, R149 ;  /* 0x000000959e16723e */ /* 0x002fe200000010ff */
[----:B------:R-:W-:Y:S01]  /*4e70*/  FFMA.FTZ R140, -R227, R227, 1 ;  /* 0x3f800000e38c7423 */ /* 0x000fe200000101e3 */
[----:B------:R-:W-:Y:S01]  /*4e80*/  F2FP.BF16.PACK_AB R168, R247, R168 ;  /* 0x000000a8f7a8723e */ /* 0x000fe200000010ff */
[----:B------:R-:W-:Y:S01]  /*4e90*/  FFMA.FTZ R34, -R245, R245, 1 ;  /* 0x3f800000f5227423 */ /* 0x000fe200000101f5 */
[----:B------:R-:W1:Y:S01]  /*4ea0*/  MUFU.EX2 R17, R156 ;  /* 0x0000009c00117308 */ /* 0x000e620000000800 */
[----:B------:R-:W-:Y:S02]  /*4eb0*/  FMUL.FTZ R19, R19, R140 ;  /* 0x0000008c13137220 */ /* 0x000fe40000410000 */
[----:B------:R-:W-:Y:S02]  /*4ec0*/  FMUL.FTZ R23, R23, R34 ;  /* 0x0000002217177220 */ /* 0x000fe40000410000 */
[--C-:B--2---:R-:W-:Y:S01]  /*4ed0*/  FADD.FTZ R12, R12, -R141.reuse ;  /* 0x8000008d0c0c7221 */ /* 0x104fe20000010000 */
[----:B------:R-:W-:Y:S01]  /*4ee0*/  F2FP.BF16.PACK_AB R18, R19, R18 ;  /* 0x000000121312723e */ /* 0x000fe200000010ff */
[--C-:B------:R-:W-:Y:S01]  /*4ef0*/  FADD.FTZ R13, R13, -R141.reuse ;  /* 0x8000008d0d0d7221 */ /* 0x100fe20000010000 */
[----:B------:R-:W-:Y:S01]  /*4f00*/  F2FP.BF16.PACK_AB R138, R138, R23 ;  /* 0x000000178a8a723e */ /* 0x000fe200000010ff */
[----:B------:R-:W-:Y:S02]  /*4f10*/  FMUL.FTZ R12, R149, R12 ;  /* 0x0000000c950c7220 */ /* 0x000fe40000410000 */
[--C-:B------:R-:W-:Y:S02]  /*4f20*/  FADD.FTZ R19, R8, -R141.reuse ;  /* 0x8000008d08137221 */ /* 0x100fe40000010000 */
[----:B------:R-:W-:Y:S01]  /*4f30*/  FADD.FTZ R8, R9, -R141 ;  /* 0x8000008d09087221 */ /* 0x000fe20000010000 */
[----:B------:R-:W-:Y:S01]  /*4f40*/  F2FP.BF16.PACK_AB R9, R151, R152 ;  /* 0x000000989709723e */ /* 0x000fe200000010ff */
[----:B------:R-:W-:Y:S02]  /*4f50*/  FFMA.FTZ R23, -R220, R220, 1 ;  /* 0x3f800000dc177423 */ /* 0x000fe400000101dc */
[----:B------:R-:W-:Y:S02]  /*4f60*/  FFMA.FTZ R34, -R221, R221, 1 ;  /* 0x3f800000dd227423 */ /* 0x000fe400000101dd */
[----:B------:R-:W-:Y:S01]  /*4f70*/  FMUL.FTZ R13, R158, R13 ;  /* 0x0000000d9e0d7220 */ /* 0x000fe20000410000 */
[----:B------:R4:W-:Y:S01]  /*4f80*/  STS [R204+0x19480], R9 ;  /* 0x01948009cc007388 */ /* 0x0009e20000000800 */
[----:B------:R-:W-:Y:S02]  /*4f90*/  FMUL.FTZ R19, R152, R19 ;  /* 0x0000001398137220 */ /* 0x000fe40000410000 */
[----:B------:R-:W-:Y:S02]  /*4fa0*/  FMUL.FTZ R8, R151, R8 ;  /* 0x0000000897087220 */ /* 0x000fe40000410000 */
[----:B------:R-:W-:Y:S02]  /*4fb0*/  FMUL.FTZ R12, R12, R23 ;  /* 0x000000170c0c7220 */ /* 0x000fe40000410000 */
[----:B------:R-:W-:Y:S02]  /*4fc0*/  FMUL.FTZ R13, R13, R34 ;  /* 0x000000220d0d7220 */ /* 0x000fe40000410000 */
[----:B------:R-:W-:Y:S02]  /*4fd0*/  FFMA.FTZ R217, -R217, R217, 1 ;  /* 0x3f800000d9d97423 */ /* 0x000fe400000101d9 */
[----:B------:R-:W-:Y:S01]  /*4fe0*/  FMUL.FTZ R19, R19, R214 ;  /* 0x000000d613137220 */ /* 0x000fe20000410000 */
[----:B------:R-:W-:Y:S01]  /*4ff0*/  F2FP.BF16.PACK_AB R12, R13, R12 ;  /* 0x0000000c0d0c723e */ /* 0x000fe200000010ff */
[----:B------:R-:W-:Y:S01]  /*5000*/  FMUL.FTZ R8, R8, R217 ;  /* 0x000000d908087220 */ /* 0x000fe20000410000 */
[----:B------:R-:W-:Y:S01]  /*5010*/  F2FP.BF16.PACK_AB R13, R35, R166 ;  /* 0x000000a6230d723e */ /* 0x000fe200000010ff */
[--C-:B------:R-:W-:Y:S02]  /*5020*/  FFMA.FTZ R150, R150, c[0x0][0x29c], -R241.reuse ;  /* 0x0000a70096967a23 */ /* 0x100fe400000108f1 */
[--C-:B------:R-:W-:Y:S01]  /*5030*/  FFMA.FTZ R165, R165, c[0x0][0x29c], -R244.reuse ;  /* 0x0000a700a5a57a23 */ /* 0x100fe200000108f4 */
[----:B------:R-:W-:Y:S01]  /*5040*/  F2FP.BF16.PACK_AB R19, R8, R19 ;  /* 0x000000130813723e */ /* 0x000fe200000010ff */
[----:B------:R-:W-:Y:S01]  /*5050*/  STS [R204+0x19880], R13 ;  /* 0x0198800dcc007388 */ /* 0x000fe20000000800 */
[----:B-1----:R-:W-:Y:S01]  /*5060*/  F2FP.BF16.PACK_AB R8, R17, R162 ;  /* 0x000000a21108723e */ /* 0x002fe200000010ff */
[--C-:B------:R-:W-:Y:S01]  /*5070*/  FFMA.FTZ R248, R248, c[0x0][0x29c], -R241.reuse ;  /* 0x0000a700f8f87a23 */ /* 0x100fe200000108f1 */
[----:B------:R-:W-:Y:S01]  /*5080*/  MUFU.EX2 R150, R150 ;  /* 0x0000009600967308 */ /* 0x000fe20000000800 */
[----:B------:R-:W-:Y:S01]  /*5090*/  STS [R205+0x1000], R22 ;  /* 0x00100016cd007388 */ /* 0x000fe20000000800 */
[--C-:B------:R-:W-:Y:S02]  /*50a0*/  FFMA.FTZ R183, R183, c[0x0][0x29c], -R244.reuse ;  /* 0x0000a700b7b77a23 */ /* 0x100fe400000108f4 */
[--C-:B------:R-:W-:Y:S01]  /*50b0*/  FFMA.FTZ R171, R171, c[0x0][0x29c], -R244.reuse ;  /* 0x0000a700abab7a23 */ /* 0x100fe200000108f4 */
[----:B------:R1:W-:Y:S01]  /*50c0*/  STS [R205+0x1400], R8 ;  /* 0x00140008cd007388 */ /* 0x0003e20000000800 */
[----:B------:R-:W-:Y:S02]  /*50d0*/  FFMA.FTZ R244, R169, c[0x0][0x29c], -R244 ;  /* 0x0000a700a9f47a23 */ /* 0x000fe400000108f4 */
[--C-:B------:R-:W-:Y:S01]  /*50e0*/  FFMA.FTZ R216, R216, c[0x0][0x29c], -R241.reuse ;  /* 0x0000a700d8d87a23 */ /* 0x100fe200000108f1 */
[----:B------:R-:W-:Y:S01]  /*50f0*/  STS [R204+0x1a480], R159 ;  /* 0x01a4809fcc007388 */ /* 0x000fe20000000800 */
[----:B------:R-:W-:Y:S01]  /*5100*/  FFMA.FTZ R241, R170, c[0x0][0x29c], -R241 ;  /* 0x0000a700aaf17a23 */ /* 0x000fe200000108f1 */
[----:B------:R-:W2:Y:S01]  /*5110*/  MUFU.EX2 R23, R248 ;  /* 0x000000f800177308 */ /* 0x000ea20000000800 */
[--C-:B------:R-:W-:Y:S01]  /*5120*/  FADD.FTZ R24, R24, -R141.reuse ;  /* 0x8000008d18187221 */ /* 0x100fe20000010000 */
[----:B------:R-:W-:Y:S01]  /*5130*/  STS [R204+0x1a880], R143 ;  /* 0x01a8808fcc007388 */ /* 0x000fe20000000800 */
[--C-:B------:R-:W-:Y:S02]  /*5140*/  FADD.FTZ R25, R25, -R141.reuse ;  /* 0x8000008d19197221 */ /* 0x100fe40000010000 */
[----:B------:R-:W-:Y:S01]  /*5150*/  FFMA.FTZ R34, -R233, R233, 1 ;  /* 0x3f800000e9227423 */ /* 0x000fe200000101e9 */
[----:B------:R-:W-:Y:S01]  /*5160*/  STS [R205+0x2000], R2 ;  /* 0x00200002cd007388 */ /* 0x000fe20000000800 */
[--C-:B------:R-:W-:Y:S02]  /*5170*/  FADD.FTZ R28, R28, -R141.reuse ;  /* 0x8000008d1c1c7221 */ /* 0x100fe40000010000 */
[----:B------:R-:W-:Y:S01]  /*5180*/  FADD.FTZ R29, R29, -R141 ;  /* 0x8000008d1d1d7221 */ /* 0x000fe20000010000 */
[----:B------:R-:W3:Y:S01]  /*5190*/  MUFU.EX2 R165, R165 ;  /* 0x000000a500a57308 */ /* 0x000ee20000000800 */
[----:B------:R-:W-:Y:S01]  /*51a0*/  STS [R205+0x2400], R168 ;  /* 0x002400a8cd007388 */ /* 0x000fe20000000800 */
[----:B------:R-:W-:Y:S02]  /*51b0*/  FFMA.FTZ R141, -R232, R232, 1 ;  /* 0x3f800000e88d7423 */ /* 0x000fe400000101e8 */
[--C-:B----4-:R-:W-:Y:S02]  /*51c0*/  FADD.FTZ R9, R14, -R239.reuse ;  /* 0x800000ef0e097221 */ /* 0x110fe40000010000 */
[----:B------:R-:W-:Y:S02]  /*51d0*/  FFMA.FTZ R218, -R218, R218, 1 ;  /* 0x3f800000dada7423 */ /* 0x000fe400000101da */
[----:B------:R-:W-:Y:S02]  /*51e0*/  FFMA.FTZ R219, -R219, R219, 1 ;  /* 0x3f800000dbdb7423 */ /* 0x000fe400000101db */
[----:B------:R-:W4:Y:S01]  /*51f0*/  MUFU.EX2 R32, R183 ;  /* 0x000000b700207308 */ /* 0x000f220000000800 */
[--C-:B-1----:R-:W-:Y:S02]  /*5200*/  FADD.FTZ R8, R15, -R239.reuse ;  /* 0x800000ef0f087221 */ /* 0x102fe40000010000 */
[----:B------:R-:W-:Y:S01]  /*5210*/  FMUL.FTZ R9, R162, R9 ;  /* 0x00000009a2097220 */ /* 0x000fe20000410000 */
[----:B--2---:R-:W-:Y:S01]  /*5220*/  F2FP.BF16.PACK_AB R3, R23, R150 ;  /* 0x000000961703723e */ /* 0x004fe200000010ff */
[----:B------:R-:W-:Y:S02]  /*5230*/  FMUL.FTZ R8, R17, R8 ;  /* 0x0000000811087220 */ /* 0x000fe40000410000 */
[----:B------:R-:W-:Y:S02]  /*5240*/  FFMA.FTZ R222, -R222, R222, 1 ;  /* 0x3f800000dede7423 */ /* 0x000fe400000101de */
[----:B------:R1:W-:Y:S01]  /*5250*/  STS [R204+0x1b880], R3 ;  /* 0x01b88003cc007388 */ /* 0x0003e20000000800 */
[----:B------:R-:W-:Y:S01]  /*5260*/  MUFU.EX2 R171, R171 ;  /* 0x000000ab00ab7308 */ /* 0x000fe20000000800 */
[----:B------:R-:W-:Y:S02]  /*5270*/  FFMA.FTZ R223, -R223, R223, 1 ;  /* 0x3f800000dfdf7423 */ /* 0x000fe400000101df */
[----:B------:R-:W-:Y:S02]  /*5280*/  FMUL.FTZ R9, R9, R222 ;  /* 0x000000de09097220 */ /* 0x000fe40000410000 */
[----:B---3--:R-:W-:Y:S02]  /*5290*/  FMUL.FTZ R24, R165, R24 ;  /* 0x00000018a5187220 */ /* 0x008fe40000410000 */
[----:B------:R-:W-:Y:S02]  /*52a0*/  FMUL.FTZ R8, R8, R223 ;  /* 0x000000df08087220 */ /* 0x000fe40000410000 */
[----:B------:R-:W-:Y:S01]  /*52b0*/  FMUL.FTZ R24, R24, R141 ;  /* 0x0000008d18187220 */ /* 0x000fe20000410000 */
[----:B------:R-:W2:Y:S01]  /*52c0*/  MUFU.EX2 R244, R244 ;  /* 0x000000f400f47308 */ /* 0x000ea20000000800 */
[----:B------:R-:W-:Y:S01]  /*52d0*/  FFMA.FTZ R235, -R235, R235, 1 ;  /* 0x3f800000ebeb7423 */ /* 0x000fe200000101eb */
[----:B------:R-:W-:Y:S01]  /*52e0*/  F2FP.BF16.PACK_AB R8, R8, R9 ;  /* 0x000000090808723e */ /* 0x000fe200000010ff */
[----:B------:R-:W-:Y:S01]  /*52f0*/  FFMA.FTZ R234, -R234, R234, 1 ;  /* 0x3f800000eaea7423 */ /* 0x000fe200000101ea */
[C---:B----4-:R-:W-:Y:S01]  /*5300*/  F2FP.BF16.PACK_AB R165, R32.reuse, R165 ;  /* 0x000000a520a5723e */ /* 0x050fe200000010ff */
[----:B------:R-:W-:Y:S02]  /*5310*/  FMUL.FTZ R25, R32, R25 ;  /* 0x0000001920197220 */ /* 0x000fe40000410000 */
[----:B------:R-:W-:Y:S02]  /*5320*/  FMUL.FTZ R147, R147, R242 ;  /* 0x000000f293937220 */ /* 0x000fe40000410000 */
[----:B------:R-:W-:Y:S01]  /*5330*/  STS [R204+0x1b480], R165 ;  /* 0x01b480a5cc007388 */ /* 0x000fe20000000800 */
[----:B------:R-:W-:Y:S01]  /*5340*/  MUFU.EX2 R216, R216 ;  /* 0x000000d800d87308 */ /* 0x000fe20000000800 */
[----:B------:R-:W-:Y:S02]  /*5350*/  FMUL.FTZ R25, R25, R34 ;  /* 0x0000002219197220 */ /* 0x000fe40000410000 */
[----:B------:R-:W-:Y:S02]  /*5360*/  FMUL.FTZ R144, R144, R243 ;  /* 0x000000f390907220 */ /* 0x000fe40000410000 */
[--C-:B-1----:R-:W-:Y:S01]  /*5370*/  FADD.FTZ R3, R26, -R239.reuse ;  /* 0x800000ef1a037221 */ /* 0x102fe20000010000 */
[----:B------:R-:W-:Y:S01]  /*5380*/  F2FP.BF16.PACK_AB R141, R25, R24 ;  /* 0x00000018198d723e */ /* 0x000fe200000010ff */
[--C-:B------:R-:W-:Y:S01]  /*5390*/  FADD.FTZ R25, R10, -R239.reuse ;  /* 0x800000ef0a197221 */ /* 0x100fe20000010000 */
[----:B------:R-:W-:Y:S01]  /*53a0*/  F2FP.BF16.PACK_AB R144, R144, R147 ;  /* 0x000000939090723e */ /* 0x000fe200000010ff */
[--C-:B------:R-:W-:Y:S01]  /*53b0*/  FADD.FTZ R10, R11, -R239.reuse ;  /* 0x800000ef0b0a7221 */ /* 0x100fe20000010000 */
[----:B------:R-:W1:Y:S01]  /*53c0*/  MUFU.EX2 R241, R241 ;  /* 0x000000f100f17308 */ /* 0x000e620000000800 */
[----:B------:R-:W-:Y:S02]  /*53d0*/  FMUL.FTZ R25, R166, R25 ;  /* 0x00000019a6197220 */ /* 0x000fe40000410000 */
[----:B------:R-:W-:Y:S01]  /*53e0*/  FMUL.FTZ R10, R35, R10 ;  /* 0x0000000a230a7220 */ /* 0x000fe20000410000 */
[----:B--2---:R-:W-:Y:S01]  /*53f0*/  F2FP.BF16.PACK_AB R32, R244, R171 ;  /* 0x000000abf420723e */ /* 0x004fe200000010ff */
[----:B------:R-:W-:Y:S02]  /*5400*/  FMUL.FTZ R25, R25, R218 ;  /* 0x000000da19197220 */ /* 0x000fe40000410000 */
[----:B------:R-:W-:Y:S02]  /*5410*/  FMUL.FTZ R10, R10, R219 ;  /* 0x000000db0a0a7220 */ /* 0x000fe40000410000 */
[----:B------:R-:W-:Y:S01]  /*5420*/  STS [R205+0x3000], R32 ;  /* 0x00300020cd007388 */ /* 0x000fe20000000800 */
[----:B------:R-:W-:Y:S02]  /*5430*/  FMUL.FTZ R3, R150, R3 ;  /* 0x0000000396037220 */ /* 0x000fe40000410000 */
[----:B------:R-:W-:Y:S01]  /*5440*/  F2FP.BF16.PACK_AB R25, R10, R25 ;  /* 0x000000190a19723e */ /* 0x000fe200000010ff */
[--C-:B------:R-:W-:Y:S02]  /*5450*/  FADD.FTZ R10, R27, -R239.reuse ;  /* 0x800000ef1b0a7221 */ /* 0x100fe40000010000 */
[--C-:B------:R-:W-:Y:S02]  /*5460*/  FADD.FTZ R9, R30, -R239.reuse ;  /* 0x800000ef1e097221 */ /* 0x100fe40000010000 */
[----:B------:R-:W-:Y:S02]  /*5470*/  FMUL.FTZ R10, R23, R10 ;  /* 0x0000000a170a7220 */ /* 0x000fe40000410000 */
[----:B------:R-:W-:Y:S02]  /*5480*/  FMUL.FTZ R3, R3, R234 ;  /* 0x000000ea03037220 */ /* 0x000fe40000410000 */
[----:B------:R-:W-:Y:S02]  /*5490*/  FMUL.FTZ R10, R10, R235 ;  /* 0x000000eb0a0a7220 */ /* 0x000fe40000410000 */
[----:B------:R-:W-:Y:S01]  /*54a0*/  FFMA.FTZ R147, -R236, R236, 1 ;  /* 0x3f800000ec937423 */ /* 0x000fe200000101ec */
[----:B-1----:R-:W-:Y:S01]  /*54b0*/  F2FP.BF16.PACK_AB R2, R241, R216 ;  /* 0x000000d8f102723e */ /* 0x002fe200000010ff */
[----:B------:R-:W-:Y:S01]  /*54c0*/  FFMA.FTZ R11, -R240, R240, 1 ;  /* 0x3f800000f00b7423 */ /* 0x000fe200000101f0 */
[----:B------:R-:W-:Y:S01]  /*54d0*/  F2FP.BF16.PACK_AB R139, R10, R3 ;  /* 0x000000030a8b723e */ /* 0x000fe200000010ff */
[----:B------:R-:W-:Y:S01]  /*54e0*/  FMUL.FTZ R28, R171, R28 ;  /* 0x0000001cab1c7220 */ /* 0x000fe20000410000 */
[----:B------:R-:W-:Y:S01]  /*54f0*/  MOV R3, UR5 ;  /* 0x0000000500037c02 */ /* 0x000fe20008000f00 */
[----:B------:R1:W-:Y:S01]  /*5500*/  STS [R205+0x3400], R2 ;  /* 0x00340002cd007388 */ /* 0x0003e20000000800 */
[----:B------:R-:W-:Y:S02]  /*5510*/  FMUL.FTZ R29, R244, R29 ;  /* 0x0000001df41d7220 */ /* 0x000fe40000410000 */
[----:B------:R-:W-:Y:S01]  /*5520*/  FFMA.FTZ R140, -R237, R237, 1 ;  /* 0x3f800000ed8c7423 */ /* 0x000fe200000101ed */
[----:B------:R-:W-:Y:S01]  /*5530*/  BAR.SYNC.DEFER_BLOCKING 0x0 ;  /* 0x0000000000007b1d */ /* 0x000fe20000010000 */
[----:B------:R-:W-:Y:S02]  /*5540*/  FMUL.FTZ R9, R216, R9 ;  /* 0x00000009d8097220 */ /* 0x000fe40000410000 */
[----:B------:R-:W-:Y:S02]  /*5550*/  FFMA.FTZ R238, -R238, R238, 1 ;  /* 0x3f800000eeee7423 */ /* 0x000fe400000101ee */
[----:B------:R-:W-:Y:S02]  /*5560*/  FMUL.FTZ R28, R28, R147 ;  /* 0x000000931c1c7220 */ /* 0x000fe40000410000 */
[----:B------:R-:W-:Y:S02]  /*5570*/  FMUL.FTZ R29, R29, R140 ;  /* 0x0000008c1d1d7220 */ /* 0x000fe40000410000 */
[----:B------:R-:W-:Y:S02]  /*5580*/  FMUL.FTZ R9, R9, R238 ;  /* 0x000000ee09097220 */ /* 0x000fe40000410000 */
[----:B------:R-:W-:Y:S01]  /*5590*/  IMAD R3, R3, 0x1800, R182 ;  /* 0x0000180003037824 */ /* 0x000fe200078e02b6 */
[----:B------:R-:W-:Y:S04]  /*55a0*/  F2FP.BF16.PACK_AB R140, R29, R28 ;  /* 0x0000001c1d8c723e */ /* 0x000fe800000010ff */
        /* <DEDUP_REMOVED lines=122> */
[C---:B------:R-:W-:Y:S01]  /*5d50*/  ISETP.GE.OR P5, PT, R192.reuse, UR18, !P3 ;  /* 0x00000012c0007c0c */ /* 0x040fe2000dfa6670 */
[----:B------:R-:W-:Y:S01]  /*5d60*/  IMAD.U32 R4, RZ, RZ, UR16 ;  /* 0x00000010ff047e24 */ /* 0x000fe2000f8e00ff */
[----:B------:R-:W-:Y:S01]  /*5d70*/  LEA.HI.X R9, R7, c[0x0][0x284], R6, 0x2, P0 ;  /* 0x0000a10007097a11 */ /* 0x000fe200000f1406 */
[----:B------:R-:W-:Y:S01]  /*5d80*/  IMAD R6, R5, 0x3000, R202 ;  /* 0x0000300005067824 */ /* 0x000fe200078e02ca */
[----:B------:R-:W-:Y:S01]  /*5d90*/  ISETP.GE.OR P0, PT, R192, UR18, !P2 ;  /* 0x00000012c0007c0c */ /* 0x000fe2000d706670 */
[----:B------:R-:W-:Y:S03]  /*5da0*/  @!P1 IMAD R4, R4, 0x40, R191 ;  /* 0x0000004004049824 */ /* 0x000fe600078e02bf */
[----:B------:R-:W-:Y:S01]  /*5db0*/  @!PT LDS RZ, [RZ] ;  /* 0x00000000fffff984 */ /* 0x000fe20000000800 */
[----:B------:R-:W-:Y:S01]  /*5dc0*/  @!PT LDS RZ, [RZ] ;  /* 0x00000000fffff984 */ /* 0x000fe20000000800 */
[----:B------:R-:W-:Y:S01]  /*5dd0*/  @!PT LDS RZ, [RZ] ;  /* 0x00000000fffff984 */ /* 0x000fe20000000800 */
[----:B------:R1:W-:Y:S01]  /*5de0*/  LDGSTS.E.BYPASS.LTC128B.128 [R6], [R10.64], !P6 ;  /* 0x000000000a067fae */ /* 0x0003e2000f101d4e */
[----:B------:R-:W-:Y:S05]  /*5df0*/  @!P1 IMAD.SHL.U32 R7, R4, 0x4, RZ ;  /* 0x0000000404079824 */ /* 0x000fea00078e00ff */
[----:B------:R1:W-:Y:S06]  /*5e00*/  LDGSTS.E.BYPASS.LTC128B.128 [R6+0x1000], [R10.64+0x40], !P5 ;  /* 0x010000400a067fae */ /* 0x0003ec000e901d4e */
[----:B------:R1:W-:Y:S06]  /*5e10*/  LDGSTS.E.BYPASS.LTC128B.128 [R6+0x2000], [R10.64+0x80], !P0 ;  /* 0x020000800a067fae */ /* 0x0003ec000c101d4e */
[----:B------:R1:W-:Y:S02]  /*5e20*/  @!P1 LDGSTS.E.BYPASS.LTC128B.128 [R7+0x18280], [R8.64] ;  /* 0x1828000008079fae */ /* 0x0003e4000b901d4e */
.L_x_1254:
        /* <DEDUP_REMOVED lines=239> */
.L_x_1250:
[----:B------:R-:W-:Y:S01]  /*6d20*/  USHF.L.U32 UR6, UR13, 0x7, URZ ;  /* 0x000000070d067899 */ /* 0x000fe2000800063f */
[----:B------:R-:W-:Y:S05]  /*6d30*/  @P1 BRA `(.L_x_1256) ;  /* 0x000012b000001947 */ /* 0x000fea0003800000 */
[----:B------:R-:W2:Y:S01]  /*6d40*/  S2R R0, SR_TID.X ;  /* 0x0000000000007919 */ /* 0x000ea20000002100 */
        /* <DEDUP_REMOVED lines=15> */
[----:B------:R-:W-:Y:S01]  /*6e40*/  F2FP.BF16.PACK_AB R54, R55, R54 ;  /* 0x000000363736723e */ /* 0x000fe200000010ff */
[----:B------:R-:W-:Y:S01]  /*6e50*/  IMAD.U32 R12, RZ, RZ, UR4 ;  /* 0x00000004ff0c7e24 */ /* 0x000fe2000f8e00ff */
[----:B------:R-:W-:-:S02]  /*6e60*/  F2FP.BF16.PACK_AB R64, R65, R64 ;  /* 0x000000404140723e */ /* 0x000fc400000010ff */
[----:B------:R-:W-:Y:S02]  /*6e70*/  F2FP.BF16.PACK_AB R66, R67, R66 ;  /* 0x000000424342723e */ /* 0x000fe400000010ff */
[----:B--2--5:R-:W-:Y:S02]  /*6e80*/  SHF.R.S32.HI R3, RZ, 0x1f, R0 ;  /* 0x0000001fff037819 */ /* 0x024fe40000011400 */
[----:B------:R-:W-:Y:S02]  /*6e90*/  F2FP.BF16.PACK_AB R56, R57, R56 ;  /* 0x000000383938723e */ /* 0x000fe400000010ff */
[CC--:B------:R-:W-:Y:S02]  /*6ea0*/  LEA.HI R2, R3.reuse, R0.reuse, RZ, 0x2 ;  /* 0x0000000003027211 */ /* 0x0c0fe400078f10ff */
[----:B-1----:R-:W-:Y:S02]  /*6eb0*/  LEA.HI R6, R3, R0, RZ, 0x5 ;  /* 0x0000000003067211 */ /* 0x002fe400078f28ff */
[----:B------:R-:W-:-:S02]  /*6ec0*/  SHF.R.S32.HI R5, RZ, 0x2, R2 ;  /* 0x00000002ff057819 */ /* 0x000fc40000011402 */
[----:B------:R-:W-:Y:S02]  /*6ed0*/  SHF.R.S32.HI R4, RZ, 0x1f, R2 ;  /* 0x0000001fff047819 */ /* 0x000fe40000011402 */
[--C-:B------:R-:W-:Y:S02]  /*6ee0*/  SHF.R.S32.HI R7, RZ, 0x5, R6.reuse ;  /* 0x00000005ff077819 */ /* 0x100fe40000011406 */
[----:B------:R-:W-:Y:S02]  /*6ef0*/  LEA.HI R4, R4, R5, RZ, 0x3 ;  /* 0x0000000504047211 */ /* 0x000fe400078f18ff */
[----:B------:R-:W-:Y:S02]  /*6f00*/  SHF.R.S32.HI R10, RZ, 0x1f, R6 ;  /* 0x0000001fff0a7819 */ /* 0x000fe40000011406 */
[----:B------:R-:W-:Y:S02]  /*6f10*/  LOP3.LUT R4, R4, 0xfffffff8, RZ, 0xc0, !PT ;  /* 0xfffffff804047812 */ /* 0x000fe400078ec0ff */
[----:B------:R-:W-:-:S02]  /*6f20*/  LEA.HI R10, R10, R7, RZ, 0x2 ;  /* 0x000000070a0a7211 */ /* 0x000fc400078f10ff */
[----:B------:R-:W-:Y:S01]  /*6f30*/  LOP3.LUT R13, R2, 0xfffffffc, RZ, 0xc0, !PT ;  /* 0xfffffffc020d7812 */ /* 0x000fe200078ec0ff */
[----:B------:R-:W-:Y:S01]  /*6f40*/  IMAD.IADD R4, R5, 0x1, -R4 ;  /* 0x0000000105047824 */ /* 0x000fe200078e0a04 */
[----:B------:R-:W-:Y:S02]  /*6f50*/  LEA.HI R9, R3, R0, RZ, 0x7 ;  /* 0x0000000003097211 */ /* 0x000fe400078f38ff */
[----:B------:R-:W-:Y:S01]  /*6f60*/  LOP3.LUT R10, R10, 0x7ffffc, RZ, 0xc0, !PT ;  /* 0x007ffffc0a0a7812 */ /* 0x000fe200078ec0ff */
[----:B------:R-:W-:Y:S01]  /*6f70*/  IMAD.IADD R2, R0, 0x1, -R13 ;  /* 0x0000000100027824 */ /* 0x000fe200078e0a0d */
[----:B------:R-:W-:Y:S02]  /*6f80*/  LEA.HI R6, R4, R4, RZ, 0x1 ;  /* 0x0000000404067211 */ /* 0x000fe400078f08ff */
[----:B------:R-:W-:Y:S01]  /*6f90*/  SHF.R.U32.HI R9, RZ, 0x4, R9 ;  /* 0x00000004ff097819 */ /* 0x000fe20000011609 */
[----:B------:R-:W-:Y:S01]  /*6fa0*/  IMAD.IADD R15, R7, 0x1, -R10 ;  /* 0x00000001070f7824 */ /* 0x000fe200078e0a0a */
[----:B------:R-:W-:-:S02]  /*6fb0*/  SHF.R.S32.HI R8, RZ, 0x1, R6 ;  /* 0x00000001ff087819 */ /* 0x000fc40000011406 */
[----:B------:R-:W-:Y:S02]  /*6fc0*/  LOP3.LUT R13, R6, 0x3fffffe, RZ, 0xc0, !PT ;  /* 0x03fffffe060d7812 */ /* 0x000fe400078ec0ff */
[C---:B------:R-:W-:Y:S01]  /*6fd0*/  LOP3.LUT P0, RZ, R8.reuse, 0x2, RZ, 0xc0, !PT ;  /* 0x0000000208ff7812 */ /* 0x040fe2000780c0ff */
[----:B------:R-:W-:Y:S01]  /*6fe0*/  IMAD.SHL.U32 R11, R8, 0x40, RZ ;  /* 0x00000040080b7824 */ /* 0x000fe200078e00ff */
[----:B------:R-:W-:Y:S01]  /*6ff0*/  F2FP.BF16.PACK_AB R58, R59, R58 ;  /* 0x0000003a3b3a723e */ /* 0x000fe200000010ff */
[----:B------:R-:W-:Y:S01]  /*7000*/  IMAD.IADD R13, R4, 0x1, -R13 ;  /* 0x00000001040d7824 */ /* 0x000fe200078e0a0d */
[----:B------:R-:W-:Y:S01]  /*7010*/  F2FP.BF16.PACK_AB R60, R61, R60 ;  /* 0x0000003c3d3c723e */ /* 0x000fe200000010ff */
[----:B------:R-:W-:Y:S01]  /*7020*/  IMAD R4, R15, 0x100, R2 ;  /* 0x000001000f047824 */ /* 0x000fe200078e0202 */
[----:B------:R-:W-:Y:S02]  /*7030*/  LOP3.LUT R6, R11, 0xc0, RZ, 0xc0, !PT ;  /* 0x000000c00b067812 */ /* 0x000fe400078ec0ff */
[----:B------:R-:W-:Y:S01]  /*7040*/  F2FP.BF16.PACK_AB R62, R63, R62 ;  /* 0x0000003e3f3e723e */ /* 0x000fe200000010ff */
[----:B------:R-:W-:Y:S01]  /*7050*/  IMAD R4, R13, 0x10, R4 ;  /* 0x000000100d047824 */ /* 0x000fe200078e0204 */
[----:B------:R-:W-:Y:S01]  /*7060*/  LOP3.LUT R9, R6, 0x8, R9, 0xf8, !PT ;  /* 0x0000000806097812 */ /* 0x000fe200078ef809 */
[----:B------:R-:W-:Y:S01]  /*7070*/  IMAD.U32 R13, RZ, RZ, UR5 ;  /* 0x00000005ff0d7e24 */ /* 0x000fe2000f8e00ff */
[----:B------:R-:W-:Y:S01]  /*7080*/  SHF.R.U32.HI R6, RZ, 0x3, R6 ;  /* 0x00000003ff067819 */ /* 0x000fe20000011606 */
[----:B------:R-:W-:Y:S01]  /*7090*/  ULDC.64 UR4, c[0x0][0x360] ;  /* 0x0000d80000047ab9 */ /* 0x000fe20000000a00 */
[----:B------:R-:W-:-:S02]  /*70a0*/  F2FP.BF16.PACK_AB R68, R69, R68 ;  /* 0x000000444544723e */ /* 0x000fc400000010ff */
[----:B------:R-:W-:Y:S02]  /*70b0*/  LOP3.LUT R9, R9, R6, RZ, 0x3c, !PT ;  /* 0x0000000609097212 */ /* 0x000fe400078e3cff */
[----:B------:R-:W-:Y:S02]  /*70c0*/  F2FP.BF16.PACK_AB R70, R71, R70 ;  /* 0x000000464746723e */ /* 0x000fe400000010ff */
[----:B------:R-:W-:Y:S01]  /*70d0*/  F2FP.BF16.PACK_AB R80, R81, R80 ;  /* 0x000000505150723e */ /* 0x000fe200000010ff */
[----:B------:R-:W-:Y:S01]  /*70e0*/  IMAD.U32 R4, R4, 0x2, R9 ;  /* 0x0000000204047824 */ /* 0x000fe200078e0009 */
[----:B------:R-:W-:Y:S02]  /*70f0*/  F2FP.BF16.PACK_AB R82, R83, R82 ;  /* 0x000000525352723e */ /* 0x000fe400000010ff */
[----:B------:R-:W-:Y:S01]  /*7100*/  F2FP.BF16.PACK_AB R72, R73, R72 ;  /* 0x000000484948723e */ /* 0x000fe200000010ff */
[----:B------:R-:W-:Y:S01]  /*7110*/  IMAD.SHL.U32 R9, R4, 0x2, RZ ;  /* 0x0000000204097824 */ /* 0x000fe200078e00ff */
[----:B------:R-:W-:Y:S01]  /*7120*/  BAR.SYNC.DEFER_BLOCKING 0x1, 0x100 ;  /* 0x0044000000007b1d */ /* 0x000fe20000010000 */
[----:B------:R-:W-:-:S02]  /*7130*/  F2FP.BF16.PACK_AB R74, R75, R74 ;  /* 0x0000004a4b4a723e */ /* 0x000fc400000010ff */
[----:B------:R-:W-:Y:S02]  /*7140*/  F2FP.BF16.PACK_AB R76, R77, R76 ;  /* 0x0000004c4d4c723e */ /* 0x000fe400000010ff */
[C---:B------:R-:W-:Y:S02]  /*7150*/  IADD3 R11, R9.reuse, 0x20, RZ ;  /* 0x00000020090b7810 */ /* 0x040fe40007ffe0ff */
[----:B------:R-:W-:Y:S02]  /*7160*/  @P0 IADD3 R11, R9, -0x20, RZ ;  /* 0xffffffe0090b0810 */ /* 0x000fe40007ffe0ff */
[----:B------:R-:W-:Y:S02]  /*7170*/  F2FP.BF16.PACK_AB R78, R79, R78 ;  /* 0x0000004e4f4e723e */ /* 0x000fe400000010ff */
[----:B------:R-:W-:Y:S02]  /*7180*/  F2FP.BF16.PACK_AB R84, R85, R84 ;  /* 0x000000545554723e */ /* 0x000fe400000010ff */
[----:B------:R-:W-:-:S02]  /*7190*/  F2FP.BF16.PACK_AB R86, R87, R86 ;  /* 0x000000565756723e */ /* 0x000fc400000010ff */
[----:B------:R-:W-:Y:S02]  /*71a0*/  F2FP.BF16.PACK_AB R96, R97, R96 ;  /* 0x000000606160723e */ /* 0x000fe400000010ff */
[----:B------:R-:W-:Y:S02]  /*71b0*/  F2FP.BF16.PACK_AB R98, R99, R98 ;  /* 0x000000626362723e */ /* 0x000fe400000010ff */
[----:B------:R-:W-:Y:S02]  /*71c0*/  F2FP.BF16.PACK_AB R88, R89, R88 ;  /* 0x000000585958723e */ /* 0x000fe400000010ff */
        /* <DEDUP_REMOVED lines=67> */
[----:B------:R2:W-:Y:S04]  /*7600*/  STS [R11+0x5280], R126 ;  /* 0x0052807e0b007388 */ /* 0x0005e80000000800 */
[----:B------:R-:W-:Y:S01]  /*7610*/  BAR.SYNC.DEFER_BLOCKING 0x1, 0x100 ;  /* 0x0044000000007b1d */ /* 0x000fe20000010000 */
[----:B------:R-:W-:-:S04]  /*7620*/  UISETP.NE.U32.AND UP0, UPT, URZ, UR4, UPT ;  /* 0x000000043f00728c */ /* 0x000fc8000bf05070 */
[----:B------:R-:W-:Y:S01]  /*7630*/  UISETP.NE.AND.EX UP0, UPT, URZ, UR5, UPT, UP0 ;  /* 0x000000053f00728c */ /* 0x000fe2000bf05300 */
[----:B------:R-:W3:Y:S02]  /*7640*/  @P1 LDG.E R6, [R12.64] ;  /* 0x0000000e0c061981 */ /* 0x000ee4000c1e1900 */
[----:B------:R-:W-:-:S03]  /*7650*/  ULDC.64 UR4, c[0x0][0x360] ;  /* 0x0000d80000047ab9 */ /* 0x000fc60000000a00 */
[----:B------:R-:W-:-:S05]  /*7660*/  PLOP3.LUT P0, PT, PT, PT, UP0, 0x80, 0x0 ;  /* 0x000000000000781c */ /* 0x000fca0003f0f008 */
[----:B------:R-:W-:Y:S01]  /*7670*/  @UP0 UIMAD.WIDE UR4, UR11, UR7, UR4 ;  /* 0x000000070b0402a5 */ /* 0x000fe2000f8e0204 */
[----:B------:R-:W-:-:S05]  /*7680*/  IMAD.MOV.U32 R4, RZ, RZ, c[0x0][0x2f0] ;  /* 0x0000bc00ff047624 */ /* 0x000fca00078e00ff */
[----:B------:R-:W-:Y:S02]  /*7690*/  IMAD.U32 R8, RZ, RZ, UR4 ;  /* 0x00000004ff087e24 */ /* 0x000fe4000f8e00ff */
[----:B-1----:R-:W-:-:S05]  /*76a0*/  IMAD.U32 R9, RZ, RZ, UR5 ;  /* 0x00000005ff097e24 */ /* 0x002fca000f8e00ff */
[----:B------:R2:W5:Y:S01]  /*76b0*/  @P0 LDG.E R4, [R8.64] ;  /* 0x0000000e08040981 */ /* 0x000562000c1e1900 */
[----:B------:R-:W-:Y:S02]  /*76c0*/  UMOV UR16, URZ ;  /* 0x0000003f00107c82 */ /* 0x000fe40008000000 */
[----:B------:R-:W-:Y:S01]  /*76d0*/  UMOV UR17, URZ ;  /* 0x0000003f00117c82 */ /* 0x000fe20008000000 */
[----:B---3--:R-:W1:Y:S02]  /*76e0*/  @P1 R2UR UR5, R6 ;  /* 0x00000000060513c2 */ /* 0x008e6400000e0000 */
[----:B-1----:R-:W-:Y:S02]  /*76f0*/  @UP1 USHF.R.S32.HI UR4, URZ, 0x1f, UR5 ;  /* 0x0000001f3f041899 */ /* 0x002fe40008011405 */
[----:B------:R-:W-:-:S05]  /*7700*/  @UP1 UMOV UR16, UR5 ;  /* 0x0000000500101c82 */ /* 0x000fca0008000000 */
[----:B------:R-:W-:Y:S01]  /*7710*/  @UP1 UMOV UR17, UR4 ;  /* 0x0000000400111c82 */ /* 0x000fe20008000000 */
[----:B------:R-:W-:Y:S05]  /*7720*/  @P0 BRA `(.L_x_1257) ;  /* 0x0000004000000947 */ /* 0x000fea0003800000 */
[----:B--2---:R-:W-:Y:S05]  /*7730*/  @!P1 BRA `(.L_x_1257) ;  /* 0x0000003000009947 */ /* 0x004fea0003800000 */
[----:B-----5:R-:W2:Y:S04]  /*7740*/  LDG.E R4, [R12.64] ;  /* 0x0000000e0c047981 */ /* 0x020ea8000c1e1900 */
[----:B------:R-:W2:Y:S02]  /*7750*/  LDG.E R9, [R12.64+0x4] ;  /* 0x0000040e0c097981 */ /* 0x000ea4000c1e1900 */
[----:B--2---:R-:W-:Y:S02]  /*7760*/  IADD3 R4, -R4, R9, RZ ;  /* 0x0000000904047210 */ /* 0x004fe40007ffe1ff */
.L_x_1257:
[----:B--2---:R-:W-:Y:S01]  /*7770*/  LEA.HI R9, R3, R0, RZ, 0x3 ;  /* 0x0000000003097211 */ /* 0x004fe200078f18ff */
        /* <DEDUP_REMOVED lines=18> */
[----:B------:R-:W-:Y:S01]  /*78a0*/  ISETP.GE.AND P4, PT, R5, R4, PT ;  /* 0x000000040500720c */ /* 0x000fe20003f86270 */
[----:B------:R-:W-:Y:S01]  /*78b0*/  USEL UR8, UR8, URZ, !UP1 ;  /* 0x0000003f08087287 */ /* 0x000fe2000c800000 */
[----:B------:R-:W-:Y:S01]  /*78c0*/  LOP3.LUT R3, R3, R0, RZ, 0x3c, !PT ;  /* 0x0000000003037212 */ /* 0x000fe200078e3cff */
[----:B------:R-:W-:Y:S01]  /*78d0*/  IMAD.U32 R0, RZ, RZ, UR12 ;  /* 0x0000000cff007e24 */ /* 0x000fe2000f8e00ff */
[C---:B------:R-:W-:Y:S01]  /*78e0*/  IADD3 R58, P0, R5.reuse, UR16, RZ ;  /* 0x00000010053a7c10 */ /* 0x040fe2000ff1e0ff */
[----:B------:R-:W-:Y:S02]  /*78f0*/  BSSY B0, `(.L_x_1258) ;  /* 0x000002a000007945 */ /* 0x000fe40003800000 */
[----:B------:R-:W-:Y:S01]  /*7900*/  IMAD.U32 R2, R2, 0x20, R3 ;  /* 0x0000002002027824 */ /* 0x000fe200078e0003 */
[----:B------:R-:W-:Y:S01]  /*7910*/  LEA.HI.X.SX32 R59, R5, UR17, 0x1, P0 ;  /* 0x00000011053b7c11 */ /* 0x000fe200080f0eff */
[----:B------:R-:W-:Y:S01]  /*7920*/  IMAD.WIDE.U32 R60, R0, c[0x0][0x338], R56 ;  /* 0x0000ce00003c7a25 */ /* 0x000fe200078e0038 */
[----:B------:R-:W-:-:S03]  /*7930*/  IADD3 R3, R56, 0x20, RZ ;  /* 0x0000002038037810 */ /* 0x000fc60007ffe0ff */
[----:B------:R-:W-:Y:S01]  /*7940*/  IMAD.SHL.U32 R7, R2, 0x2, RZ ;  /* 0x0000000202077824 */ /* 0x000fe200078e00ff */
[----:B------:R-:W-:Y:S01]  /*7950*/  IADD3 R61, R61, UR5, RZ ;  /* 0x000000053d3d7c10 */ /* 0x000fe2000fffe0ff */
[----:B------:R-:W-:Y:S01]  /*7960*/  ULDC.64 UR4, c[0x0][0x340] ;  /* 0x0000d00000047ab9 */ /* 0x000fe20000000a00 */
[----:B------:R-:W-:Y:S01]  /*7970*/  IMAD.U32 R0, RZ, RZ, UR11 ;  /* 0x0000000bff007e24 */ /* 0x000fe2000f8e00ff */
[----:B------:R-:W-:Y:S01]  /*7980*/  UIMAD UR4, UR8, UR4, URZ ;  /* 0x00000004080472a4 */ /* 0x000fe2000f8e023f */
[----:B------:R1:W2:Y:S01]  /*7990*/  LDS.128 R52, [R7+0x7080] ;  /* 0x0070800007347984 */ /* 0x0002a20000000c00 */
[----:B------:R-:W-:Y:S02]  /*79a0*/  IMAD.U32 R2, RZ, RZ, UR13 ;  /* 0x0000000dff027e24 */ /* 0x000fe4000f8e00ff */
[----:B------:R-:W-:Y:S01]  /*79b0*/  UIMAD UR4, UR11, UR5, UR4 ;  /* 0x000000050b0472a4 */ /* 0x000fe2000f8e0204 */
[----:B------:R1:W3:Y:S01]  /*79c0*/  LDS.128 R48, [R7+0x9080] ;  /* 0x0090800007307984 */ /* 0x0002e20000000c00 */
[----:B------:R-:W-:-:S03]  /*79d0*/  IMAD.WIDE.U32 R60, R0, c[0x0][0x340], R60 ;  /* 0x0000d000003c7a25 */ /* 0x000fc600078e003c */
[----:B------:R1:W4:Y:S01]  /*79e0*/  LDS.128 R44, [R7+0xb080] ;  /* 0x00b08000072c7984 */ /* 0x0003220000000c00 */
[----:B------:R-:W-:Y:S01]  /*79f0*/  IMAD.WIDE R58, R2, 0x80, R58 ;  /* 0x00000080023a7825 */ /* 0x000fe200078e023a */
[----:B------:R-:W-:Y:S02]  /*7a00*/  IADD3 R63, R61, UR4, RZ ;  /* 0x000000043d3f7c10 */ /* 0x000fe4000fffe0ff */
        /* <DEDUP_REMOVED lines=13> */
[C---:B------:R-:W-:Y:S01]  /*7ae0*/  IMAD R6, R58.reuse, c[0x0][0x334], R6 ;  /* 0x0000cd003a067a24 */ /* 0x040fe200078e0206 */
        /* <DEDUP_REMOVED lines=10> */
.L_x_1259:
[----:B------:R-:W-:Y:S05]  /*7b90*/  BSYNC B0 ;  /* 0x0000000000007941 */ /* 0x000fea0003800000 */
.L_x_1258:
[----:B------:R-:W-:Y:S01]  /*7ba0*/  IADD3 R5, R5, 0x40, RZ ;  /* 0x0000004005057810 */ /* 0x000fe20007ffe0ff */
[----:B------:R-:W-:Y:S03]  /*7bb0*/  BSSY B0, `(.L_x_1260) ;  /* 0x0000014000007945 */ /* 0x000fe60003800000 */
[----:B------:R-:W-:-:S13]  /*7bc0*/  ISETP.GE.AND P3, PT, R5, R4, PT ;  /* 0x000000040500720c */ /* 0x000fda0003f66270 */
[----:B------:R-:W-:Y:S05]  /*7bd0*/  @P3 BRA `(.L_x_1261) ;  /* 0x0000011000003947 */ /* 0x000fea0003800000 */
[----:B------:R-:W-:Y:S01]  /*7be0*/  IADD3 R5, P0, R58, 0x40, RZ ;  /* 0x000000403a057810 */ /* 0x000fe20007f1e0ff */
[----:B------:R-:W-:Y:S01]  /*7bf0*/  IMAD.MOV.U32 R6, RZ, RZ, R60 ;  /* 0x000000ffff067224 */ /* 0x000fe200078e003c */
[C---:B------:R-:W-:Y:S01]  /*7c00*/  IADD3 R2, R56.reuse, 0x40, RZ ;  /* 0x0000004038027810 */ /* 0x040fe20007ffe0ff */
[----:B-1----:R-:W-:Y:S01]  /*7c10*/  IMAD.MOV.U32 R7, RZ, RZ, R63 ;  /* 0x000000ffff077224 */ /* 0x002fe200078e003f */
[----:B------:R-:W-:Y:S01]  /*7c20*/  ISETP.GE.AND P2, PT, R56, c[0x0][0x324], PT ;  /* 0x0000c90038007a0c */ /* 0x000fe20003f46270 */
[----:B------:R-:W-:Y:S01]  /*7c30*/  IMAD.X R4, RZ, RZ, R59, P0 ;  /* 0x000000ffff047224 */ /* 0x000fe200000e063b */
[----:B------:R-:W-:Y:S01]  /*7c40*/  ISETP.GE.AND P0, PT, R2, c[0x0][0x324], PT ;  /* 0x0000c90002007a0c */ /* 0x000fe20003f06270 */
[----:B------:R-:W-:Y:S01]  /*7c50*/  IMAD.WIDE.U32 R6, R5, c[0x0][0x330], R6 ;  /* 0x0000cc0005067a25 */ /* 0x000fe200078e0006 */
[----:B------:R-:W-:-:S03]  /*7c60*/  ISETP.GE.AND P1, PT, R3, c[0x0][0x324], PT ;  /* 0x0000c90003007a0c */ /* 0x000fc60003f26270 */
[----:B------:R-:W-:Y:S01]  /*7c70*/  IMAD R4, R4, c[0x0][0x330], RZ ;  /* 0x0000cc0004047a24 */ /* 0x000fe200078e02ff */
[----:B--2---:R-:W-:-:S03]  /*7c80*/  LEA R8, P5, R6, c[0x0][0x318], 0x1 ;  /* 0x0000c60006087a11 */ /* 0x004fc600078a08ff */
[----:B------:R-:W-:-:S04]  /*7c90*/  IMAD R4, R5, c[0x0][0x334], R4 ;  /* 0x0000cd0005047a24 */ /* 0x000fc800078e0204 */
[----:B------:R-:W-:-:S05]  /*7ca0*/  IMAD.IADD R4, R7, 0x1, R4 ;  /* 0x0000000107047824 */ /* 0x000fca00078e0204 */
[----:B------:R-:W-:-:S05]  /*7cb0*/  LEA.HI.X R9, R6, c[0x0][0x31c], R4, 0x1, P5 ;  /* 0x0000c70006097a11 */ /* 0x000fca00028f0c04 */
[----:B------:R1:W-:Y:S04]  /*7cc0*/  @!P2 STG.E.128 [R8.64], R52 ;  /* 0x000000340800a986 */ /* 0x0003e8000c101d0e */
[----:B---3--:R1:W-:Y:S04]  /*7cd0*/  @!P1 STG.E.128 [R8.64+0x40], R48 ;  /* 0x0000403008009986 */ /* 0x0083e8000c101d0e */
[----:B----4-:R1:W-:Y:S02]  /*7ce0*/  @!P0 STG.E.128 [R8.64+0x80], R44 ;  /* 0x0000802c08008986 */ /* 0x0103e4000c101d0e */
.L_x_1261:
[----:B------:R-:W-:Y:S05]  /*7cf0*/  BSYNC B0 ;  /* 0x0000000000007941 */ /* 0x000fea0003800000 */
.L_x_1260:
[----:B------:R-:W-:Y:S01]  /*7d00*/  ULDC.64 UR4, c[0x0][0x308] ;  /* 0x0000c20000047ab9 */ /* 0x000fe20000000a00 */
[----:B------:R-:W-:Y:S01]  /*7d10*/  MOV R5, UR12 ;  /* 0x0000000c00057c02 */ /* 0x000fe20008000f00 */
[----:B------:R-:W-:Y:S01]  /*7d20*/  UIMAD UR4, UR7, UR4, URZ ;  /* 0x00000004070472a4 */ /* 0x000fe2000f8e023f */
[----:B------:R-:W-:Y:S03]  /*7d30*/  BSSY B0, `(.L_x_1262) ;  /* 0x0000018000007945 */ /* 0x000fe60003800000 */
[----:B------:R-:W-:Y:S01]  /*7d40*/  UIMAD UR12, UR12, UR5, UR4 ;  /* 0x000000050c0c72a4 */ /* 0x000fe2000f8e0204 */
[----:B-1----:R-:W-:-:S02]  /*7d50*/  IMAD.WIDE.U32 R6, R5, c[0x0][0x308], R56 ;  /* 0x0000c20005067a25 */ /* 0x002fc400078e0038 */
[----:B------:R-:W-:Y:S02]  /*7d60*/  ULDC.64 UR4, c[0x0][0x310] ;  /* 0x0000c40000047ab9 */ /* 0x000fe40000000a00 */
[----:B------:R-:W-:Y:S01]  /*7d70*/  UIMAD UR4, UR8, UR4, URZ ;  /* 0x00000004080472a4 */ /* 0x000fe2000f8e023f */
[----:B------:R-:W-:-:S03]  /*7d80*/  IADD3 R7, R7, UR12, RZ ;  /* 0x0000000c07077c10 */ /* 0x000fc6000fffe0ff */
[----:B------:R-:W-:Y:S02]  /*7d90*/  UIMAD UR4, UR11, UR5, UR4 ;  /* 0x000000050b0472a4 */ /* 0x000fe4000f8e0204 */
[----:B------:R-:W-:-:S05]  /*7da0*/  IMAD.WIDE.U32 R6, R0, c[0x0][0x310], R6 ;  /* 0x0000c40000067a25 */ /* 0x000fca00078e0006 */
[----:B--2---:R-:W-:Y:S01]  /*7db0*/  IADD3 R9, R7, UR4, RZ ;  /* 0x0000000407097c10 */ /* 0x004fe2000fffe0ff */
        /* <DEDUP_REMOVED lines=15> */
.L_x_1263:
[----:B------:R-:W-:Y:S05]  /*7eb0*/  BSYNC B0 ;  /* 0x0000000000007941 */ /* 0x000fea0003800000 */
.L_x_1262:
        /* <DEDUP_REMOVED lines=19> */
.L_x_1256:
[----:B------:R-:W-:Y:S02]  /*7ff0*/  ULDC.64 UR4, c[0x0][0x358] ;  /* 0x0000d60000047ab9 */ /* 0x000fe40000000a00 */
[----:B------:R-:W-:-:S02]  /*8000*/  UISETP.NE.U32.AND UP1, UPT, URZ, UR4, UPT ;  /* 0x000000043f00728c */ /* 0x000fc4000bf25070 */
[----:B------:R-:W-:Y:S02]  /*8010*/  UMOV UR7, 0x4 ;  /* 0x0000000400077882 */ /* 0x000fe40000000000 */
[----:B------:R-:W-:-:S03]  /*8020*/  UISETP.NE.AND.EX UP1, UPT, URZ, UR5, UPT, UP1 ;  /* 0x000000053f00728c */ /* 0x000fc6000bf25310 */
[----:B------:R-:W-:Y:S02]  /*8030*/  ULDC.64 UR4, c[0x0][0x358] ;  /* 0x0000d60000047ab9 */ /* 0x000fe40000000a00 */
[----:B------:R-:W-:Y:S01]  /*8040*/  UIMAD.WIDE UR4, UR11, UR7, UR4 ;  /* 0x000000070b0472a5 */ /* 0x000fe2000f8e0204 */
[----:B------:R-:W-:-:S05]  /*8050*/  PLOP3.LUT P1, PT, PT, PT, UP1, 0x80, 0x0 ;  /* 0x000000000000781c */ /* 0x000fca0003f2f018 */
[----:B-1----:R-:W-:Y:S01]  /*8060*/  IMAD.U32 R6, RZ, RZ, UR4 ;  /* 0x00000004ff067e24 */ /* 0x002fe2000f8e00ff */
[----:B------:R-:W-:Y:S01]  /*8070*/  MOV R7, UR5 ;  /* 0x0000000500077c02 */ /* 0x000fe20008000f00 */
[----:B------:R-:W-:-:S06]  /*8080*/  ULDC.64 UR4, c[0x0][0x360] ;  /* 0x0000d80000047ab9 */ /* 0x000fcc0000000a00 */
[----:B------:R-:W2:Y:S01]  /*8090*/  @P1 LDG.E R0, [R6.64] ;  /* 0x0000000e06001981 */ /* 0x000ea2000c1e1900 */
[----:B------:R-:W-:Y:S01]  /*80a0*/  UISETP.NE.U32.AND UP0, UPT, URZ, UR4, UPT ;  /* 0x000000043f00728c */ /* 0x000fe2000bf05070 */
[----:B-----5:R-:W-:-:S03]  /*80b0*/  IMAD.MOV.U32 R3, RZ, RZ, c[0x0][0x2f0] ;  /* 0x0000bc00ff037624 */ /* 0x020fc600078e00ff */
        /* <DEDUP_REMOVED lines=15> */
[----:B-----5:R-:W2:Y:S04]  /*81b0*/  LDG.E R3, [R6.64] ;  /* 0x0000000e06037981 */ /* 0x020ea8000c1e1900 */
[----:B------:R-:W2:Y:S02]  /*81c0*/  LDG.E R0, [R6.64+0x4] ;  /* 0x0000040e06007981 */ /* 0x000ea4000c1e1900 */
[----:B--2---:R-:W-:Y:S02]  /*81d0*/  IADD3 R3, -R3, R0, RZ ;  /* 0x0000000003037210 */ /* 0x004fe40007ffe1ff */
.L_x_1264:
        /* <DEDUP_REMOVED lines=10> */
[----:B------:R-:W-:Y:S01]  /*8280*/  USEL UR8, UR8, URZ, !UP1 ;  /* 0x0000003f08087287 */ /* 0x000fe2000c800000 */
[----:B-1----:R-:W-:-:S04]  /*8290*/  SHF.R.S32.HI R5, RZ, 0x1f, R0 ;  /* 0x0000001fff057819 */ /* 0x002fc80000011400 */
[----:B------:R-:W-:-:S04]  /*82a0*/  LEA.HI R2, R5, R0, RZ, 0x2 ;  /* 0x0000000005027211 */ /* 0x000fc800078f10ff */
[----:B------:R-:W-:Y:S02]  /*82b0*/  LOP3.LUT R5, R2, 0x1ffffffc, RZ, 0xc0, !PT ;  /* 0x1ffffffc02057812 */ /* 0x000fe400078ec0ff */
[----:B------:R-:W-:-:S03]  /*82c0*/  SHF.R.S32.HI R2, RZ, 0x2, R2 ;  /* 0x00000002ff027819 */ /* 0x000fc60000011402 */
[----:B------:R-:W-:Y:S01]  /*82d0*/  IMAD.IADD R5, R0, 0x1, -R5 ;  /* 0x0000000100057824 */ /* 0x000fe200078e0a05 */
[C---:B------:R-:W-:Y:S01]  /*82e0*/  ISETP.GE.AND P4, PT, R2.reuse, R3, PT ;  /* 0x000000030200720c */ /* 0x040fe20003f86270 */
[----:B------:R-:W-:Y:S01]  /*82f0*/  IMAD.U32 R0, RZ, RZ, UR11 ;  /* 0x0000000bff007e24 */ /* 0x000fe2000f8e00ff */
[----:B------:R-:W-:Y:S01]  /*8300*/  IADD3 R4, P0, R2, UR16, RZ ;  /* 0x0000001002047c10 */ /* 0x000fe2000ff1e0ff */
[----:B------:R-:W-:Y:S02]  /*8310*/  IMAD.SHL.U32 R14, R5, 0x8, RZ ;  /* 0x00000008050e7824 */ /* 0x000fe400078e00ff */
[----:B------:R-:W-:-:S03]  /*8320*/  IMAD.U32 R5, RZ, RZ, UR12 ;  /* 0x0000000cff057e24 */ /* 0x000fc6000f8e00ff */
[----:B------:R-:W-:Y:S02]  /*8330*/  SHF.R.S32.HI R15, RZ, 0x1f, R14 ;  /* 0x0000001fff0f7819 */ /* 0x000fe4000001140e */
[----:B------:R-:W-:-:S03]  /*8340*/  IADD3 R6, R14, 0x20, RZ ;  /* 0x000000200e067810 */ /* 0x000fc60007ffe0ff */
[----:B------:R-:W-:Y:S01]  /*8350*/  IMAD.WIDE.U32 R8, R5, c[0x0][0x308], R14 ;  /* 0x0000c20005087a25 */ /* 0x000fe200078e000e */
[----:B------:R-:W-:-:S04]  /*8360*/  LEA.HI.X.SX32 R5, R2, UR17, 0x1, P0 ;  /* 0x0000001102057c11 */ /* 0x000fc800080f0eff */
[----:B------:R-:W-:Y:S01]  /*8370*/  IADD3 R9, R9, UR5, RZ ;  /* 0x0000000509097c10 */ /* 0x000fe2000fffe0ff */
[----:B------:R-:W-:Y:S01]  /*8380*/  ULDC.64 UR4, c[0x0][0x310] ;  /* 0x0000c40000047ab9 */ /* 0x000fe20000000a00 */
[----:B------:R-:W-:Y:S01]  /*8390*/  IMAD.WIDE R10, R10, 0x80, R4 ;  /* 0x000000800a0a7825 */ /* 0x000fe200078e0204 */
[----:B------:R-:W-:Y:S01]  /*83a0*/  UIMAD UR4, UR8, UR4, URZ ;  /* 0x00000004080472a4 */ /* 0x000fe2000f8e023f */
[----:B------:R-:W-:Y:S02]  /*83b0*/  IADD3 R5, R14, 0x40, RZ ;  /* 0x000000400e057810 */ /* 0x000fe40007ffe0ff */
[----:B------:R-:W-:Y:S01]  /*83c0*/  IMAD.WIDE.U32 R8, R0, c[0x0][0x310], R8 ;  /* 0x0000c40000087a25 */ /* 0x000fe200078e0008 */
        /* <DEDUP_REMOVED lines=16> */
.L_x_1266:
[----:B------:R-:W-:Y:S05]  /*84d0*/  BSYNC B0 ;  /* 0x0000000000007941 */ /* 0x000fea0003800000 */
.L_x_1265:
        /* <DEDUP_REMOVED lines=19> */
.L_x_1268:
[----:B------:R-:W-:Y:S05]  /*8610*/  BSYNC B0 ;  /* 0x0000000000007941 */ /* 0x000fea0003800000 */
.L_x_1267:
[----:B------:R-:W-:Y:S01]  /*8620*/  ULDC.64 UR4, c[0x0][0x338] ;  /* 0x0000ce0000047ab9 */ /* 0x000fe20000000a00 */
[----:B------:R-:W-:Y:S01]  /*8630*/  MOV R3, UR12 ;  /* 0x0000000c00037c02 */ /* 0x000fe20008000f00 */
        /* <DEDUP_REMOVED lines=24> */
.L_x_1270:
[----:B------:R-:W-:Y:S05]  /*87c0*/  BSYNC B0 ;  /* 0x0000000000007941 */ /* 0x000fea0003800000 */
.L_x_1269:
[----:B------:R-:W-:Y:S05]  /*87d0*/  @P3 EXIT ;  /* 0x000000000000394d */ /* 0x000fea0003800000 */
[----:B------:R-:W-:Y:S01]  /*87e0*/  IADD3 R0, P0, R10, 0x40, RZ ;  /* 0x000000400a007810 */ /* 0x000fe20007f1e0ff */
[----:B------:R-:W-:Y:S01]  /*87f0*/  IMAD.MOV.U32 R9, RZ, RZ, R13 ;  /* 0x000000ffff097224 */ /* 0x000fe200078e000d */
[----:B------:R-:W-:-:S03]  /*8800*/  ISETP.GE.AND P1, PT, R14, c[0x0][0x324], PT ;  /* 0x0000c9000e007a0c */ /* 0x000fc60003f26270 */
[----:B------:R-:W-:Y:S01]  /*8810*/  IMAD.X R10, RZ, RZ, R11, P0 ;  /* 0x000000ffff0a7224 */ /* 0x000fe200000e060b */
[----:B------:R-:W-:Y:S01]  /*8820*/  ISETP.GE.AND P0, PT, R6, c[0x0][0x324], PT ;  /* 0x0000c90006007a0c */ /* 0x000fe20003f06270 */
[----:B------:R-:W-:-:S04]  /*8830*/  IMAD.WIDE.U32 R8, R0, c[0x0][0x330], R8 ;  /* 0x0000cc0000087a25 */ /* 0x000fc800078e0008 */
[----:B--2---:R-:W-:Y:S01]  /*8840*/  IMAD R3, R10, c[0x0][0x330], RZ ;  /* 0x0000cc000a037a24 */ /* 0x004fe200078e02ff */
        /* <DEDUP_REMOVED lines=10> */
.L_x_1271:
        /* <DEDUP_REMOVED lines=9> */
.L_x_1437:


//--------------------- .text._ZN7cutlass13device_kernelIN5flash19enable_sm80_to_sm89INS1_16FlashAttnBwdSm80INS1_25CollectiveMainloopBwdSm80ILi2ELi2EN4cute5tupleIJNS5_1CILi64EEENS7_ILi128EEENS7_ILi96EEEEEENS_10bfloat16_tEfNS_4arch4Sm80ELb1ELb0ELb1ELb1ELb1ELb0ELb0ELb0ELi2ELi2ELi4ELi2ELb0EEENS1_21CollectiveEpilogueBwdISB_SC_SE_Li256ELb1ELb0ELi2EEENS1_25SingleTileBwdLPTSchedulerILb1ELi128ELb1EEEEEEEEEvNT_6ParamsE --------------------------
	.section	.text._ZN7cutlass13device_kernelIN5flash19enable_sm80_to_sm89INS1_16FlashAttnBwdSm80INS1_25CollectiveMainloopBwdSm80ILi2ELi2EN4cute5tupleIJNS5_1CILi64EEENS7_ILi128EEENS7_ILi96EEEEEENS_10bfloat16_tEfNS_4arch4Sm80ELb1ELb0ELb1ELb1ELb1ELb0ELb0ELb0ELi2ELi2ELi4ELi2ELb0EEENS1_21CollectiveEpilogueBwdISB_SC_SE_Li256ELb1ELb0ELi2EEENS1_25SingleTileBwdLPTSchedulerILb1ELi128ELb1EEEEEEEEEvNT_6ParamsE,"ax",@progbits
	.sectioninfo	@"SHI_REGISTERS=253"
	.align	128
.text._ZN7cutlass13device_kernelIN5flash19enable_sm80_to_sm89INS1_16FlashAttnBwdSm80INS1_25CollectiveMainloopBwdSm80ILi2ELi2EN4cute5tupleIJNS5_1CILi64EEENS7_ILi128EEENS7_ILi96EEEEEENS_10bfloat16_tEfNS_4arch4Sm80ELb1ELb0ELb1ELb1ELb1ELb0ELb0ELb0ELi2ELi2ELi4ELi2ELb0EEENS1_21CollectiveEpilogueBwdISB_SC_SE_Li256ELb1ELb0ELi2EEENS1_25SingleTileBwdLPTSchedulerILb1ELi128ELb1EEEEEEEEEvNT_6ParamsE:
        .type           _ZN7cutlass13device_kernelIN5flash19enable_sm80_to_sm89INS1_16FlashAttnBwdSm80INS1_25CollectiveMainloopBwdSm80ILi2ELi2EN4cute5tupleIJNS5_1CILi64EEENS7_ILi128EEENS7_ILi96EEEEEENS_10bfloat16_tEfNS_4arch4Sm80ELb1ELb0ELb1ELb1ELb1ELb0ELb0ELb0ELi2ELi2ELi4ELi2ELb0EEENS1_21CollectiveEpilogueBwdISB_SC_SE_Li256ELb1ELb0ELi2EEENS1_25SingleTileBwdLPTSchedulerILb1ELi128ELb1EEEEEEEEEvNT_6ParamsE,@function
        .size           _ZN7cutlass13device_kernelIN5flash19enable_sm80_to_sm89INS1_16FlashAttnBwdSm80INS1_25CollectiveMainloopBwdSm80ILi2ELi2EN4cute5tupleIJNS5_1CILi64EEENS7_ILi128EEENS7_ILi96EEEEEENS_10bfloat16_tEfNS_4arch4Sm80ELb1ELb0ELb1ELb1ELb1ELb0ELb0ELb0ELi2ELi2ELi4ELi2ELb0EEENS1_21CollectiveEpilogueBwdISB_SC_SE_Li256ELb1ELb0ELi2EEENS1_25SingleTileBwdLPTSchedulerILb1ELi128ELb1EEEEEEEEEvNT_6ParamsE,(.L_x_1438 - _ZN7cutlass13device_kernelIN5flash19enable_sm80_to_sm89INS1_16FlashAttnBwdSm80INS1_25CollectiveMainloopBwdSm80ILi2ELi2EN4cute5tupleIJNS5_1CILi64EEENS7_ILi128EEENS7_ILi96EEEEEENS_10bfloat16_tEfNS_4arch4Sm80ELb1ELb0ELb1ELb1ELb1ELb0ELb0ELb0ELi2ELi2ELi4ELi2ELb0EEENS1_21CollectiveEpilogueBwdISB_SC_SE_Li256ELb1ELb0ELi2EEENS1_25SingleTileBwdLPTSchedulerILb1ELi128ELb1EEEEEEEEEvNT_6ParamsE)
        .other          _ZN7cutlass13device_kernelIN5flash19enable_sm80_to_sm89INS1_16FlashAttnBwdSm80INS1_25CollectiveMainloopBwdSm80ILi2ELi2EN4cute5tupleIJNS5_1CILi64EEENS7_ILi128EEENS7_ILi96EEEEEENS_10bfloat16_tEfNS_4arch4Sm80ELb1ELb0ELb1ELb1ELb1ELb0ELb0ELb0ELi2ELi2ELi4ELi2ELb0EEENS1_21CollectiveEpilogueBwdISB_SC_SE_Li256ELb1ELb0ELi2EEENS1_25SingleTileBwdLPTSchedulerILb1ELi128ELb1EEEEEEEEEvNT_6ParamsE,@"STO_CUDA_ENTRY STV_DEFAULT"
_ZN7cutlass13device_kernelIN5flash19enable_sm80_to_sm89INS1_16FlashAttnBwdSm80INS1_25CollectiveMainloopBwdSm80ILi2ELi2EN4cute5tupleIJNS5_1CILi64EEENS7_ILi128EEENS7_ILi96EEEEEENS_10bfloat16_tEfNS_4arch4Sm80ELb1ELb0ELb1ELb1ELb1ELb0ELb0ELb0ELi2ELi2ELi4ELi2ELb0EEENS1_21CollectiveEpilogueBwdISB_SC_SE_Li256ELb1ELb0ELi2EEENS1_25SingleTileBwdLPTSchedulerILb1ELi128ELb1EEEEEEEEEvNT_6ParamsE:
        /* <DEDUP_REMOVED lines=29> */
.L_x_1273:
[----:B------:R-:W-:Y:S02]  /*01d0*/  ULDC UR7, c[0x0][0x3ac] ;  /* 0x0000eb0000077ab9 */ /* 0x000fe40000000800 */
[----:B------:R-:W-:Y:S02]  /*01e0*/  UISETP.NE.AND UP0, UPT, UR7, 0x1, UPT ;  /* 0x000000010700788c */ /* 0x000fe4000bf05270 */
[----:B------:R-:W-:Y:S02]  /*01f0*/  ULDC.64 UR4, c[0x0][0x3b0] ;  /* 0x0000ec0000047ab9 */ /* 0x000fe40000000a00 */
[----:B------:R-:W-:Y:S02]  /*0200*/  UIMAD.WIDE.U32 UR10, UR6, UR4, URZ ;  /* 0x00000004060a72a5 */ /* 0x000fe4000f8e003f */
[----:B------:R-:W-:-:S05]  /*0210*/  UMOV UR9, UR6 ;  /* 0x0000000600097c82 */ /* 0x000fca0008000000 */
[----:B------:R-:W-:-:S04]  /*0220*/  @UP0 USHF.R.U32.HI UR9, URZ, UR5, UR11 ;  /* 0x000000053f090299 */ /* 0x000fc8000801160b */
[----:B------:R-:W-:-:S04]  /*0230*/  UIMAD UR7, UR9, UR7, URZ ;  /* 0x00000007090772a4 */ /* 0x000fc8000f8e023f */
.L_x_1274:
        /* <DEDUP_REMOVED lines=13> */
[----:B------:R-:W-:Y:S01]  /*0310*/  IMAD.U32 R193, RZ, RZ, UR4 ;  /* 0x00000004ffc17e24 */ /* 0x000fe2000f8e00ff */
        /* <DEDUP_REMOVED lines=9> */
.L_x_1275:
        /* <DEDUP_REMOVED lines=14> */
.L_x_1277:
[----:B------:R-:W-:Y:S02]  /*0490*/  ULDC UR5, c[0x0][0x3d4] ;  /* 0x0000f50000057ab9 */ /* 0x000fe40000000800 */
.L_x_1276:
        /* <DEDUP_REMOVED lines=9> */
.L_x_1272:
        /* <DEDUP_REMOVED lines=21> */
.L_x_1279:
[----:B------:R-:W-:Y:S02]  /*0680*/  ULDC UR7, c[0x0][0x3ac] ;  /* 0x0000eb0000077ab9 */ /* 0x000fe40000000800 */
[----:B------:R-:W-:Y:S02]  /*0690*/  UISETP.NE.AND UP0, UPT, UR7, 0x1, UPT ;  /* 0x000000010700788c */ /* 0x000fe4000bf05270 */
[----:B------:R-:W-:Y:S02]  /*06a0*/  ULDC.64 UR4, c[0x0][0x3b0] ;  /* 0x0000ec0000047ab9 */ /* 0x000fe40000000a00 */
[----:B------:R-:W-:Y:S02]  /*06b0*/  UIMAD.WIDE.U32 UR10, UR6, UR4, URZ ;  /* 0x00000004060a72a5 */ /* 0x000fe4000f8e003f */
[----:B------:R-:W-:-:S05]  /*06c0*/  UMOV UR9, UR6 ;  /* 0x0000000600097c82 */ /* 0x000fca0008000000 */
[----:B------:R-:W-:-:S04]  /*06d0*/  @UP0 USHF.R.U32.HI UR9, URZ, UR5, UR11 ;  /* 0x000000053f090299 */ /* 0x000fc8000801160b */
[----:B------:R-:W-:-:S04]  /*06e0*/  UIMAD UR7, UR9, UR7, URZ ;  /* 0x00000007090772a4 */ /* 0x000fc8000f8e023f */
.L_x_1280:
        /* <DEDUP_REMOVED lines=23> */
.L_x_1281:
        /* <DEDUP_REMOVED lines=14> */
.L_x_1283:
[----:B------:R-:W-:Y:S02]  /*0940*/  ULDC UR5, c[0x0][0x3d4] ;  /* 0x0000f50000057ab9 */ /* 0x000fe40000000800 */
.L_x_1282:
        /* <DEDUP_REMOVED lines=8> */
.L_x_1278:
        /* <DEDUP_REMOVED lines=34> */
[----:B------:R-:W-:Y:S01]  /*0bf0*/  ULDC UR8, c[0x0][0x198] ;  /* 0x0000660000087ab9 */ /* 0x000fe20000000800 */
[----:B--2---:R-:W2:Y:S02]  /*0c00*/  @P2 R2UR UR5, R0 ;  /* 0x00000000000523c2 */ /* 0x004ea400000e0000 */
[----:B--2---:R-:W-:-:S04]  /*0c10*/  @UP2 ULEA UR5, UR10, UR5, 0x6 ;  /* 0x000000050a052291 */ /* 0x004fc8000f8e303f */
[----:B------:R-:W-:-:S04]  /*0c20*/  @UP2 USHF.R.S32.HI UR4, URZ, 0x1f, UR5 ;  /* 0x0000001f3f042899 */ /* 0x000fc80008011405 */
[----:B------:R-:W-:Y:S01]  /*0c30*/  @UP2 ULEA.HI UR4, UR4, UR5, URZ, 0x6 ;  /* 0x0000000504042291 */ /* 0x000fe2000f8f303f */
[----:B---3--:R1:W2:Y:S02]  /*0c40*/  @P0 R2UR UR9, R4 ;  /* 0x00000000040903c2 */ /* 0x0082a400000e0000 */
[----:B------:R-:W-:Y:S02]  /*0c50*/  UMOV UR5, URZ ;  /* 0x0000003f00057c82 */ /* 0x000fe40008000000 */
        /* <DEDUP_REMOVED lines=8> */
.L_x_1284:
        /* <DEDUP_REMOVED lines=10> */
.L_x_1285:
[----:B------:R-:W-:Y:S05]  /*0d80*/  @!P1 BRA `(.L_x_1286) ;  /* 0x0000005000009947 */ /* 0x000fea0003800000 */
[----:B------:R-:W3:Y:S04]  /*0d90*/  LDG.E R0, [R6.64] ;  /* 0x0000000c06007981 */ /* 0x000ee8000c1e1900 */
[----:B-1----:R-:W4:Y:S01]  /*0da0*/  LDG.E R4, [R6.64+0x4] ;  /* 0x0000040c06047981 */ /* 0x002f22000c1e1900 */
[----:B---3--:R-:W1:Y:S08]  /*0db0*/  R2UR UR8, R0 ;  /* 0x00000000000873c2 */ /* 0x008e7000000e0000 */
[----:B----4-:R-:W1:Y:S02]  /*0dc0*/  R2UR UR4, R4 ;  /* 0x00000000040473c2 */ /* 0x010e6400000e0000 */
[----:B-1----:R-:W-:-:S06]  /*0dd0*/  UIADD3 UR8, -UR8, UR4, URZ ;  /* 0x0000000408087290 */ /* 0x002fcc000fffe13f */
.L_x_1286:
        /* <DEDUP_REMOVED lines=66> */
[----:B------:R-:W-:Y:S01]  /*1200*/  UIMAD UR4, UR5, 0x60, URZ ;  /* 0x00000060050478a4 */ /* 0x000fe2000f8e023f */
[--C-:B-1----:R-:W-:Y:S01]  /*1210*/  SHF.R.S32.HI R9, RZ, 0x1f, R2.reuse ;  /* 0x0000001fff097819 */ /* 0x102fe20000011402 */
[----:B------:R-:W-:Y:S01]  /*1220*/  IMAD.MOV.U32 R21, RZ, RZ, R193 ;  /* 0x000000ffff157224 */ /* 0x000fe200078e00c1 */
[----:B------:R-:W-:Y:S01]  /*1230*/  SHF.R.S32.HI R7, RZ, 0x1f, R2 ;  /* 0x0000001fff077819 */ /* 0x000fe20000011402 */
[----:B------:R-:W-:Y:S01]  /*1240*/  IMAD.U32 R18, RZ, RZ, UR11 ;  /* 0x0000000bff127e24 */ /* 0x000fe2000f8e00ff */
[----:B------:R-:W-:Y:S01]  /*1250*/  ISETP.NE.AND P2, PT, R0, 0x1, PT ;  /* 0x000000010000780c */ /* 0x000fe20003f45270 */
[----:B------:R-:W-:Y:S01]  /*1260*/  IMAD.U32 R0, RZ, RZ, UR4 ;  /* 0x00000004ff007e24 */ /* 0x000fe2000f8e00ff */
[-C--:B------:R-:W-:Y:S01]  /*1270*/  LEA.HI R17, R9, R2.reuse, RZ, 0x2 ;  /* 0x0000000209117211 */ /* 0x080fe200078f10ff */
[C---:B------:R-:W-:Y:S01]  /*1280*/  IMAD.SHL.U32 R191, R2.reuse, 0x4, RZ ;  /* 0x0000000402bf7824 */ /* 0x040fe200078e00ff */
[----:B------:R-:W-:Y:S01]  /*1290*/  IADD3 R26, P0, R2, UR4, RZ ;  /* 0x00000004021a7c10 */ /* 0x000fe2000ff1e0ff */
[----:B------:R-:W-:Y:S01]  /*12a0*/  USHF.R.S32.HI UR4, URZ, 0x1f, UR5 ;  /* 0x0000001f3f047899 */ /* 0x000fe20008011405 */
[----:B------:R-:W-:Y:S01]  /*12b0*/  SHF.R.S32.HI R192, RZ, 0x2, R17 ;  /* 0x00000002ffc07819 */ /* 0x000fe20000011411 */
[----:B------:R-:W-:Y:S01]  /*12c0*/  USHF.R.S32.HI UR15, URZ, 0x1f, UR10 ;  /* 0x0000001f3f0f7899 */ /* 0x000fe2000801140a */
[----:B------:R-:W-:Y:S01]  /*12d0*/  LEA.HI.X.SX32 R27, R0, R7, 0x1, P0 ;  /* 0x00000007001b7211 */ /* 0x000fe200000f0eff */
[----:B------:R-:W-:Y:S01]  /*12e0*/  USEL UR17, UR10, URZ, !UP1 ;  /* 0x0000003f0a117287 */ /* 0x000fe2000c800000 */
[----:B------:R-:W-:Y:S01]  /*12f0*/  SHF.R.S32.HI R0, RZ, 0x1f, R192 ;  /* 0x0000001fff007819 */ /* 0x000fe200000114c0 */
[----:B------:R-:W-:Y:S01]  /*1300*/  USEL UR16, UR15, URZ, !UP1 ;  /* 0x0000003f0f107287 */ /* 0x000fe2000c800000 */
[C---:B-----5:R-:W-:Y:S01]  /*1310*/  IADD3 R6, P0, R192.reuse, R5, RZ ;  /* 0x00000005c0067210 */ /* 0x060fe20007f1e0ff */
[----:B------:R-:W-:Y:S01]  /*1320*/  @P2 IMAD.HI.U32 R7, R193, c[0x0][0x24c], RZ ;  /* 0x00009300c1072a27 */ /* 0x000fe200078e00ff */
[----:B------:R-:W-:Y:S01]  /*1330*/  LEA.HI R13, R9, R2, RZ, 0x4 ;  /* 0x00000002090d7211 */ /* 0x000fe200078f20ff */
[----:B------:R-:W-:Y:S01]  /*1340*/  UIADD3 UR14, -UR14, UR8, URZ ;  /* 0x000000080e0e7290 */ /* 0x000fe2000fffe13f */
[----:B------:R-:W-:Y:S01]  /*1350*/  IADD3 R23, P1, R192, R3, RZ ;  /* 0x00000003c0177210 */ /* 0x000fe20007f3e0ff */
[----:B------:R-:W-:Y:S01]  /*1360*/  IMAD.WIDE.U32 R26, R193, c[0x0][0x238], R26 ;  /* 0x00008e00c11a7a25 */ /* 0x000fe200078e001a */
[----:B------:R-:W-:Y:S01]  /*1370*/  @P2 SHF.R.U32.HI R21, RZ, c[0x0][0x250], R7 ;  /* 0x00009400ff152a19 */ /* 0x000fe20000011607 */
[----:B------:R-:W-:Y:S01]  /*1380*/  USEL UR15, UR15, URZ, !UP2 ;  /* 0x0000003f0f0f7287 */ /* 0x000fe2000d000000 */
[----:B------:R-:W-:Y:S01]  /*1390*/  LEA.HI.X.SX32 R7, R5, R0, 0x1, P0 ;  /* 0x0000000005077211 */ /* 0x000fe200000f0eff */
[----:B------:R-:W-:Y:S01]  /*13a0*/  IMAD.U32 R36, RZ, RZ, UR17 ;  /* 0x00000011ff247e24 */ /* 0x000fe2000f8e00ff */
[----:B------:R-:W-:Y:S01]  /*13b0*/  SHF.R.S32.HI R4, RZ, 0x4, R13 ;  /* 0x00000004ff047819 */ /* 0x000fe2000001140d */
[----:B------:R-:W-:Y:S01]  /*13c0*/  IMAD.MOV.U32 R181, RZ, RZ, 0x10 ;  /* 0x00000010ffb57424 */ /* 0x000fe200078e00ff */
[----:B------:R-:W-:Y:S01]  /*13d0*/  LEA.HI R24, R9, R2, RZ, 0x3 ;  /* 0x0000000209187211 */ /* 0x000fe200078f18ff */
[----:B------:R-:W-:Y:S01]  /*13e0*/  IMAD.WIDE R18, R18, 0x80, R6 ;  /* 0x0000008012127825 */ /* 0x000fe200078e0206 */
[----:B------:R-:W-:-:S02]  /*13f0*/  LOP3.LUT R5, R17, 0xfffffffc, RZ, 0xc0, !PT ;  /* 0xfffffffc11057812 */ /* 0x000fc400078ec0ff */
[----:B------:R-:W-:Y:S02]  /*1400*/  LEA.HI R11, R13, R4, RZ, 0x1 ;  /* 0x000000040d0b7211 */ /* 0x000fe400078f08ff */
[----:B------:R-:W-:Y:S01]  /*1410*/  LEA.HI.X.SX32 R32, R3, R0, 0x1, P1 ;  /* 0x0000000003207211 */ /* 0x000fe200008f0eff */
[----:B------:R-:W-:Y:S01]  /*1420*/  IMAD.SHL.U32 R3, R24, 0x8, RZ ;  /* 0x0000000818037824 */ /* 0x000fe200078e00ff */
[----:B------:R-:W-:Y:S01]  /*1430*/  LOP3.LUT R11, R11, 0xfffffffe, RZ, 0xc0, !PT ;  /* 0xfffffffe0b0b7812 */ /* 0x000fe200078ec0ff */
[----:B------:R-:W-:Y:S01]  /*1440*/  IMAD.IADD R16, R2, 0x1, -R5 ;  /* 0x0000000102107824 */ /* 0x000fe200078e0a05 */
[----:B------:R-:W-:Y:S02]  /*1450*/  SHF.R.S32.HI R0, RZ, 0x1f, R193 ;  /* 0x0000001fff007819 */ /* 0x000fe400000114c1 */
[----:B------:R-:W-:Y:S01]  /*1460*/  LOP3.LUT R3, R3, 0xc0, RZ, 0xc0, !PT ;  /* 0x000000c003037812 */ /* 0x000fe200078ec0ff */
[----:B------:R-:W-:Y:S01]  /*1470*/  IMAD.SHL.U32 R14, R16, 0x8, RZ ;  /* 0x00000008100e7824 */ /* 0x000fe200078e00ff */
[----:B------:R-:W-:Y:S01]  /*1480*/  IADD3 R28, P0, R191, UR5, RZ ;  /* 0x00000005bf1c7c10 */ /* 0x000fe2000ff1e0ff */
[----:B------:R-:W-:Y:S01]  /*1490*/  IMAD.IADD R11, R4, 0x1, -R11 ;  /* 0x00000001040b7824 */ /* 0x000fe200078e0a0b */
[----:B------:R-:W-:Y:S01]  /*14a0*/  SHF.R.U32.HI R7, RZ, 0x3, R3 ;  /* 0x00000003ff077819 */ /* 0x000fe20000011603 */
[C---:B------:R-:W-:Y:S01]  /*14b0*/  IMAD R194, R0.reuse, c[0x0][0x238], RZ ;  /* 0x00008e0000c27a24 */ /* 0x040fe200078e02ff */
[--C-:B------:R-:W-:Y:S01]  /*14c0*/  LOP3.LUT R4, R3, 0x18, R14.reuse, 0xf8, !PT ;  /* 0x0000001803047812 */ /* 0x100fe200078ef80e */
[----:B------:R-:W-:Y:S01]  /*14d0*/  IMAD R206, R0, c[0x0][0x270], RZ ;  /* 0x00009c0000ce7a24 */ /* 0x000fe200078e02ff */
[----:B------:R-:W-:Y:S01]  /*14e0*/  SHF.R.S32.HI R15, RZ, 0x1f, R14 ;  /* 0x0000001fff0f7819 */ /* 0x000fe2000001140e */
[C---:B------:R-:W-:Y:S01]  /*14f0*/  IMAD R194, R193.reuse, c[0x0][0x23c], R194 ;  /* 0x00008f00c1c27a24 */ /* 0x040fe200078e02c2 */
[----:B------:R-:W-:Y:S01]  /*1500*/  LOP3.LUT R7, R4, R7, RZ, 0x3c, !PT ;  /* 0x0000000704077212 */ /* 0x000fe200078e3cff */
[----:B------:R-:W-:Y:S01]  /*1510*/  IMAD R206, R193, c[0x0][0x274], R206 ;  /* 0x00009d00c1ce7a24 */ /* 0x000fe200078e02ce */
[----:B------:R-:W-:Y:S01]  /*1520*/  SHF.R.S32.HI R4, RZ, 0x1f, R21 ;  /* 0x0000001fff047819 */ /* 0x000fe20000011415 */
[----:B------:R-:W-:Y:S01]  /*1530*/  IMAD.IADD R195, R27, 0x1, R194 ;  /* 0x000000011bc37824 */ /* 0x000fe200078e02c2 */
[----:B------:R-:W-:Y:S01]  /*1540*/  LEA.HI.X.SX32 R29, R191, UR4, 0x1, P0 ;  /* 0x00000004bf1d7c11 */ /* 0x000fe200080f0eff */
[----:B------:R-:W-:Y:S01]  /*1550*/  IMAD.MOV.U32 R194, RZ, RZ, R26 ;  /* 0x000000ffffc27224 */ /* 0x000fe200078e001a */
[----:B------:R-:W-:Y:S01]  /*1560*/  ULDC.64 UR4, c[0x0][0x1e8] ;  /* 0x00007a0000047ab9 */ /* 0x000fe20000000a00 */
[----:B------:R-:W-:Y:S01]  /*1570*/  IMAD R6, R4, c[0x0][0x1e0], RZ ;  /* 0x0000780004067a24 */ /* 0x000fe200078e02ff */
[----:B------:R-:W-:Y:S01]  /*1580*/  UIMAD UR4, UR16, UR4, URZ ;  /* 0x00000004100472a4 */ /* 0x000fe2000f8e023f */
[----:B------:R-:W-:Y:S01]  /*1590*/  IMAD.WIDE.U32 R26, R21, c[0x0][0x1e0], R14 ;  /* 0x00007800151a7a25 */ /* 0x000fe200078e000e */
[----:B------:R-:W-:-:S02]  /*15a0*/  IADD3 R10, R14, 0x20, RZ ;  /* 0x000000200e0a7810 */ /* 0x000fc40007ffe0ff */
[----:B------:R-:W-:Y:S01]  /*15b0*/  UIMAD UR18, UR17, UR5, UR4 ;  /* 0x00000005111272a4 */ /* 0x000fe2000f8e0204 */
[----:B------:R-:W-:Y:S01]  /*15c0*/  IMAD R3, R21, c[0x0][0x1e4], R6 ;  /* 0x0000790015037a24 */ /* 0x000fe200078e0206 */
[----:B------:R-:W-:Y:S01]  /*15d0*/  ISETP.GE.AND P5, PT, R14, c[0x0][0x1cc], PT ;  /* 0x000073000e007a0c */ /* 0x000fe20003fa6270 */
[----:B------:R-:W-:Y:S01]  /*15e0*/  IMAD R4, R4, c[0x0][0x1b0], RZ ;  /* 0x00006c0004047a24 */ /* 0x000fe200078e02ff */
[----:B------:R-:W-:Y:S01]  /*15f0*/  ISETP.GE.AND P6, PT, R10, c[0x0][0x1cc], PT ;  /* 0x000073000a007a0c */ /* 0x000fe20003fc6270 */
[----:B------:R-:W-:Y:S01]  /*1600*/  IMAD.IADD R27, R27, 0x1, R3 ;  /* 0x000000011b1b7824 */ /* 0x000fe200078e0203 */
[----:B------:R-:W-:Y:S01]  /*1610*/  IADD3 R188, R14, 0x40, RZ ;  /* 0x000000400ebc7810 */ /* 0x000fe20007ffe0ff */
[C---:B------:R-:W-:Y:S01]  /*1620*/  IMAD R3, R21.reuse, c[0x0][0x1b4], R4 ;  /* 0x00006d0015037a24 */ /* 0x040fe200078e0204 */
[----:B------:R-:W-:Y:S01]  /*1630*/  ULDC.64 UR4, c[0x0][0x1b8] ;  /* 0x00006e0000047ab9 */ /* 0x000fe20000000a00 */
[----:B------:R-:W-:Y:S01]  /*1640*/  IMAD.WIDE.U32 R4, R21, c[0x0][0x1b0], R14 ;  /* 0x00006c0015047a25 */ /* 0x000fe200078e000e */
[----:B------:R-:W-:Y:S01]  /*1650*/  LEA.HI R21, R17, R192, RZ, 0x1 ;  /* 0x000000c011157211 */ /* 0x000fe200078f08ff */
[----:B------:R-:W-:Y:S01]  /*1660*/  UIMAD UR4, UR16, UR4, URZ ;  /* 0x00000004100472a4 */ /* 0x000fe2000f8e023f */
[----:B------:R-:W-:Y:S01]  /*1670*/  LOP3.LUT R13, R13, 0xfffffff0, RZ, 0xc0, !PT ;  /* 0xfffffff00d0d7812 */ /* 0x000fe200078ec0ff */
[----:B------:R-:W-:Y:S01]  /*1680*/  IMAD.IADD R5, R5, 0x1, R3 ;  /* 0x0000000105057824 */ /* 0x000fe200078e0203 */
[----:B------:R-:W-:Y:S01]  /*1690*/  LEA.HI R3, R9, R2, RZ, 0x5 ;  /* 0x0000000209037211 */ /* 0x000fe200078f28ff */
[C---:B------:R-:W-:Y:S01]  /*16a0*/  IMAD.WIDE.U32 R26, R36.reuse, c[0x0][0x1e8], R26 ;  /* 0x00007a00241a7a25 */ /* 0x040fe200078e001a */
[----:B------:R-:W-:Y:S01]  /*16b0*/  LOP3.LUT R21, R21, 0x7fffffe, RZ, 0xc0, !PT ;  /* 0x07fffffe15157812 */ /* 0x000fe200078ec0ff */
[----:B------:R-:W-:Y:S01]  /*16c0*/  UIMAD UR4, UR17, UR5, UR4 ;  /* 0x00000005110472a4 */ /* 0x000fe2000f8e0204 */
[----:B------:R-:W-:Y:S01]  /*16d0*/  SHF.R.S32.HI R20, RZ, 0x5, R3 ;  /* 0x00000005ff147819 */ /* 0x000fe20000011403 */
[----:B------:R-:W-:Y:S01]  /*16e0*/  IMAD.WIDE.U32 R36, R36, c[0x0][0x1b8], R4 ;  /* 0x00006e0024247a25 */ /* 0x000fe200078e0004 */
[----:B------:R-:W-:Y:S01]  /*16f0*/  IADD3 R27, R27, UR18, RZ ;  /* 0x000000121b1b7c10 */ /* 0x000fe2000fffe0ff */
[----:B------:R-:W-:Y:S01]  /*1700*/  USEL UR16, UR10, URZ, !UP2 ;  /* 0x0000003f0a107287 */ /* 0x000fe2000d000000 */
[----:B------:R-:W-:Y:S01]  /*1710*/  SHF.R.S32.HI R17, RZ, 0x1f, R17 ;  /* 0x0000001fff117819 */ /* 0x000fe20000011411 */
[----:B------:R-:W-:Y:S01]  /*1720*/  IMAD.IADD R21, R192, 0x1, -R21 ;  /* 0x00000001c0157824 */ /* 0x000fe200078e0a15 */
[----:B------:R-:W-:Y:S01]  /*1730*/  IADD3 R37, R37, UR4, RZ ;  /* 0x0000000425257c10 */ /* 0x000fe2000fffe0ff */
[----:B------:R-:W-:Y:S01]  /*1740*/  IMAD R5, R19, c[0x0][0x1d8], RZ ;  /* 0x0000760013057a24 */ /* 0x000fe200078e02ff */
[----:B------:R-:W-:Y:S01]  /*1750*/  ULDC.64 UR4, c[0x0][0x278] ;  /* 0x00009e0000047ab9 */ /* 0x000fe20000000a00 */
[----:B------:R-:W-:Y:S01]  /*1760*/  IMAD R8, R20, 0x8, R21 ;  /* 0x0000000814087824 */ /* 0x000fe200078e0215 */
[----:B------:R-:W-:Y:S01]  /*1770*/  UIMAD UR4, UR15, UR4, URZ ;  /* 0x000000040f0472a4 */ /* 0x000fe2000f8e023f */
[----:B------:R-:W-:Y:S01]  /*1780*/  IMAD.WIDE.U32 R30, R193, c[0x0][0x270], R28 ;  /* 0x00009c00c11e7a25 */ /* 0x000fe200078e001c */
[----:B------:R-:W-:Y:S01]  /*1790*/  USHF.R.S32.HI UR17, URZ, 0x1f, UR7 ;  /* 0x0000001f3f117899 */ /* 0x000fe20008011407 */
[----:B------:R-:W-:Y:S01]  /*17a0*/  LEA.HI R17, R17, R192, RZ, 0x3 ;  /* 0x000000c011117211 */ /* 0x000fe200078f18ff */
[----:B------:R-:W-:Y:S01]  /*17b0*/  UIMAD UR18, UR16, UR5, UR4 ;  /* 0x00000005101272a4 */ /* 0x000fe2000f8e0204 */
[----:B------:R-:W-:Y:S01]  /*17c0*/  IMAD.U32 R8, R8, 0x20, R7 ;  /* 0x0000002008087824 */ /* 0x000fe200078e0007 */
[----:B------:R-:W-:Y:S01]  /*17d0*/  IADD3 R7, -R192, UR14, RZ ;  /* 0x0000000ec0077c10 */ /* 0x000fe2000fffe1ff */
[C---:B------:R-:W-:Y:S01]  /*17e0*/  IMAD R5, R18.reuse, c[0x0][0x1dc], R5 ;  /* 0x0000770012057a24 */ /* 0x040fe200078e0205 */
[----:B------:R-:W-:Y:S01]  /*17f0*/  ULDC.64 UR4, c[0x0][0x178] ;  /* 0x00005e0000047ab9 */ /* 0x000fe20000000a00 */
[----:B------:R-:W-:Y:S01]  /*1800*/  IMAD.WIDE.U32 R26, R18, c[0x0][0x1d8], R26 ;  /* 0x00007600121a7a25 */ /* 0x000fe200078e001a */
[C---:B------:R-:W-:Y:S01]  /*1810*/  ISETP.LT.OR P4, PT, R7.reuse, 0x1, P5 ;  /* 0x000000010700780c */ /* 0x040fe20002f81670 */
[----:B------:R-:W-:Y:S01]  /*1820*/  UIMAD UR19, UR17, UR4, URZ ;  /* 0x00000004111372a4 */ /* 0x000fe2000f8e023f */
[----:B------:R-:W-:Y:S01]  /*1830*/  ISETP.LT.OR P3, PT, R7, 0x1, P6 ;  /* 0x000000010700780c */ /* 0x000fe20003761670 */
[----:B------:R-:W-:Y:S01]  /*1840*/  IMAD.IADD R207, R31, 0x1, R206 ;  /* 0x000000011fcf7824 */ /* 0x000fe200078e02ce */
[----:B------:R-:W-:Y:S01]  /*1850*/  ISETP.LT.OR P6, PT, R7, 0x41, P6 ;  /* 0x000000410700780c */ /* 0x000fe200037c1670 */
[----:B------:R-:W-:Y:S01]  /*1860*/  IMAD.MOV.U32 R206, RZ, RZ, R30 ;  /* 0x000000ffffce7224 */ /* 0x000fe200078e001e */
[----:B------:R-:W-:Y:S01]  /*1870*/  LEA R30, P0, R26, c[0x0][0x1c0], 0x1 ;  /* 0x000070001a1e7a11 */ /* 0x000fe200078008ff */
[----:B------:R-:W-:Y:S01]  /*1880*/  IMAD.IADD R5, R27, 0x1, R5 ;  /* 0x000000011b057824 */ /* 0x000fe200078e0205 */
[----:B------:R-:W-:Y:S01]  /*1890*/  UIMAD.WIDE.U32 UR20, UR7, UR4, URZ ;  /* 0x00000004071472a5 */ /* 0x000fe2000f8e003f */
[----:B------:R-:W-:Y:S01]  /*18a0*/  IMAD.SHL.U32 R8, R8, 0x2, RZ ;  /* 0x0000000208087824 */ /* 0x000fe200078e00ff */
[----:B------:R-:W-:Y:S01]  /*18b0*/  UIMAD UR19, UR7, UR5, UR19 ;  /* 0x00000005071372a4 */ /* 0x000fe2000f8e0213 */
[----:B------:R-:W-:Y:S01]  /*18c0*/  IMAD.MOV.U32 R21, RZ, RZ, c[0x0][0x1d8] ;  /* 0x00007600ff157624 */ /* 0x000fe200078e00ff */
[----:B------:R-:W-:Y:S01]  /*18d0*/  LEA.HI.X R31, R26, c[0x0][0x1c4], R5, 0x1, P0 ;  /* 0x000071001a1f7a11 */ /* 0x000fe200000f0c05 */
[----:B------:R-:W-:Y:S01]  /*18e0*/  IMAD R5, R19, c[0x0][0x1a8], RZ ;  /* 0x00006a0013057a24 */ /* 0x000fe200078e02ff */
[----:B------:R-:W-:Y:S01]  /*18f0*/  ISETP.GE.AND P0, PT, R188, c[0x0][0x1cc], PT ;  /* 0x00007300bc007a0c */ /* 0x000fe20003f06270 */
[----:B------:R-:W-:Y:S01]  /*1900*/  IMAD.MOV.U32 R6, RZ, RZ, c[0x0][0x1dc] ;  /* 0x00007700ff067624 */ /* 0x000fe200078e00ff */
[----:B------:R-:W-:Y:S01]  /*1910*/  LOP3.LUT R19, R24, 0xfffffff8, RZ, 0xc0, !PT ;  /* 0xfffffff818137812 */ /* 0x000fe200078ec0ff */
[----:B------:R-:W-:Y:S01]  /*1920*/  @!PT LDS RZ, [RZ] ;  /* 0x00000000fffff984 */ /* 0x000fe20000000800 */
[----:B------:R-:W-:Y:S01]  /*1930*/  @!PT LDS RZ, [RZ] ;  /* 0x00000000fffff984 */ /* 0x000fe20000000800 */
[----:B------:R-:W-:Y:S01]  /*1940*/  @!PT LDS RZ, [RZ] ;  /* 0x00000000fffff984 */ /* 0x000fe20000000800 */
[----:B------:R1:W-:Y:S01]  /*1950*/  LDGSTS.E.BYPASS.LTC128B.128 [R8+0x6080], [R30.64], !P4 ;  /* 0x060800001e087fae */ /* 0x0003e2000e101d4c */
[----:B------:R-:W-:Y:S01]  /*1960*/  ISETP.LT.OR P2, PT, R7, 0x1, P0 ;  /* 0x000000010700780c */ /* 0x000fe20000741670 */
[C---:B------:R-:W-:Y:S01]  /*1970*/  IMAD.IADD R26, R2.reuse, 0x1, -R13 ;  /* 0x00000001021a7824 */ /* 0x040fe200078e0a0d */
[----:B------:R-:W-:Y:S01]  /*1980*/  LEA R38, P1, R21, R30, 0x7 ;  /* 0x0000001e15267211 */ /* 0x000fe200078238ff */
[----:B------:R1:W-:Y:S01]  /*1990*/  LDGSTS.E.BYPASS.LTC128B.128 [R8+0x8080], [R30.64+0x40], !P3 ;  /* 0x080800401e087fae */ /* 0x0003e2000d901d4c */
[----:B------:R-:W-:Y:S01]  /*19a0*/  ISETP.LT.OR P3, PT, R7, 0x41, P5 ;  /* 0x000000410700780c */ /* 0x000fe20002f61670 */
[----:B------:R-:W-:Y:S01]  /*19b0*/  IMAD.IADD R12, R2, 0x1, -R19 ;  /* 0x00000001020c7824 */ /* 0x000fe200078e0a13 */
[----:B------:R-:W-:Y:S01]  /*19c0*/  LEA.HI.X R39, R21, R31, R6, 0x7, P1 ;  /* 0x0000001f15277211 */ /* 0x000fe200008f3c06 */
[C---:B------:R-:W-:Y:S01]  /*19d0*/  IMAD R5, R18.reuse, c[0x0][0x1ac], R5 ;  /* 0x00006b0012057a24 */ /* 0x040fe200078e0205 */
[----:B------:R-:W-:Y:S01]  /*19e0*/  ISETP.LT.OR P0, PT, R7, 0x41, P0 ;  /* 0x000000410700780c */ /* 0x000fe20000701670 */
[----:B------:R-:W-:Y:S01]  /*19f0*/  IMAD.WIDE.U32 R36, R18, c[0x0][0x1a8], R36 ;  /* 0x00006a0012247a25 */ /* 0x000fe200078e0024 */
[----:B------:R-:W-:Y:S01]  /*1a00*/  LEA.HI R6, R9, R2, RZ, 0x6 ;  /* 0x0000000209067211 */ /* 0x000fe200078f30ff */
[----:B------:R-:W-:Y:S01]  /*1a10*/  ULDC.64 UR4, c[0x0][0x188] ;  /* 0x0000620000047ab9 */ /* 0x000fe20000000a00 */
[----:B------:R-:W-:Y:S01]  /*1a20*/  LEA.HI R21, R12, R12, RZ, 0x1 ;  /* 0x0000000c0c157211 */ /* 0x000fe200078f08ff */
[----:B------:R1:W-:Y:S01]  /*1a30*/  LDGSTS.E.BYPASS.LTC128B.128 [R8+0xa080], [R30.64+0x80], !P2 ;  /* 0x0a0800801e087fae */ /* 0x0003e2000d101d4c */
[----:B------:R-:W-:Y:S01]  /*1a40*/  ISETP.GE.AND P2, PT, R14, c[0x0][0x19c], PT ;  /* 0x000067000e007a0c */ /* 0x000fe20003f46270 */
[----:B------:R-:W-:Y:S01]  /*1a50*/  IMAD.IADD R5, R37, 0x1, R5 ;  /* 0x0000000125057824 */ /* 0x000fe200078e0205 */
[----:B------:R-:W-:Y:S01]  /*1a60*/  ISETP.GE.AND P5, PT, R10, c[0x0][0x19c], PT ;  /* 0x000067000a007a0c */ /* 0x000fe20003fa6270 */
[----:B------:R2:W-:Y:S01]  /*1a70*/  LDGSTS.E.BYPASS.LTC128B.128 [R8+0x7080], [R38.64], !P3 ;  /* 0x0708000026087fae */ /* 0x0005e2000d901d4c */
[----:B------:R-:W-:Y:S01]  /*1a80*/  ISETP.GE.AND P4, PT, R188, c[0x0][0x19c], PT ;  /* 0x00006700bc007a0c */ /* 0x000fe20003f86270 */
[----:B------:R-:W-:Y:S01]  /*1a90*/  IMAD R202, R0, c[0x0][0x288], RZ ;  /* 0x0000a20000ca7a24 */ /* 0x000fe200078e02ff */
[----:B------:R-:W-:Y:S01]  /*1aa0*/  SHF.R.S32.HI R6, RZ, 0x6, R6 ;  /* 0x00000006ff067819 */ /* 0x000fe20000011406 */
[----:B------:R2:W-:Y:S01]  /*1ab0*/  LDGSTS.E.BYPASS.LTC128B.128 [R8+0x9080], [R38.64+0x40], !P6 ;  /* 0x0908004026087fae */ /* 0x0005e2000f101d4c */
[----:B------:R-:W-:Y:S01]  /*1ac0*/  LOP3.LUT R13, R21, 0x7fffffe, RZ, 0xc0, !PT ;  /* 0x07fffffe150d7812 */ /* 0x000fe200078ec0ff */
[----:B------:R-:W-:Y:S01]  /*1ad0*/  IMAD R202, R193, c[0x0][0x28c], R202 ;  /* 0x0000a300c1ca7a24 */ /* 0x000fe200078e02ca */
[----:B------:R-:W-:Y:S01]  /*1ae0*/  ISETP.LT.OR P1, PT, R7, 0x1, P2 ;  /* 0x000000010700780c */ /* 0x000fe20001721670 */
[----:B------:R-:W-:Y:S01]  /*1af0*/  IMAD R180, R11, 0x4, R6 ;  /* 0x000000040bb47824 */ /* 0x000fe200078e0206 */
[C---:B------:R-:W-:Y:S01]  /*1b00*/  ISETP.LT.OR P3, PT, R7.reuse, 0x1, P5 ;  /* 0x000000010700780c */ /* 0x040fe20002f61670 */
[----:B------:R-:W-:Y:S01]  /*1b10*/  IMAD.IADD R13, R12, 0x1, -R13 ;  /* 0x000000010c0d7824 */ /* 0x000fe200078e0a0d */
[C---:B------:R-:W-:Y:S01]  /*1b20*/  ISETP.LT.OR P6, PT, R7.reuse, 0x1, P4 ;  /* 0x000000010700780c */ /* 0x040fe200027c1670 */
[----:B------:R2:W-:Y:S01]  /*1b30*/  LDGSTS.E.BYPASS.LTC128B.128 [R8+0xb080], [R38.64+0x80], !P0 ;  /* 0x0b08008026087fae */ /* 0x0005e2000c101d4c */
[C---:B------:R-:W-:Y:S01]  /*1b40*/  ISETP.LT.OR P2, PT, R7.reuse, 0x41, P2 ;  /* 0x000000410700780c */ /* 0x040fe20001741670 */
[----:B------:R-:W-:Y:S01]  /*1b50*/  IMAD R180, R180, 0x8, R13 ;  /* 0x00000008b4b47824 */ /* 0x000fe200078e020d */
[C---:B------:R-:W-:Y:S01]  /*1b60*/  ISETP.LT.OR P5, PT, R7.reuse, 0x41, P5 ;  /* 0x000000410700780c */ /* 0x040fe20002fa1670 */
[----:B------:R-:W-:Y:S01]  /*1b70*/  IMAD.SHL.U32 R12, R12, 0x40, RZ ;  /* 0x000000400c0c7824 */ /* 0x000fe200078e00ff */
[----:B------:R-:W-:Y:S01]  /*1b80*/  ISETP.LT.OR P4, PT, R7, 0x41, P4 ;  /* 0x000000410700780c */ /* 0x000fe20002781670 */
[----:B------:R-:W-:Y:S01]  /*1b90*/  IMAD.WIDE.U32 R28, R193, c[0x0][0x288], R28 ;  /* 0x0000a200c11c7a25 */ /* 0x000fe200078e001c */
[----:B------:R-:W-:Y:S01]  /*1ba0*/  SHF.R.S32.HI R7, RZ, 0x1f, R26 ;  /* 0x0000001fff077819 */ /* 0x000fe2000001141a */
[----:B------:R-:W-:Y:S01]  /*1bb0*/  UIMAD UR4, UR15, UR4, URZ ;  /* 0x000000040f0472a4 */ /* 0x000fe2000f8e023f */
[-C--:B------:R-:W-:Y:S01]  /*1bc0*/  LEA.HI R18, R26, R26.reuse, RZ, 0x1 ;  /* 0x0000001a1a127211 */ /* 0x080fe200078f08ff */
[----:B------:R-:W-:Y:S01]  /*1bd0*/  IMAD R4, R32, c[0x0][0x178], RZ ;  /* 0x00005e0020047a24 */ /* 0x000fe200078e02ff */
[----:B-1----:R-:W-:Y:S01]  /*1be0*/  LEA.HI R30, R7, R26, RZ, 0x3 ;  /* 0x0000001a071e7211 */ /* 0x002fe200078f18ff */
[----:B------:R-:W-:Y:S01]  /*1bf0*/  IMAD.IADD R203, R29, 0x1, R202 ;  /* 0x000000011dcb7824 */ /* 0x000fe200078e02ca */
[----:B------:R-:W-:Y:S01]  /*1c00*/  LEA R34, P0, R36, c[0x0][0x190], 0x1 ;  /* 0x0000640024227a11 */ /* 0x000fe200078008ff */
[----:B------:R-:W-:Y:S01]  /*1c10*/  IMAD.MOV.U32 R202, RZ, RZ, R28 ;  /* 0x000000ffffca7224 */ /* 0x000fe200078e001c */
[----:B------:R-:W-:Y:S01]  /*1c20*/  LOP3.LUT R25, R18, 0x7fffffe, RZ, 0xc0, !PT ;  /* 0x07fffffe12197812 */ /* 0x000fe200078ec0ff */
[C---:B------:R-:W-:Y:S01]  /*1c30*/  IMAD R4, R23.reuse, c[0x0][0x17c], R4 ;  /* 0x00005f0017047a24 */ /* 0x040fe200078e0204 */
[----:B------:R-:W-:Y:S01]  /*1c40*/  LOP3.LUT R13, R30, 0xfffffff8, RZ, 0xc0, !PT ;  /* 0xfffffff81e0d7812 */ /* 0x000fe200078ec0ff */
[----:B------:R-:W-:Y:S01]  /*1c50*/  IMAD.WIDE.U32 R28, R23, c[0x0][0x178], R14 ;  /* 0x00005e00171c7a25 */ /* 0x000fe200078e000e */
[----:B------:R-:W-:Y:S01]  /*1c60*/  LEA.HI.X R35, R36, c[0x0][0x194], R5, 0x1, P0 ;  /* 0x0000650024237a11 */ /* 0x000fe200000f0c05 */
[----:B------:R-:W-:Y:S01]  /*1c70*/  UIADD3 UR19, UR21, UR19, URZ ;  /* 0x0000001315137290 */ /* 0x000fe2000fffe03f */
[----:B------:R-:W-:Y:S01]  /*1c80*/  LEA.HI R7, R3, R20, RZ, 0x1 ;  /* 0x0000001403077211 */ /* 0x000fe200078f08ff */
[----:B------:R-:W-:Y:S01]  /*1c90*/  IMAD.IADD R25, R26, 0x1, -R25 ;  /* 0x000000011a197824 */ /* 0x000fe200078e0a19 */
[----:B------:R-:W-:Y:S01]  /*1ca0*/  ISETP.GE.AND P0, PT, R14, c[0x0][0x16c], PT ;  /* 0x00005b000e007a0c */ /* 0x000fe20003f06270 */
[----:B------:R-:W-:Y:S01]  /*1cb0*/  IMAD.IADD R13, R26, 0x1, -R13 ;  /* 0x000000011a0d7824 */ /* 0x000fe200078e0a0d */
[----:B------:R-:W-:Y:S01]  /*1cc0*/  LOP3.LUT R7, R7, 0xfffffffe, RZ, 0xc0, !PT ;  /* 0xfffffffe07077812 */ /* 0x000fe200078ec0ff */
[----:B------:R-:W-:Y:S01]  /*1cd0*/  IMAD.SHL.U32 R5, R20, 0x10, RZ ;  /* 0x0000001014057824 */ /* 0x000fe200078e00ff */
[----:B------:R-:W-:Y:S01]  /*1ce0*/  SEL R26, RZ, 0x1, P0 ;  /* 0x00000001ff1a7807 */ /* 0x000fe20000000000 */
[----:B------:R-:W-:Y:S01]  /*1cf0*/  IMAD.IADD R31, R29, 0x1, R4 ;  /* 0x000000011d1f7824 */ /* 0x000fe200078e0204 */
[----:B------:R-:W-:Y:S01]  /*1d00*/  ISETP.GE.AND P0, PT, R188, c[0x0][0x16c], PT ;  /* 0x00005b00bc007a0c */ /* 0x000fe20003f06270 */
[----:B------:R-:W-:Y:S01]  /*1d10*/  IMAD.IADD R7, R20, 0x1, -R7 ;  /* 0x0000000114077824 */ /* 0x000fe200078e0a07 */
[----:B------:R-:W-:Y:S01]  /*1d20*/  SHF.R.S32.HI R30, RZ, 0x3, R30 ;  /* 0x00000003ff1e7819 */ /* 0x000fe2000001141e */
[----:B------:R-:W-:Y:S01]  /*1d30*/  IMAD R32, R32, c[0x0][0x208], RZ ;  /* 0x0000820020207a24 */ /* 0x000fe200078e02ff */
[----:B------:R-:W-:Y:S01]  /*1d40*/  SEL R19, RZ, 0x4, P0 ;  /* 0x00000004ff137807 */ /* 0x000fe20000000000 */
[----:B------:R-:W-:Y:S01]  /*1d50*/  IMAD.SHL.U32 R177, R7, 0x400, RZ ;  /* 0x0000040007b17824 */ /* 0x000fe200078e00ff */
[----:B------:R-:W-:Y:S01]  /*1d60*/  ISETP.GE.AND P0, PT, R10, c[0x0][0x16c], PT ;  /* 0x00005b000a007a0c */ /* 0x000fe20003f06270 */
[----:B------:R-:W-:Y:S01]  /*1d70*/  IMAD R178, R30, 0x8, R25 ;  /* 0x000000081eb27824 */ /* 0x000fe200078e0219 */
[----:B------:R-:W-:Y:S01]  /*1d80*/  LOP3.LUT R12, R12, 0x1c0, RZ, 0xc0, !PT ;  /* 0x000001c00c0c7812 */ /* 0x000fe200078ec0ff */
[--C-:B------:R-:W-:Y:S01]  /*1d90*/  IMAD R16, R16, 0x2, R177.reuse ;  /* 0x0000000210107824 */ /* 0x100fe200078e02b1 */
[----:B------:R-:W-:Y:S01]  /*1da0*/  SEL R20, RZ, 0x2, P0 ;  /* 0x00000002ff147807 */ /* 0x000fe20000000000 */
[----:B------:R-:W-:Y:S01]  /*1db0*/  IMAD R177, R30, 0x200, R177 ;  /* 0x000002001eb17824 */ /* 0x000fe200078e02b1 */
[----:B------:R-:W-:Y:S01]  /*1dc0*/  SHF.R.S32.HI R30, RZ, 0x1f, R18 ;  /* 0x0000001fff1e7819 */ /* 0x000fe20000011412 */
[----:B------:R2:W-:Y:S01]  /*1dd0*/  LDGSTS.E.BYPASS.LTC128B.128 [R8+0x80], [R34.64], !P1 ;  /* 0x0008000022087fae */ /* 0x0005e2000c901d4c */
[----:B------:R-:W-:Y:S01]  /*1de0*/  IADD3 R20, R19, R20, R26 ;  /* 0x0000001413147210 */ /* 0x000fe20007ffe01a */
[C---:B------:R-:W-:Y:S01]  /*1df0*/  IMAD R32, R23.reuse, c[0x0][0x20c], R32 ;  /* 0x0000830017207a24 */ /* 0x040fe200078e0220 */
[----:B------:R-:W-:Y:S01]  /*1e00*/  SHF.R.S32.HI R19, RZ, 0x1, R18 ;  /* 0x00000001ff137819 */ /* 0x000fe20000011412 */
[----:B------:R-:W-:Y:S01]  /*1e10*/  IMAD.WIDE.U32 R22, R23, c[0x0][0x208], R14 ;  /* 0x0000820017167a25 */ /* 0x000fe200078e000e */
[----:B------:R-:W-:Y:S01]  /*1e20*/  LOP3.LUT R5, R12, 0x30, R5, 0xf8, !PT ;  /* 0x000000300c057812 */ /* 0x000fe200078ef805 */
[----:B------:R-:W-:Y:S01]  /*1e30*/  UIMAD UR4, UR16, UR5, UR4 ;  /* 0x00000005100472a4 */ /* 0x000fe2000f8e0204 */
[----:B------:R-:W-:Y:S01]  /*1e40*/  LEA.HI R30, R30, R19, RZ, 0x2 ;  /* 0x000000131e1e7211 */ /* 0x000fe200078f10ff */
[----:B------:R-:W-:Y:S01]  /*1e50*/  IMAD.IADD R33, R23, 0x1, R32 ;  /* 0x0000000117217824 */ /* 0x000fe200078e0220 */
[----:B------:R-:W-:Y:S01]  /*1e60*/  SHF.R.U32.HI R12, RZ, 0x3, R12 ;  /* 0x00000003ff0c7819 */ /* 0x000fe2000001160c */
[----:B------:R-:W-:Y:S01]  /*1e70*/  IMAD.MOV.U32 R32, RZ, RZ, R22 ;  /* 0x000000ffff207224 */ /* 0x000fe200078e0016 */
[----:B------:R-:W-:Y:S01]  /*1e80*/  LOP3.LUT R30, R30, 0xfffffffc, RZ, 0xc0, !PT ;  /* 0xfffffffc1e1e7812 */ /* 0x000fe200078ec0ff */
[----:B------:R-:W-:Y:S01]  /*1e90*/  IMAD.U32 R196, RZ, RZ, UR16 ;  /* 0x00000010ffc47e24 */ /* 0x000fe2000f8e00ff */
[----:B------:R-:W-:Y:S01]  /*1ea0*/  LOP3.LUT R5, R5, 0x8, R24, 0xf8, !PT ;  /* 0x0000000805057812 */ /* 0x000fe200078ef818 */
[----:B------:R-:W-:Y:S01]  /*1eb0*/  IMAD.U32 R36, RZ, RZ, UR20 ;  /* 0x00000014ff247e24 */ /* 0x000fe2000f8e00ff */
[----:B------:R2:W-:Y:S01]  /*1ec0*/  LDGSTS.E.BYPASS.LTC128B.128 [R8+0x2080], [R34.64+0x40], !P3 ;  /* 0x0208004022087fae */ /* 0x0005e2000d901d4c */
[----:B------:R-:W-:Y:S01]  /*1ed0*/  IMAD.IADD R4, R19, 0x1, -R30 ;  /* 0x0000000113047824 */ /* 0x000fe200078e0a1e */
[----:B------:R-:W-:Y:S01]  /*1ee0*/  LOP3.LUT R18, R5, R12, RZ, 0x3c, !PT ;  /* 0x0000000c05127212 */ /* 0x000fe200078e3cff */
[----:B------:R-:W-:Y:S01]  /*1ef0*/  IMAD.MOV.U32 R19, RZ, RZ, c[0x0][0x1a8] ;  /* 0x00006a00ff137624 */ /* 0x000fe200078e00ff */
[----:B------:R-:W-:Y:S01]  /*1f00*/  LEA.HI R5, R9, R2, RZ, 0x7 ;  /* 0x0000000209057211 */ /* 0x000fe200078f38ff */
[----:B------:R-:W-:Y:S01]  /*1f10*/  IMAD.SHL.U32 R12, R11, 0x10, RZ ;  /* 0x000000100b0c7824 */ /* 0x000fe200078e00ff */
[----:B------:R-:W-:Y:S01]  /*1f20*/  USHF.L.U32 UR20, UR7, 0x6, URZ ;  /* 0x0000000607147899 */ /* 0x000fe2000800063f */
[----:B------:R-:W-:Y:S01]  /*1f30*/  IMAD.MOV.U32 R30, RZ, RZ, R28 ;  /* 0x000000ffff1e7224 */ /* 0x000fe200078e001c */
[----:B------:R-:W-:Y:S01]  /*1f40*/  LEA R28, P1, R19, R34, 0x7 ;  /* 0x00000022131c7211 */ /* 0x000fe200078238ff */
[----:B------:R-:W-:Y:S01]  /*1f50*/  IMAD.MOV.U32 R9, RZ, RZ, c[0x0][0x1ac] ;  /* 0x00006b00ff097624 */ /* 0x000fe200078e00ff */
[----:B------:R-:W-:Y:S01]  /*1f60*/  SHF.R.U32.HI R5, RZ, 0x4, R5 ;  /* 0x00000004ff057819 */ /* 0x000fe20000011605 */
[----:B------:R-:W-:Y:S01]  /*1f70*/  IMAD.WIDE.U32 R30, R193, c[0x0][0x180], R30 ;  /* 0x00006000c11e7a25 */ /* 0x000fe200078e001e */
[----:B------:R-:W-:Y:S01]  /*1f80*/  LOP3.LUT R12, R12, 0x10, RZ, 0xc0, !PT ;  /* 0x000000100c0c7812 */ /* 0x000fe200078ec0ff */
[----:B------:R2:W-:Y:S01]  /*1f90*/  LDGSTS.E.BYPASS.LTC128B.128 [R8+0x4080], [R34.64+0x80], !P6 ;  /* 0x0408008022087fae */ /* 0x0005e2000f101d4c */
[----:B------:R-:W-:Y:S01]  /*1fa0*/  LEA.HI.X R29, R19, R35, R9, 0x7, P1 ;  /* 0x00000023131d7211 */ /* 0x000fe200008f3c09 */
[----:B------:R-:W-:Y:S01]  /*1fb0*/  IMAD.WIDE.U32 R206, R196, c[0x0][0x278], R206 ;  /* 0x00009e00c4ce7a25 */ /* 0x000fe200078e00ce */
[----:B------:R-:W-:Y:S01]  /*1fc0*/  LOP3.LUT R5, R12, 0x8, R5, 0xf8, !PT ;  /* 0x000000080c057812 */ /* 0x000fe200078ef805 */
[----:B------:R-:W-:Y:S01]  /*1fd0*/  UIADD3 UR22, -UR20, UR9, URZ ;  /* 0x0000000914167290 */ /* 0x000fe2000fffe13f */
[----:B------:R-:W-:Y:S01]  /*1fe0*/  ISETP.GE.AND P1, PT, R14, c[0x0][0x1fc], PT ;  /* 0x00007f000e007a0c */ /* 0x000fe20003f26270 */
[C---:B------:R-:W-:Y:S01]  /*1ff0*/  IMAD R12, R0.reuse, c[0x0][0x180], RZ ;  /* 0x00006000000c7a24 */ /* 0x040fe200078e02ff */
[----:B------:R-:W-:Y:S01]  /*2000*/  IADD3 R187, R207, UR18, RZ ;  /* 0x00000012cfbb7c10 */ /* 0x000fe2000fffe0ff */
[----:B------:R-:W-:Y:S01]  /*2010*/  IMAD R0, R0, c[0x0][0x210], RZ ;  /* 0x0000840000007a24 */ /* 0x000fe200078e02ff */
[----:B------:R-:W-:Y:S01]  /*2020*/  SEL R22, RZ, 0x1, P1 ;  /* 0x00000001ff167807 */ /* 0x000fe20000800000 */
[----:B------:R-:W-:Y:S01]  /*2030*/  IMAD R12, R193, c[0x0][0x184], R12 ;  /* 0x00006100c10c7a24 */ /* 0x000fe200078e020c */
[----:B------:R-:W-:Y:S01]  /*2040*/  ISETP.GE.AND P1, PT, R10, c[0x0][0x1fc], PT ;  /* 0x00007f000a007a0c */ /* 0x000fe20003f26270 */
[----:B------:R-:W-:Y:S01]  /*2050*/  UMOV UR18, 0x6 ;  /* 0x0000000600127882 */ /* 0x000fe20000000000 */
[----:B------:R-:W-:Y:S01]  /*2060*/  IMAD.U32 R37, RZ, RZ, UR21 ;  /* 0x00000015ff257e24 */ /* 0x000fe2000f8e00ff */
[----:B------:R1:W-:Y:S01]  /*2070*/  LDGSTS.E.BYPASS.LTC128B.128 [R8+0x1080], [R28.64], !P2 ;  /* 0x010800001c087fae */ /* 0x0003e2000d101d4c */
[----:B------:R-:W-:Y:S01]  /*2080*/  IMAD.IADD R31, R31, 0x1, R12 ;  /* 0x000000011f1f7824 */ /* 0x000fe200078e020c */
[----:B------:R-:W-:Y:S01]  /*2090*/  SEL R19, RZ, 0xffffffff, P1 ;  /* 0xffffffffff137807 */ /* 0x000fe20000800000 */
[----:B------:R-:W-:Y:S01]  /*20a0*/  IMAD.U32 R12, RZ, RZ, UR19 ;  /* 0x00000013ff0c7e24 */ /* 0x000fe2000f8e00ff */
[----:B------:R-:W-:Y:S01]  /*20b0*/  ISETP.GT.AND P1, PT, R2, 0xf, PT ;  /* 0x0000000f0200780c */ /* 0x000fe20003f24270 */
[----:B------:R-:W-:Y:S01]  /*20c0*/  IMAD.WIDE.U32 R198, R196, c[0x0][0x188], R30 ;  /* 0x00006200c4c67a25 */ /* 0x000fe200078e001e */
[----:B------:R-:W-:Y:S01]  /*20d0*/  USHF.R.S32.HI UR19, URZ, 0x1f, UR20 ;  /* 0x0000001f3f137899 */ /* 0x000fe20008011414 */
[----:B------:R-:W-:Y:S01]  /*20e0*/  LOP3.LUT P2, RZ, R20, 0x2, RZ, 0xc0, !PT ;  /* 0x0000000214ff7812 */ /* 0x000fe2000784c0ff */
[----:B------:R1:W-:Y:S01]  /*20f0*/  LDGSTS.E.BYPASS.LTC128B.128 [R8+0x3080], [R28.64+0x40], !P5 ;  /* 0x030800401c087fae */ /* 0x0003e2000e901d4c */
[----:B------:R-:W-:Y:S01]  /*2100*/  IMAD.SHL.U32 R19, R19, 0x2, RZ ;  /* 0x0000000213137824 */ /* 0x000fe200078e00ff */
[----:B------:R-:W-:Y:S01]  /*2110*/  IADD3 R185, R199, UR4, RZ ;  /* 0x00000004c7b97c10 */ /* 0x000fe2000fffe0ff */
[----:B------:R-:W-:Y:S01]  /*2120*/  ULDC.64 UR4, c[0x0][0x208] ;  /* 0x0000820000047ab9 */ /* 0x000fe20000000a00 */
[C---:B------:R-:W-:Y:S01]  /*2130*/  LEA R30, P3, R36.reuse, R198, 0x6 ;  /* 0x000000c6241e7211 */ /* 0x040fe200078630ff */
[----:B------:R-:W-:Y:S01]  /*2140*/  USHF.L.U64.HI UR18, UR4, UR18, UR5 ;  /* 0x0000001204127299 */ /* 0x000fe20008010205 */
[----:B------:R-:W-:Y:S01]  /*2150*/  LOP3.LUT R19, R19, 0x2, R22, 0xe2, !PT ;  /* 0x0000000213137812 */ /* 0x000fe200078ee216 */
[----:B------:R-:W-:Y:S01]  /*2160*/  USHF.L.U32 UR21, UR4, 0x6, URZ ;  /* 0x0000000604157899 */ /* 0x000fe2000800063f */
[----:B------:R-:W-:Y:S01]  /*2170*/  LEA.HI.X R9, R36, R185, R12, 0x6, P3 ;  /* 0x000000b924097211 */ /* 0x000fe200018f340c */
[C---:B------:R-:W-:Y:S01]  /*2180*/  IMAD R0, R193.reuse, c[0x0][0x214], R0 ;  /* 0x00008500c1007a24 */ /* 0x040fe200078e0200 */
[----:B------:R-:W-:Y:S01]  /*2190*/  LEA R22, P6, R30, c[0x0][0x160], 0x1 ;  /* 0x000058001e167a11 */ /* 0x000fe200078c08ff */
[----:B------:R-:W-:Y:S01]  /*21a0*/  IMAD.WIDE.U32 R32, R193, c[0x0][0x210], R32 ;  /* 0x00008400c1207a25 */ /* 0x000fe200078e0020 */
[----:B------:R-:W-:Y:S01]  /*21b0*/  @!P1 IADD3 R12, P3, R206, UR20, RZ ;  /* 0x00000014ce0c9c10 */ /* 0x000fe2000ff7e0ff */
[----:B------:R-:W-:Y:S01]  /*21c0*/  ULDC.64 UR4, c[0x0][0x218] ;  /* 0x0000860000047ab9 */ /* 0x000fe20000000a00 */
[----:B------:R-:W-:Y:S01]  /*21d0*/  LEA.HI.X R23, R30, c[0x0][0x164], R9, 0x1, P6 ;  /* 0x000059001e177a11 */ /* 0x000fe200030f0c09 */
[----:B------:R-:W-:Y:S01]  /*21e0*/  UIMAD UR4, UR15, UR4, URZ ;  /* 0x000000040f0472a4 */ /* 0x000fe2000f8e023f */
[----:B------:R-:W-:Y:S01]  /*21f0*/  @!P1 IADD3.X R9, R187, UR19, RZ, P3, !PT ;  /* 0x00000013bb099c10 */ /* 0x000fe20009ffe4ff */
[----:B------:R-:W-:Y:S01]  /*2200*/  IMAD.IADD R33, R33, 0x1, R0 ;  /* 0x0000000121217824 */ /* 0x000fe200078e0200 */
[----:B------:R-:W-:Y:S01]  /*2210*/  @!P1 LEA R30, P3, R12, c[0x0][0x258], 0x2 ;  /* 0x000096000c1e9a11 */ /* 0x000fe200078610ff */
[----:B------:R-:W-:Y:S01]  /*2220*/  IMAD.WIDE.U32 R202, R196, c[0x0][0x290], R202 ;  /* 0x0000a400c4ca7a25 */ /* 0x000fe200078e00ca */
[----:B------:R-:W-:Y:S01]  /*2230*/  ISETP.GE.AND P6, PT, R188, c[0x0][0x1fc], PT ;  /* 0x00007f00bc007a0c */ /* 0x000fe20003fc6270 */
[----:B------:R-:W-:Y:S01]  /*2240*/  UIMAD UR24, UR16, UR5, UR4 ;  /* 0x00000005101872a4 */ /* 0x000fe2000f8e0204 */
[----:B------:R-:W-:Y:S01]  /*2250*/  @!P1 LEA.HI.X R31, R12, c[0x0][0x25c], R9, 0x2, P3 ;  /* 0x000097000c1f9a11 */ /* 0x000fe200018f1409 */
[----:B------:R-:W-:Y:S01]  /*2260*/  IMAD.WIDE.U32 R194, R196, c[0x0][0x240], R194 ;  /* 0x00009000c4c27a25 */ /* 0x000fe200078e00c2 */
[----:B------:R-:W-:Y:S01]  /*2270*/  LOP3.LUT P3, RZ, R20, 0x1, RZ, 0xc0, !PT ;  /* 0x0000000114ff7812 */ /* 0x000fe2000786c0ff */
[----:B------:R-:W-:Y:S01]  /*2280*/  UIMAD UR23, UR18, UR7, URZ ;  /* 0x00000007121772a4 */ /* 0x000fe2000f8e023f */
[----:B------:R-:W-:Y:S01]  /*2290*/  SEL R12, RZ, 0x4, P6 ;  /* 0x00000004ff0c7807 */ /* 0x000fe20003000000 */
[----:B------:R-:W-:Y:S01]  /*22a0*/  IMAD.WIDE.U32 R196, R196, c[0x0][0x218], R32 ;  /* 0x00008600c4c47a25 */ /* 0x000fe200078e0020 */
[----:B------:R-:W-:Y:S01]  /*22b0*/  LOP3.LUT P6, RZ, R20, 0x4, RZ, 0xc0, !PT ;  /* 0x0000000414ff7812 */ /* 0x000fe200078cc0ff */
[----:B------:R1:W-:Y:S01]  /*22c0*/  LDGSTS.E.BYPASS.LTC128B.128 [R8+0x5080], [R28.64+0x80], !P4 ;  /* 0x050800801c087fae */ /* 0x0003e2000e101d4c */
[C---:B------:R-:W-:Y:S01]  /*22d0*/  ISETP.GE.OR P3, PT, R192.reuse, UR22, !P3 ;  /* 0x00000016c0007c0c */ /* 0x040fe2000df66670 */
[----:B------:R-:W-:Y:S01]  /*22e0*/  IMAD.U32 R9, RZ, RZ, UR21 ;  /* 0x00000015ff097e24 */ /* 0x000fe2000f8e00ff */
[C---:B------:R-:W-:Y:S01]  /*22f0*/  ISETP.GE.OR P2, PT, R192.reuse, UR22, !P2 ;  /* 0x00000016c0007c0c */ /* 0x040fe2000d746670 */
[----:B------:R-:W-:Y:S01]  /*2300*/  IMAD.MOV.U32 R210, RZ, RZ, R196 ;  /* 0x000000ffffd27224 */ /* 0x000fe200078e00c4 */
[----:B------:R-:W-:Y:S01]  /*2310*/  ISETP.GE.OR P6, PT, R192, UR22, !P6 ;  /* 0x00000016c0007c0c */ /* 0x000fe2000f7c6670 */
[----:B------:R-:W0:Y:S01]  /*2320*/  LDGDEPBAR ;  /* 0x00000000000079af */ /* 0x000e220000000000 */
[----:B------:R-:W-:Y:S01]  /*2330*/  LOP3.LUT R12, R19, R12, RZ, 0xfc, !PT ;  /* 0x0000000c130c7212 */ /* 0x000fe200078efcff */
[----:B------:R-:W-:Y:S01]  /*2340*/  UIMAD UR23, UR17, UR21, UR23 ;  /* 0x00000015111772a4 */ /* 0x000fe2000f8e0217 */
[----:B------:R-:W-:Y:S01]  /*2350*/  IADD3 R211, R197, UR24, RZ ;  /* 0x00000018c5d37c10 */ /* 0x000fe2000fffe0ff */
[----:B------:R-:W-:Y:S01]  /*2360*/  ULDC.64 UR4, c[0x0][0x290] ;  /* 0x0000a40000047ab9 */ /* 0x000fe20000000a00 */
[C---:B------:R-:W-:Y:S01]  /*2370*/  LOP3.LUT P4, RZ, R12.reuse, 0x1, RZ, 0xc0, !PT ;  /* 0x000000010cff7812 */ /* 0x040fe2000788c0ff */
[----:B------:R-:W-:Y:S01]  /*2380*/  UIMAD UR4, UR15, UR4, URZ ;  /* 0x000000040f0472a4 */ /* 0x000fe2000f8e023f */
[----:B------:R-:W-:Y:S01]  /*2390*/  SEL R189, RZ, 0xffffffff, P0 ;  /* 0xffffffffffbd7807 */ /* 0x000fe20000000000 */
[----:B------:R3:W-:Y:S01]  /*23a0*/  LDGSTS.E.BYPASS.LTC128B.128 [R8+0xc080], [R22.64], !P3 ;  /* 0x0c08000016087fae */ /* 0x0007e2000d901d4c */
[----:B------:R-:W-:Y:S01]  /*23b0*/  LOP3.LUT P3, RZ, R12, 0x2, RZ, 0xc0, !PT ;  /* 0x000000020cff7812 */ /* 0x000fe2000786c0ff */
[----:B------:R-:W-:Y:S01]  /*23c0*/  IMAD.WIDE.U32 R32, R9, UR7, R210 ;  /* 0x0000000709207c25 */ /* 0x000fe2000f8e00d2 */
[----:B------:R-:W-:Y:S01]  /*23d0*/  SHF.R.S32.HI R21, RZ, 0x1, R21 ;  /* 0x00000001ff157819 */ /* 0x000fe20000011415 */
[----:B------:R3:W-:Y:S01]  /*23e0*/  LDGSTS.E.BYPASS.LTC128B.128 [R8+0xd080], [R22.64+0x40], !P2 ;  /* 0x0d08004016087fae */ /* 0x0007e2000d101d4c */
[C---:B------:R-:W-:Y:S01]  /*23f0*/  ISETP.GE.OR P0, PT, R192.reuse, UR22, !P3 ;  /* 0x00000016c0007c0c */ /* 0x040fe2000df06670 */
[----:B------:R-:W-:Y:S01]  /*2400*/  UIMAD UR4, UR16, UR5, UR4 ;  /* 0x00000005100472a4 */ /* 0x000fe2000f8e0204 */
[----:B------:R-:W-:Y:S01]  /*2410*/  IADD3 R0, R33, UR23, RZ ;  /* 0x0000001721007c10 */ /* 0x000fe2000fffe0ff */
[----:B------:R3:W-:Y:S01]  /*2420*/  LDGSTS.E.BYPASS.LTC128B.128 [R8+0xe080], [R22.64+0x80], !P6 ;  /* 0x0e08008016087fae */ /* 0x0007e2000f101d4c */
[----:B------:R-:W-:Y:S01]  /*2430*/  ISETP.GE.OR P6, PT, R192, UR22, !P4 ;  /* 0x00000016c0007c0c */ /* 0x000fe2000e7c6670 */
[----:B------:R-:W-:Y:S01]  /*2440*/  IMAD R179, R11, 0x200, R18 ;  /* 0x000002000bb37824 */ /* 0x000fe200078e0212 */
[----:B------:R-:W-:Y:S01]  /*2450*/  LOP3.LUT R19, R17, 0xfffffff8, RZ, 0xc0, !PT ;  /* 0xfffffff811137812 */ /* 0x000fe200078ec0ff */
[----:B------:R-:W-:Y:S01]  /*2460*/  @!P1 IMAD.SHL.U32 R17, R2, 0x10, RZ ;  /* 0x0000001002119824 */ /* 0x000fe200078e00ff */
[----:B-1----:R-:W-:Y:S01]  /*2470*/  LEA R28, P5, R32, c[0x0][0x1f0], 0x1 ;  /* 0x00007c00201c7a11 */ /* 0x002fe200078a08ff */
[----:B------:R-:W-:Y:S01]  /*2480*/  UIADD3 UR17, UR7, 0x1, URZ ;  /* 0x0000000107117890 */ /* 0x000fe2000fffe03f */
        /* <DEDUP_REMOVED lines=12> */
[----:B------:R-:W-:Y:S01]  /*2550*/  IMAD.SHL.U32 R0, R6, 0x8, RZ ;  /* 0x0000000806007824 */ /* 0x000fe200078e00ff */
[----:B------:R-:W-:Y:S01]  /*2560*/  LOP3.LUT R19, R19, 0x1c0, RZ, 0xc0, !PT ;  /* 0x000001c013137812 */ /* 0x000fe200078ec0ff */
[----:B------:R-:W-:Y:S01]  /*2570*/  IMAD.SHL.U32 R18, R4, 0x40, RZ ;  /* 0x0000004004127824 */ /* 0x000fe200078e00ff */
[----:B------:R2:W-:Y:S01]  /*2580*/  LDGSTS.E.BYPASS.LTC128B.128 [R8+0x13080], [R28.64+0x40], !P0 ;  /* 0x130800401c087fae */ /* 0x0005e2000c101d4c */
[----:B------:R-:W-:Y:S01]  /*2590*/  LOP3.LUT R24, R21, 0x8, R24, 0xf8, !PT ;  /* 0x0000000815187812 */ /* 0x000fe200078ef818 */
[----:B------:R-:W-:Y:S01]  /*25a0*/  IMAD.SHL.U32 R184, R11, 0x8, RZ ;  /* 0x000000080bb87824 */ /* 0x000fe200078e00ff */
[----:B------:R-:W-:Y:S01]  /*25b0*/  SHF.R.U32.HI R21, RZ, 0x3, R21 ;  /* 0x00000003ff157819 */ /* 0x000fe20000011615 */
[----:B------:R-:W-:Y:S01]  /*25c0*/  ULDC.64 UR4, c[0x0][0x240] ;  /* 0x0000900000047ab9 */ /* 0x000fe20000000a00 */
[----:B---3--:R-:W-:Y:S01]  /*25d0*/  IADD3 R22, P0, R202, UR20, RZ ;  /* 0x00000014ca167c10 */ /* 0x008fe2000ff1e0ff */
[----:B------:R-:W-:Y:S01]  /*25e0*/  UIMAD UR4, UR15, UR4, URZ ;  /* 0x000000040f0472a4 */ /* 0x000fe2000f8e023f */
[----:B------:R-:W-:Y:S01]  /*25f0*/  LOP3.LUT R23, R24, R21, RZ, 0x3c, !PT ;  /* 0x0000001518177212 */ /* 0x000fe200078e3cff */
[----:B------:R-:W-:Y:S01]  /*2600*/  IMAD.SHL.U32 R178, R178, 0x20, RZ ;  /* 0x00000020b2b27824 */ /* 0x000fe200078e00ff */
[----:B------:R-:W-:Y:S01]  /*2610*/  LOP3.LUT R0, R0, 0x18, RZ, 0xc0, !PT ;  /* 0x0000001800007812 */ /* 0x000fe200078ec0ff */
[----:B------:R-:W-:Y:S01]  /*2620*/  UIMAD UR4, UR16, UR5, UR4 ;  /* 0x00000005100472a4 */ /* 0x000fe2000f8e0204 */
[----:B------:R-:W-:Y:S01]  /*2630*/  SHF.R.U32.HI R205, RZ, 0x3, R19 ;  /* 0x00000003ffcd7819 */ /* 0x000fe20000011613 */
[----:B------:R-:W-:Y:S01]  /*2640*/  IMAD.SHL.U32 R189, R189, 0x2, RZ ;  /* 0x00000002bdbd7824 */ /* 0x000fe200078e00ff */
[----:B------:R-:W-:Y:S01]  /*2650*/  ISETP.GE.OR P6, PT, R192, UR22, !P2 ;  /* 0x00000016c0007c0c */ /* 0x000fe2000d7c6670 */
[----:B------:R-:W-:Y:S01]  /*2660*/  IMAD.U32 R180, R180, 0x20, R23 ;  /* 0x00000020b4b47824 */ /* 0x000fe200078e0017 */
[----:B-1----:R-:W-:-:S02]  /*2670*/  IADD3.X R17, R186, UR19, RZ, P0, !PT ;  /* 0x00000013ba117c10 */ /* 0x002fc400087fe4ff */
[C---:B------:R-:W-:Y:S02]  /*2680*/  LEA R20, P0, R22.reuse, c[0x0][0x280], 0x2 ;  /* 0x0000a00016147a11 */ /* 0x040fe400078010ff */
[----:B------:R-:W-:Y:S01]  /*2690*/  LOP3.LUT R205, R205, R19, R0, 0x1e, !PT ;  /* 0x00000013cdcd7212 */ /* 0x000fe200078e1e00 */
[----:B------:R-:W-:Y:S01]  /*26a0*/  IMAD.SHL.U32 R19, R13, 0x40, RZ ;  /* 0x000000400d137824 */ /* 0x000fe200078e00ff */
[----:B------:R-:W-:Y:S02]  /*26b0*/  LEA.HI.X R21, R22, c[0x0][0x284], R17, 0x2, P0 ;  /* 0x0000a10016157a11 */ /* 0x000fe400000f1411 */
[----:B------:R-:W-:Y:S01]  /*26c0*/  LOP3.LUT R17, R3, 0xffffffe0, RZ, 0xc0, !PT ;  /* 0xffffffe003117812 */ /* 0x000fe200078ec0ff */
[----:B------:R-:W-:Y:S01]  /*26d0*/  IMAD.IADD R205, R16, 0x1, R205 ;  /* 0x0000000110cd7824 */ /* 0x000fe200078e02cd */
[----:B------:R-:W-:Y:S01]  /*26e0*/  LOP3.LUT P0, RZ, R4, 0x2, RZ, 0xc0, !PT ;  /* 0x0000000204ff7812 */ /* 0x000fe2000780c0ff */
[----:B------:R2:W-:Y:S01]  /*26f0*/  LDGSTS.E.BYPASS.LTC128B.128 [R8+0x14080], [R28.64+0x80], !P6 ;  /* 0x140800801c087fae */ /* 0x0005e2000f101d4c */
[----:B------:R-:W-:Y:S01]  /*2700*/  SEL R3, R181, 0xfffffff0, !P5 ;  /* 0xfffffff0b5037807 */ /* 0x000fe20006800000 */
[----:B------:R-:W-:Y:S01]  /*2710*/  IMAD.IADD R4, R2, 0x1, -R17 ;  /* 0x0000000102047824 */ /* 0x000fe200078e0a11 */
[----:B------:R-:W-:Y:S01]  /*2720*/  LOP3.LUT P5, RZ, R13, 0x2, RZ, 0xc0, !PT ;  /* 0x000000020dff7812 */ /* 0x000fe200078ac0ff */
[----:B------:R-:W-:Y:S01]  /*2730*/  IMAD.SHL.U32 R205, R205, 0x2, RZ ;  /* 0x00000002cdcd7824 */ /* 0x000fe200078e00ff */
[----:B------:R-:W-:-:S02]  /*2740*/  LOP3.LUT R19, R19, 0x1c0, RZ, 0xc0, !PT ;  /* 0x000001c013137812 */ /* 0x000fc400078ec0ff */
[----:B------:R-:W-:Y:S02]  /*2750*/  SHF.R.S32.HI R11, RZ, 0x1f, R4 ;  /* 0x0000001fff0b7819 */ /* 0x000fe40000011404 */
[----:B------:R-:W-:Y:S02]  /*2760*/  SEL R174, R181, 0xfffffff0, !P5 ;  /* 0xfffffff0b5ae7807 */ /* 0x000fe40006800000 */
[----:B------:R-:W-:Y:S02]  /*2770*/  LOP3.LUT R18, R18, 0xc0, RZ, 0xc0, !PT ;  /* 0x000000c012127812 */ /* 0x000fe400078ec0ff */
[----:B------:R-:W-:Y:S02]  /*2780*/  LOP3.LUT R184, R184, 0x8, RZ, 0xc0, !PT ;  /* 0x00000008b8b87812 */ /* 0x000fe400078ec0ff */
[----:B------:R-:W-:Y:S02]  /*2790*/  SHF.R.U32.HI R17, RZ, 0x3, R19 ;  /* 0x00000003ff117819 */ /* 0x000fe40000011613 */
[----:B------:R-:W-:-:S02]  /*27a0*/  PLOP3.LUT P5, PT, PT, PT, UP0, 0x80, 0x0 ;  /* 0x000000000000781c */ /* 0x000fc40003faf008 */
[----:B------:R-:W-:Y:S02]  /*27b0*/  LEA.HI R11, R11, R4, RZ, 0x2 ;  /* 0x000000040b0b7211 */ /* 0x000fe400078f10ff */
[----:B------:R-:W-:Y:S02]  /*27c0*/  LOP3.LUT P6, RZ, R13, 0x4, RZ, 0xc0, !PT ;  /* 0x000000040dff7812 */ /* 0x000fe400078cc0ff */
[----:B------:R-:W-:Y:S02]  /*27d0*/  SHF.R.U32.HI R13, RZ, 0x3, R18 ;  /* 0x00000003ff0d7819 */ /* 0x000fe40000011612 */
[----:B------:R-:W-:Y:S01]  /*27e0*/  LOP3.LUT R16, R17, R19, R184, 0x1e, !PT ;  /* 0x0000001311107212 */ /* 0x000fe200078e1eb8 */
[----:B------:R-:W-:Y:S01]  /*27f0*/  @!P1 IMAD.SHL.U32 R17, R2, 0x10, RZ ;  /* 0x0000001002119824 */ /* 0x000fe200078e00ff */
[----:B------:R-:W-:Y:S02]  /*2800*/  SHF.R.S32.HI R190, RZ, 0x2, R11 ;  /* 0x00000002ffbe7819 */ /* 0x000fe4000001140b */
[----:B------:R-:W-:Y:S01]  /*2810*/  LOP3.LUT R5, R13, R5, R18, 0x1e, !PT ;  /* 0x000000050d057212 */ /* 0x000fe200078e1e12 */
[----:B------:R-:W-:Y:S01]  /*2820*/  IMAD.IADD R177, R177, 0x1, R16 ;  /* 0x00000001b1b17824 */ /* 0x000fe200078e0210 */
[CC--:B------:R-:W-:Y:S01]  /*2830*/  LOP3.LUT R184, R13.reuse, R18.reuse, R184, 0x1e, !PT ;  /* 0x000000120db87212 */ /* 0x0c0fe200078e1eb8 */
[----:B------:R2:W-:Y:S01]  /*2840*/  @!P1 LDGSTS.E.BYPASS.LTC128B.128 [R17+0x18280], [R20.64] ;  /* 0x1828000014119fae */ /* 0x0005e2000b901d4c */
[----:B------:R-:W-:Y:S01]  /*2850*/  LOP3.LUT R13, R13, R18, R0, 0x1e, !PT ;  /* 0x000000120d0d7212 */ /* 0x000fe200078e1e00 */
[----:B------:R-:W-:Y:S01]  /*2860*/  IMAD R190, R7, 0x10, R190 ;  /* 0x0000001007be7824 */ /* 0x000fe200078e02be */
[----:B------:R-:W-:Y:S01]  /*2870*/  IADD3 R200, R195, UR4, RZ ;  /* 0x00000004c3c87c10 */ /* 0x000fe2000fffe0ff */
        /* <DEDUP_REMOVED lines=39> */
.L_x_1289:
[----:B------:R-:W-:Y:S05]  /*2af0*/  BSYNC B0 ;  /* 0x0000000000007941 */ /* 0x000fea0003800000 */
.L_x_1288:
        /* <DEDUP_REMOVED lines=64> */
[----:B--2---:R-:W-:Y:S01]  /*2f00*/  CS2R R38, SRZ ;  /* 0x0000000000267805 */ /* 0x004fe2000001ff00 */
        /* <DEDUP_REMOVED lines=9> */
.L_x_1292:
        /* <DEDUP_REMOVED lines=126> */
[----:B------:R5:W1:Y:S01]  /*3780*/  MUFU.TANH R239, R243 ;  /* 0x000000f300ef7308 */ /* 0x000a620000002400 */
        /* <DEDUP_REMOVED lines=14> */
[----:B-----5:R-:W-:Y:S02]  /*3870*/  FMUL.FTZ R243, R32, c[0x0][0x2b4] ;  /* 0x0000ad0020f37a20 */ /* 0x020fe40000410000 */
        /* <DEDUP_REMOVED lines=54> */
[C---:B------:R-:W-:Y:S01]  /*3be0*/  ISETP.GE.OR P0, PT, R192.reuse, UR18, !P0 ;  /* 0x00000012c0007c0c */ /* 0x040fe2000c706670 */
        /* <DEDUP_REMOVED lines=10> */
.L_x_1290:
        /* <DEDUP_REMOVED lines=42> */
[C---:B------:R-:W-:Y:S02]  /*3f30*/  IMNMX R161, R212.reuse, R157, PT ;  /* 0x0000009dd4a17217 */ /* 0x040fe40003800200 */
[-C--:B------:R-:W-:Y:S03]  /*3f40*/  HMMA.16816.F32.BF16 R12, R168, R166.reuse, R12 ;  /* 0x000000a6a80c723c */ /* 0x080fe6000004180c */
[----:B------:R-:W-:Y:S05]  /*3f50*/  ISETP.GT.AND P0, PT, R161, RZ, PT ;  /* 0x000000ffa100720c */ /* 0x000fea0003f04270 */
[C---:B------:R-:W-:Y:S07]  /*3f60*/  HMMA.16816.F32.BF16 R16, R136.reuse, R166, R16 ;  /* 0x000000a68810723c */ /* 0x040fee0000041810 */
[----:B------:R-:W-:Y:S01]  /*3f70*/  IADD3 R167, R157, 0x28, RZ ;  /* 0x000000289da77810 */ /* 0x000fe20007ffe0ff */
[-C--:B--2---:R-:W-:Y:S04]  /*3f80*/  HMMA.16816.F32.BF16 R20, R136, R132.reuse, R20 ;  /* 0x000000848814723c */ /* 0x084fe80000041814 */
[----:B------:R-:W-:Y:S04]  /*3f90*/  IMNMX R167, R212, R167, PT ;  /* 0x000000a7d4a77217 */ /* 0x000fe80003800200 */
        /* <DEDUP_REMOVED lines=17> */
[----:B------:R-:W-:Y:S01]  /*40b0*/  FSEL R148, R217, -INF , P0 ;  /* 0xff800000d9947808 */ /* 0x000fe20000000000 */
        /* <DEDUP_REMOVED lines=9> */
[C---:B------:R-:W-:Y:S01]  /*4150*/  ISETP.GT.AND P0, PT, R161.reuse, 0x21, PT ;  /* 0x00000021a100780c */ /* 0x040fe20003f04270 */
[C---:B---3--:R-:W-:Y:S04]  /*4160*/  HMMA.16816.F32.BF16 R8, R144.reuse, R136, R8 ;  /* 0x000000889008723c */ /* 0x048fe80000041808 */
[--C-:B------:R-:W-:Y:S01]  /*4170*/  FFMA.FTZ R158, R148, c[0x0][0x29c], -R249.reuse ;  /* 0x0000a700949e7a23 */ /* 0x100fe200000108f9 */
[----:B------:R-:W-:Y:S02]  /*4180*/  FSEL R148, R226, -INF , P0 ;  /* 0xff800000e2947808 */ /* 0x000fe40000000000 */
[----:B------:R-:W-:Y:S01]  /*4190*/  ISETP.GT.AND P0, PT, R161, 0x40, PT ;  /* 0x00000040a100780c */ /* 0x000fe20003f04270 */
[-C--:B------:R-:W-:Y:S02]  /*41a0*/  HMMA.16816.F32.BF16 R12, R144, R138.reuse, R12 ;  /* 0x0000008a900c723c */ /* 0x080fe4000004180c */
[----:B------:R-:W-:Y:S02]  /*41b0*/  MUFU.EX2 R158, R158 ;  /* 0x0000009e009e7308 */ /* 0x000fe40000000800 */
[----:B------:R-:W-:Y:S01]  /*41c0*/  FSEL R152, R229, -INF , P0 ;  /* 0xff800000e5987808 */ /* 0x000fe20000000000 */
[--C-:B------:R-:W-:Y:S01]  /*41d0*/  FFMA.FTZ R159, R148, c[0x0][0x29c], -R249.reuse ;  /* 0x0000a700949f7a23 */ /* 0x100fe200000108f9 */
[C---:B------:R-:W-:Y:S01]  /*41e0*/  ISETP.GT.AND P0, PT, R161.reuse, 0x41, PT ;  /* 0x00000041a100780c */ /* 0x040fe20003f04270 */
[----:B------:R-:W-:Y:S01]  /*41f0*/  LDSM.16.M88.4 R148, [R172+0xa080] ;  /* 0x00a08000ac94783b */ /* 0x000fe20000000200 */
[C---:B------:R-:W-:Y:S04]  /*4200*/  HMMA.16816.F32.BF16 R16, R132.reuse, R138, R16 ;  /* 0x0000008a8410723c */ /* 0x040fe80000041810 */
[--C-:B------:R-:W-:Y:S01]  /*4210*/  FFMA.FTZ R160, R152, c[0x0][0x29c], -R249.reuse ;  /* 0x0000a70098a07a23 */ /* 0x100fe200000108f9 */
[----:B------:R-:W-:Y:S01]  /*4220*/  MUFU.EX2 R159, R159 ;  /* 0x0000009f009f7308 */ /* 0x000fe20000000800 */
[----:B------:R-:W-:Y:S01]  /*4230*/  FSEL R162, R230, -INF , P0 ;  /* 0xff800000e6a27808 */ /* 0x000fe20000000000 */
[----:B------:R-:W3:Y:S01]  /*4240*/  LDSM.16.M88.4 R136, [R2+0x13080] ;  /* 0x013080000288783b */ /* 0x000ee20000000200 */
[----:B------:R-:W-:Y:S01]  /*4250*/  ISETP.GT.AND P0, PT, R161, 0x60, PT ;  /* 0x00000060a100780c */ /* 0x000fe20003f04270 */
[-C--:B--2---:R-:W-:Y:S06]  /*4260*/  HMMA.16816.F32.BF16 R20, R132, R140.reuse, R20 ;  /* 0x0000008c8414723c */ /* 0x084fec0000041814 */
[----:B------:R2:W5:Y:S01]  /*4270*/  LDSM.16.M88.4 R152, [R2+0x13880] ;  /* 0x013880000298783b */ /* 0x0005620000000200 */
[----:B------:R-:W-:Y:S01]  /*4280*/  MUFU.EX2 R160, R160 ;  /* 0x000000a000a07308 */ /* 0x000fe20000000800 */
[C---:B------:R-:W-:Y:S07]  /*4290*/  HMMA.16816.F32.BF16 R24, R144.reuse, R140, R24 ;  /* 0x0000008c9018723c */ /* 0x040fee0000041818 */
[----:B------:R-:W-:Y:S01]  /*42a0*/  FSEL R140, R243, -INF , P0 ;  /* 0xff800000f38c7808 */ /* 0x000fe20000000000 */
[-C--:B------:R-:W-:Y:S03]  /*42b0*/  HMMA.16816.F32.BF16 R28, R144, R142.reuse, R28 ;  /* 0x0000008e901c723c */ /* 0x080fe6000004181c */
[----:B------:R-:W-:Y:S01]  /*42c0*/  ISETP.GT.AND P0, PT, R161, 0x61, PT ;  /* 0x00000061a100780c */ /* 0x000fe20003f04270 */
[--C-:B------:R-:W-:Y:S03]  /*42d0*/  FFMA.FTZ R141, R162, c[0x0][0x29c], -R249.reuse ;  /* 0x0000a700a28d7a23 */ /* 0x100fe600000108f9 */
[----:B------:R-:W-:Y:S01]  /*42e0*/  IMNMX R144, R212, R163, PT ;  /* 0x000000a3d4907217 */ /* 0x000fe20003800200 */
[----:B------:R-:W-:Y:S01]  /*42f0*/  HMMA.16816.F32.BF16 R32, R132, R142, R32 ;  /* 0x0000008e8420723c */ /* 0x000fe20000041820 */
[----:B------:R-:W1:Y:S01]  /*4300*/  LDSM.16.M88.4 R132, [R172+0xb080] ;  /* 0x00b08000ac84783b */ /* 0x000e620000000200 */
[----:B------:R-:W1:Y:S02]  /*4310*/  MUFU.EX2 R141, R141 ;  /* 0x0000008d008d7308 */ /* 0x000e640000000800 */
[----:B------:R-:W-:Y:S01]  /*4320*/  ISETP.GT.AND P6, PT, R144, 0x21, PT ;  /* 0x000000219000780c */ /* 0x000fe20003fc4270 */
[--C-:B--2---:R-:W-:Y:S01]  /*4330*/  FFMA.FTZ R2, R140, c[0x0][0x29c], -R249.reuse ;  /* 0x0000a7008c027a23 */ /* 0x104fe200000108f9 */
[----:B------:R-:W-:Y:S02]  /*4340*/  FSEL R140, R244, -INF , P0 ;  /* 0xff800000f48c7808 */ /* 0x000fe40000000000 */
[C---:B------:R-:W-:Y:S02]  /*4350*/  ISETP.GT.AND P0, PT, R144.reuse, RZ, PT ;  /* 0x000000ff9000720c */ /* 0x040fe40003f04270 */
[----:B------:R-:W-:Y:S02]  /*4360*/  ISETP.GT.AND P5, PT, R144, 0x40, PT ;  /* 0x000000409000780c */ /* 0x000fe40003fa4270 */
[----:B------:R-:W-:Y:S01]  /*4370*/  FSEL R143, R213, -INF , P0 ;  /* 0xff800000d58f7808 */ /* 0x000fe20000000000 */
[----:B------:R-:W-:Y:S01]  /*4380*/  FFMA.FTZ R249, R140, c[0x0][0x29c], -R249 ;  /* 0x0000a7008cf97a23 */ /* 0x000fe200000108f9 */
[-C--:B---3--:R-:W-:Y:S01]  /*4390*/  HMMA.16816.F32.BF16 R4, R136, R148.reuse, R4 ;  /* 0x000000948804723c */ /* 0x088fe20000041804 */
[----:B------:R-:W2:Y:S04]  /*43a0*/  MUFU.EX2 R2, R2 ;  /* 0x0000000200027308 */ /* 0x000ea80000000800 */
[--C-:B------:R-:W-:Y:S01]  /*43b0*/  FFMA.FTZ R142, R143, c[0x0][0x29c], -R248.reuse ;  /* 0x0000a7008f8e7a23 */ /* 0x100fe200000108f8 */
[----:B------:R-:W-:Y:S02]  /*43c0*/  ISETP.GT.AND P0, PT, R144, 0x1, PT ;  /* 0x000000019000780c */ /* 0x000fe40003f04270 */
[C---:B-----5:R-:W-:Y:S03]  /*43d0*/  HMMA.16816.F32.BF16 R8, R152.reuse, R148, R8 ;  /* 0x000000949808723c */ /* 0x060fe60000041808 */
[----:B------:R3:W-:Y:S01]  /*43e0*/  MUFU.EX2 R140, R142 ;  /* 0x0000008e008c7308 */ /* 0x0007e20000000800 */
[----:B------:R-:W-:Y:S02]  /*43f0*/  FSEL R143, R214, -INF , P0 ;  /* 0xff800000d68f7808 */ /* 0x000fe40000000000 */
[C---:B------:R-:W-:Y:S02]  /*4400*/  ISETP.GT.AND P0, PT, R144.reuse, 0x20, PT ;  /* 0x000000209000780c */ /* 0x040fe40003f04270 */
[-C--:B------:R-:W-:Y:S04]  /*4410*/  HMMA.16816.F32.BF16 R12, R152, R150.reuse, R12 ;  /* 0x00000096980c723c */ /* 0x080fe8000004180c */
[----:B------:R-:W-:Y:S01]  /*4420*/  FSEL R145, R227, -INF , P0 ;  /* 0xff800000e3917808 */ /* 0x000fe20000000000 */
[----:B------:R-:W5:Y:S01]  /*4430*/  MUFU.EX2 R249, R249 ;  /* 0x000000f900f97308 */ /* 0x000f620000000800 */
[----:B------:R-:W-:Y:S01]  /*4440*/  ISETP.GT.AND P0, PT, R144, 0x41, PT ;  /* 0x000000419000780c */ /* 0x000fe20003f04270 */
[--C-:B------:R-:W-:Y:S01]  /*4450*/  FFMA.FTZ R146, R143, c[0x0][0x29c], -R248.reuse ;  /* 0x0000a7008f927a23 */ /* 0x100fe200000108f8 */
[C---:B------:R-:W-:Y:S04]  /*4460*/  HMMA.16816.F32.BF16 R16, R136.reuse, R150, R16 ;  /* 0x000000968810723c */ /* 0x040fe80000041810 */
[----:B------:R-:W-:Y:S02]  /*4470*/  FSEL R149, R228, -INF , P6 ;  /* 0xff800000e4957808 */ /* 0x000fe40003000000 */
[C---:B------:R-:W-:Y:S01]  /*4480*/  ISETP.GT.AND P6, PT, R144.reuse, 0x60, PT ;  /* 0x000000609000780c */ /* 0x040fe20003fc4270 */
[----:B------:R2:W-:Y:S01]  /*4490*/  MUFU.EX2 R143, R146 ;  /* 0x00000092008f7308 */ /* 0x0005e20000000800 */
[-C--:B-1----:R-:W-:Y:S04]  /*44a0*/  HMMA.16816.F32.BF16 R20, R136, R132.reuse, R20 ;  /* 0x000000848814723c */ /* 0x082fe80000041814 */
[--C-:B---3--:R-:W-:Y:S01]  /*44b0*/  FFMA.FTZ R142, R145, c[0x0][0x29c], -R248.reuse ;  /* 0x0000a700918e7a23 */ /* 0x108fe200000108f8 */
[C---:B------:R-:W-:Y:S01]  /*44c0*/  FSEL R145, R231.reuse, -INF , P5 ;  /* 0xff800000e7917808 */ /* 0x040fe20002800000 */
[----:B------:R-:W-:Y:S01]  /*44d0*/  FFMA.FTZ R231, -R231, R231, 1 ;  /* 0x3f800000e7e77423 */ /* 0x000fe200000101e7 */
[----:B------:R-:W-:Y:S01]  /*44e0*/  ISETP.GT.AND P5, PT, R144, 0x61, PT ;  /* 0x000000619000780c */ /* 0x000fe20003fa4270 */
[C---:B------:R-:W-:Y:S01]  /*44f0*/  HMMA.16816.F32.BF16 R24, R152.reuse, R132, R24 ;  /* 0x000000849818723c */ /* 0x040fe20000041818 */
[----:B------:R-:W1:Y:S01]  /*4500*/  LDS R144, [R240+0x18280] ;  /* 0x01828000f0907984 */ /* 0x000e620000000800 */
[----:B------:R-:W-:Y:S02]  /*4510*/  MUFU.EX2 R142, R142 ;  /* 0x0000008e008e7308 */ /* 0x000fe40000000800 */
[----:B------:R-:W-:Y:S01]  /*4520*/  IADD3 R147, R157, 0x20, RZ ;  /* 0x000000209d937810 */ /* 0x000fe20007ffe0ff */
[--C-:B------:R-:W-:Y:S01]  /*4530*/  FFMA.FTZ R145, R145, c[0x0][0x29c], -R248.reuse ;  /* 0x0000a70091917a23 */ /* 0x100fe200000108f8 */
[----:B------:R-:W-:Y:S02]  /*4540*/  FSEL R165, R246, -INF , P6 ;  /* 0xff800000f6a57808 */ /* 0x000fe40003000000 */
[-C--:B------:R-:W-:Y:S04]  /*4550*/  HMMA.16816.F32.BF16 R28, R152, R134.reuse, R28 ;  /* 0x00000086981c723c */ /* 0x080fe8000004181c */
[----:B------:R-:W-:Y:S01]  /*4560*/  IMNMX R151, R212, R147, PT ;  /* 0x00000093d4977217 */ /* 0x000fe20003800200 */
[--C-:B------:R-:W-:Y:S01]  /*4570*/  FFMA.FTZ R147, R149, c[0x0][0x29c], -R248.reuse ;  /* 0x0000a70095937a23 */ /* 0x100fe200000108f8 */
[----:B------:R-:W-:Y:S01]  /*4580*/  FSEL R157, R232, -INF , P0 ;  /* 0xff800000e89d7808 */ /* 0x000fe20000000000 */
[----:B------:R-:W-:Y:S01]  /*4590*/  MUFU.EX2 R145, R145 ;  /* 0x0000009100917308 */ /* 0x000fe20000000800 */
[----:B------:R-:W-:Y:S01]  /*45a0*/  HMMA.16816.F32.BF16 R32, R136, R134, R32 ;  /* 0x000000868820723c */ /* 0x000fe20000041820 */
[----:B------:R-:W3:Y:S03]  /*45b0*/  LDS R138, [R240+0x182a0] ;  /* 0x0182a000f08a7984 */ /* 0x000ee60000000800 */
[----:B------:R-:W-:Y:S01]  /*45c0*/  ISETP.GT.AND P6, PT, R151, 0x1, PT ;  /* 0x000000019700780c */ /* 0x000fe20003fc4270 */
[--C-:B------:R-:W-:Y:S01]  /*45d0*/  FFMA.FTZ R157, R157, c[0x0][0x29c], -R248.reuse ;  /* 0x0000a7009d9d7a23 */ /* 0x100fe200000108f8 */
[----:B------:R-:W-:Y:S01]  /*45e0*/  ISETP.GT.AND P0, PT, R151, RZ, PT ;  /* 0x000000ff9700720c */ /* 0x000fe20003f04270 */
[--C-:B------:R-:W-:Y:S01]  /*45f0*/  FFMA.FTZ R165, R165, c[0x0][0x29c], -R248.reuse ;  /* 0x0000a700a5a57a23 */ /* 0x100fe200000108f8 */
[----:B------:R-:W-:Y:S01]  /*4600*/  FSEL R150, R218, -INF , P6 ;  /* 0xff800000da967808 */ /* 0x000fe20003000000 */
[----:B------:R-:W3:Y:S01]  /*4610*/  MUFU.EX2 R164, R157 ;  /* 0x0000009d00a47308 */ /* 0x000ee20000000800 */
[----:B------:R-:W-:Y:S02]  /*4620*/  ISETP.GT.AND P6, PT, R151, 0x40, PT ;  /* 0x000000409700780c */ /* 0x000fe40003fc4270 */
[----:B------:R-:W-:Y:S01]  /*4630*/  FSEL R149, R247, -INF , P5 ;  /* 0xff800000f7957808 */ /* 0x000fe20002800000 */
[--C-:B------:R-:W-:Y:S01]  /*4640*/  FFMA.FTZ R150, R150, c[0x0][0x29c], -R245.reuse ;  /* 0x0000a70096967a23 */ /* 0x100fe200000108f5 */
[----:B------:R-:W-:Y:S01]  /*4650*/  ISETP.GT.AND P5, PT, R151, 0x20, PT ;  /* 0x000000209700780c */ /* 0x000fe20003fa4270 */
[----:B------:R-:W-:Y:S01]  /*4660*/  FFMA.FTZ R232, -R232, R232, 1 ;  /* 0x3f800000e8e87423 */ /* 0x000fe200000101e8 */
[----:B------:R-:W-:Y:S01]  /*4670*/  FSEL R162, R215, -INF , P0 ;  /* 0xff800000d7a27808 */ /* 0x000fe20000000000 */
[----:B------:R-:W-:Y:S01]  /*4680*/  FFMA.FTZ R248, R149, c[0x0][0x29c], -R248 ;  /* 0x0000a70095f87a23 */ /* 0x000fe200000108f8 */
[----:B------:R-:W-:Y:S01]  /*4690*/  ISETP.GT.AND P0, PT, R151, 0x21, PT ;  /* 0x000000219700780c */ /* 0x000fe20003f04270 */
[----:B------:R3:W-:Y:S01]  /*46a0*/  MUFU.EX2 R169, R150 ;  /* 0x0000009600a97308 */ /* 0x0007e20000000800 */
[----:B------:R-:W-:Y:S01]  /*46b0*/  FSEL R148, R221, -INF , P5 ;  /* 0xff800000dd947808 */ /* 0x000fe20002800000 */
[--C-:B------:R-:W-:Y:S01]  /*46c0*/  FFMA.FTZ R152, R162, c[0x0][0x29c], -R245.reuse ;  /* 0x0000a700a2987a23 */ /* 0x100fe200000108f5 */
[----:B--2---:R-:W-:Y:S02]  /*46d0*/  FSEL R146, R222, -INF , P0 ;  /* 0xff800000de927808 */ /* 0x004fe40000000000 */
[C---:B------:R-:W-:Y:S01]  /*46e0*/  ISETP.GT.AND P5, PT, R151.reuse, 0x41, PT ;  /* 0x000000419700780c */ /* 0x040fe20003fa4270 */
[--C-:B-1----:R-:W-:Y:S01]  /*46f0*/  FADD.FTZ R154, R4, -R144.reuse ;  /* 0x80000090049a7221 */ /* 0x102fe20000010000 */
[----:B------:R-:W-:Y:S01]  /*4700*/  ISETP.GT.AND P0, PT, R151, 0x60, PT ;  /* 0x000000609700780c */ /* 0x000fe20003f04270 */
[--C-:B------:R-:W-:Y:S01]  /*4710*/  FADD.FTZ R155, R5, -R144.reuse ;  /* 0x80000090059b7221 */ /* 0x100fe20000010000 */
[----:B------:R-:W-:Y:S01]  /*4720*/  FSEL R250, R234, -INF , P5 ;  /* 0xff800000eafa7808 */ /* 0x000fe20002800000 */
[----:B----4-:R-:W-:Y:S01]  /*4730*/  FMUL.FTZ R153, R3, R154 ;  /* 0x0000009a03997220 */ /* 0x010fe20000410000 */
[----:B------:R-:W-:Y:S01]  /*4740*/  FSEL R166, R233, -INF , P6 ;  /* 0xff800000e9a67808 */ /* 0x000fe20003000000 */
[----:B------:R-:W-:Y:S01]  /*4750*/  FMUL.FTZ R154, R156, R155 ;  /* 0x0000009b9c9a7220 */ /* 0x000fe20000410000 */
[----:B------:R-:W-:Y:S01]  /*4760*/  ISETP.GT.AND P6, PT, R151, 0x61, PT ;  /* 0x000000619700780c */ /* 0x000fe20003fc4270 */
[----:B------:R-:W-:Y:S01]  /*4770*/  FMUL.FTZ R153, R153, R216 ;  /* 0x000000d899997220 */ /* 0x000fe20000410000 */
[----:B------:R-:W-:Y:S01]  /*4780*/  ISETP.GT.AND P5, PT, R167, RZ, PT ;  /* 0x000000ffa700720c */ /* 0x000fe20003fa4270 */
[----:B------:R-:W-:Y:S01]  /*4790*/  FMUL.FTZ R154, R154, R217 ;  /* 0x000000d99a9a7220 */ /* 0x000fe20000410000 */
[----:B------:R-:W-:Y:S01]  /*47a0*/  FSEL R170, R237, -INF , P0 ;  /* 0xff800000edaa7808 */ /* 0x000fe20000000000 */
[----:B------:R-:W1:Y:S01]  /*47b0*/  MUFU.EX2 R147, R147 ;  /* 0x0000009300937308 */ /* 0x000e620000000800 */
[----:B------:R-:W-:Y:S01]  /*47c0*/  ISETP.GT.AND P0, PT, R167, 0x1, PT ;  /* 0x00000001a700780c */ /* 0x000fe20003f04270 */
[--C-:B------:R-:W-:Y:S01]  /*47d0*/  FFMA.FTZ R148, R148, c[0x0][0x29c], -R245.reuse ;  /* 0x0000a70094947a23 */ /* 0x100fe200000108f5 */
[----:B------:R-:W-:Y:S01]  /*47e0*/  FSEL R168, R238, -INF , P6 ;  /* 0xff800000eea87808 */ /* 0x000fe20003000000 */
[--C-:B------:R-:W-:Y:S01]  /*47f0*/  FFMA.FTZ R146, R146, c[0x0][0x29c], -R245.reuse ;  /* 0x0000a70092927a23 */ /* 0x100fe200000108f5 */
[----:B------:R-:W-:Y:S01]  /*4800*/  FSEL R161, R220, -INF , P0 ;  /* 0xff800000dca17808 */ /* 0x000fe20000000000 */
[----:B---3--:R-:W-:Y:S01]  /*4810*/  FADD.FTZ R150, R21, -R144 ;  /* 0x8000009015967221 */ /* 0x008fe20000010000 */
[----:B------:R-:W-:Y:S01]  /*4820*/  ISETP.GT.AND P6, PT, R167, 0x20, PT ;  /* 0x00000020a700780c */ /* 0x000fe20003fc4270 */
[----:B------:R-:W-:Y:S01]  /*4830*/  FFMA.FTZ R21, -R226, R226, 1 ;  /* 0x3f800000e2157423 */ /* 0x000fe200000101e2 */
[----:B------:R-:W-:Y:S01]  /*4840*/  FSEL R163, R219, -INF , P5 ;  /* 0xff800000dba37808 */ /* 0x000fe20002800000 */
[----:B------:R-:W-:Y:S01]  /*4850*/  FMUL.FTZ R150, R141, R150 ;  /* 0x000000968d967220 */ /* 0x000fe20000410000 */
[----:B------:R-:W-:Y:S01]  /*4860*/  ISETP.GT.AND P5, PT, R167, 0x21, PT ;  /* 0x00000021a700780c */ /* 0x000fe20003fa4270 */
[--C-:B------:R-:W-:Y:S01]  /*4870*/  FFMA.FTZ R161, R161, c[0x0][0x29c], -R242.reuse ;  /* 0x0000a700a1a17a23 */ /* 0x100fe200000108f2 */
[----:B------:R-:W-:Y:S01]  /*4880*/  ISETP.GT.AND P0, PT, R167, 0x40, PT ;  /* 0x00000040a700780c */ /* 0x000fe20003f04270 */
[----:B------:R-:W-:Y:S01]  /*4890*/  FFMA.FTZ R163, R163, c[0x0][0x29c], -R242 ;  /* 0x0000a700a3a37a23 */ /* 0x000fe200000108f2 */
[----:B------:R-:W-:Y:S01]  /*48a0*/  FSEL R151, R224, -INF , P5 ;  /* 0xff800000e0977808 */ /* 0x000fe20002800000 */
[----:B------:R-:W2:Y:S01]  /*48b0*/  MUFU.EX2 R248, R248 ;  /* 0x000000f800f87308 */ /* 0x000ea20000000800 */
[----:B------:R-:W-:Y:S01]  /*48c0*/  FSEL R157, R223, -INF , P6 ;  /* 0xff800000df9d7808 */ /* 0x000fe20003000000 */
[----:B------:R-:W-:Y:S01]  /*48d0*/  FADD.FTZ R171, R6, -R138 ;  /* 0x8000008a06ab7221 */ /* 0x000fe20000010000 */
[----:B------:R-:W-:Y:S01]  /*48e0*/  FSEL R149, R235, -INF , P0 ;  /* 0xff800000eb957808 */ /* 0x000fe20000000000 */
[--C-:B------:R-:W-:Y:S01]  /*48f0*/  FFMA.FTZ R151, R151, c[0x0][0x29c], -R242.reuse ;  /* 0x0000a70097977a23 */ /* 0x100fe200000108f2 */
[----:B------:R-:W-:Y:S01]  /*4900*/  ISETP.GT.AND P6, PT, R167, 0x41, PT ;  /* 0x00000041a700780c */ /* 0x000fe20003fc4270 */
[--C-:B------:R-:W-:Y:S01]  /*4910*/  FFMA.FTZ R157, R157, c[0x0][0x29c], -R242.reuse ;  /* 0x0000a7009d9d7a23 */ /* 0x100fe200000108f2 */
[----:B------:R-:W-:Y:S01]  /*4920*/  ISETP.GT.AND P5, PT, R167, 0x60, PT ;  /* 0x00000060a700780c */ /* 0x000fe20003fa4270 */
[----:B------:R-:W-:Y:S01]  /*4930*/  FFMA.FTZ R149, R149, c[0x0][0x29c], -R242 ;  /* 0x0000a70095957a23 */ /* 0x000fe200000108f2 */
[----:B------:R-:W-:Y:S01]  /*4940*/  ISETP.GT.AND P0, PT, R167, 0x61, PT ;  /* 0x00000061a700780c */ /* 0x000fe20003f04270 */
[----:B------:R-:W3:Y:S01]  /*4950*/  MUFU.EX2 R165, R165 ;  /* 0x000000a500a57308 */ /* 0x000ee20000000800 */
[----:B------:R-:W-:Y:S01]  /*4960*/  F2FP.BF16.PACK_AB R154, R154, R153 ;  /* 0x000000999a9a723e */ /* 0x000fe200000010ff */
[----:B------:R-:W-:Y:S01]  /*4970*/  FADD.FTZ R153, R20, -R144 ;  /* 0x8000009014997221 */ /* 0x000fe20000010000 */
[----:B------:R-:W-:Y:S01]  /*4980*/  FSEL R167, R236, -INF , P6 ;  /* 0xff800000eca77808 */ /* 0x000fe20003000000 */
[----:B------:R-:W-:Y:S01]  /*4990*/  FFMA.FTZ R20, -R225, R225, 1 ;  /* 0x3f800000e1147423 */ /* 0x000fe200000101e1 */
[----:B------:R-:W-:Y:S01]  /*49a0*/  FSEL R155, R239, -INF , P5 ;  /* 0xff800000ef9b7808 */ /* 0x000fe20002800000 */
[----:B------:R-:W-:Y:S01]  /*49b0*/  FMUL.FTZ R153, R160, R153 ;  /* 0x00000099a0997220 */ /* 0x000fe20000410000 */
[----:B------:R-:W-:Y:S01]  /*49c0*/  FSEL R139, R241, -INF , P0 ;  /* 0xff800000f18b7808 */ /* 0x000fe20000000000 */
[----:B------:R-:W-:Y:S01]  /*49d0*/  FFMA.FTZ R167, R167, c[0x0][0x29c], -R242 ;  /* 0x0000a700a7a77a23 */ /* 0x000fe200000108f2 */
[----:B------:R-:W-:Y:S01]  /*49e0*/  F2FP.BF16.PACK_AB R160, R141, R160 ;  /* 0x000000a08da0723e */ /* 0x000fe200000010ff */
[----:B------:R-:W-:Y:S01]  /*49f0*/  FADD.FTZ R141, R32, -R144 ;  /* 0x80000090208d7221 */ /* 0x000fe20000010000 */
[----:B------:R-:W-:Y:S01]  /*4a00*/  F2FP.BF16.PACK_AB R156, R156, R3 ;  /* 0x000000039c9c723e */ /* 0x000fe200000010ff */
[--C-:B------:R-:W-:Y:S01]  /*4a10*/  FFMA.FTZ R155, R155, c[0x0][0x29c], -R242.reuse ;  /* 0x0000a7009b9b7a23 */ /* 0x100fe200000108f2 */
[----:B------:R-:W-:Y:S01]  /*4a20*/  F2FP.BF16.PACK_AB R3, R159, R158 ;  /* 0x0000009e9f03723e */ /* 0x000fe200000010ff */
[----:B------:R-:W-:Y:S01]  /*4a30*/  FMUL.FTZ R141, R2, R141 ;  /* 0x0000008d028d7220 */ /* 0x000fe20000410000 */
[----:B------:R-:W-:Y:S01]  /*4a40*/  MUFU.EX2 R148, R148 ;  /* 0x0000009400947308 */ /* 0x000fe20000000800 */
[----:B------:R-:W-:Y:S01]  /*4a50*/  FFMA.FTZ R242, R139, c[0x0][0x29c], -R242 ;  /* 0x0000a7008bf27a23 */ /* 0x000fe200000108f2 */
[----:B------:R-:W-:Y:S01]  /*4a60*/  PLOP3.LUT P0, PT, PT, PT, UP0, 0x80, 0x0 ;  /* 0x000000000000781c */ /* 0x000fe20003f0f008 */
[--C-:B------:R-:W-:Y:S02]  /*4a70*/  FADD.FTZ R139, R16, -R144.reuse ;  /* 0x80000090108b7221 */ /* 0x100fe40000010000 */
[--C-:B------:R-:W-:Y:S02]  /*4a80*/  FADD.FTZ R16, R17, -R144.reuse ;  /* 0x8000009011107221 */ /* 0x100fe40000010000 */
[----:B------:R-:W-:Y:S01]  /*4a90*/  FADD.FTZ R144, R33, -R144 ;  /* 0x8000009021907221 */ /* 0x000fe20000010000 */
[----:B-----5:R-:W-:Y:S01]  /*4aa0*/  F2FP.BF16.PACK_AB R33, R249, R2 ;  /* 0x00000002f921723e */ /* 0x020fe200000010ff */
[----:B------:R-:W-:Y:S01]  /*4ab0*/  FFMA.FTZ R2, -R243, R243, 1 ;  /* 0x3f800000f3027423 */ /* 0x000fe200000101f3 */
[----:B------:R-:W4:Y:S01]  /*4ac0*/  MUFU.EX2 R17, R146 ;  /* 0x0000009200117308 */ /* 0x000f220000000800 */
[----:B------:R-:W-:Y:S02]  /*4ad0*/  FMUL.FTZ R139, R158, R139 ;  /* 0x0000008b9e8b7220 */ /* 0x000fe40000410000 */
[----:B------:R-:W-:Y:S02]  /*4ae0*/  FMUL.FTZ R2, R141, R2 ;  /* 0x000000028d027220 */ /* 0x000fe40000410000 */
[----:B------:R-:W5:Y:S01]  /*4af0*/  LDS R141, [R240+0x18300] ;  /* 0x01830000f08d7984 */ /* 0x000f620000000800 */
[----:B------:R-:W-:Y:S02]  /*4b00*/  FMUL.FTZ R16, R159, R16 ;  /* 0x000000109f107220 */ /* 0x000fe40000410000 */
[----:B------:R-:W-:Y:S01]  /*4b10*/  FMUL.FTZ R20, R139, R20 ;  /* 0x000000148b147220 */ /* 0x000fe20000410000 */
[----:B------:R-:W1:Y:S01]  /*4b20*/  LDS R240, [R240+0x18320] ;  /* 0x01832000f0f07984 */ /* 0x000e620000000800 */
[----:B------:R-:W-:Y:S01]  /*4b30*/  FMUL.FTZ R21, R16, R21 ;  /* 0x0000001510157220 */ /* 0x000fe20000410000 */
[----:B------:R-:W1:Y:S01]  /*4b40*/  MUFU.EX2 R152, R152 ;  /* 0x0000009800987308 */ /* 0x000e620000000800 */
[----:B------:R-:W-:Y:S01]  /*4b50*/  FFMA.FTZ R139, -R230, R230, 1 ;  /* 0x3f800000e68b7423 */ /* 0x000fe200000101e6 */
[----:B------:R-:W-:Y:S01]  /*4b60*/  STS [R205+0x18480], R156 ;  /* 0x0184809ccd007388 */ /* 0x000fe20000000800 */
[--C-:B------:R-:W-:Y:S01]  /*4b70*/  FADD.FTZ R32, R7, -R138.reuse ;  /* 0x8000008a07207221 */ /* 0x100fe20000010000 */
[----:B------:R-:W-:Y:S01]  /*4b80*/  F2FP.BF16.PACK_AB R21, R21, R20 ;  /* 0x000000141515723e */ /* 0x000fe200000010ff */
[----:B------:R-:W-:Y:S01]  /*4b90*/  FFMA.FTZ R16, -R229, R229, 1 ;  /* 0x3f800000e5107423 */ /* 0x000fe200000101e5 */
[----:B------:R-:W-:Y:S01]  /*4ba0*/  F2FP.BF16.PACK_AB R20, R164, R145 ;  /* 0x00000091a414723e */ /* 0x000fe200000010ff */
[----:B------:R-:W-:Y:S02]  /*4bb0*/  FMUL.FTZ R144, R249, R144 ;  /* 0x00000090f9907220 */ /* 0x000fe40000410000 */
[----:B------:R-:W-:Y:S01]  /*4bc0*/  FFMA.FTZ R159, -R244, R244, 1 ;  /* 0x3f800000f49f7423 */ /* 0x000fe200000101f4 */
[----:B------:R-:W-:Y:S01]  /*4bd0*/  MUFU.EX2 R163, R163 ;  /* 0x000000a300a37308 */ /* 0x000fe20000000800 */
[----:B------:R-:W-:Y:S02]  /*4be0*/  FMUL.FTZ R139, R150, R139 ;  /* 0x0000008b968b7220 */ /* 0x000fe40000410000 */
[----:B------:R-:W-:Y:S02]  /*4bf0*/  FMUL.FTZ R16, R153, R16 ;  /* 0x0000001099107220 */ /* 0x000fe40000410000 */
[----:B------:R-:W-:Y:S02]  /*4c00*/  FMUL.FTZ R159, R144, R159 ;  /* 0x0000009f909f7220 */ /* 0x000fe40000410000 */
[----:B------:R-:W-:Y:S01]  /*4c10*/  FMUL.FTZ R171, R140, R171 ;  /* 0x000000ab8cab7220 */ /* 0x000fe20000410000 */
[----:B------:R-:W-:Y:S01]  /*4c20*/  F2FP.BF16.PACK_AB R140, R143, R140 ;  /* 0x0000008c8f8c723e */ /* 0x000fe200000010ff */
[--C-:B------:R-:W-:Y:S01]  /*4c30*/  FFMA.FTZ R166, R166, c[0x0][0x29c], -R245.reuse ;  /* 0x0000a700a6a67a23 */ /* 0x100fe200000108f5 */
[----:B------:R-:W-:Y:S01]  /*4c40*/  F2FP.BF16.PACK_AB R16, R139, R16 ;  /* 0x000000108b10723e */ /* 0x000fe200000010ff */
[----:B------:R-:W-:Y:S01]  /*4c50*/  FMUL.FTZ R32, R143, R32 ;  /* 0x000000208f207220 */ /* 0x000fe20000410000 */
[----:B------:R-:W-:Y:S01]  /*4c60*/  F2FP.BF16.PACK_AB R159, R159, R2 ;  /* 0x000000029f9f723e */ /* 0x000fe200000010ff */
[----:B------:R-:W-:Y:S01]  /*4c70*/  FFMA.FTZ R144, -R213, R213, 1 ;  /* 0x3f800000d5907423 */ /* 0x000fe200000101d5 */
[----:B------:R-:W-:Y:S01]  /*4c80*/  MUFU.EX2 R157, R157 ;  /* 0x0000009d009d7308 */ /* 0x000fe20000000800 */
[----:B------:R-:W-:Y:S01]  /*4c90*/  FFMA.FTZ R143, -R214, R214, 1 ;  /* 0x3f800000d68f7423 */ /* 0x000fe200000101d6 */
[----:B------:R-:W-:Y:S01]  /*4ca0*/  STS [R205+0x18880], R140 ;  /* 0x0188808ccd007388 */ /* 0x000fe20000000800 */
[----:B------:R-:W-:Y:S02]  /*4cb0*/  FFMA.FTZ R250, R250, c[0x0][0x29c], -R245 ;  /* 0x0000a700fafa7a23 */ /* 0x000fe400000108f5 */
[----:B------:R-:W-:Y:S01]  /*4cc0*/  FMUL.FTZ R144, R171, R144 ;  /* 0x00000090ab907220 */ /* 0x000fe20000410000 */
[----:B------:R2:W-:Y:S01]  /*4cd0*/  STS [R208], R3 ;  /* 0x00000003d0007388 */ /* 0x0005e20000000800 */
[----:B------:R-:W-:Y:S02]  /*4ce0*/  FMUL.FTZ R143, R32, R143 ;  /* 0x0000008f208f7220 */ /* 0x000fe40000410000 */
[--C-:B------:R-:W-:Y:S01]  /*4cf0*/  FADD.FTZ R139, R18, -R138.reuse ;  /* 0x8000008a128b7221 */ /* 0x100fe20000010000 */
[----:B------:R-:W2:Y:S01]  /*4d00*/  MUFU.EX2 R153, R250 ;  /* 0x000000fa00997308 */ /* 0x000ea20000000800 */
[--C-:B------:R-:W-:Y:S01]  /*4d10*/  FADD.FTZ R2, R19, -R138.reuse ;  /* 0x8000008a13027221 */ /* 0x100fe20000010000 */
[----:B------:R-:W-:Y:S01]  /*4d20*/  F2FP.BF16.PACK_AB R144, R143, R144 ;  /* 0x000000908f90723e */ /* 0x000fe200000010ff */
[----:B------:R-:W-:Y:S01]  /*4d30*/  FMUL.FTZ R139, R142, R139 ;  /* 0x0000008b8e8b7220 */ /* 0x000fe20000410000 */
[C---:B-1----:R-:W-:Y:S01]  /*4d40*/  F2FP.BF16.PACK_AB R19, R147.reuse, R142 ;  /* 0x0000008e9313723e */ /* 0x042fe200000010ff */
[----:B------:R-:W-:Y:S02]  /*4d50*/  FMUL.FTZ R2, R147, R2 ;  /* 0x0000000293027220 */ /* 0x000fe40000410000 */
[--C-:B------:R-:W-:Y:S02]  /*4d60*/  FADD.FTZ R22, R22, -R138.reuse ;  /* 0x8000008a16167221 */ /* 0x100fe40000010000 */
[--C-:B------:R-:W-:Y:S01]  /*4d70*/  FADD.FTZ R23, R23, -R138.reuse ;  /* 0x8000008a17177221 */ /* 0x100fe20000010000 */
[----:B------:R-:W-:Y:S01]  /*4d80*/  MUFU.EX2 R166, R166 ;  /* 0x000000a600a67308 */ /* 0x000fe20000000800 */
[--C-:B------:R-:W-:Y:S01]  /*4d90*/  FADD.FTZ R35, R35, -R138.reuse ;  /* 0x8000008a23237221 */ /* 0x100fe20000010000 */
[----:B------:R-:W-:Y:S01]  /*4da0*/  STS [R208+0x400], R19 ;  /* 0x00040013d0007388 */ /* 0x000fe20000000800 */
[----:B------:R-:W-:Y:S02]  /*4db0*/  FFMA.FTZ R18, -R227, R227, 1 ;  /* 0x3f800000e3127423 */ /* 0x000fe400000101e3 */
[----:B------:R-:W-:Y:S02]  /*4dc0*/  FFMA.FTZ R143, -R228, R228, 1 ;  /* 0x3f800000e48f7423 */ /* 0x000fe400000101e4 */
[----:B------:R-:W-:Y:S02]  /*4dd0*/  FADD.FTZ R34, R34, -R138 ;  /* 0x8000008a22227221 */ /* 0x000fe40000010000 */
[----:B------:R-:W-:Y:S01]  /*4de0*/  FMUL.FTZ R22, R145, R22 ;  /* 0x0000001691167220 */ /* 0x000fe20000410000 */
[----:B------:R-:W-:Y:S01]  /*4df0*/  MUFU.EX2 R149, R149 ;  /* 0x0000009500957308 */ /* 0x000fe20000000800 */
[----:B------:R-:W-:Y:S02]  /*4e00*/  FMUL.FTZ R18, R139, R18 ;  /* 0x000000128b127220 */ /* 0x000fe40000410000 */
[----:B------:R-:W-:Y:S02]  /*4e10*/  FMUL.FTZ R143, R2, R143 ;  /* 0x0000008f028f7220 */ /* 0x000fe40000410000 */
[----:B------:R-:W-:Y:S02]  /*4e20*/  FFMA.FTZ R32, -R247, R247, 1 ;  /* 0x3f800000f7207423 */ /* 0x000fe400000101f7 */
[----:B------:R-:W-:Y:S01]  /*4e30*/  FMUL.FTZ R23, R164, R23 ;  /* 0x00000017a4177220 */ /* 0x000fe20000410000 */
[----:B------:R-:W-:Y:S01]  /*4e40*/  F2FP.BF16.PACK_AB R143, R143, R18 ;  /* 0x000000128f8f723e */ /* 0x000fe200000010ff */
[C---:B--2---:R-:W-:Y:S01]  /*4e50*/  FMUL.FTZ R35, R248.reuse, R35 ;  /* 0x00000023f8237220 */ /* 0x044fe20000410000 */
[----:B------:R-:W-:Y:S01]  /*4e60*/  MUFU.EX2 R2, R161 ;  /* 0x000000a100027308 */ /* 0x000fe20000000800 */
[----:B---3--:R-:W-:Y:S01]  /*4e70*/  FMUL.FTZ R34, R165, R34 ;  /* 0x00000022a5227220 */ /* 0x008fe20000410000 */
[----:B------:R-:W-:Y:S01]  /*4e80*/  F2FP.BF16.PACK_AB R165, R248, R165 ;  /* 0x000000a5f8a5723e */ /* 0x000fe200000010ff */
[----:B------:R-:W-:Y:S02]  /*4e90*/  FFMA.FTZ R139, -R246, R246, 1 ;  /* 0x3f800000f68b7423 */ /* 0x000fe400000101f6 */
[----:B------:R-:W-:Y:S02]  /*4ea0*/  FMUL.FTZ R22, R22, R231 ;  /* 0x000000e716167220 */ /* 0x000fe40000410000 */
[----:B------:R-:W-:Y:S02]  /*4eb0*/  FMUL.FTZ R23, R23, R232 ;  /* 0x000000e817177220 */ /* 0x000fe40000410000 */
[----:B------:R-:W-:Y:S01]  /*4ec0*/  FMUL.FTZ R35, R35, R32 ;  /* 0x0000002023237220 */ /* 0x000fe20000410000 */
[----:B------:R-:W-:Y:S01]  /*4ed0*/  MUFU.EX2 R155, R155 ;  /* 0x0000009b009b7308 */ /* 0x000fe20000000800 */
[----:B------:R-:W-:Y:S01]  /*4ee0*/  FMUL.FTZ R34, R34, R139 ;  /* 0x0000008b22227220 */ /* 0x000fe20000410000 */
[----:B------:R-:W-:Y:S01]  /*4ef0*/  F2FP.BF16.PACK_AB R22, R23, R22 ;  /* 0x000000161716723e */ /* 0x000fe200000010ff */
[--C-:B-----5:R-:W-:Y:S01]  /*4f00*/  FADD.FTZ R18, R13, -R141.reuse ;  /* 0x8000008d0d127221 */ /* 0x120fe20000010000 */
[----:B----4-:R-:W-:Y:S01]  /*4f10*/  F2FP.BF16.PACK_AB R13, R17, R148 ;  /* 0x00000094110d723e */ /* 0x010fe200000010ff */
[--C-:B------:R-:W-:Y:S01]  /*4f20*/  FADD.FTZ R139, R8, -R141.reuse ;  /* 0x8000008d088b7221 */ /* 0x100fe20000010000 */
[----:B------:R-:W-:Y:S01]  /*4f30*/  F2FP.BF16.PACK_AB R35, R35, R34 ;  /* 0x000000222323723e */ /* 0x000fe200000010ff */
[--C-:B------:R-:W-:Y:S02]  /*4f40*/  FADD.FTZ R8, R9, -R141.reuse ;  /* 0x8000008d09087221 */ /* 0x100fe40000010000 */
[--C-:B------:R-:W-:Y:S01]  /*4f50*/  FADD.FTZ R9, R12, -R141.reuse ;  /* 0x8000008d0c097221 */ /* 0x100fe20000010000 */
[----:B------:R-:W-:Y:S01]  /*4f60*/  MUFU.EX2 R32, R151 ;  /* 0x0000009700207308 */ /* 0x000fe20000000800 */
[----:B------:R-:W-:Y:S02]  /*4f70*/  FMUL.FTZ R8, R169, R8 ;  /* 0x00000008a9087220 */ /* 0x000fe40000410000 */
[----:B------:R-:W-:Y:S02]  /*4f80*/  FMUL.FTZ R18, R17, R18 ;  /* 0x0000001211127220 */ /* 0x000fe40000410000 */
[----:B------:R-:W-:Y:S02]  /*4f90*/  FFMA.FTZ R17, -R218, R218, 1 ;  /* 0x3f800000da117423 */ /* 0x000fe400000101da */
[----:B------:R-:W-:Y:S02]  /*4fa0*/  FFMA.FTZ R23, -R222, R222, 1 ;  /* 0x3f800000de177423 */ /* 0x000fe400000101de */
[----:B------:R-:W-:Y:S01]  /*4fb0*/  FMUL.FTZ R9, R148, R9 ;  /* 0x0000000994097220 */ /* 0x000fe20000410000 */
[----:B------:R-:W1:Y:S01]  /*4fc0*/  MUFU.EX2 R242, R242 ;  /* 0x000000f200f27308 */ /* 0x000e620000000800 */
[----:B------:R-:W-:Y:S01]  /*4fd0*/  FMUL.FTZ R139, R152, R139 ;  /* 0x0000008b988b7220 */ /* 0x000fe20000410000 */
[----:B------:R-:W-:Y:S01]  /*4fe0*/  F2FP.BF16.PACK_AB R152, R169, R152 ;  /* 0x00000098a998723e */ /* 0x000fe200000010ff */
[----:B------:R-:W-:Y:S02]  /*4ff0*/  FMUL.FTZ R17, R8, R17 ;  /* 0x0000001108117220 */ /* 0x000fe40000410000 */
[----:B------:R-:W-:Y:S02]  /*5000*/  FMUL.FTZ R18, R18, R23 ;  /* 0x0000001712127220 */ /* 0x000fe40000410000 */
[--C-:B------:R-:W-:Y:S01]  /*5010*/  FADD.FTZ R8, R25, -R141.reuse ;  /* 0x8000008d19087221 */ /* 0x100fe20000010000 */
[----:B------:R-:W-:Y:S01]  /*5020*/  STS [R205+0x19480], R152 ;  /* 0x01948098cd007388 */ /* 0x000fe20000000800 */
[----:B------:R-:W-:Y:S02]  /*5030*/  FFMA.FTZ R12, -R215, R215, 1 ;  /* 0x3f800000d70c7423 */ /* 0x000fe400000101d7 */
[----:B------:R-:W-:Y:S02]  /*5040*/  FFMA.FTZ R34, -R221, R221, 1 ;  /* 0x3f800000dd227423 */ /* 0x000fe400000101dd */
[--C-:B------:R-:W-:Y:S02]  /*5050*/  FADD.FTZ R23, R24, -R141.reuse ;  /* 0x8000008d18177221 */ /* 0x100fe40000010000 */
[----:B------:R-:W-:Y:S02]  /*5060*/  FADD.FTZ R25, R28, -R141 ;  /* 0x8000008d1c197221 */ /* 0x000fe40000010000 */
[--C-:B------:R-:W-:Y:S01]  /*5070*/  FFMA.FTZ R170, R170, c[0x0][0x29c], -R245.reuse ;  /* 0x0000a700aaaa7a23 */ /* 0x100fe200000108f5 */
[----:B------:R-:W2:Y:S01]  /*5080*/  MUFU.EX2 R28, R167 ;  /* 0x000000a7001c7308 */ /* 0x000ea20000000800 */
[----:B------:R-:W-:Y:S02]  /*5090*/  FFMA.FTZ R245, R168, c[0x0][0x29c], -R245 ;  /* 0x0000a700a8f57a23 */ /* 0x000fe400000108f5 */
[----:B------:R-:W-:Y:S02]  /*50a0*/  FMUL.FTZ R8, R153, R8 ;  /* 0x0000000899087220 */ /* 0x000fe40000410000 */
[----:B------:R-:W-:Y:S01]  /*50b0*/  FMUL.FTZ R12, R139, R12 ;  /* 0x0000000c8b0c7220 */ /* 0x000fe20000410000 */
[----:B-1----:R-:W-:Y:S01]  /*50c0*/  F2FP.BF16.PACK_AB R3, R242, R155 ;  /* 0x0000009bf203723e */ /* 0x002fe200000010ff */
[----:B------:R-:W-:Y:S02]  /*50d0*/  FFMA.FTZ R139, -R234, R234, 1 ;  /* 0x3f800000ea8b7423 */ /* 0x000fe400000101ea */
[----:B------:R-:W-:Y:S01]  /*50e0*/  FMUL.FTZ R9, R9, R34 ;  /* 0x0000002209097220 */ /* 0x000fe20000410000 */
[----:B------:R-:W-:Y:S01]  /*50f0*/  MUFU.EX2 R170, R170 ;  /* 0x000000aa00aa7308 */ /* 0x000fe20000000800 */
[----:B------:R-:W-:Y:S01]  /*5100*/  FMUL.FTZ R23, R166, R23 ;  /* 0x00000017a6177220 */ /* 0x000fe20000410000 */
[----:B------:R-:W-:Y:S01]  /*5110*/  F2FP.BF16.PACK_AB R12, R17, R12 ;  /* 0x0000000c110c723e */ /* 0x000fe200000010ff */
[----:B------:R-:W-:Y:S01]  /*5120*/  FFMA.FTZ R34, -R233, R233, 1 ;  /* 0x3f800000e9227423 */ /* 0x000fe200000101e9 */
[----:B------:R-:W-:Y:S01]  /*5130*/  F2FP.BF16.PACK_AB R17, R32, R157 ;  /* 0x0000009d2011723e */ /* 0x000fe200000010ff */
[----:B------:R-:W-:Y:S01]  /*5140*/  FMUL.FTZ R8, R8, R139 ;  /* 0x0000008b08087220 */ /* 0x000fe20000410000 */
[----:B------:R-:W-:Y:S01]  /*5150*/  F2FP.BF16.PACK_AB R9, R18, R9 ;  /* 0x000000091209723e */ /* 0x000fe200000010ff */
[----:B------:R-:W-:Y:S01]  /*5160*/  FMUL.FTZ R23, R23, R34 ;  /* 0x0000002217177220 */ /* 0x000fe20000410000 */
[----:B------:R-:W-:Y:S01]  /*5170*/  F2FP.BF16.PACK_AB R166, R153, R166 ;  /* 0x000000a699a6723e */ /* 0x000fe200000010ff */
[----:B------:R-:W-:Y:S01]  /*5180*/  FADD.FTZ R24, R29, -R141 ;  /* 0x8000008d1d187221 */ /* 0x000fe20000010000 */
[----:B------:R-:W1:Y:S01]  /*5190*/  MUFU.EX2 R245, R245 ;  /* 0x000000f500f57308 */ /* 0x000e620000000800 */
[--C-:B------:R-:W-:Y:S01]  /*51a0*/  FADD.FTZ R11, R11, -R240.reuse ;  /* 0x800000f00b0b7221 */ /* 0x100fe20000010000 */
[----:B------:R-:W-:Y:S01]  /*51b0*/  F2FP.BF16.PACK_AB R34, R8, R23 ;  /* 0x000000170822723e */ /* 0x000fe200000010ff */
[--C-:B------:R-:W-:Y:S01]  /*51c0*/  FADD.FTZ R10, R10, -R240.reuse ;  /* 0x800000f00a0a7221 */ /* 0x100fe20000010000 */
[C---:B------:R-:W-:Y:S01]  /*51d0*/  F2FP.BF16.PACK_AB R8, R2.reuse, R163 ;  /* 0x000000a30208723e */ /* 0x040fe200000010ff */
[----:B------:R-:W-:Y:S01]  /*51e0*/  FMUL.FTZ R11, R2, R11 ;  /* 0x0000000b020b7220 */ /* 0x000fe20000410000 */
[----:B--2---:R-:W-:Y:S01]  /*51f0*/  F2FP.BF16.PACK_AB R18, R28, R149 ;  /* 0x000000951c12723e */ /* 0x004fe200000010ff */
[--C-:B------:R-:W-:Y:S02]  /*5200*/  FADD.FTZ R15, R15, -R240.reuse ;  /* 0x800000f00f0f7221 */ /* 0x100fe40000010000 */
[----:B------:R-:W-:Y:S01]  /*5210*/  STS [R205+0x19880], R8 ;  /* 0x01988008cd007388 */ /* 0x000fe20000000800 */
[----:B------:R-:W-:Y:S02]  /*5220*/  FFMA.FTZ R220, -R220, R220, 1 ;  /* 0x3f800000dcdc7423 */ /* 0x000fe400000101dc */
[----:B------:R-:W-:Y:S01]  /*5230*/  FMUL.FTZ R10, R163, R10 ;  /* 0x0000000aa30a7220 */ /* 0x000fe20000410000 */
[----:B------:R-:W-:Y:S01]  /*5240*/  STS [R208+0x1000], R13 ;  /* 0x0010000dd0007388 */ /* 0x000fe20000000800 */
[--C-:B------:R-:W-:Y:S02]  /*5250*/  FADD.FTZ R14, R14, -R240.reuse ;  /* 0x800000f00e0e7221 */ /* 0x100fe40000010000 */
[----:B------:R-:W-:Y:S01]  /*5260*/  FFMA.FTZ R219, -R219, R219, 1 ;  /* 0x3f800000dbdb7423 */ /* 0x000fe200000101db */
[----:B------:R-:W-:Y:S01]  /*5270*/  STS [R208+0x1400], R17 ;  /* 0x00140011d0007388 */ /* 0x000fe20000000800 */
[----:B------:R-:W-:Y:S02]  /*5280*/  FMUL.FTZ R15, R32, R15 ;  /* 0x0000000f200f7220 */ /* 0x000fe40000410000 */
[----:B------:R-:W-:Y:S01]  /*5290*/  FMUL.FTZ R11, R11, R220 ;  /* 0x000000dc0b0b7220 */ /* 0x000fe20000410000 */
[----:B------:R-:W-:Y:S01]  /*52a0*/  STS [R205+0x1a480], R160 ;  /* 0x01a480a0cd007388 */ /* 0x000fe20000000800 */
[----:B------:R-:W-:Y:S01]  /*52b0*/  FMUL.FTZ R14, R157, R14 ;  /* 0x0000000e9d0e7220 */ /* 0x000fe20000410000 */
[----:B-1----:R-:W-:Y:S02]  /*52c0*/  F2FP.BF16.PACK_AB R29, R245, R170 ;  /* 0x000000aaf51d723e */ /* 0x002fe400000010ff */
[----:B------:R-:W-:Y:S01]  /*52d0*/  STS [R205+0x1a880], R20 ;  /* 0x01a88014cd007388 */ /* 0x000fe20000000800 */
[----:B------:R-:W-:Y:S02]  /*52e0*/  FMUL.FTZ R10, R10, R219 ;  /* 0x000000db0a0a7220 */ /* 0x000fe40000410000 */
[----:B------:R-:W-:Y:S01]  /*52f0*/  FFMA.FTZ R223, -R223, R223, 1 ;  /* 0x3f800000dfdf7423 */ /* 0x000fe200000101df */
[----:B------:R-:W-:Y:S01]  /*5300*/  STS [R208+0x2000], R33 ;  /* 0x00200021d0007388 */ /* 0x000fe20000000800 */
[----:B------:R-:W-:Y:S01]  /*5310*/  FFMA.FTZ R224, -R224, R224, 1 ;  /* 0x3f800000e0e07423 */ /* 0x000fe200000101e0 */
        /* <DEDUP_REMOVED lines=9> */
[----:B------:R-:W-:Y:S01]  /*53b0*/  STS [R205+0x1b880], R18 ;  /* 0x01b88012cd007388 */ /* 0x000fe20000000800 */
[----:B------:R-:W-:Y:S02]  /*53c0*/  FMUL.FTZ R27, R28, R27 ;  /* 0x0000001b1c1b7220 */ /* 0x000fe40000410000 */
[----:B------:R-:W-:Y:S01]  /*53d0*/  FFMA.FTZ R235, -R235, R235, 1 ;  /* 0x3f800000ebeb7423 */ /* 0x000fe200000101eb */
[----:B------:R-:W-:Y:S01]  /*53e0*/  STS [R208+0x3000], R29 ;  /* 0x0030001dd0007388 */ /* 0x000fe20000000800 */
[----:B------:R-:W-:Y:S02]  /*53f0*/  FFMA.FTZ R236, -R236, R236, 1 ;  /* 0x3f800000ecec7423 */ /* 0x000fe400000101ec */
[--C-:B------:R-:W-:Y:S01]  /*5400*/  FADD.FTZ R30, R30, -R240.reuse ;  /* 0x800000f01e1e7221 */ /* 0x100fe20000010000 */
[----:B------:R1:W-:Y:S01]  /*5410*/  STS [R208+0x3400], R3 ;  /* 0x00340003d0007388 */ /* 0x0003e20000000800 */
[----:B------:R-:W-:Y:S02]  /*5420*/  FADD.FTZ R31, R31, -R240 ;  /* 0x800000f01f1f7221 */ /* 0x000fe40000010000 */
[----:B------:R-:W-:Y:S01]  /*5430*/  FFMA.FTZ R138, -R237, R237, 1 ;  /* 0x3f800000ed8a7423 */ /* 0x000fe200000101ed */
[----:B------:R-:W-:Y:S01]  /*5440*/  BAR.SYNC.DEFER_BLOCKING 0x0 ;  /* 0x0000000000007b1d */ /* 0x000fe20000010000 */
[----:B------:R-:W-:Y:S02]  /*5450*/  FMUL.FTZ R26, R26, R235 ;  /* 0x000000eb1a1a7220 */ /* 0x000fe40000410000 */
[----:B------:R-:W-:Y:S02]  /*5460*/  FMUL.FTZ R27, R27, R236 ;  /* 0x000000ec1b1b7220 */ /* 0x000fe40000410000 */
[----:B------:R-:W-:Y:S02]  /*5470*/  FMUL.FTZ R25, R170, R25 ;  /* 0x00000019aa197220 */ /* 0x000fe40000410000 */
[----:B------:R-:W-:Y:S02]  /*5480*/  FMUL.FTZ R24, R245, R24 ;  /* 0x00000018f5187220 */ /* 0x000fe40000410000 */
[----:B------:R-:W-:Y:S02]  /*5490*/  FFMA.FTZ R141, -R238, R238, 1 ;  /* 0x3f800000ee8d7423 */ /* 0x000fe400000101ee */
[----:B------:R-:W-:Y:S02]  /*54a0*/  FMUL.FTZ R30, R155, R30 ;  /* 0x0000001e9b1e7220 */ /* 0x000fe40000410000 */
[----:B------:R-:W-:Y:S02]  /*54b0*/  FMUL.FTZ R31, R242, R31 ;  /* 0x0000001ff21f7220 */ /* 0x000fe40000410000 */
[----:B------:R-:W-:Y:S02]  /*54c0*/  FFMA.FTZ R239, -R239, R239, 1 ;  /* 0x3f800000efef7423 */ /* 0x000fe400000101ef */
[----:B------:R-:W-:Y:S02]  /*54d0*/  FFMA.FTZ R2, -R241, R241, 1 ;  /* 0x3f800000f1027423 */ /* 0x000fe400000101f1 */
[----:B------:R-:W-:Y:S01]  /*54e0*/  FMUL.FTZ R25, R25, R138 ;  /* 0x0000008a19197220 */ /* 0x000fe20000410000 */
[----:B-1----:R-:W-:Y:S01]  /*54f0*/  MOV R3, UR5 ;  /* 0x0000000500037c02 */ /* 0x002fe20008000f00 */
[----:B------:R-:W-:Y:S01]  /*5500*/  FMUL.FTZ R24, R24, R141 ;  /* 0x0000008d18187220 */ /* 0x000fe20000410000 */
[----:B------:R-:W-:Y:S01]  /*5510*/  STS [R205+0x1c480], R154 ;  /* 0x01c4809acd007388 */ /* 0x000fe20000000800 */
[----:B------:R-:W-:Y:S02]  /*5520*/  FMUL.FTZ R30, R30, R239 ;  /* 0x000000ef1e1e7220 */ /* 0x000fe40000410000 */
[----:B------:R-:W-:Y:S01]  /*5530*/  FMUL.FTZ R31, R31, R2 ;  /* 0x000000021f1f7220 */ /* 0x000fe20000410000 */
[----:B------:R-:W-:Y:S01]  /*5540*/  STS [R205+0x1c880], R144 ;  /* 0x01c88090cd007388 */ /* 0x000fe20000000800 */
[----:B------:R-:W-:Y:S01]  /*5550*/  F2FP.BF16.PACK_AB R2, R27, R26 ;  /* 0x0000001a1b02723e */ /* 0x000fe200000010ff */
[----:B------:R-:W-:Y:S01]  /*5560*/  IMAD R3, R3, 0x1800, R182 ;  /* 0x0000180003037824 */ /* 0x000fe200078e02b6 */
[----:B------:R-:W-:Y:S01]  /*5570*/  F2FP.BF16.PACK_AB R141, R24, R25 ;  /* 0x00000019188d723e */ /* 0x000fe200000010ff */
        /* <DEDUP_REMOVED lines=111> */
[----:B------:R-:W-:Y:S02]  /*5c70*/  LEA R8, P0, R7, c[0x0][0x280], 0x2 ;  /* 0x0000a00007087a11 */ /* 0x000fe400078010ff */
[----:B------:R-:W-:Y:S02]  /*5c80*/  ISETP.GE.OR P6, PT, R192, UR18, !P4 ;  /* 0x00000012c0007c0c */ /* 0x000fe4000e7c6670 */
[----:B------:R-:W-:Y:S02]  /*5c90*/  LEA.HI.X R4, R4, R211, R9, 0x6, P5 ;  /* 0x000000d304047211 */ /* 0x000fe400028f3409 */
[----:B------:R-:W-:Y:S02]  /*5ca0*/  LEA R10, P5, R5, c[0x0][0x1f0], 0x1 ;  /* 0x00007c00050a7a11 */ /* 0x000fe400078a08ff */
[----:B------:R-:W-:Y:S01]  /*5cb0*/  LEA.HI.X R9, R7, c[0x0][0x284], R6, 0x2, P0 ;  /* 0x0000a10007097a11 */ /* 0x000fe200000f1406 */
[----:B------:R-:W-:Y:S01]  /*5cc0*/  IMAD.U32 R6, RZ, RZ, UR17 ;  /* 0x00000011ff067e24 */ /* 0x000fe2000f8e00ff */
[----:B------:R-:W-:Y:S01]  /*5cd0*/  LEA.HI.X R11, R5, c[0x0][0x1f4], R4, 0x1, P5 ;  /* 0x00007d00050b7a11 */ /* 0x000fe200028f0c04 */
[----:B------:R-:W-:Y:S01]  /*5ce0*/  IMAD.U32 R4, RZ, RZ, UR17 ;  /* 0x00000011ff047e24 */ /* 0x000fe2000f8e00ff */
[----:B------:R-:W-:Y:S01]  /*5cf0*/  ISETP.GE.OR P5, PT, R192, UR18, !P3 ;  /* 0x00000012c0007c0c */ /* 0x000fe2000dfa6670 */
[----:B------:R-:W-:Y:S01]  /*5d00*/  IMAD R5, R6, 0x3000, R201 ;  /* 0x0000300006057824 */ /* 0x000fe200078e02c9 */
[----:B------:R-:W-:Y:S01]  /*5d10*/  ISETP.GE.OR P0, PT, R192, UR18, !P2 ;  /* 0x00000012c0007c0c */ /* 0x000fe2000d706670 */
[----:B------:R-:W-:Y:S03]  /*5d20*/  @!P1 IMAD R4, R4, 0x40, R191 ;  /* 0x0000004004049824 */ /* 0x000fe600078e02bf */
[----:B------:R-:W-:Y:S01]  /*5d30*/  @!PT LDS RZ, [RZ] ;  /* 0x00000000fffff984 */ /* 0x000fe20000000800 */
[----:B------:R-:W-:Y:S01]  /*5d40*/  @!PT LDS RZ, [RZ] ;  /* 0x00000000fffff984 */ /* 0x000fe20000000800 */
[----:B------:R-:W-:Y:S01]  /*5d50*/  @!PT LDS RZ, [RZ] ;  /* 0x00000000fffff984 */ /* 0x000fe20000000800 */
[----:B------:R1:W-:Y:S01]  /*5d60*/  LDGSTS.E.BYPASS.LTC128B.128 [R5], [R10.64], !P6 ;  /* 0x000000000a057fae */ /* 0x0003e2000f101d4c */
[----:B------:R-:W-:Y:S06]  /*5d70*/  @!P1 IMAD.SHL.U32 R7, R4, 0x4, RZ ;  /* 0x0000000404079824 */ /* 0x000fec00078e00ff */
[----:B------:R1:W-:Y:S06]  /*5d80*/  LDGSTS.E.BYPASS.LTC128B.128 [R5+0x1000], [R10.64+0x40], !P5 ;  /* 0x010000400a057fae */ /* 0x0003ec000e901d4c */
[----:B------:R1:W-:Y:S06]  /*5d90*/  LDGSTS.E.BYPASS.LTC128B.128 [R5+0x2000], [R10.64+0x80], !P0 ;  /* 0x020000800a057fae */ /* 0x0003ec000c101d4c */
[----:B------:R1:W-:Y:S02]  /*5da0*/  @!P1 LDGSTS.E.BYPASS.LTC128B.128 [R7+0x18280], [R8.64] ;  /* 0x1828000008079fae */ /* 0x0003e4000b901d4c */
.L_x_1291:
        /* <DEDUP_REMOVED lines=239> */
.L_x_1287:
        /* <DEDUP_REMOVED lines=165> */
.L_x_1294:
[----:B--2---:R-:W-:Y:S01]  /*76f0*/  LEA.HI R9, R3, R0, RZ, 0x3 ;  /* 0x0000000003097211 */ /* 0x004fe200078f18ff */
        /* <DEDUP_REMOVED lines=12> */
[----:B------:R-:W-:Y:S01]  /*77c0*/  IMAD.WIDE.U32 R62, R193, c[0x0][0x338], R58 ;  /* 0x0000ce00c13e7a25 */ /* 0x000fe200078e003a */
[----:B------:R-:W-:Y:S01]  /*77d0*/  LOP3.LUT R3, R9, 0x18, R58, 0xf8, !PT ;  /* 0x0000001809037812 */ /* 0x000fe200078ef83a */
[----:B------:R-:W-:Y:S01]  /*77e0*/  ULDC.64 UR4, c[0x0][0x340] ;  /* 0x0000d00000047ab9 */ /* 0x000fe20000000a00 */
[----:B------:R-:W-:Y:S01]  /*77f0*/  SHF.R.U32.HI R0, RZ, 0x3, R9 ;  /* 0x00000003ff007819 */ /* 0x000fe20000011609 */
[----:B------:R-:W-:Y:S01]  /*7800*/  IMAD R2, R7, 0x8, R2 ;  /* 0x0000000807027824 */ /* 0x000fe200078e0202 */
[----:B------:R-:W-:Y:S01]  /*7810*/  ISETP.GE.AND P4, PT, R5, R6, PT ;  /* 0x000000060500720c */ /* 0x000fe20003f86270 */
[----:B------:R-:W-:Y:S01]  /*7820*/  UIMAD UR4, UR7, UR4, URZ ;  /* 0x00000004070472a4 */ /* 0x000fe2000f8e023f */
[----:B------:R-:W-:Y:S01]  /*7830*/  LOP3.LUT R3, R3, R0, RZ, 0x3c, !PT ;  /* 0x0000000003037212 */ /* 0x000fe200078e3cff */
[----:B------:R-:W-:Y:S01]  /*7840*/  BSSY B0, `(.L_x_1295) ;  /* 0x000002b000007945 */ /* 0x000fe20003800000 */
[----:B------:R-:W-:Y:S01]  /*7850*/  IADD3 R60, P0, R5, UR8, RZ ;  /* 0x00000008053c7c10 */ /* 0x000fe2000ff1e0ff */
[----:B------:R-:W-:Y:S01]  /*7860*/  UIMAD UR4, UR10, UR5, UR4 ;  /* 0x000000050a0472a4 */ /* 0x000fe2000f8e0204 */
[----:B------:R-:W-:Y:S01]  /*7870*/  IADD3 R4, R58, 0x20, RZ ;  /* 0x000000203a047810 */ /* 0x000fe20007ffe0ff */
[----:B------:R-:W-:Y:S01]  /*7880*/  IMAD.U32 R2, R2, 0x20, R3 ;  /* 0x0000002002027824 */ /* 0x000fe200078e0003 */
[----:B------:R-:W-:-:S02]  /*7890*/  SHF.R.S32.HI R3, RZ, 0x1f, R193 ;  /* 0x0000001fff037819 */ /* 0x000fc400000114c1 */
[----:B------:R-:W-:Y:S01]  /*78a0*/  LEA.HI.X.SX32 R61, R5, UR9, 0x1, P0 ;  /* 0x00000009053d7c11 */ /* 0x000fe200080f0eff */
[----:B------:R-:W-:Y:S02]  /*78b0*/  IMAD.SHL.U32 R56, R2, 0x2, RZ ;  /* 0x0000000202387824 */ /* 0x000fe400078e00ff */
[----:B------:R-:W-:Y:S02]  /*78c0*/  IMAD R0, R3, c[0x0][0x338], RZ ;  /* 0x0000ce0003007a24 */ /* 0x000fe400078e02ff */
[----:B------:R-:W-:Y:S01]  /*78d0*/  IMAD.U32 R2, RZ, RZ, UR11 ;  /* 0x0000000bff027e24 */ /* 0x000fe2000f8e00ff */
[----:B------:R1:W2:Y:S01]  /*78e0*/  LDS.128 R52, [R56+0x7080] ;  /* 0x0070800038347984 */ /* 0x0002a20000000c00 */
[----:B------:R-:W-:Y:S02]  /*78f0*/  IMAD R0, R193, c[0x0][0x33c], R0 ;  /* 0x0000cf00c1007a24 */ /* 0x000fe400078e0200 */
[----:B------:R-:W-:Y:S01]  /*7900*/  IMAD.WIDE R60, R2, 0x80, R60 ;  /* 0x00000080023c7825 */ /* 0x000fe200078e023c */
[----:B------:R1:W3:Y:S03]  /*7910*/  LDS.128 R48, [R56+0x9080] ;  /* 0x0090800038307984 */ /* 0x0002e60000000c00 */
[----:B------:R-:W-:Y:S01]  /*7920*/  IMAD.IADD R63, R63, 0x1, R0 ;  /* 0x000000013f3f7824 */ /* 0x000fe200078e0200 */
[----:B------:R1:W4:Y:S01]  /*7930*/  LDS.128 R44, [R56+0xb080] ;  /* 0x00b08000382c7984 */ /* 0x0003220000000c00 */
[----:B------:R-:W-:-:S03]  /*7940*/  IMAD.U32 R0, RZ, RZ, UR10 ;  /* 0x0000000aff007e24 */ /* 0x000fc6000f8e00ff */
[----:B------:R1:W1:Y:S01]  /*7950*/  LDS.128 R40, [R56+0x80] ;  /* 0x0000800038287984 */ /* 0x0002620000000c00 */
[----:B------:R-:W-:-:S03]  /*7960*/  IMAD.WIDE.U32 R62, R0, c[0x0][0x340], R62 ;  /* 0x0000d000003e7a25 */ /* 0x000fc600078e003e */
[----:B------:R1:W1:Y:S02]  /*7970*/  LDS.128 R36, [R56+0x2080] ;  /* 0x0020800038247984 */ /* 0x0002640000000c00 */
[----:B------:R-:W-:Y:S02]  /*7980*/  IADD3 R57, R63, UR4, RZ ;  /* 0x000000043f397c10 */ /* 0x000fe4000fffe0ff */
        /* <DEDUP_REMOVED lines=22> */
.L_x_1296:
[----:B------:R-:W-:Y:S05]  /*7af0*/  BSYNC B0 ;  /* 0x0000000000007941 */ /* 0x000fea0003800000 */
.L_x_1295:
[----:B------:R-:W-:Y:S01]  /*7b00*/  IADD3 R5, R5, 0x40, RZ ;  /* 0x0000004005057810 */ /* 0x000fe20007ffe0ff */
[----:B------:R-:W-:Y:S03]  /*7b10*/  BSSY B0, `(.L_x_1297) ;  /* 0x0000014000007945 */ /* 0x000fe60003800000 */
[----:B------:R-:W-:-:S13]  /*7b20*/  ISETP.GE.AND P3, PT, R5, R6, PT ;  /* 0x000000060500720c */ /* 0x000fda0003f66270 */
        /* <DEDUP_REMOVED lines=18> */
.L_x_1298:
[----:B------:R-:W-:Y:S05]  /*7c50*/  BSYNC B0 ;  /* 0x0000000000007941 */ /* 0x000fea0003800000 */
.L_x_1297:
        /* <DEDUP_REMOVED lines=25> */
.L_x_1300:
[----:B------:R-:W-:Y:S05]  /*7df0*/  BSYNC B0 ;  /* 0x0000000000007941 */ /* 0x000fea0003800000 */
.L_x_1299:
        /* <DEDUP_REMOVED lines=19> */
.L_x_1293:
        /* <DEDUP_REMOVED lines=18> */
[----:B-----5:R-:W-:-:S05]  /*8050*/  IMAD.U32 R3, RZ, RZ, UR5 ;  /* 0x00000005ff037e24 */ /* 0x020fca000f8e00ff */
        /* <DEDUP_REMOVED lines=12> */
.L_x_1301:
[----:B-1----:R-:W1:Y:S01]  /*8120*/  S2R R14, SR_TID.X ;  /* 0x00000000000e7919 */ /* 0x002e620000002100 */
[----:B------:R-:W-:Y:S01]  /*8130*/  SHF.R.S32.HI R2, RZ, 0x1f, R193 ;  /* 0x0000001fff027819 */ /* 0x000fe200000114c1 */
[----:B------:R-:W-:Y:S01]  /*8140*/  USHF.R.S32.HI UR7, URZ, 0x1f, UR10 ;  /* 0x0000001f3f077899 */ /* 0x000fe2000801140a */
[----:B-----5:R-:W-:Y:S01]  /*8150*/  IADD3 R4, R4, -UR6, RZ ;  /* 0x8000000604047c10 */ /* 0x020fe2000fffe0ff */
[----:B------:R-:W-:Y:S01]  /*8160*/  USEL UR10, UR10, URZ, !UP1 ;  /* 0x0000003f0a0a7287 */ /* 0x000fe2000c800000 */
[----:B------:R-:W-:Y:S01]  /*8170*/  IMAD.U32 R10, RZ, RZ, UR11 ;  /* 0x0000000bff0a7e24 */ /* 0x000fe2000f8e00ff */
[----:B------:R-:W-:Y:S01]  /*8180*/  USEL UR7, UR7, URZ, !UP1 ;  /* 0x0000003f07077287 */ /* 0x000fe2000c800000 */
[----:B------:R-:W-:Y:S01]  /*8190*/  IMAD R8, R2, c[0x0][0x308], RZ ;  /* 0x0000c20002087a24 */ /* 0x000fe200078e02ff */
[----:B------:R-:W-:Y:S01]  /*81a0*/  ULDC.64 UR4, c[0x0][0x310] ;  /* 0x0000c40000047ab9 */ /* 0x000fe20000000a00 */
[----:B------:R-:W-:Y:S01]  /*81b0*/  BSSY B0, `(.L_x_1302) ;  /* 0x0000025000007945 */ /* 0x000fe20003800000 */
[----:B------:R-:W-:Y:S01]  /*81c0*/  UIMAD UR4, UR7, UR4, URZ ;  /* 0x00000004070472a4 */ /* 0x000fe2000f8e023f */
[----:B------:R-:W-:-:S02]  /*81d0*/  IMAD R8, R193, c[0x0][0x30c], R8 ;  /* 0x0000c300c1087a24 */ /* 0x000fc400078e0208 */
[----:B------:R-:W-:Y:S01]  /*81e0*/  IMAD.U32 R0, RZ, RZ, UR10 ;  /* 0x0000000aff007e24 */ /* 0x000fe2000f8e00ff */
[----:B------:R-:W-:Y:S01]  /*81f0*/  UIMAD UR4, UR10, UR5, UR4 ;  /* 0x000000050a0472a4 */ /* 0x000fe2000f8e0204 */
[----:B-1----:R-:W-:-:S04]  /*8200*/  SHF.R.S32.HI R3, RZ, 0x1f, R14 ;  /* 0x0000001fff037819 */ /* 0x002fc8000001140e */
[----:B------:R-:W-:-:S04]  /*8210*/  LEA.HI R3, R3, R14, RZ, 0x2 ;  /* 0x0000000e03037211 */ /* 0x000fc800078f10ff */
[----:B------:R-:W-:Y:S02]  /*8220*/  LOP3.LUT R5, R3, 0x1ffffffc, RZ, 0xc0, !PT ;  /* 0x1ffffffc03057812 */ /* 0x000fe400078ec0ff */
[----:B------:R-:W-:-:S03]  /*8230*/  SHF.R.S32.HI R3, RZ, 0x2, R3 ;  /* 0x00000002ff037819 */ /* 0x000fc60000011403 */
[----:B------:R-:W-:Y:S01]  /*8240*/  IMAD.IADD R14, R14, 0x1, -R5 ;  /* 0x000000010e0e7824 */ /* 0x000fe200078e0a05 */
[----:B------:R-:W-:-:S03]  /*8250*/  ISETP.GE.AND P4, PT, R3, R4, PT ;  /* 0x000000040300720c */ /* 0x000fc60003f86270 */
[----:B------:R-:W-:-:S05]  /*8260*/  IMAD.SHL.U32 R14, R14, 0x8, RZ ;  /* 0x000000080e0e7824 */ /* 0x000fca00078e00ff */
[----:B------:R-:W-:-:S05]  /*8270*/  SHF.R.S32.HI R15, RZ, 0x1f, R14 ;  /* 0x0000001fff0f7819 */ /* 0x000fca000001140e */
[----:B------:R-:W-:-:S04]  /*8280*/  IMAD.WIDE.U32 R6, R193, c[0x0][0x308], R14 ;  /* 0x0000c200c1067a25 */ /* 0x000fc800078e000e */
[----:B------:R-:W-:Y:S02]  /*8290*/  IMAD.IADD R9, R7, 0x1, R8 ;  /* 0x0000000107097824 */ /* 0x000fe400078e0208 */
[----:B------:R-:W-:Y:S01]  /*82a0*/  IMAD.MOV.U32 R8, RZ, RZ, R6 ;  /* 0x000000ffff087224 */ /* 0x000fe200078e0006 */
[----:B------:R-:W-:-:S03]  /*82b0*/  IADD3 R6, P0, R3, UR8, RZ ;  /* 0x0000000803067c10 */ /* 0x000fc6000ff1e0ff */
[----:B------:R-:W-:Y:S01]  /*82c0*/  IMAD.WIDE.U32 R8, R0, c[0x0][0x310], R8 ;  /* 0x0000c40000087a25 */ /* 0x000fe200078e0008 */
[----:B------:R-:W-:-:S04]  /*82d0*/  LEA.HI.X.SX32 R7, R3, UR9, 0x1, P0 ;  /* 0x0000000903077c11 */ /* 0x000fc800080f0eff */
[----:B------:R-:W-:Y:S01]  /*82e0*/  IADD3 R13, R9, UR4, RZ ;  /* 0x00000004090d7c10 */ /* 0x000fe2000fffe0ff */
[----:B------:R-:W-:Y:S01]  /*82f0*/  IMAD.WIDE R10, R10, 0x80, R6 ;  /* 0x000000800a0a7825 */ /* 0x000fe200078e0206 */
[C---:B------:R-:W-:Y:S02]  /*8300*/  IADD3 R7, R14.reuse, 0x20, RZ ;  /* 0x000000200e077810 */ /* 0x040fe40007ffe0ff */
[----:B------:R-:W-:Y:S01]  /*8310*/  IADD3 R6, R14, 0x40, RZ ;  /* 0x000000400e067810 */ /* 0x000fe20007ffe0ff */
        /* <DEDUP_REMOVED lines=14> */
.L_x_1303:
[----:B------:R-:W-:Y:S05]  /*8400*/  BSYNC B0 ;  /* 0x0000000000007941 */ /* 0x000fea0003800000 */
.L_x_1302:
        /* <DEDUP_REMOVED lines=16> */
[----:B------:R2:W-:Y:S04]  /*8510*/  @!P2 STG.E.128 [R4.64], RZ ;  /* 0x000000ff0400a986 */ /* 0x0005e8000c101d0c */
[----:B------:R2:W-:Y:S04]  /*8520*/  @!P1 STG.E.128 [R4.64+0x40], RZ ;  /* 0x000040ff04009986 */ /* 0x0005e8000c101d0c */
[----:B------:R2:W-:Y:S02]  /*8530*/  @!P0 STG.E.128 [R4.64+0x80], RZ ;  /* 0x000080ff04008986 */ /* 0x0005e4000c101d0c */
.L_x_1305:
[----:B------:R-:W-:Y:S05]  /*8540*/  BSYNC B0 ;  /* 0x0000000000007941 */ /* 0x000fea0003800000 */
.L_x_1304:
[----:B------:R-:W-:Y:S01]  /*8550*/  IMAD R2, R2, c[0x0][0x338], RZ ;  /* 0x0000ce0002027a24 */ /* 0x000fe200078e02ff */
[----:B------:R-:W-:Y:S01]  /*8560*/  ULDC.64 UR4, c[0x0][0x340] ;  /* 0x0000d00000047ab9 */ /* 0x000fe20000000a00 */
[C---:B--2---:R-:W-:Y:S01]  /*8570*/  IMAD.WIDE.U32 R4, R193.reuse, c[0x0][0x338], R14 ;  /* 0x0000ce00c1047a25 */ /* 0x044fe200078e000e */
        /* <DEDUP_REMOVED lines=21> */
.L_x_1307:
[----:B------:R-:W-:Y:S05]  /*86d0*/  BSYNC B0 ;  /* 0x0000000000007941 */ /* 0x000fea0003800000 */
.L_x_1306:
        /* <DEDUP_REMOVED lines=18> */
.L_x_1308:
        /* <DEDUP_REMOVED lines=16> */
.L_x_1438:


//--------------------- .text._ZN7cutlass13device_kernelIN5flash19enable_sm80_to_sm89INS1_16FlashAttnBwdSm80INS1_25CollectiveMainloopBwdSm80ILi2ELi2EN4cute5tupleIJNS5_1CILi64EEENS7_ILi128EEENS7_ILi96EEEEEENS_10bfloat16_tEfNS_4arch4Sm80ELb1ELb0ELb1ELb1ELb0ELb0ELb0ELb0ELi2ELi2ELi4ELi2ELb0EEENS1_24CollectiveEpilogueBwdGQAISB_fSE_Li256ELb1ELb0EEENS1_25SingleTileBwdLPTSchedulerILb1ELi128ELb0EEEEEEEEEvNT_6ParamsE --------------------------
	.section	.text._ZN7cutlass13device_kernelIN5flash19enable_sm80_to_sm89INS1_16FlashAttnBwdSm80INS1_25CollectiveMainloopBwdSm80ILi2ELi2EN4cute5tupleIJNS5_1CILi64EEENS7_ILi128EEENS7_ILi96EEEEEENS_10bfloat16_tEfNS_4arch4Sm80ELb1ELb0ELb1ELb1ELb0ELb0ELb0ELb0ELi2ELi2ELi4ELi2ELb0EEENS1_24CollectiveEpilogueBwdGQAISB_fSE_Li256ELb1ELb0EEENS1_25SingleTileBwdLPTSchedulerILb1ELi128ELb0EEEEEEEEEvNT_6ParamsE,"ax",@progbits
	.sectioninfo	@"SHI_REGISTERS=253"
	.align	128
.text._ZN7cutlass13device_kernelIN5flash19enable_sm80_to_sm89INS1_16FlashAttnBwdSm80INS1_25CollectiveMainloopBwdSm80ILi2ELi2EN4cute5tupleIJNS5_1CILi64EEENS7_ILi128EEENS7_ILi96EEEEEENS_10bfloat16_tEfNS_4arch4Sm80ELb1ELb0ELb1ELb1ELb0ELb0ELb0ELb0ELi2ELi2ELi4ELi2ELb0EEENS1_24CollectiveEpilogueBwdGQAISB_fSE_Li256ELb1ELb0EEENS1_25SingleTileBwdLPTSchedulerILb1ELi128ELb0EEEEEEEEEvNT_6ParamsE:
        .type           _ZN7cutlass13device_kernelIN5flash19enable_sm80_to_sm89INS1_16FlashAttnBwdSm80INS1_25CollectiveMainloopBwdSm80ILi2ELi2EN4cute5tupleIJNS5_1CILi64EEENS7_ILi128EEENS7_ILi96EEEEEENS_10bfloat16_tEfNS_4arch4Sm80ELb1ELb0ELb1ELb1ELb0ELb0ELb0ELb0ELi2ELi2ELi4ELi2ELb0EEENS1_24CollectiveEpilogueBwdGQAISB_fSE_Li256ELb1ELb0EEENS1_25SingleTileBwdLPTSchedulerILb1ELi128ELb0EEEEEEEEEvNT_6ParamsE,@function
        .size           _ZN7cutlass13device_kernelIN5flash19enable_sm80_to_sm89INS1_16FlashAttnBwdSm80INS1_25CollectiveMainloopBwdSm80ILi2ELi2EN4cute5tupleIJNS5_1CILi64EEENS7_ILi128EEENS7_ILi96EEEEEENS_10bfloat16_tEfNS_4arch4Sm80ELb1ELb0ELb1ELb1ELb0ELb0ELb0ELb0ELi2ELi2ELi4ELi2ELb0EEENS1_24CollectiveEpilogueBwdGQAISB_fSE_Li256ELb1ELb0EEENS1_25SingleTileBwdLPTSchedulerILb1ELi128ELb0EEEEEEEEEvNT_6ParamsE,(.L_x_1439 - _ZN7cutlass13device_kernelIN5flash19enable_sm80_to_sm89INS1_16FlashAttnBwdSm80INS1_25CollectiveMainloopBwdSm80ILi2ELi2EN4cute5tupleIJNS5_1CILi64EEENS7_ILi128EEENS7_ILi96EEEEEENS_10bfloat16_tEfNS_4arch4Sm80ELb1ELb0ELb1ELb1ELb0ELb0ELb0ELb0ELi2ELi2ELi4ELi2ELb0EEENS1_24CollectiveEpilogueBwdGQAISB_fSE_Li256ELb1ELb0EEENS1_25SingleTileBwdLPTSchedulerILb1ELi128ELb0EEEEEEEEEvNT_6ParamsE)
        .other          _ZN7cutlass13device_kernelIN5flash19enable_sm80_to_sm89INS1_16FlashAttnBwdSm80INS1_25CollectiveMainloopBwdSm80ILi2ELi2EN4cute5tupleIJNS5_1CILi64EEENS7_ILi128EEENS7_ILi96EEEEEENS_10bfloat16_tEfNS_4arch4Sm80ELb1ELb0ELb1ELb1ELb0ELb0ELb0ELb0ELi2ELi2ELi4ELi2ELb0EEENS1_24CollectiveEpilogueBwdGQAISB_fSE_Li256ELb1ELb0EEENS1_25SingleTileBwdLPTSchedulerILb1ELi128ELb0EEEEEEEEEvNT_6ParamsE,@"STO_CUDA_ENTRY STV_DEFAULT"
_ZN7cutlass13device_kernelIN5flash19enable_sm80_to_sm89INS1_16FlashAttnBwdSm80INS1_25CollectiveMainloopBwdSm80ILi2ELi2EN4cute5tupleIJNS5_1CILi64EEENS7_ILi128EEENS7_ILi96EEEEEENS_10bfloat16_tEfNS_4arch4Sm80ELb1ELb0ELb1ELb1ELb0ELb0ELb0ELb0ELi2ELi2ELi4ELi2ELb0EEENS1_24CollectiveEpilogueBwdGQAISB_fSE_Li256ELb1ELb0EEENS1_25SingleTileBwdLPTSchedulerILb1ELi128ELb0EEEEEEEEEvNT_6ParamsE:
        /* <DEDUP_REMOVED lines=30> */
.L_x_1310:
        /* <DEDUP_REMOVED lines=8> */
.L_x_1311:
        /* <DEDUP_REMOVED lines=21> */
.L_x_1312:
        /* <DEDUP_REMOVED lines=14> */
.L_x_1314:
[----:B------:R-:W-:Y:S02]  /*0490*/  ULDC UR5, c[0x0][0x3dc] ;  /* 0x0000f70000057ab9 */ /* 0x000fe40000000800 */
.L_x_1313:
[----:B------:R-:W-:-:S04]  /*04a0*/  UIADD3 UR5, UR5, 0x7f, URZ ;  /* 0x0000007f05057890 */ /* 0x000fc8000fffe03f */
[----:B------:R-:W-:-:S04]  /*04b0*/  USHF.R.S32.HI UR4, URZ, 0x1f, UR5 ;  /* 0x0000001f3f047899 */ /* 0x000fc80008011405 */
[----:B------:R-:W-:-:S04]  /*04c0*/  ULEA.HI UR4, UR4, UR5, URZ, 0x7 ;  /* 0x0000000504047291 */ /* 0x000fc8000f8f383f */
[----:B------:R-:W-:-:S04]  /*04d0*/  USHF.R.S32.HI UR4, URZ, 0x7, UR4 ;  /* 0x000000073f047899 */ /* 0x000fc80008011404 */
[----:B------:R-:W-:-:S04]  /*04e0*/  UISETP.GE.AND UP0, UPT, UR12, UR4, UPT ;  /* 0x000000040c00728c */ /* 0x000fc8000bf06270 */
[----:B------:R-:W-:-:S06]  /*04f0*/  USEL UR7, UR7, 0xffffffff, !UP0 ;  /* 0xffffffff07077887 */ /* 0x000fcc000c000000 */
[----:B------:R-:W-:Y:S01]  /*0500*/  MOV R193, UR7 ;  /* 0x0000000700c17c02 */ /* 0x000fe20008000f00 */
[----:B------:R-:W-:Y:S05]  /*0510*/  BRA `(.L_x_1315) ;  /* 0x0000049000007947 */ /* 0x000fea0003800000 */
.L_x_1309:
        /* <DEDUP_REMOVED lines=22> */
.L_x_1316:
        /* <DEDUP_REMOVED lines=8> */
.L_x_1317:
        /* <DEDUP_REMOVED lines=21> */
.L_x_1318:
        /* <DEDUP_REMOVED lines=14> */
.L_x_1320:
[----:B------:R-:W-:Y:S02]  /*0930*/  ULDC UR5, c[0x0][0x3dc] ;  /* 0x0000f70000057ab9 */ /* 0x000fe40000000800 */
.L_x_1319:
[----:B------:R-:W-:-:S04]  /*0940*/  UIADD3 UR5, UR5, 0x7f, URZ ;  /* 0x0000007f05057890 */ /* 0x000fc8000fffe03f */
[----:B------:R-:W-:-:S04]  /*0950*/  USHF.R.S32.HI UR4, URZ, 0x1f, UR5 ;  /* 0x0000001f3f047899 */ /* 0x000fc80008011405 */
[----:B------:R-:W-:-:S04]  /*0960*/  ULEA.HI UR4, UR4, UR5, URZ, 0x7 ;  /* 0x0000000504047291 */ /* 0x000fc8000f8f383f */
[----:B------:R-:W-:-:S04]  /*0970*/  USHF.R.S32.HI UR4, URZ, 0x7, UR4 ;  /* 0x000000073f047899 */ /* 0x000fc80008011404 */
[----:B------:R-:W-:-:S04]  /*0980*/  UISETP.GE.AND UP0, UPT, UR12, UR4, UPT ;  /* 0x000000040c00728c */ /* 0x000fc8000bf06270 */
[----:B------:R-:W-:-:S06]  /*0990*/  USEL UR7, UR7, 0xffffffff, !UP0 ;  /* 0xffffffff07077887 */ /* 0x000fcc000c000000 */
[----:B------:R-:W-:-:S04]  /*09a0*/  MOV R193, UR7 ;  /* 0x0000000700c17c02 */ /* 0x000fc80008000f00 */
.L_x_1315:
[----:B------:R-:W-:-:S13]  /*09b0*/  ISETP.GE.AND P0, PT, R193, RZ, PT ;  /* 0x000000ffc100720c */ /* 0x000fda0003f06270 */
        /* <DEDUP_REMOVED lines=16> */
[----:B------:R-:W-:Y:S01]  /*0ac0*/  CS2R R6, SRZ ;  /* 0x0000000000067805 */ /* 0x000fe2000001ff00 */
[----:B------:R-:W-:Y:S01]  /*0ad0*/  ULDC UR9, c[0x0][0x198] ;  /* 0x0000660000097ab9 */ /* 0x000fe20000000800 */
[----:B-1----:R-:W-:Y:S01]  /*0ae0*/  CS2R R4, SRZ ;  /* 0x0000000000047805 */ /* 0x002fe2000001ff00 */
[----:B--2---:R-:W-:-:S05]  /*0af0*/  @P2 IMAD R0, R193, 0x40, R0 ;  /* 0x00000040c1002824 */ /* 0x004fca00078e0200 */
[----:B------:R-:W-:Y:S01]  /*0b00*/  @P2 SHF.R.S32.HI R3, RZ, 0x1f, R0 ;  /* 0x0000001fff032819 */ /* 0x000fe20000011400 */
[----:B----4-:R1:W2:Y:S03]  /*0b10*/  @P0 R2UR UR10, R10 ;  /* 0x000000000a0a03c2 */ /* 0x0102a600000e0000 */
[----:B------:R-:W-:Y:S01]  /*0b20*/  @P2 LEA.HI R3, R3, R0, RZ, 0x6 ;  /* 0x0000000003032211 */ /* 0x000fe200078f30ff */
[----:B------:R-:W-:Y:S01]  /*0b30*/  IMAD.MOV.U32 R0, RZ, RZ, RZ ;  /* 0x000000ffff007224 */ /* 0x000fe200078e00ff */
[--C-:B---3--:R-:W-:Y:S01]  /*0b40*/  @P2 SHF.R.S32.HI R5, RZ, 0x1f, R11.reuse ;  /* 0x0000001fff052819 */ /* 0x108fe2000001140b */
[----:B------:R-:W-:Y:S01]  /*0b50*/  @P2 IMAD.MOV.U32 R4, RZ, RZ, R11 ;  /* 0x000000ffff042224 */ /* 0x000fe200078e000b */
[--C-:B-----5:R-:W-:Y:S01]  /*0b60*/  @P3 SHF.R.S32.HI R7, RZ, 0x1f, R9.reuse ;  /* 0x0000001fff073819 */ /* 0x120fe20000011409 */
[----:B------:R-:W-:Y:S01]  /*0b70*/  @P3 IMAD.MOV.U32 R6, RZ, RZ, R9 ;  /* 0x000000ffff063224 */ /* 0x000fe200078e0009 */
[----:B------:R-:W-:Y:S01]  /*0b80*/  @P2 LOP3.LUT R0, R3, 0xffffffc0, RZ, 0xc0, !PT ;  /* 0xffffffc003002812 */ /* 0x000fe200078ec0ff */
[----:B------:R-:W-:Y:S05]  /*0b90*/  @P0 BRA `(.L_x_1321) ;  /* 0x0000006000000947 */ /* 0x000fea0003800000 */
[----:B------:R-:W-:Y:S05]  /*0ba0*/  @!P2 BRA `(.L_x_1321) ;  /* 0x000000500000a947 */ /* 0x000fea0003800000 */
[----:B------:R-:W3:Y:S04]  /*0bb0*/  LDG.E R9, [R14.64] ;  /* 0x0000000e0e097981 */ /* 0x000ee8000c1e1900 */
[----:B------:R-:W4:Y:S01]  /*0bc0*/  LDG.E R3, [R14.64+0x4] ;  /* 0x0000040e0e037981 */ /* 0x000f22000c1e1900 */
[----:B--23--:R-:W2:Y:S08]  /*0bd0*/  R2UR UR10, R9 ;  /* 0x00000000090a73c2 */ /* 0x00ceb000000e0000 */
[----:B----4-:R-:W2:Y:S02]  /*0be0*/  R2UR UR4, R3 ;  /* 0x00000000030473c2 */ /* 0x010ea400000e0000 */
[----:B--2---:R-:W-:-:S06]  /*0bf0*/  UIADD3 UR10, -UR10, UR4, URZ ;  /* 0x000000040a0a7290 */ /* 0x004fcc000fffe13f */
.L_x_1321:
[----:B------:R-:W-:-:S04]  /*0c00*/  ISETP.NE.U32.AND P0, PT, RZ, c[0x0][0x2e0], PT ;  /* 0x0000b800ff007a0c */ /* 0x000fc80003f05070 */
[----:B------:R-:W-:-:S13]  /*0c10*/  ISETP.NE.AND.EX P0, PT, RZ, c[0x0][0x2e4], PT, P0 ;  /* 0x0000b900ff007a0c */ /* 0x000fda0003f05300 */
[----:B------:R-:W-:Y:S05]  /*0c20*/  @!P0 BRA `(.L_x_1322) ;  /* 0x0000004000008947 */ /* 0x000fea0003800000 */
[----:B------:R-:W-:-:S05]  /*0c30*/  IMAD.WIDE R8, R193, R8, c[0x0][0x2e0] ;  /* 0x0000b800c1087625 */ /* 0x000fca00078e0208 */
[----:B------:R-:W3:Y:S02]  /*0c40*/  LDG.E R3, [R8.64] ;  /* 0x0000000e08037981 */ /* 0x000ee4000c1e1900 */
[----:B---3--:R3:W4:Y:S01]  /*0c50*/  R2UR UR9, R3 ;  /* 0x00000000030973c2 */ /* 0x00872200000e0000 */
[----:B------:R-:W-:Y:S05]  /*0c60*/  BRA `(.L_x_1323) ;  /* 0x0000006000007947 */ /* 0x000fea0003800000 */
.L_x_1322:
[----:B------:R-:W-:Y:S05]  /*0c70*/  @!P3 BRA `(.L_x_1323) ;  /* 0x000000500000b947 */ /* 0x000fea0003800000 */
[----:B------:R-:W3:Y:S04]  /*0c80*/  LDG.E R3, [R12.64] ;  /* 0x0000000e0c037981 */ /* 0x000ee8000c1e1900 */
[----:B------:R-:W4:Y:S01]  /*0c90*/  LDG.E R8, [R12.64+0x4] ;  /* 0x0000040e0c087981 */ /* 0x000f22000c1e1900 */
[----:B---3--:R-:W3:Y:S08]  /*0ca0*/  R2UR UR9, R3 ;  /* 0x00000000030973c2 */ /* 0x008ef000000e0000 */
[----:B----4-:R-:W3:Y:S02]  /*0cb0*/  R2UR UR4, R8 ;  /* 0x00000000080473c2 */ /* 0x010ee400000e0000 */
[----:B---3--:R-:W-:-:S06]  /*0cc0*/  UIADD3 UR9, -UR9, UR4, URZ ;  /* 0x0000000409097290 */ /* 0x008fcc000fffe13f */
.L_x_1323:
[----:B------:R-:W-:Y:S01]  /*0cd0*/  USHF.L.U32 UR17, UR12, 0x7, URZ ;  /* 0x000000070c117899 */ /* 0x000fe2000800063f */
[----:B------:R-:W-:Y:S01]  /*0ce0*/  PLOP3.LUT P1, PT, PT, PT, PT, 0x80, 0x0 ;  /* 0x000000000000781c */ /* 0x000fe20003f2f070 */
[----:B------:R-:W-:Y:S01]  /*0cf0*/  ULDC UR4, c[0x0][0x2a4] ;  /* 0x0000a90000047ab9 */ /* 0x000fe20000000800 */
[----:B------:R-:W-:Y:S01]  /*0d00*/  CS2R R126, SRZ ;  /* 0x00000000007e7805 */ /* 0x000fe2000001ff00 */
[----:B--2-4-:R-:W-:Y:S01]  /*0d10*/  UIADD3 UR6, UR17, UR10, -UR9 ;  /* 0x0000000a11067290 */ /* 0x014fe2000fffe809 */
        /* <DEDUP_REMOVED lines=60> */
[--C-:B------:R-:W-:Y:S01]  /*10e0*/  SHF.R.S32.HI R17, RZ, 0x1f, R2.reuse ;  /* 0x0000001fff117819 */ /* 0x100fe20000011402 */
[----:B------:R-:W-:Y:S01]  /*10f0*/  IMAD R8, R0, 0x60, RZ ;  /* 0x0000006000087824 */ /* 0x000fe200078e02ff */
[----:B---3--:R-:W-:Y:S01]  /*1100*/  SHF.R.S32.HI R3, RZ, 0x1f, R2 ;  /* 0x0000001fff037819 */ /* 0x008fe20000011402 */
[----:B------:R-:W-:Y:S01]  /*1110*/  IMAD.SHL.U32 R191, R2, 0x4, RZ ;  /* 0x0000000402bf7824 */ /* 0x000fe200078e00ff */
[-C--:B------:R-:W-:Y:S01]  /*1120*/  LEA.HI R9, R17, R2.reuse, RZ, 0x2 ;  /* 0x0000000211097211 */ /* 0x080fe200078f10ff */
[----:B------:R-:W-:Y:S01]  /*1130*/  ULDC.64 UR4, c[0x0][0x248] ;  /* 0x0000920000047ab9 */ /* 0x000fe20000000a00 */
[C---:B------:R-:W-:Y:S01]  /*1140*/  IADD3 R14, P0, R8.reuse, R2, RZ ;  /* 0x00000002080e7210 */ /* 0x040fe20007f1e0ff */
[----:B------:R-:W-:Y:S01]  /*1150*/  UISETP.NE.AND UP0, UPT, UR4, 0x1, UPT ;  /* 0x000000010400788c */ /* 0x000fe2000bf05270 */
[----:B------:R-:W-:Y:S01]  /*1160*/  SHF.R.S32.HI R192, RZ, 0x2, R9 ;  /* 0x00000002ffc07819 */ /* 0x000fe20000011409 */
[----:B------:R-:W-:Y:S01]  /*1170*/  IMAD.U32 R206, RZ, RZ, UR11 ;  /* 0x0000000bffce7e24 */ /* 0x000fe2000f8e00ff */
[----:B------:R-:W-:Y:S01]  /*1180*/  LEA.HI.X.SX32 R15, R8, R3, 0x1, P0 ;  /* 0x00000003080f7211 */ /* 0x000fe200000f0eff */
[----:B------:R-:W-:Y:S01]  /*1190*/  IMAD.U32 R202, RZ, RZ, UR11 ;  /* 0x0000000bffca7e24 */ /* 0x000fe2000f8e00ff */
[----:B------:R-:W-:Y:S01]  /*11a0*/  SHF.R.S32.HI R3, RZ, 0x1f, R192 ;  /* 0x0000001fff037819 */ /* 0x000fe200000114c0 */
[----:B------:R-:W-:Y:S01]  /*11b0*/  USHF.R.S32.HI UR13, URZ, 0x1f, UR11 ;  /* 0x0000001f3f0d7899 */ /* 0x000fe2000801140b */
[C---:B------:R-:W-:Y:S01]  /*11c0*/  IADD3 R12, P0, R192.reuse, R6, RZ ;  /* 0x00000006c00c7210 */ /* 0x040fe20007f1e0ff */
[----:B------:R-:W-:Y:S01]  /*11d0*/  UIMAD.WIDE.U32 UR20, UR11, UR5, URZ ;  /* 0x000000050b1472a5 */ /* 0x000fe2000f8e003f */
[----:B------:R-:W-:Y:S01]  /*11e0*/  IADD3 R37, P1, R192, R4, RZ ;  /* 0x00000004c0257210 */ /* 0x000fe20007f3e0ff */
[----:B------:R-:W-:Y:S01]  /*11f0*/  IMAD.U32 R194, RZ, RZ, UR11 ;  /* 0x0000000bffc27e24 */ /* 0x000fe2000f8e00ff */
[----:B------:R-:W-:Y:S01]  /*1200*/  SHF.R.S32.HI R4, RZ, 0x1f, R0 ;  /* 0x0000001fff047819 */ /* 0x000fe20000011400 */
[----:B------:R-:W-:Y:S01]  /*1210*/  IMAD.X R13, R3, 0x1, R7, P0 ;  /* 0x00000001030d7824 */ /* 0x000fe200000e0607 */
[----:B------:R-:W-:Y:S01]  /*1220*/  IADD3 R6, P0, R191, R0, RZ ;  /* 0x00000000bf067210 */ /* 0x000fe20007f1e0ff */
[----:B------:R-:W-:Y:S01]  /*1230*/  IMAD.X R5, R3, 0x1, R5, P1 ;  /* 0x0000000103057824 */ /* 0x000fe200008e0605 */
[----:B------:R-:W-:Y:S01]  /*1240*/  LEA.HI R11, R17, R2, RZ, 0x4 ;  /* 0x00000002110b7211 */ /* 0x000fe200078f20ff */
[----:B------:R-:W-:Y:S01]  /*1250*/  ULDC.64 UR4, c[0x0][0x288] ;  /* 0x0000a20000047ab9 */ /* 0x000fe20000000a00 */
[----:B------:R-:W-:Y:S01]  /*1260*/  LEA.HI.X.SX32 R7, R191, R4, 0x1, P0 ;  /* 0x00000004bf077211 */ /* 0x000fe200000f0eff */
[----:B------:R-:W-:Y:S01]  /*1270*/  ULDC UR23, c[0x0][0x250] ;  /* 0x0000940000177ab9 */ /* 0x000fe20000000800 */
[----:B------:R-:W-:Y:S01]  /*1280*/  SHF.R.S32.HI R0, RZ, 0x4, R11 ;  /* 0x00000004ff007819 */ /* 0x000fe2000001140b */
[----:B------:R-:W-:Y:S01]  /*1290*/  UIMAD UR4, UR13, UR4, URZ ;  /* 0x000000040d0472a4 */ /* 0x000fe2000f8e023f */
[----:B------:R-:W-:Y:S01]  /*12a0*/  LEA.HI R24, R17, R2, RZ, 0x3 ;  /* 0x0000000211187211 */ /* 0x000fe200078f18ff */
[--C-:B------:R-:W-:Y:S01]  /*12b0*/  IMAD.WIDE.U32 R206, R206, c[0x0][0x270], R6.reuse ;  /* 0x00009c00cece7a25 */ /* 0x100fe200078e0006 */
[----:B------:R-:W-:Y:S01]  /*12c0*/  LOP3.LUT R205, R9, 0xfffffffc, RZ, 0xc0, !PT ;  /* 0xfffffffc09cd7812 */ /* 0x000fe200078ec0ff */
[----:B------:R-:W-:Y:S01]  /*12d0*/  UMOV UR18, UR11 ;  /* 0x0000000b00127c82 */ /* 0x000fe20008000000 */
[----:B------:R-:W-:Y:S01]  /*12e0*/  LEA.HI R3, R11, R0, RZ, 0x1 ;  /* 0x000000000b037211 */ /* 0x000fe200078f08ff */
[----:B------:R-:W-:Y:S01]  /*12f0*/  IMAD.WIDE.U32 R202, R202, c[0x0][0x288], R6 ;  /* 0x0000a200caca7a25 */ /* 0x000fe200078e0006 */
[----:B------:R-:W-:Y:S01]  /*1300*/  @UP0 USHF.R.U32.HI UR18, URZ, UR23, UR21 ;  /* 0x000000173f120299 */ /* 0x000fe20008011615 */
[----:B------:R-:W-:Y:S01]  /*1310*/  LEA.HI R25, R17, R2, RZ, 0x5 ;  /* 0x0000000211197211 */ /* 0x000fe200078f28ff */
[----:B------:R-:W-:Y:S01]  /*1320*/  ULDC.64 UR6, c[0x0][0x270] ;  /* 0x00009c0000067ab9 */ /* 0x000fe20000000a00 */
[----:B------:R-:W-:Y:S01]  /*1330*/  IMAD.SHL.U32 R7, R24, 0x8, RZ ;  /* 0x0000000818077824 */ /* 0x000fe200078e00ff */
[----:B------:R-:W-:Y:S01]  /*1340*/  LOP3.LUT R3, R3, 0xfffffffe, RZ, 0xc0, !PT ;  /* 0xfffffffe03037812 */ /* 0x000fe200078ec0ff */
[----:B------:R-:W-:Y:S01]  /*1350*/  IMAD.IADD R205, R2, 0x1, -R205 ;  /* 0x0000000102cd7824 */ /* 0x000fe200078e0acd */
[----:B------:R-:W-:Y:S01]  /*1360*/  USHF.R.S32.HI UR20, URZ, 0x1f, UR18 ;  /* 0x0000001f3f147899 */ /* 0x000fe20008011412 */
[----:B------:R-:W-:Y:S01]  /*1370*/  IMAD.WIDE.U32 R194, R194, c[0x0][0x238], R14 ;  /* 0x00008e00c2c27a25 */ /* 0x000fe200078e000e */
[----:B------:R-:W-:Y:S01]  /*1380*/  LOP3.LUT R7, R7, 0xc0, RZ, 0xc0, !PT ;  /* 0x000000c007077812 */ /* 0x000fe200078ec0ff */
[----:B------:R-:W-:Y:S01]  /*1390*/  UIMAD UR22, UR11, UR5, UR4 ;  /* 0x000000050b1672a4 */ /* 0x000fe2000f8e0204 */
[----:B------:R-:W-:Y:S01]  /*13a0*/  SHF.R.S32.HI R4, RZ, 0x5, R25 ;  /* 0x00000005ff047819 */ /* 0x000fe20000011419 */
[----:B------:R-:W-:Y:S01]  /*13b0*/  IMAD.SHL.U32 R14, R205, 0x8, RZ ;  /* 0x00000008cd0e7824 */ /* 0x000fe200078e00ff */
[----:B------:R-:W-:Y:S01]  /*13c0*/  UIMAD UR6, UR13, UR6, URZ ;  /* 0x000000060d0672a4 */ /* 0x000fe2000f8e023f */
[----:B------:R-:W-:Y:S01]  /*13d0*/  IMAD.U32 R32, RZ, RZ, UR12 ;  /* 0x0000000cff207e24 */ /* 0x000fe2000f8e00ff */
[----:B------:R-:W-:Y:S01]  /*13e0*/  ULDC.64 UR4, c[0x0][0x1e0] ;  /* 0x0000780000047ab9 */ /* 0x000fe20000000a00 */
[----:B------:R-:W-:Y:S01]  /*13f0*/  IMAD.IADD R3, R0, 0x1, -R3 ;  /* 0x0000000100037824 */ /* 0x000fe200078e0a03 */
[----:B------:R-:W-:Y:S01]  /*1400*/  SHF.R.U32.HI R23, RZ, 0x3, R7 ;  /* 0x00000003ff177819 */ /* 0x000fe20000011607 */
[----:B------:R-:W-:Y:S01]  /*1410*/  UIMAD UR4, UR20, UR4, URZ ;  /* 0x00000004140472a4 */ /* 0x000fe2000f8e023f */
[----:B------:R-:W-:Y:S01]  /*1420*/  LOP3.LUT R0, R7, 0x18, R14, 0xf8, !PT ;  /* 0x0000001807007812 */ /* 0x000fe200078ef80e */
[----:B------:R-:W-:Y:S01]  /*1430*/  IMAD.WIDE R32, R32, 0x80, R12 ;  /* 0x0000008020207825 */ /* 0x000fe200078e020c */
[--C-:B------:R-:W-:Y:S01]  /*1440*/  SHF.R.S32.HI R15, RZ, 0x1f, R14.reuse ;  /* 0x0000001fff0f7819 */ /* 0x100fe2000001140e */
[----:B------:R-:W-:Y:S01]  /*1450*/  UIMAD UR19, UR11, UR7, UR6 ;  /* 0x000000070b1372a4 */ /* 0x000fe2000f8e0206 */
[----:B------:R-:W-:Y:S01]  /*1460*/  LEA.HI R7, R9, R192, RZ, 0x1 ;  /* 0x000000c009077211 */ /* 0x000fe200078f08ff */
[----:B------:R-:W-:Y:S01]  /*1470*/  IMAD.U32 R21, RZ, RZ, UR18 ;  /* 0x00000012ff157e24 */ /* 0x000fe2000f8e00ff */
[----:B------:R-:W-:Y:S01]  /*1480*/  SHF.R.S32.HI R13, RZ, 0x1f, R193 ;  /* 0x0000001fff0d7819 */ /* 0x000fe200000114c1 */
[----:B------:R-:W-:Y:S01]  /*1490*/  UIMAD UR4, UR18, UR5, UR4 ;  /* 0x00000005120472a4 */ /* 0x000fe2000f8e0204 */
[----:B------:R-:W-:Y:S01]  /*14a0*/  LOP3.LUT R7, R7, 0x7fffffe, RZ, 0xc0, !PT ;  /* 0x07fffffe07077812 */ /* 0x000fe200078ec0ff */
[----:B------:R-:W-:Y:S01]  /*14b0*/  ULDC.64 UR6, c[0x0][0x238] ;  /* 0x00008e0000067ab9 */ /* 0x000fe20000000a00 */
[----:B------:R-:W-:Y:S01]  /*14c0*/  IMAD.WIDE.U32 R30, R21, c[0x0][0x1e0], R14 ;  /* 0x00007800151e7a25 */ /* 0x000fe200078e000e */
[----:B------:R-:W-:Y:S01]  /*14d0*/  SEL R19, R13, RZ, !P3 ;  /* 0x000000ff0d137207 */ /* 0x000fe20005800000 */
[----:B------:R-:W-:Y:S01]  /*14e0*/  UIMAD UR6, UR13, UR6, URZ ;  /* 0x000000060d0672a4 */ /* 0x000fe2000f8e023f */
[----:B------:R-:W-:Y:S01]  /*14f0*/  SEL R18, R193, RZ, !P3 ;  /* 0x000000ffc1127207 */ /* 0x000fe20005800000 */
[----:B------:R-:W-:Y:S01]  /*1500*/  IMAD.IADD R7, R192, 0x1, -R7 ;  /* 0x00000001c0077824 */ /* 0x000fe200078e0a07 */
[----:B------:R-:W-:Y:S01]  /*1510*/  IADD3 R31, R31, UR4, RZ ;  /* 0x000000041f1f7c10 */ /* 0x000fe2000fffe0ff */
[----:B------:R-:W-:Y:S01]  /*1520*/  UIMAD UR6, UR11, UR7, UR6 ;  /* 0x000000070b0672a4 */ /* 0x000fe2000f8e0206 */
[----:B------:R-:W-:Y:S01]  /*1530*/  IMAD R27, R19, c[0x0][0x1e8], RZ ;  /* 0x00007a00131b7a24 */ /* 0x000fe200078e02ff */
[----:B------:R-:W-:Y:S01]  /*1540*/  LOP3.LUT R23, R0, R23, RZ, 0x3c, !PT ;  /* 0x0000001700177212 */ /* 0x000fe200078e3cff */
[----:B------:R-:W-:Y:S01]  /*1550*/  IMAD R8, R4, 0x8, R7 ;  /* 0x0000000804087824 */ /* 0x000fe200078e0207 */
[----:B------:R-:W-:Y:S01]  /*1560*/  ISETP.GE.AND P6, PT, R14, c[0x0][0x1cc], PT ;  /* 0x000073000e007a0c */ /* 0x000fe20003fc6270 */
[C---:B------:R-:W-:Y:S01]  /*1570*/  IMAD R0, R18.reuse, c[0x0][0x1ec], R27 ;  /* 0x00007b0012007a24 */ /* 0x040fe200078e021b */
[----:B------:R-:W-:Y:S01]  /*1580*/  IADD3 R195, R195, UR6, RZ ;  /* 0x00000006c3c37c10 */ /* 0x000fe2000fffe0ff */
[----:B------:R-:W-:Y:S01]  /*1590*/  IMAD.WIDE.U32 R6, R18, c[0x0][0x1e8], R30 ;  /* 0x00007a0012067a25 */ /* 0x000fe200078e001e */
[----:B------:R-:W-:Y:S01]  /*15a0*/  UIADD3 UR6, -UR17, UR9, URZ ;  /* 0x0000000911067290 */ /* 0x000fe2000fffe13f */
[C---:B-1----:R-:W-:Y:S01]  /*15b0*/  IADD3 R10, R14.reuse, 0x20, RZ ;  /* 0x000000200e0a7810 */ /* 0x042fe20007ffe0ff */
[----:B------:R-:W-:Y:S01]  /*15c0*/  ULDC.64 UR4, c[0x0][0x1b0] ;  /* 0x00006c0000047ab9 */ /* 0x000fe20000000a00 */
[----:B------:R-:W-:Y:S01]  /*15d0*/  IMAD.IADD R7, R7, 0x1, R0 ;  /* 0x0000000107077824 */ /* 0x000fe200078e0200 */
[----:B------:R-:W-:Y:S01]  /*15e0*/  UIMAD UR4, UR20, UR4, URZ ;  /* 0x00000004140472a4 */ /* 0x000fe2000f8e023f */
[C---:B------:R-:W-:Y:S01]  /*15f0*/  IMAD R12, R5.reuse, c[0x0][0x178], RZ ;  /* 0x00005e00050c7a24 */ /* 0x040fe200078e02ff */
[----:B------:R-:W-:Y:S01]  /*1600*/  IADD3 R188, R14, 0x40, RZ ;  /* 0x000000400ebc7810 */ /* 0x000fe20007ffe0ff */
[----:B------:R-:W-:Y:S01]  /*1610*/  IMAD R28, R5, c[0x0][0x208], RZ ;  /* 0x00008200051c7a24 */ /* 0x000fe200078e02ff */
[----:B------:R-:W-:Y:S01]  /*1620*/  UIMAD UR4, UR18, UR5, UR4 ;  /* 0x00000005120472a4 */ /* 0x000fe2000f8e0204 */
[----:B------:R-:W-:Y:S01]  /*1630*/  IMAD.U32 R8, R8, 0x20, R23 ;  /* 0x0000002008087824 */ /* 0x000fe200078e0017 */
[----:B------:R-:W-:Y:S01]  /*1640*/  ISETP.GE.AND P5, PT, R10, c[0x0][0x1cc], PT ;  /* 0x000073000a007a0c */ /* 0x000fe20003fa6270 */
[----:B------:R-:W-:Y:S01]  /*1650*/  IMAD R5, R33, c[0x0][0x1d8], RZ ;  /* 0x0000760021057a24 */ /* 0x000fe200078e02ff */
[----:B------:R-:W-:Y:S01]  /*1660*/  LOP3.LUT R11, R11, 0xfffffff0, RZ, 0xc0, !PT ;  /* 0xfffffff00b0b7812 */ /* 0x000fe200078ec0ff */
[----:B------:R-:W-:Y:S01]  /*1670*/  IMAD.WIDE.U32 R22, R32, c[0x0][0x1d8], R6 ;  /* 0x0000760020167a25 */ /* 0x000fe200078e0006 */
[----:B------:R-:W-:Y:S01]  /*1680*/  IADD3 R7, -R192, UR6, RZ ;  /* 0x00000006c0077c10 */ /* 0x000fe2000fffe1ff */
[----:B------:R-:W-:Y:S01]  /*1690*/  USHF.R.S32.HI UR7, URZ, 0x1f, UR16 ;  /* 0x0000001f3f077899 */ /* 0x000fe20008011410 */
[----:B------:R-:W-:Y:S01]  /*16a0*/  SEL R196, R193, RZ, !P2 ;  /* 0x000000ffc1c47207 */ /* 0x000fe20005000000 */
[----:B------:R-:W-:Y:S01]  /*16b0*/  IMAD R0, R32, c[0x0][0x1dc], R5 ;  /* 0x0000770020007a24 */ /* 0x000fe200078e0205 */
[----:B------:R-:W-:Y:S01]  /*16c0*/  ISETP.LT.OR P0, PT, R7, 0x1, P6 ;  /* 0x000000010700780c */ /* 0x000fe20003701670 */
[----:B------:R-:W-:Y:S01]  /*16d0*/  IMAD.SHL.U32 R8, R8, 0x2, RZ ;  /* 0x0000000208087824 */ /* 0x000fe200078e00ff */
[C---:B------:R-:W-:Y:S01]  /*16e0*/  LEA R26, P1, R22.reuse, c[0x0][0x1c0], 0x1 ;  /* 0x00007000161a7a11 */ /* 0x040fe200078208ff */
[----:B------:R-:W-:Y:S01]  /*16f0*/  IMAD.IADD R0, R23, 0x1, R0 ;  /* 0x0000000117007824 */ /* 0x000fe200078e0200 */
[C---:B------:R-:W-:Y:S01]  /*1700*/  ISETP.LT.OR P4, PT, R7.reuse, 0x1, P5 ;  /* 0x000000010700780c */ /* 0x040fe20002f81670 */
[----:B------:R-:W-:Y:S01]  /*1710*/  IMAD.MOV.U32 R6, RZ, RZ, c[0x0][0x1d8] ;  /* 0x00007600ff067624 */ /* 0x000fe200078e00ff */
[----:B------:R-:W-:Y:S01]  /*1720*/  ISETP.LT.OR P6, PT, R7, 0x41, P6 ;  /* 0x000000410700780c */ /* 0x000fe200037c1670 */
[----:B------:R-:W-:Y:S01]  /*1730*/  IMAD.WIDE.U32 R20, R21, c[0x0][0x1b0], R14 ;  /* 0x00006c0015147a25 */ /* 0x000fe200078e000e */
[----:B------:R-:W-:-:S02]  /*1740*/  LEA.HI.X R27, R22, c[0x0][0x1c4], R0, 0x1, P1 ;  /* 0x00007100161b7a11 */ /* 0x000fc400008f0c00 */
[----:B------:R-:W-:Y:S01]  /*1750*/  ISETP.GE.AND P1, PT, R188, c[0x0][0x1cc], PT ;  /* 0x00007300bc007a0c */ /* 0x000fe20003f26270 */
[----:B------:R-:W-:Y:S01]  /*1760*/  IMAD.MOV.U32 R5, RZ, RZ, c[0x0][0x1dc] ;  /* 0x00007700ff057624 */ /* 0x000fe200078e00ff */
[----:B------:R-:W-:Y:S01]  /*1770*/  IADD3 R21, R21, UR4, RZ ;  /* 0x0000000415157c10 */ /* 0x000fe2000fffe0ff */
[----:B------:R-:W-:Y:S01]  /*1780*/  @!PT LDS RZ, [RZ] ;  /* 0x00000000fffff984 */ /* 0x000fe20000000800 */
[----:B------:R-:W-:Y:S01]  /*1790*/  @!PT LDS RZ, [RZ] ;  /* 0x00000000fffff984 */ /* 0x000fe20000000800 */
[----:B------:R-:W-:Y:S01]  /*17a0*/  @!PT LDS RZ, [RZ] ;  /* 0x00000000fffff984 */ /* 0x000fe20000000800 */
[----:B------:R1:W-:Y:S01]  /*17b0*/  LDGSTS.E.BYPASS.LTC128B.128 [R8+0x6080], [R26.64], !P0 ;  /* 0x060800001a087fae */ /* 0x0003e2000c101d4e */
[C---:B------:R-:W-:Y:S01]  /*17c0*/  LEA R34, P0, R6.reuse, R26, 0x7 ;  /* 0x0000001a06227211 */ /* 0x040fe200078038ff */
[----:B------:R-:W-:Y:S01]  /*17d0*/  IMAD R19, R19, c[0x0][0x1b8], RZ ;  /* 0x00006e0013137a24 */ /* 0x000fe200078e02ff */
[C---:B------:R-:W-:Y:S01]  /*17e0*/  ISETP.LT.OR P3, PT, R7.reuse, 0x1, P1 ;  /* 0x000000010700780c */ /* 0x040fe20000f61670 */
[----:B------:R1:W-:Y:S01]  /*17f0*/  LDGSTS.E.BYPASS.LTC128B.128 [R8+0x8080], [R26.64+0x40], !P4 ;  /* 0x080800401a087fae */ /* 0x0003e2000e101d4e */
[----:B------:R-:W-:Y:S01]  /*1800*/  LEA.HI.X R35, R6, R27, R5, 0x7, P0 ;  /* 0x0000001b06237211 */ /* 0x000fe200000f3c05 */
[----:B------:R-:W-:Y:S01]  /*1810*/  IMAD R0, R18, c[0x0][0x1bc], R19 ;  /* 0x00006f0012007a24 */ /* 0x000fe200078e0213 */
[----:B------:R-:W-:Y:S01]  /*1820*/  LOP3.LUT R5, R24, 0xfffffff8, RZ, 0xc0, !PT ;  /* 0xfffffff818057812 */ /* 0x000fe200078ec0ff */
[----:B------:R-:W-:Y:S01]  /*1830*/  IMAD.WIDE.U32 R18, R18, c[0x0][0x1b8], R20 ;  /* 0x00006e0012127a25 */ /* 0x000fe200078e0014 */
[C---:B------:R-:W-:Y:S01]  /*1840*/  ISETP.LT.OR P5, PT, R7.reuse, 0x41, P5 ;  /* 0x000000410700780c */ /* 0x040fe20002fa1670 */
[----:B------:R-:W-:Y:S01]  /*1850*/  ULDC.64 UR4, c[0x0][0x180] ;  /* 0x0000600000047ab9 */ /* 0x000fe20000000a00 */
[----:B------:R-:W-:Y:S01]  /*1860*/  ISETP.LT.OR P1, PT, R7, 0x41, P1 ;  /* 0x000000410700780c */ /* 0x000fe20000f21670 */
[----:B------:R-:W-:Y:S01]  /*1870*/  IMAD.IADD R20, R2, 0x1, -R5 ;  /* 0x0000000102147824 */ /* 0x000fe200078e0a05 */
[----:B------:R-:W-:Y:S01]  /*1880*/  LEA.HI R6, R17, R2, RZ, 0x6 ;  /* 0x0000000211067211 */ /* 0x000fe200078f30ff */
[----:B------:R-:W-:Y:S01]  /*1890*/  IMAD.IADD R19, R19, 0x1, R0 ;  /* 0x0000000113137824 */ /* 0x000fe200078e0200 */
[----:B------:R-:W-:Y:S01]  /*18a0*/  UIMAD UR4, UR13, UR4, URZ ;  /* 0x000000040d0472a4 */ /* 0x000fe2000f8e023f */
[----:B------:R-:W-:Y:S01]  /*18b0*/  IMAD R0, R33, c[0x0][0x1a8], RZ ;  /* 0x00006a0021007a24 */ /* 0x000fe200078e02ff */
[----:B------:R-:W-:Y:S01]  /*18c0*/  LEA.HI R23, R20, R20, RZ, 0x1 ;  /* 0x0000001414177211 */ /* 0x000fe200078f08ff */
[----:B------:R1:W-:Y:S01]  /*18d0*/  LDGSTS.E.BYPASS.LTC128B.128 [R8+0xa080], [R26.64+0x80], !P3 ;  /* 0x0a0800801a087fae */ /* 0x0003e2000d901d4e */
[----:B------:R-:W-:Y:S01]  /*18e0*/  SHF.R.S32.HI R6, RZ, 0x6, R6 ;  /* 0x00000006ff067819 */ /* 0x000fe20000011406 */
[C---:B------:R-:W-:Y:S01]  /*18f0*/  IMAD R0, R32.reuse, c[0x0][0x1ac], R0 ;  /* 0x00006b0020007a24 */ /* 0x040fe200078e0200 */
[----:B------:R-:W-:Y:S01]  /*1900*/  LOP3.LUT R5, R23, 0x7fffffe, RZ, 0xc0, !PT ;  /* 0x07fffffe17057812 */ /* 0x000fe200078ec0ff */
[----:B------:R-:W-:Y:S01]  /*1910*/  IMAD.WIDE.U32 R32, R32, c[0x0][0x1a8], R18 ;  /* 0x00006a0020207a25 */ /* 0x000fe200078e0012 */
[----:B------:R2:W-:Y:S01]  /*1920*/  LDGSTS.E.BYPASS.LTC128B.128 [R8+0x7080], [R34.64], !P6 ;  /* 0x0708000022087fae */ /* 0x0005e2000f101d4e */
[----:B------:R-:W-:Y:S01]  /*1930*/  ISETP.GE.AND P3, PT, R14, c[0x0][0x19c], PT ;  /* 0x000067000e007a0c */ /* 0x000fe20003f66270 */
[----:B------:R-:W-:Y:S01]  /*1940*/  UIMAD UR17, UR11, UR5, UR4 ;  /* 0x000000050b1172a4 */ /* 0x000fe2000f8e0204 */
[----:B------:R-:W-:Y:S01]  /*1950*/  IMAD.IADD R0, R33, 0x1, R0 ;  /* 0x0000000121007824 */ /* 0x000fe200078e0200 */
[----:B------:R2:W-:Y:S01]  /*1960*/  LDGSTS.E.BYPASS.LTC128B.128 [R8+0x9080], [R34.64+0x40], !P5 ;  /* 0x0908004022087fae */ /* 0x0005e2000e901d4e */
[C---:B------:R-:W-:Y:S01]  /*1970*/  IMAD R12, R37.reuse, c[0x0][0x17c], R12 ;  /* 0x00005f00250c7a24 */ /* 0x040fe200078e020c */
[----:B------:R-:W-:Y:S01]  /*1980*/  ISETP.GE.AND P0, PT, R10, c[0x0][0x19c], PT ;  /* 0x000067000a007a0c */ /* 0x000fe20003f06270 */
[----:B------:R-:W-:Y:S01]  /*1990*/  IMAD.WIDE.U32 R38, R37, c[0x0][0x178], R14 ;  /* 0x00005e0025267a25 */ /* 0x000fe200078e000e */
[----:B------:R2:W-:Y:S01]  /*19a0*/  LDGSTS.E.BYPASS.LTC128B.128 [R8+0xb080], [R34.64+0x80], !P1 ;  /* 0x0b08008022087fae */ /* 0x0005e2000c901d4e */
[----:B------:R-:W-:Y:S01]  /*19b0*/  LEA R30, P1, R32, c[0x0][0x190], 0x1 ;  /* 0x00006400201e7a11 */ /* 0x000fe200078208ff */
[----:B------:R-:W-:Y:S01]  /*19c0*/  ULDC.64 UR4, c[0x0][0x178] ;  /* 0x00005e0000047ab9 */ /* 0x000fe20000000a00 */
[----:B------:R-:W-:Y:S01]  /*19d0*/  IMAD.IADD R5, R20, 0x1, -R5 ;  /* 0x0000000114057824 */ /* 0x000fe200078e0a05 */
[----:B------:R-:W-:Y:S01]  /*19e0*/  ISETP.GE.AND P4, PT, R188, c[0x0][0x19c], PT ;  /* 0x00006700bc007a0c */ /* 0x000fe20003f86270 */
[----:B------:R-:W-:Y:S01]  /*19f0*/  IMAD R180, R3, 0x4, R6 ;  /* 0x0000000403b47824 */ /* 0x000fe200078e0206 */
[----:B------:R-:W-:Y:S01]  /*1a00*/  LEA.HI.X R31, R32, c[0x0][0x194], R0, 0x1, P1 ;  /* 0x00006500201f7a11 */ /* 0x000fe200008f0c00 */
[----:B------:R-:W-:Y:S01]  /*1a10*/  IMAD.IADD R16, R2, 0x1, -R11 ;  /* 0x0000000102107824 */ /* 0x000fe200078e0a0b */
[----:B------:R-:W-:Y:S01]  /*1a20*/  SEL R13, R13, RZ, !P2 ;  /* 0x000000ff0d0d7207 */ /* 0x000fe20005000000 */
[----:B------:R-:W-:Y:S01]  /*1a30*/  IMAD.U32 R32, RZ, RZ, UR11 ;  /* 0x0000000bff207e24 */ /* 0x000fe2000f8e00ff */
[----:B------:R-:W-:Y:S01]  /*1a40*/  UIMAD UR18, UR7, UR4, URZ ;  /* 0x00000004071272a4 */ /* 0x000fe2000f8e023f */
[----:B------:R-:W-:Y:S01]  /*1a50*/  IMAD.IADD R39, R39, 0x1, R12 ;  /* 0x0000000127277824 */ /* 0x000fe200078e020c */
[C---:B------:R-:W-:Y:S01]  /*1a60*/  ISETP.LT.OR P2, PT, R7.reuse, 0x1, P3 ;  /* 0x000000010700780c */ /* 0x040fe20001f41670 */
[----:B------:R-:W-:Y:S01]  /*1a70*/  IMAD R180, R180, 0x8, R5 ;  /* 0x00000008b4b47824 */ /* 0x000fe200078e0205 */
[----:B------:R-:W-:Y:S01]  /*1a80*/  LEA.HI R5, R16, R16, RZ, 0x1 ;  /* 0x0000001010057211 */ /* 0x000fe200078f08ff */
[----:B------:R-:W-:Y:S01]  /*1a90*/  IMAD.WIDE.U32 R32, R32, c[0x0][0x180], R38 ;  /* 0x0000600020207a25 */ /* 0x000fe200078e0026 */
[----:B------:R-:W-:Y:S01]  /*1aa0*/  ISETP.LT.OR P6, PT, R7, 0x1, P0 ;  /* 0x000000010700780c */ /* 0x000fe200007c1670 */
[----:B------:R-:W-:Y:S01]  /*1ab0*/  UIMAD.WIDE.U32 UR20, UR16, UR4, URZ ;  /* 0x00000004101472a5 */ /* 0x000fe2000f8e003f */
[----:B------:R-:W-:Y:S01]  /*1ac0*/  LOP3.LUT R19, R5, 0x7fffffe, RZ, 0xc0, !PT ;  /* 0x07fffffe05137812 */ /* 0x000fe200078ec0ff */
[----:B------:R-:W-:Y:S01]  /*1ad0*/  IMAD.MOV.U32 R21, RZ, RZ, c[0x0][0x1a8] ;  /* 0x00006a00ff157624 */ /* 0x000fe200078e00ff */
[C---:B------:R-:W-:Y:S01]  /*1ae0*/  ISETP.LT.OR P5, PT, R7.reuse, 0x1, P4 ;  /* 0x000000010700780c */ /* 0x040fe200027a1670 */
[----:B------:R-:W-:Y:S01]  /*1af0*/  UIMAD UR5, UR16, UR5, UR18 ;  /* 0x00000005100572a4 */ /* 0x000fe2000f8e0212 */
[C---:B------:R-:W-:Y:S01]  /*1b00*/  ISETP.LT.OR P3, PT, R7.reuse, 0x41, P3 ;  /* 0x000000410700780c */ /* 0x040fe20001f61670 */
[----:B------:R-:W-:Y:S01]  /*1b10*/  IMAD.IADD R178, R16, 0x1, -R19 ;  /* 0x0000000110b27824 */ /* 0x000fe200078e0a13 */
[----:B------:R-:W-:Y:S01]  /*1b20*/  ISETP.LT.OR P0, PT, R7, 0x41, P0 ;  /* 0x000000410700780c */ /* 0x000fe20000701670 */
[----:B------:R-:W-:Y:S01]  /*1b30*/  IMAD R185, R13, c[0x0][0x188], RZ ;  /* 0x000062000db97a24 */ /* 0x000fe200078e02ff */
[----:B------:R-:W-:Y:S01]  /*1b40*/  ISETP.LT.OR P4, PT, R7, 0x41, P4 ;  /* 0x000000410700780c */ /* 0x000fe20002781670 */
[----:B------:R-:W-:Y:S01]  /*1b50*/  IMAD.MOV.U32 R19, RZ, RZ, c[0x0][0x1ac] ;  /* 0x00006b00ff137624 */ /* 0x000fe200078e00ff */
[----:B------:R-:W-:Y:S01]  /*1b60*/  LEA.HI R7, R25, R4, RZ, 0x1 ;  /* 0x0000000419077211 */ /* 0x000fe200078f08ff */
[----:B------:R-:W-:Y:S01]  /*1b70*/  UIADD3 UR5, UR21, UR5, URZ ;  /* 0x0000000515057290 */ /* 0x000fe2000fffe03f */
[----:B------:R-:W-:Y:S01]  /*1b80*/  IADD3 R33, R33, UR17, RZ ;  /* 0x0000001121217c10 */ /* 0x000fe2000fffe0ff */
[----:B------:R-:W-:Y:S01]  /*1b90*/  IMAD.SHL.U32 R20, R20, 0x40, RZ ;  /* 0x0000004014147824 */ /* 0x000fe200078e00ff */
[----:B------:R-:W-:Y:S01]  /*1ba0*/  LOP3.LUT R7, R7, 0xfffffffe, RZ, 0xc0, !PT ;  /* 0xfffffffe07077812 */ /* 0x000fe200078ec0ff */
[C---:B------:R-:W-:Y:S01]  /*1bb0*/  IMAD R185, R196.reuse, c[0x0][0x18c], R185 ;  /* 0x00006300c4b97a24 */ /* 0x040fe200078e02b9 */
[C---:B--2---:R-:W-:Y:S01]  /*1bc0*/  LEA R34, P1, R21.reuse, R30, 0x7 ;  /* 0x0000001e15227211 */ /* 0x044fe200078238ff */
[----:B------:R-:W-:Y:S01]  /*1bd0*/  IMAD.WIDE.U32 R198, R196, c[0x0][0x188], R32 ;  /* 0x00006200c4c67a25 */ /* 0x000fe200078e0020 */
[----:B------:R-:W-:Y:S01]  /*1be0*/  LOP3.LUT R20, R20, 0x1c0, RZ, 0xc0, !PT ;  /* 0x000001c014147812 */ /* 0x000fe200078ec0ff */
[----:B------:R2:W-:Y:S01]  /*1bf0*/  LDGSTS.E.BYPASS.LTC128B.128 [R8+0x80], [R30.64], !P2 ;  /* 0x000800001e087fae */ /* 0x0005e2000d101d4e */
[----:B------:R-:W-:Y:S01]  /*1c00*/  LEA.HI.X R35, R21, R31, R19, 0x7, P1 ;  /* 0x0000001f15237211 */ /* 0x000fe200008f3c13 */
[----:B------:R-:W-:Y:S01]  /*1c10*/  IMAD.U32 R32, RZ, RZ, UR20 ;  /* 0x00000014ff207e24 */ /* 0x000fe2000f8e00ff */
[----:B------:R-:W-:Y:S01]  /*1c20*/  LEA.HI R18, R17, R2, RZ, 0x7 ;  /* 0x0000000211127211 */ /* 0x000fe200078f38ff */
[C---:B------:R-:W-:Y:S01]  /*1c30*/  IMAD.IADD R7, R4.reuse, 0x1, -R7 ;  /* 0x0000000104077824 */ /* 0x040fe200078e0a07 */
[----:B-1----:R-:W-:Y:S01]  /*1c40*/  SHF.R.S32.HI R27, RZ, 0x1f, R16 ;  /* 0x0000001fff1b7819 */ /* 0x002fe20000011410 */
[----:B------:R-:W-:Y:S01]  /*1c50*/  IMAD.SHL.U32 R19, R4, 0x10, RZ ;  /* 0x0000001004137824 */ /* 0x000fe200078e00ff */
[----:B------:R-:W-:Y:S01]  /*1c60*/  LEA R17, P2, R32, R198, 0x6 ;  /* 0x000000c620117211 */ /* 0x000fe200078430ff */
[----:B------:R-:W-:Y:S01]  /*1c70*/  IMAD.U32 R4, RZ, RZ, UR5 ;  /* 0x00000005ff047e24 */ /* 0x000fe2000f8e00ff */
[----:B------:R-:W-:Y:S01]  /*1c80*/  ISETP.GE.AND P1, PT, R14, c[0x0][0x16c], PT ;  /* 0x00005b000e007a0c */ /* 0x000fe20003f26270 */
[----:B------:R-:W-:Y:S01]  /*1c90*/  IMAD.IADD R185, R199, 0x1, R185 ;  /* 0x00000001c7b97824 */ /* 0x000fe200078e02b9 */
[----:B------:R-:W-:Y:S01]  /*1ca0*/  LOP3.LUT R19, R20, 0x30, R19, 0xf8, !PT ;  /* 0x0000003014137812 */ /* 0x000fe200078ef813 */
[----:B------:R-:W-:Y:S01]  /*1cb0*/  IMAD.U32 R33, RZ, RZ, UR21 ;  /* 0x00000015ff217e24 */ /* 0x000fe2000f8e00ff */
[----:B------:R-:W-:Y:S01]  /*1cc0*/  SHF.R.U32.HI R20, RZ, 0x3, R20 ;  /* 0x00000003ff147819 */ /* 0x000fe20000011614 */
[C---:B------:R-:W-:Y:S01]  /*1cd0*/  IMAD R28, R37.reuse, c[0x0][0x20c], R28 ;  /* 0x00008300251c7a24 */ /* 0x040fe200078e021c */
[----:B------:R-:W-:Y:S01]  /*1ce0*/  LEA.HI.X R4, R32, R185, R4, 0x6, P2 ;  /* 0x000000b920047211 */ /* 0x000fe200010f3404 */
[----:B------:R-:W-:Y:S01]  /*1cf0*/  IMAD.WIDE.U32 R36, R37, c[0x0][0x208], R14 ;  /* 0x0000820025247a25 */ /* 0x000fe200078e000e */
[----:B------:R-:W-:Y:S01]  /*1d00*/  LEA R32, P2, R17, c[0x0][0x160], 0x1 ;  /* 0x0000580011207a11 */ /* 0x000fe200078408ff */
[----:B------:R-:W-:Y:S01]  /*1d10*/  ULDC.64 UR4, c[0x0][0x210] ;  /* 0x0000840000047ab9 */ /* 0x000fe20000000a00 */
[----:B------:R-:W-:Y:S01]  /*1d20*/  LOP3.LUT R19, R19, 0x8, R24, 0xf8, !PT ;  /* 0x0000000813137812 */ /* 0x000fe200078ef818 */
[----:B------:R-:W-:Y:S01]  /*1d30*/  IMAD R187, R13, c[0x0][0x278], RZ ;  /* 0x00009e000dbb7a24 */ /* 0x000fe200078e02ff */
[----:B------:R-:W-:Y:S01]  /*1d40*/  LEA.HI.X R33, R17, c[0x0][0x164], R4, 0x1, P2 ;  /* 0x0000590011217a11 */ /* 0x000fe200010f0c04 */
[----:B------:R2:W-:Y:S01]  /*1d50*/  LDGSTS.E.BYPASS.LTC128B.128 [R8+0x2080], [R30.64+0x40], !P6 ;  /* 0x020800401e087fae */ /* 0x0005e2000f101d4e */
[----:B------:R-:W-:Y:S01]  /*1d60*/  ISETP.GT.AND P2, PT, R2, 0xf, PT ;  /* 0x0000000f0200780c */ /* 0x000fe20003f44270 */
[----:B------:R-:W-:Y:S01]  /*1d70*/  IMAD.IADD R29, R37, 0x1, R28 ;  /* 0x00000001251d7824 */ /* 0x000fe200078e021c */
[----:B------:R-:W-:Y:S01]  /*1d80*/  LOP3.LUT R20, R19, R20, RZ, 0x3c, !PT ;  /* 0x0000001413147212 */ /* 0x000fe200078e3cff */
[----:B------:R-:W-:Y:S01]  /*1d90*/  IMAD.SHL.U32 R19, R3, 0x10, RZ ;  /* 0x0000001003137824 */ /* 0x000fe200078e00ff */
[----:B------:R-:W-:Y:S01]  /*1da0*/  IADD3 R207, R207, UR19, RZ ;  /* 0x00000013cfcf7c10 */ /* 0x000fe2000fffe0ff */
[----:B------:R-:W-:Y:S01]  /*1db0*/  UIMAD UR4, UR13, UR4, URZ ;  /* 0x000000040d0472a4 */ /* 0x000fe2000f8e023f */
[----:B------:R-:W-:Y:S01]  /*1dc0*/  LEA.HI R27, R27, R16, RZ, 0x3 ;  /* 0x000000101b1b7211 */ /* 0x000fe200078f18ff */
[----:B------:R2:W-:Y:S01]  /*1dd0*/  LDGSTS.E.BYPASS.LTC128B.128 [R8+0x4080], [R30.64+0x80], !P5 ;  /* 0x040800801e087fae */ /* 0x0005e2000e901d4e */
[----:B------:R-:W-:Y:S01]  /*1de0*/  SEL R26, RZ, 0x1, P1 ;  /* 0x00000001ff1a7807 */ /* 0x000fe20000800000 */
[----:B------:R-:W-:Y:S01]  /*1df0*/  USHF.L.U32 UR17, UR16, 0x6, URZ ;  /* 0x0000000610117899 */ /* 0x000fe2000800063f */
[----:B------:R-:W-:Y:S01]  /*1e00*/  ISETP.GE.AND P1, PT, R188, c[0x0][0x16c], PT ;  /* 0x00005b00bc007a0c */ /* 0x000fe20003f26270 */
[----:B------:R-:W-:Y:S01]  /*1e10*/  IMAD.MOV.U32 R28, RZ, RZ, R36 ;  /* 0x000000ffff1c7224 */ /* 0x000fe200078e0024 */
[----:B------:R-:W-:Y:S01]  /*1e20*/  SHF.R.S32.HI R12, RZ, 0x1, R5 ;  /* 0x00000001ff0c7819 */ /* 0x000fe20000011405 */
[C---:B------:R-:W-:Y:S01]  /*1e30*/  IMAD R187, R196.reuse, c[0x0][0x27c], R187 ;  /* 0x00009f00c4bb7a24 */ /* 0x040fe200078e02bb */
[----:B------:R-:W-:Y:S01]  /*1e40*/  SHF.R.U32.HI R18, RZ, 0x4, R18 ;  /* 0x00000004ff127819 */ /* 0x000fe20000011612 */
[----:B------:R-:W-:Y:S01]  /*1e50*/  IMAD.WIDE.U32 R206, R196, c[0x0][0x278], R206 ;  /* 0x00009e00c4ce7a25 */ /* 0x000fe200078e00ce */
[----:B------:R-:W-:Y:S01]  /*1e60*/  SHF.R.S32.HI R5, RZ, 0x1f, R5 ;  /* 0x0000001fff057819 */ /* 0x000fe20000011405 */
[----:B------:R-:W-:Y:S01]  /*1e70*/  USHF.R.S32.HI UR13, URZ, 0x1f, UR17 ;  /* 0x0000001f3f0d7899 */ /* 0x000fe20008011411 */
[----:B------:R-:W-:Y:S01]  /*1e80*/  LOP3.LUT R19, R19, 0x10, RZ, 0xc0, !PT ;  /* 0x0000001013137812 */ /* 0x000fe200078ec0ff */
[----:B------:R-:W-:Y:S01]  /*1e90*/  IMAD.U32 R4, RZ, RZ, UR11 ;  /* 0x0000000bff047e24 */ /* 0x000fe2000f8e00ff */
[----:B------:R-:W-:Y:S01]  /*1ea0*/  ISETP.GE.AND P5, PT, R10, c[0x0][0x1fc], PT ;  /* 0x00007f000a007a0c */ /* 0x000fe20003fa6270 */
[----:B------:R-:W-:Y:S01]  /*1eb0*/  UIMAD UR4, UR11, UR5, UR4 ;  /* 0x000000050b0472a4 */ /* 0x000fe2000f8e0204 */
[----:B------:R-:W-:Y:S01]  /*1ec0*/  LOP3.LUT R11, R27, 0xfffffff8, RZ, 0xc0, !PT ;  /* 0xfffffff81b0b7812 */ /* 0x000fe200078ec0ff */
[----:B------:R-:W-:Y:S01]  /*1ed0*/  IMAD.IADD R187, R207, 0x1, R187 ;  /* 0x00000001cfbb7824 */ /* 0x000fe200078e02bb */
[----:B------:R-:W-:Y:S01]  /*1ee0*/  SEL R21, RZ, 0x4, P1 ;  /* 0x00000004ff157807 */ /* 0x000fe20000800000 */
[----:B------:R-:W-:Y:S01]  /*1ef0*/  IMAD.WIDE.U32 R28, R4, c[0x0][0x210], R28 ;  /* 0x00008400041c7a25 */ /* 0x000fe200078e001c */
[----:B------:R-:W-:Y:S01]  /*1f00*/  ISETP.GE.AND P1, PT, R10, c[0x0][0x16c], PT ;  /* 0x00005b000a007a0c */ /* 0x000fe20003f26270 */
[----:B------:R1:W-:Y:S01]  /*1f10*/  LDGSTS.E.BYPASS.LTC128B.128 [R8+0x1080], [R34.64], !P3 ;  /* 0x0108000022087fae */ /* 0x0003e2000d901d4e */
[----:B------:R-:W-:Y:S01]  /*1f20*/  LEA.HI R5, R5, R12, RZ, 0x2 ;  /* 0x0000000c05057211 */ /* 0x000fe200078f10ff */
[----:B------:R-:W-:Y:S01]  /*1f30*/  IMAD.IADD R11, R16, 0x1, -R11 ;  /* 0x00000001100b7824 */ /* 0x000fe200078e0a0b */
[----:B------:R-:W-:Y:S01]  /*1f40*/  LOP3.LUT R18, R19, 0x8, R18, 0xf8, !PT ;  /* 0x0000000813127812 */ /* 0x000fe200078ef812 */
[----:B------:R1:W-:Y:S01]  /*1f50*/  LDGSTS.E.BYPASS.LTC128B.128 [R8+0x3080], [R34.64+0x40], !P0 ;  /* 0x0308004022087fae */ /* 0x0003e2000c101d4e */
[----:B------:R-:W-:Y:S01]  /*1f60*/  SEL R19, RZ, 0xffffffff, P5 ;  /* 0xffffffffff137807 */ /* 0x000fe20002800000 */
[----:B------:R-:W-:Y:S01]  /*1f70*/  UMOV UR18, 0x6 ;  /* 0x0000000600127882 */ /* 0x000fe20000000000 */
[----:B------:R-:W-:Y:S01]  /*1f80*/  @!P2 IADD3 R17, P5, R206, UR17, RZ ;  /* 0x00000011ce11ac10 */ /* 0x000fe2000ffbe0ff */
[----:B------:R-:W-:Y:S01]  /*1f90*/  IMAD R211, R13, c[0x0][0x218], RZ ;  /* 0x000086000dd37a24 */ /* 0x000fe200078e02ff */
[----:B------:R-:W-:Y:S01]  /*1fa0*/  SEL R16, RZ, 0x2, P1 ;  /* 0x00000002ff107807 */ /* 0x000fe20000800000 */
[----:B------:R-:W-:Y:S01]  /*1fb0*/  IMAD.SHL.U32 R19, R19, 0x2, RZ ;  /* 0x0000000213137824 */ /* 0x000fe200078e00ff */
[----:B------:R-:W-:Y:S01]  /*1fc0*/  LOP3.LUT R5, R5, 0xfffffffc, RZ, 0xc0, !PT ;  /* 0xfffffffc05057812 */ /* 0x000fe200078ec0ff */
[----:B------:R-:W-:Y:S01]  /*1fd0*/  IMAD R211, R196, c[0x0][0x21c], R211 ;  /* 0x00008700c4d37a24 */ /* 0x000fe200078e02d3 */
[----:B------:R-:W-:Y:S01]  /*1fe0*/  ISETP.GE.AND P6, PT, R14, c[0x0][0x1fc], PT ;  /* 0x00007f000e007a0c */ /* 0x000fe20003fc6270 */
[----:B------:R-:W-:Y:S01]  /*1ff0*/  IMAD.WIDE.U32 R194, R196, c[0x0][0x240], R194 ;  /* 0x00009000c4c27a25 */ /* 0x000fe200078e00c2 */
[----:B------:R-:W-:Y:S01]  /*2000*/  @!P2 IADD3.X R4, R187, UR13, RZ, P5, !PT ;  /* 0x0000000dbb04ac10 */ /* 0x000fe2000affe4ff */
[----:B------:R1:W-:Y:S01]  /*2010*/  LDGSTS.E.BYPASS.LTC128B.128 [R8+0x5080], [R34.64+0x80], !P4 ;  /* 0x0508008022087fae */ /* 0x0003e2000e101d4e */
[----:B--2---:R-:W-:Y:S01]  /*2020*/  @!P2 LEA R30, P0, R17, c[0x0][0x258], 0x2 ;  /* 0x00009600111eaa11 */ /* 0x004fe200078010ff */
[----:B------:R-:W-:Y:S01]  /*2030*/  IMAD.IADD R5, R12, 0x1, -R5 ;  /* 0x000000010c057824 */ /* 0x000fe200078e0a05 */
[----:B------:R-:W-:Y:S01]  /*2040*/  IADD3 R29, R29, UR4, RZ ;  /* 0x000000041d1d7c10 */ /* 0x000fe2000fffe0ff */
[----:B------:R-:W-:Y:S01]  /*2050*/  ULDC.64 UR4, c[0x0][0x208] ;  /* 0x0000820000047ab9 */ /* 0x000fe20000000a00 */
[----:B------:R-:W-:Y:S01]  /*2060*/  IADD3 R16, R21, R16, R26 ;  /* 0x0000001015107210 */ /* 0x000fe20007ffe01a */
[----:B------:R-:W-:Y:S01]  /*2070*/  USHF.L.U64.HI UR18, UR4, UR18, UR5 ;  /* 0x0000001204127299 */ /* 0x000fe20008010205 */
[----:B------:R-:W-:Y:S01]  /*2080*/  SEL R12, RZ, 0x1, P6 ;  /* 0x00000001ff0c7807 */ /* 0x000fe20003000000 */
[----:B------:R-:W-:Y:S01]  /*2090*/  UIADD3 UR5, -UR17, UR10, URZ ;  /* 0x0000000a11057290 */ /* 0x000fe2000fffe13f */
[----:B------:R-:W-:Y:S01]  /*20a0*/  @!P2 LEA.HI.X R31, R17, c[0x0][0x25c], R4, 0x2, P0 ;  /* 0x00009700111faa11 */ /* 0x000fe200000f1404 */
[C---:B------:R-:W-:Y:S01]  /*20b0*/  IMAD R17, R13.reuse, c[0x0][0x290], RZ ;  /* 0x0000a4000d117a24 */ /* 0x040fe200078e02ff */
[----:B------:R-:W-:Y:S01]  /*20c0*/  ISETP.GE.AND P0, PT, R188, c[0x0][0x1fc], PT ;  /* 0x00007f00bc007a0c */ /* 0x000fe20003f06270 */
[----:B------:R-:W-:Y:S01]  /*20d0*/  IMAD R13, R13, c[0x0][0x240], RZ ;  /* 0x000090000d0d7a24 */ /* 0x000fe200078e02ff */
[----:B------:R-:W-:Y:S01]  /*20e0*/  LOP3.LUT P5, RZ, R16, 0x1, RZ, 0xc0, !PT ;  /* 0x0000000110ff7812 */ /* 0x000fe200078ac0ff */
[----:B------:R-:W-:Y:S01]  /*20f0*/  USHF.L.U32 UR19, UR4, 0x6, URZ ;  /* 0x0000000604137899 */ /* 0x000fe2000800063f */
[----:B------:R-:W-:Y:S01]  /*2100*/  IADD3 R203, R203, UR22, RZ ;  /* 0x00000016cbcb7c10 */ /* 0x000fe2000fffe0ff */
[----:B------:R-:W-:Y:S01]  /*2110*/  IMAD R17, R196, c[0x0][0x294], R17 ;  /* 0x0000a500c4117a24 */ /* 0x000fe200078e0211 */
[----:B------:R-:W-:Y:S01]  /*2120*/  LOP3.LUT P3, RZ, R16, 0x2, RZ, 0xc0, !PT ;  /* 0x0000000210ff7812 */ /* 0x000fe2000786c0ff */
[----:B------:R-:W-:Y:S01]  /*2130*/  IMAD R13, R196, c[0x0][0x244], R13 ;  /* 0x00009100c40d7a24 */ /* 0x000fe200078e020d */
[----:B------:R-:W-:Y:S01]  /*2140*/  LOP3.LUT P6, RZ, R16, 0x4, RZ, 0xc0, !PT ;  /* 0x0000000410ff7812 */ /* 0x000fe200078cc0ff */
[C---:B------:R-:W-:Y:S01]  /*2150*/  IMAD.WIDE.U32 R202, R196.reuse, c[0x0][0x290], R202 ;  /* 0x0000a400c4ca7a25 */ /* 0x040fe200078e00ca */
[----:B------:R-:W-:Y:S01]  /*2160*/  LOP3.LUT R19, R19, 0x2, R12, 0xe2, !PT ;  /* 0x0000000213137812 */ /* 0x000fe200078ee20c */
[----:B------:R-:W-:Y:S01]  /*2170*/  UIMAD UR4, UR18, UR16, URZ ;  /* 0x00000010120472a4 */ /* 0x000fe2000f8e023f */
[----:B------:R-:W-:Y:S01]  /*2180*/  SEL R12, RZ, 0x4, P0 ;  /* 0x00000004ff0c7807 */ /* 0x000fe20000000000 */
[----:B------:R-:W-:Y:S01]  /*2190*/  IMAD.WIDE.U32 R196, R196, c[0x0][0x218], R28 ;  /* 0x00008600c4c47a25 */ /* 0x000fe200078e001c */
[C---:B------:R-:W-:Y:S01]  /*21a0*/  ISETP.GE.OR P0, PT, R192.reuse, UR5, !P5 ;  /* 0x00000005c0007c0c */ /* 0x040fe2000ef06670 */
[----:B------:R-:W-:Y:S01]  /*21b0*/  UIMAD UR4, UR7, UR19, UR4 ;  /* 0x00000013070472a4 */ /* 0x000fe2000f8e0204 */
[C---:B------:R-:W-:Y:S01]  /*21c0*/  ISETP.GE.OR P3, PT, R192.reuse, UR5, !P3 ;  /* 0x00000005c0007c0c */ /* 0x040fe2000df66670 */
[----:B------:R-:W-:Y:S01]  /*21d0*/  IMAD.IADD R211, R197, 0x1, R211 ;  /* 0x00000001c5d37824 */ /* 0x000fe200078e02d3 */
[----:B------:R-:W-:Y:S01]  /*21e0*/  ISETP.GE.OR P6, PT, R192, UR5, !P6 ;  /* 0x00000005c0007c0c */ /* 0x000fe2000f7c6670 */
[----:B------:R-:W-:Y:S01]  /*21f0*/  IMAD.MOV.U32 R210, RZ, RZ, R196 ;  /* 0x000000ffffd27224 */ /* 0x000fe200078e00c4 */
[----:B------:R-:W-:Y:S01]  /*2200*/  LOP3.LUT R12, R19, R12, RZ, 0xfc, !PT ;  /* 0x0000000c130c7212 */ /* 0x000fe200078efcff */
[----:B------:R-:W0:Y:S01]  /*2210*/  LDGDEPBAR ;  /* 0x00000000000079af */ /* 0x000e220000000000 */
[----:B------:R-:W-:Y:S01]  /*2220*/  SHF.R.S32.HI R19, RZ, 0x1f, R9 ;  /* 0x0000001fff137819 */ /* 0x000fe20000011409 */
[----:B------:R-:W-:Y:S01]  /*2230*/  IMAD.U32 R9, RZ, RZ, UR19 ;  /* 0x00000013ff097e24 */ /* 0x000fe2000f8e00ff */
[C---:B------:R-:W-:Y:S01]  /*2240*/  LOP3.LUT P5, RZ, R12.reuse, 0x1, RZ, 0xc0, !PT ;  /* 0x000000010cff7812 */ /* 0x040fe200078ac0ff */
[----:B------:R-:W-:Y:S01]  /*2250*/  IMAD.IADD R186, R203, 0x1, R17 ;  /* 0x00000001cbba7824 */ /* 0x000fe200078e0211 */
[----:B------:R-:W-:Y:S01]  /*2260*/  LOP3.LUT P4, RZ, R12, 0x2, RZ, 0xc0, !PT ;  /* 0x000000020cff7812 */ /* 0x000fe2000788c0ff */
[----:B------:R-:W-:Y:S01]  /*2270*/  IMAD.WIDE.U32 R36, R9, UR16, R210 ;  /* 0x0000001009247c25 */ /* 0x000fe2000f8e00d2 */
[----:B------:R1:W-:Y:S01]  /*2280*/  LDGSTS.E.BYPASS.LTC128B.128 [R8+0xc080], [R32.64], !P0 ;  /* 0x0c08000020087fae */ /* 0x0003e2000c101d4e */
[----:B------:R-:W-:-:S02]  /*2290*/  SEL R189, RZ, 0xffffffff, P1 ;  /* 0xffffffffffbd7807 */ /* 0x000fc40000800000 */
[----:B------:R-:W-:Y:S01]  /*22a0*/  ISETP.GE.OR P1, PT, R192, UR5, !P5 ;  /* 0x00000005c0007c0c */ /* 0x000fe2000ef26670 */
[----:B------:R1:W-:Y:S01]  /*22b0*/  LDGSTS.E.BYPASS.LTC128B.128 [R8+0xd080], [R32.64+0x40], !P3 ;  /* 0x0d08004020087fae */ /* 0x0003e2000d901d4e */
[----:B------:R-:W-:Y:S01]  /*22c0*/  IADD3 R4, R37, UR4, RZ ;  /* 0x0000000425047c10 */ /* 0x000fe2000fffe0ff */
[----:B------:R-:W-:Y:S01]  /*22d0*/  IMAD.SHL.U32 R0, R7, 0x400, RZ ;  /* 0x0000040007007824 */ /* 0x000fe200078e00ff */
[----:B------:R-:W-:Y:S01]  /*22e0*/  LEA R28, P0, R36, c[0x0][0x1f0], 0x1 ;  /* 0x00007c00241c7a11 */ /* 0x000fe200078008ff */
[----:B------:R1:W-:Y:S01]  /*22f0*/  LDGSTS.E.BYPASS.LTC128B.128 [R8+0xe080], [R32.64+0x80], !P6 ;  /* 0x0e08008020087fae */ /* 0x0003e2000f101d4e */
[----:B------:R-:W-:Y:S01]  /*2300*/  ISETP.GE.OR P6, PT, R192, UR5, !P4 ;  /* 0x00000005c0007c0c */ /* 0x000fe2000e7c6670 */
[----:B------:R-:W-:Y:S01]  /*2310*/  IMAD R205, R205, 0x2, R0 ;  /* 0x00000002cdcd7824 */ /* 0x000fe200078e0200 */
[----:B------:R-:W-:Y:S01]  /*2320*/  LEA.HI.X R29, R36, c[0x0][0x1f4], R4, 0x1, P0 ;  /* 0x00007d00241d7a11 */ /* 0x000fe200000f0c04 */
[----:B------:R-:W-:Y:S01]  /*2330*/  @!P2 IMAD.SHL.U32 R4, R2, 0x10, RZ ;  /* 0x000000100204a824 */ /* 0x000fe200078e00ff */
[----:B------:R-:W-:Y:S01]  /*2340*/  SHF.R.S32.HI R23, RZ, 0x1, R23 ;  /* 0x00000001ff177819 */ /* 0x000fe20000011417 */
[----:B------:R-:W-:Y:S01]  /*2350*/  UIADD3 UR4, UR16, 0x1, URZ ;  /* 0x0000000110047890 */ /* 0x000fe2000fffe03f */
[----:B------:R-:W-:Y:S01]  /*2360*/  LOP3.LUT P3, RZ, R12, 0x4, RZ, 0xc0, !PT ;  /* 0x000000040cff7812 */ /* 0x000fe2000786c0ff */
[----:B------:R-:W-:Y:S01]  /*2370*/  IMAD.SHL.U32 R16, R6, 0x8, RZ ;  /* 0x0000000806107824 */ /* 0x000fe200078e00ff */
[----:B------:R2:W-:Y:S01]  /*2380*/  @!P2 LDGSTS.E.BYPASS.LTC128B.128 [R4+0x18080], [R30.64] ;  /* 0x180800001e04afae */ /* 0x0005e2000b901d4e */
[C---:B------:R-:W-:Y:S01]  /*2390*/  LOP3.LUT P0, RZ, R23.reuse, 0x2, RZ, 0xc0, !PT ;  /* 0x0000000217ff7812 */ /* 0x040fe2000780c0ff */
[----:B------:R-:W-:Y:S01]  /*23a0*/  IMAD.SHL.U32 R23, R23, 0x40, RZ ;  /* 0x0000004017177824 */ /* 0x000fe200078e00ff */
[----:B------:R-:W-:Y:S01]  /*23b0*/  LEA.HI R19, R19, R192, RZ, 0x3 ;  /* 0x000000c013137211 */ /* 0x000fe200078f18ff */
[----:B------:R-:W0:Y:S01]  /*23c0*/  LDGDEPBAR ;  /* 0x00000000000079af */ /* 0x000e220000000000 */
[----:B------:R-:W-:Y:S01]  /*23d0*/  SHF.R.S32.HI R27, RZ, 0x3, R27 ;  /* 0x00000003ff1b7819 */ /* 0x000fe2000001141b */
[----:B------:R-:W-:Y:S01]  /*23e0*/  IMAD.MOV.U32 R181, RZ, RZ, 0x10 ;  /* 0x00000010ffb57424 */ /* 0x000fe200078e00ff */
[----:B------:R-:W-:Y:S01]  /*23f0*/  LOP3.LUT R19, R19, 0xfffffff8, RZ, 0xc0, !PT ;  /* 0xfffffff813137812 */ /* 0x000fe200078ec0ff */
[----:B------:R1:W-:Y:S01]  /*2400*/  LDGSTS.E.BYPASS.LTC128B.128 [R8+0x12080], [R28.64], !P1 ;  /* 0x120800001c087fae */ /* 0x0003e2000c901d4e */
[----:B------:R-:W-:Y:S01]  /*2410*/  LOP3.LUT R23, R23, 0xc0, RZ, 0xc0, !PT ;  /* 0x000000c017177812 */ /* 0x000fe200078ec0ff */
[----:B------:R-:W-:Y:S01]  /*2420*/  IMAD R178, R27, 0x8, R178 ;  /* 0x000000081bb27824 */ /* 0x000fe200078e02b2 */
[----:B------:R-:W-:Y:S01]  /*2430*/  IADD3 R17, P1, R202, UR17, RZ ;  /* 0x00000011ca117c10 */ /* 0x000fe2000ff3e0ff */
[----:B------:R1:W-:Y:S01]  /*2440*/  LDGSTS.E.BYPASS.LTC128B.128 [R8+0x13080], [R28.64+0x40], !P6 ;  /* 0x130800401c087fae */ /* 0x0003e2000f101d4e */
[C---:B------:R-:W-:Y:S01]  /*2450*/  ISETP.GE.OR P6, PT, R192.reuse, UR5, !P3 ;  /* 0x00000005c0007c0c */ /* 0x040fe2000dfc6670 */
[----:B------:R-:W-:Y:S01]  /*2460*/  IMAD.IADD R12, R192, 0x1, -R19 ;  /* 0x00000001c00c7824 */ /* 0x000fe200078e0a13 */
[----:B------:R-:W-:Y:S01]  /*2470*/  LOP3.LUT R24, R23, 0x8, R24, 0xf8, !PT ;  /* 0x0000000817187812 */ /* 0x000fe200078ef818 */
[----:B------:R-:W-:Y:S01]  /*2480*/  IMAD R0, R27, 0x200, R0 ;  /* 0x000002001b007824 */ /* 0x000fe200078e0200 */
[----:B------:R-:W-:Y:S01]  /*2490*/  SHF.R.U32.HI R23, RZ, 0x3, R23 ;  /* 0x00000003ff177819 */ /* 0x000fe20000011617 */
[----:B------:R-:W-:Y:S01]  /*24a0*/  IMAD.SHL.U32 R21, R12, 0x40, RZ ;  /* 0x000000400c157824 */ /* 0x000fe200078e00ff */
[----:B------:R-:W-:Y:S01]  /*24b0*/  LOP3.LUT R25, R25, 0xffffffe0, RZ, 0xc0, !PT ;  /* 0xffffffe019197812 */ /* 0x000fe200078ec0ff */
[----:B------:R-:W-:Y:S01]  /*24c0*/  UISETP.GE.AND UP0, UPT, UR4, UR8, UPT ;  /* 0x000000080400728c */ /* 0x000fe2000bf06270 */
[----:B------:R-:W-:Y:S01]  /*24d0*/  LOP3.LUT R27, R24, R23, RZ, 0x3c, !PT ;  /* 0x00000017181b7212 */ /* 0x000fe200078e3cff */
[----:B------:R-:W-:Y:S01]  /*24e0*/  IMAD R179, R3, 0x200, R20 ;  /* 0x0000020003b37824 */ /* 0x000fe200078e0214 */
[----:B------:R-:W-:Y:S01]  /*24f0*/  LOP3.LUT R21, R21, 0x1c0, RZ, 0xc0, !PT ;  /* 0x000001c015157812 */ /* 0x000fe200078ec0ff */
[----:B------:R-:W-:Y:S01]  /*2500*/  IMAD.SHL.U32 R184, R3, 0x8, RZ ;  /* 0x0000000803b87824 */ /* 0x000fe200078e00ff */
[----:B------:R-:W-:Y:S01]  /*2510*/  LOP3.LUT R16, R16, 0x18, RZ, 0xc0, !PT ;  /* 0x0000001810107812 */ /* 0x000fe200078ec0ff */
[----:B------:R1:W-:Y:S01]  /*2520*/  LDGSTS.E.BYPASS.LTC128B.128 [R8+0x14080], [R28.64+0x80], !P6 ;  /* 0x140800801c087fae */ /* 0x0003e2000f101d4e */
[----:B--2---:R-:W-:Y:S01]  /*2530*/  IADD3.X R4, R186, UR13, RZ, P1, !PT ;  /* 0x0000000dba047c10 */ /* 0x004fe20008ffe4ff */
[----:B------:R-:W-:Y:S01]  /*2540*/  IMAD.SHL.U32 R178, R178, 0x20, RZ ;  /* 0x00000020b2b27824 */ /* 0x000fe200078e00ff */
[----:B------:R-:W-:Y:S01]  /*2550*/  LEA R22, P1, R17, c[0x0][0x280], 0x2 ;  /* 0x0000a00011167a11 */ /* 0x000fe200078210ff */
[----:B------:R-:W-:Y:S01]  /*2560*/  IMAD.SHL.U32 R189, R189, 0x2, RZ ;  /* 0x00000002bdbd7824 */ /* 0x000fe200078e00ff */
[----:B------:R-:W-:Y:S01]  /*2570*/  LOP3.LUT P6, RZ, R11, 0x4, RZ, 0xc0, !PT ;  /* 0x000000040bff7812 */ /* 0x000fe200078cc0ff */
[----:B------:R-:W-:Y:S01]  /*2580*/  IMAD.U32 R180, R180, 0x20, R27 ;  /* 0x00000020b4b47824 */ /* 0x000fe200078e001b */
[----:B------:R-:W-:Y:S01]  /*2590*/  LEA.HI.X R23, R17, c[0x0][0x284], R4, 0x2, P1 ;  /* 0x0000a10011177a11 */ /* 0x000fe200008f1404 */
[----:B------:R-:W-:Y:S01]  /*25a0*/  IMAD.IADD R4, R2, 0x1, -R25 ;  /* 0x0000000102047824 */ /* 0x000fe200078e0a19 */
[C---:B------:R-:W-:Y:S01]  /*25b0*/  LOP3.LUT P1, RZ, R11.reuse, 0x2, RZ, 0xc0, !PT ;  /* 0x000000020bff7812 */ /* 0x040fe2000782c0ff */
[----:B------:R-:W-:Y:S01]  /*25c0*/  IMAD.SHL.U32 R11, R11, 0x40, RZ ;  /* 0x000000400b0b7824 */ /* 0x000fe200078e00ff */
[----:B------:R-:W-:Y:S01]  /*25d0*/  SHF.R.U32.HI R19, RZ, 0x3, R21 ;  /* 0x00000003ff137819 */ /* 0x000fe20000011615 */
[----:B------:R-:W-:Y:S01]  /*25e0*/  IMAD.SHL.U32 R17, R5, 0x40, RZ ;  /* 0x0000004005117824 */ /* 0x000fe200078e00ff */
[----:B------:R-:W-:Y:S01]  /*25f0*/  SEL R174, R181, 0xfffffff0, !P1 ;  /* 0xfffffff0b5ae7807 */ /* 0x000fe20004800000 */
[----:B------:R-:W-:Y:S01]  /*2600*/  IMAD.IADD R200, R195, 0x1, R13 ;  /* 0x00000001c3c87824 */ /* 0x000fe200078e020d */
[----:B------:R-:W-:-:S02]  /*2610*/  LOP3.LUT R20, R11, 0x1c0, RZ, 0xc0, !PT ;  /* 0x000001c00b147812 */ /* 0x000fc400078ec0ff */
[----:B------:R-:W-:Y:S02]  /*2620*/  SHF.R.S32.HI R11, RZ, 0x1f, R4 ;  /* 0x0000001fff0b7819 */ /* 0x000fe40000011404 */
[----:B------:R-:W-:Y:S02]  /*2630*/  LOP3.LUT R184, R184, 0x8, RZ, 0xc0, !PT ;  /* 0x00000008b8b87812 */ /* 0x000fe400078ec0ff */
[----:B------:R-:W-:Y:S02]  /*2640*/  SHF.R.U32.HI R177, RZ, 0x3, R20 ;  /* 0x00000003ffb17819 */ /* 0x000fe40000011614 */
[----:B------:R-:W-:Y:S02]  /*2650*/  PLOP3.LUT P1, PT, PT, PT, UP0, 0x80, 0x0 ;  /* 0x000000000000781c */ /* 0x000fe40003f2f008 */
[----:B------:R-:W-:Y:S01]  /*2660*/  LOP3.LUT R24, R19, R21, R16, 0x1e, !PT ;  /* 0x0000001513187212 */ /* 0x000fe200078e1e10 */
[----:B------:R-:W-:Y:S01]  /*2670*/  @!P2 IMAD.SHL.U32 R19, R2, 0x10, RZ ;  /* 0x000000100213a824 */ /* 0x000fe200078e00ff */
[----:B------:R-:W-:-:S02]  /*2680*/  LEA.HI R11, R11, R4, RZ, 0x2 ;  /* 0x000000040b0b7211 */ /* 0x000fc400078f10ff */
[----:B------:R-:W-:Y:S01]  /*2690*/  LOP3.LUT R17, R17, 0xc0, RZ, 0xc0, !PT ;  /* 0x000000c011117812 */ /* 0x000fe200078ec0ff */
[----:B------:R-:W-:Y:S01]  /*26a0*/  IMAD.IADD R205, R205, 0x1, R24 ;  /* 0x00000001cdcd7824 */ /* 0x000fe200078e0218 */
[----:B------:R-:W-:Y:S01]  /*26b0*/  LOP3.LUT R177, R177, R20, R184, 0x1e, !PT ;  /* 0x00000014b1b17212 */ /* 0x000fe200078e1eb8 */
[----:B------:R1:W-:Y:S01]  /*26c0*/  @!P2 LDGSTS.E.BYPASS.LTC128B.128 [R19+0x18280], [R22.64] ;  /* 0x182800001613afae */ /* 0x0003e2000b901d4e */
[----:B------:R-:W-:Y:S01]  /*26d0*/  SHF.R.S32.HI R190, RZ, 0x2, R11 ;  /* 0x00000002ffbe7819 */ /* 0x000fe2000001140b */
[----:B------:R-:W-:Y:S01]  /*26e0*/  IMAD.SHL.U32 R205, R205, 0x2, RZ ;  /* 0x00000002cdcd7824 */ /* 0x000fe200078e00ff */
[----:B------:R-:W-:Y:S01]  /*26f0*/  SHF.R.U32.HI R20, RZ, 0x3, R17 ;  /* 0x00000003ff147819 */ /* 0x000fe20000011611 */
[----:B------:R-:W-:Y:S01]  /*2700*/  IMAD.IADD R177, R0, 0x1, R177 ;  /* 0x0000000100b17824 */ /* 0x000fe200078e02b1 */
[----:B------:R-:W-:Y:S01]  /*2710*/  SEL R3, R181, 0xfffffff0, !P0 ;  /* 0xfffffff0b5037807 */ /* 0x000fe20004000000 */
[----:B------:R-:W-:Y:S01]  /*2720*/  IMAD R190, R7, 0x10, R190 ;  /* 0x0000001007be7824 */ /* 0x000fe200078e02be */
[----:B------:R-:W-:Y:S01]  /*2730*/  LOP3.LUT P0, RZ, R5, 0x2, RZ, 0xc0, !PT ;  /* 0x0000000205ff7812 */ /* 0x000fe2000780c0ff */
[----:B------:R-:W-:Y:S01]  /*2740*/  IMAD.MOV.U32 R0, RZ, RZ, 0x20 ;  /* 0x00000020ff007424 */ /* 0x000fe200078e00ff */
[C---:B------:R-:W-:Y:S01]  /*2750*/  LOP3.LUT R5, R20.reuse, R18, R17, 0x1e, !PT ;  /* 0x0000001214057212 */ /* 0x040fe200078e1e11 */
[----:B------:R-:W-:Y:S01]  /*2760*/  IMAD R7, R7, 0x200, R178 ;  /* 0x0000020007077824 */ /* 0x000fe200078e02b2 */
[CC--:B------:R-:W-:Y:S01]  /*2770*/  LOP3.LUT R184, R20.reuse, R17.reuse, R184, 0x1e, !PT ;  /* 0x0000001114b87212 */ /* 0x0c0fe200078e1eb8 */
[----:B------:R-:W0:Y:S01]  /*2780*/  LDGDEPBAR ;  /* 0x00000000000079af */ /* 0x000e220000000000 */
[----:B------:R-:W-:Y:S01]  /*2790*/  LOP3.LUT R17, R20, R17, R16, 0x1e, !PT ;  /* 0x0000001114117212 */ /* 0x000fe200078e1e10 */
[----:B------:R-:W-:Y:S01]  /*27a0*/  IMAD.IADD R182, R178, 0x1, R5 ;  /* 0x00000001b2b67824 */ /* 0x000fe200078e0205 */
[----:B------:R-:W-:Y:S01]  /*27b0*/  LOP3.LUT R189, R189, 0x2, R26, 0xe2, !PT ;  /* 0x00000002bdbd7812 */ /* 0x000fe200078ee21a */
        /* <DEDUP_REMOVED lines=9> */
[----:B-1----:R-:W-:Y:S01]  /*2850*/  USHF.R.S32.HI UR5, URZ, 0x1f, UR4 ;  /* 0x0000001f3f057899 */ /* 0x002fe20008011404 */
[----:B------:R-:W-:Y:S01]  /*2860*/  IMAD.WIDE.U32 R16, R9, UR4, R210 ;  /* 0x0000000409107c25 */ /* 0x000fe2000f8e00d2 */
        /* <DEDUP_REMOVED lines=23> */
.L_x_1326:
[----:B------:R-:W-:Y:S05]  /*29e0*/  BSYNC B0 ;  /* 0x0000000000007941 */ /* 0x000fea0003800000 */
.L_x_1325:
[----:B-1----:R-:W-:Y:S01]  /*29f0*/  SHF.R.S32.HI R7, RZ, 0x1f, R6 ;  /* 0x0000001fff077819 */ /* 0x002fe20000011406 */
        /* <DEDUP_REMOVED lines=73> */
.L_x_1329:
        /* <DEDUP_REMOVED lines=207> */
.L_x_1327:
[-C--:B-1234-:R-:W-:Y:S01]  /*3b80*/  HMMA.16816.F32.BF16 R4, R132, R136.reuse, RZ ;  /* 0x000000888404723c */ /* 0x09efe200000418ff */
[----:B------:R-:W0:Y:S01]  /*3b90*/  LDGDEPBAR ;  /* 0x00000000000079af */ /* 0x000e220000000000 */
[----:B------:R-:W-:Y:S02]  /*3ba0*/  UIMAD UR4, UR5, 0x1800, URZ ;  /* 0x00001800050478a4 */ /* 0x000fe4000f8e023f */
[----:B------:R-:W-:Y:S02]  /*3bb0*/  ULEA UR7, UR16, 0x1, 0x6 ;  /* 0x0000000110077891 */ /* 0x000fe4000f8e303f */
[----:B------:R-:W-:Y:S02]  /*3bc0*/  USHF.L.U32 UR6, UR12, 0x7, URZ ;  /* 0x000000070c067899 */ /* 0x000fe4000800063f */
[C---:B------:R-:W-:Y:S01]  /*3bd0*/  HMMA.16816.F32.BF16 R8, R140.reuse, R136, RZ ;  /* 0x000000888c08723c */ /* 0x040fe200000418ff */
[----:B------:R-:W-:Y:S01]  /*3be0*/  MOV R29, UR4 ;  /* 0x00000004001d7c02 */ /* 0x000fe20008000f00 */
[----:B------:R-:W-:Y:S02]  /*3bf0*/  UIADD3 UR6, UR9, UR7, -UR6 ;  /* 0x0000000709067290 */ /* 0x000fe4000fffe806 */
[----:B------:R-:W-:Y:S01]  /*3c00*/  UIADD3 UR18, UR16, 0x2, URZ ;  /* 0x0000000210127890 */ /* 0x000fe2000fffe03f */
[----:B------:R-:W-:Y:S03]  /*3c10*/  IADD3 R2, R184, 0x800, R29 ;  /* 0x00000800b8027810 */ /* 0x000fe60007ffe01d */
[-C--:B------:R-:W-:Y:S01]  /*3c20*/  HMMA.16816.F32.BF16 R12, R140, R138.reuse, RZ ;  /* 0x0000008a8c0c723c */ /* 0x080fe200000418ff */
[----:B------:R-:W-:Y:S01]  /*3c30*/  SHF.L.U32 R3, R2, 0x1, RZ ;  /* 0x0000000102037819 */ /* 0x000fe200000006ff */
[----:B------:R-:W-:Y:S06]  /*3c40*/  UISETP.GE.AND UP0, UPT, UR18, UR8, UPT ;  /* 0x000000081200728c */ /* 0x000fec000bf06270 */
[C---:B------:R-:W-:Y:S01]  /*3c50*/  HMMA.16816.F32.BF16 R16, R132.reuse, R138, RZ ;  /* 0x0000008a8410723c */ /* 0x040fe200000418ff */
[----:B------:R-:W-:Y:S07]  /*3c60*/  LDSM.16.M88.4 R136, [R3+0x12080] ;  /* 0x012080000388783b */ /* 0x000fee0000000200 */
        /* <DEDUP_REMOVED lines=16> */
[----:B------:R-:W-:Y:S07]  /*3d70*/  LDSM.16.M88.4 R152, [R2+0x12080] ;  /* 0x012080000298783b */ /* 0x000fee0000000200 */
[C---:B------:R-:W-:Y:S01]  /*3d80*/  HMMA.16816.F32.BF16 R24, R156.reuse, R160, R24 ;  /* 0x000000a09c18723c */ /* 0x040fe20000041818 */
[----:B------:R-:W-:Y:S07]  /*3d90*/  LDSM.16.M88.4 R164, [R2+0x12880] ;  /* 0x0128800002a4783b */ /* 0x000fee0000000200 */
[-C--:B------:R-:W-:Y:S01]  /*3da0*/  HMMA.16816.F32.BF16 R28, R156, R162.reuse, R28 ;  /* 0x000000a29c1c723c */ /* 0x080fe2000004181c */
[----:B------:R-:W4:Y:S07]  /*3db0*/  LDSM.16.M88.4 R156, [R172+0x8080] ;  /* 0x00808000ac9c783b */ /* 0x000f2e0000000200 */
[----:B------:R-:W-:Y:S01]  /*3dc0*/  HMMA.16816.F32.BF16 R32, R148, R162, R32 ;  /* 0x000000a29420723c */ /* 0x000fe20000041820 */
[----:B------:R-:W5:Y:S07]  /*3dd0*/  LDSM.16.M88.4 R148, [R172+0x9080] ;  /* 0x00908000ac94783b */ /* 0x000f6e0000000200 */
        /* <DEDUP_REMOVED lines=10> */
[----:B------:R-:W-:Y:S04]  /*3e80*/  IADD3 R144, R190, UR6, -R145 ;  /* 0x00000006be907c10 */ /* 0x000fe8000fffe891 */
[----:B------:R-:W-:Y:S01]  /*3e90*/  HMMA.16816.F32.BF16 R32, R136, R146, R32 ;  /* 0x000000928820723c */ /* 0x000fe20000041820 */
[----:B------:R-:W2:Y:S07]  /*3ea0*/  LDSM.16.M88.4 R136, [R180+0xa080] ;  /* 0x00a08000b488783b */ /* 0x000eae0000000200 */
[-C--:B----4-:R-:W-:Y:S08]  /*3eb0*/  HMMA.16816.F32.BF16 R4, R152, R156.reuse, R4 ;  /* 0x0000009c9804723c */ /* 0x090ff00000041804 */
[C---:B------:R-:W-:Y:S07]  /*3ec0*/  HMMA.16816.F32.BF16 R8, R164.reuse, R156, R8 ;  /* 0x0000009ca408723c */ /* 0x040fee0000041808 */
[----:B------:R-:W-:Y:S01]  /*3ed0*/  IADD3 R157, -R209, R144, RZ ;  /* 0x00000090d19d7210 */ /* 0x000fe20007ffe1ff */
[-C--:B------:R-:W-:Y:S04]  /*3ee0*/  HMMA.16816.F32.BF16 R12, R164, R158.reuse, R12 ;  /* 0x0000009ea40c723c */ /* 0x080fe8000004180c */
[----:B------:R-:W-:Y:S02]  /*3ef0*/  IADD3 R163, R157, 0x8, RZ ;  /* 0x000000089da37810 */ /* 0x000fe40007ffe0ff */
[----:B------:R-:W-:Y:S02]  /*3f00*/  IMNMX R161, R212, R157, PT ;  /* 0x0000009dd4a17217 */ /* 0x000fe40003800200 */
[C---:B------:R-:W-:Y:S04]  /*3f10*/  HMMA.16816.F32.BF16 R16, R152.reuse, R158, R16 ;  /* 0x0000009e9810723c */ /* 0x040fe80000041810 */
[C---:B------:R-:W-:Y:S04]  /*3f20*/  ISETP.GT.AND P0, PT, R161.reuse, RZ, PT ;  /* 0x000000ffa100720c */ /* 0x040fe80003f04270 */
[-C--:B-----5:R-:W-:Y:S04]  /*3f30*/  HMMA.16816.F32.BF16 R20, R152, R148.reuse, R20 ;  /* 0x000000949814723c */ /* 0x0a0fe80000041814 */
[C---:B------:R-:W-:Y:S01]  /*3f40*/  FSEL R144, R216.reuse, -INF , P0 ;  /* 0xff800000d8907808 */ /* 0x040fe20000000000 */
[----:B------:R-:W-:Y:S01]  /*3f50*/  FFMA.FTZ R216, -R216, R216, 1 ;  /* 0x3f800000d8d87423 */ /* 0x000fe200000101d8 */
[----:B------:R-:W-:Y:S02]  /*3f60*/  ISETP.GT.AND P0, PT, R161, 0x1, PT ;  /* 0x00000001a100780c */ /* 0x000fe40003f04270 */
[C---:B------:R-:W-:Y:S04]  /*3f70*/  HMMA.16816.F32.BF16 R24, R164.reuse, R148, R24 ;  /* 0x00000094a418723c */ /* 0x040fe80000041818 */
[--C-:B-1----:R-:W-:Y:S02]  /*3f80*/  FFMA.FTZ R3, R144, c[0x0][0x29c], -R249.reuse ;  /* 0x0000a70090037a23 */ /* 0x102fe400000108f9 */
[----:B------:R-:W1:Y:S01]  /*3f90*/  LDSM.16.M88.4 R144, [R180+0xb080] ;  /* 0x00b08000b490783b */ /* 0x000e620000000200 */
[----:B------:R-:W-:Y:S01]  /*3fa0*/  FSEL R148, R217, -INF , P0 ;  /* 0xff800000d9947808 */ /* 0x000fe20000000000 */
[-C--:B------:R-:W-:Y:S02]  /*3fb0*/  HMMA.16816.F32.BF16 R28, R164, R150.reuse, R28 ;  /* 0x00000096a41c723c */ /* 0x080fe4000004181c */
[----:B------:R-:W3:Y:S01]  /*3fc0*/  MUFU.EX2 R3, R3 ;  /* 0x0000000300037308 */ /* 0x000ee20000000800 */
[----:B------:R-:W-:Y:S01]  /*3fd0*/  ISETP.GT.AND P0, PT, R161, 0x20, PT ;  /* 0x00000020a100780c */ /* 0x000fe20003f04270 */
[--C-:B------:R-:W-:Y:S02]  /*3fe0*/  FFMA.FTZ R156, R148, c[0x0][0x29c], -R249.reuse ;  /* 0x0000a700949c7a23 */ /* 0x100fe400000108f9 */
[----:B------:R-:W-:Y:S01]  /*3ff0*/  FFMA.FTZ R217, -R217, R217, 1 ;  /* 0x3f800000d9d97423 */ /* 0x000fe200000101d9 */
[----:B------:R-:W-:Y:S01]  /*4000*/  FSEL R148, R225, -INF , P0 ;  /* 0xff800000e1947808 */ /* 0x000fe20000000000 */
[----:B------:R-:W-:Y:S04]  /*4010*/  HMMA.16816.F32.BF16 R32, R152, R150, R32 ;  /* 0x000000969820723c */ /* 0x000fe80000041820 */
[C---:B------:R-:W-:Y:S01]  /*4020*/  ISETP.GT.AND P0, PT, R161.reuse, 0x21, PT ;  /* 0x00000021a100780c */ /* 0x040fe20003f04270 */
[--C-:B------:R-:W-:Y:S01]  /*4030*/  FFMA.FTZ R158, R148, c[0x0][0x29c], -R249.reuse ;  /* 0x0000a700949e7a23 */ /* 0x100fe200000108f9 */
[----:B------:R-:W4:Y:S02]  /*4040*/  MUFU.EX2 R156, R156 ;  /* 0x0000009c009c7308 */ /* 0x000f240000000800 */
[-C--:B--2---:R-:W-:Y:S05]  /*4050*/  HMMA.16816.F32.BF16 R4, R132, R136.reuse, R4 ;  /* 0x000000888404723c */ /* 0x084fea0000041804 */
[----:B------:R-:W-:Y:S02]  /*4060*/  FSEL R148, R226, -INF , P0 ;  /* 0xff800000e2947808 */ /* 0x000fe40000000000 */
[----:B------:R-:W-:Y:S01]  /*4070*/  ISETP.GT.AND P0, PT, R161, 0x40, PT ;  /* 0x00000040a100780c */ /* 0x000fe20003f04270 */
[C---:B------:R-:W-:Y:S01]  /*4080*/  HMMA.16816.F32.BF16 R8, R140.reuse, R136, R8 ;  /* 0x000000888c08723c */ /* 0x040fe20000041808 */
[----:B------:R-:W-:Y:S03]  /*4090*/  MUFU.EX2 R158, R158 ;  /* 0x0000009e009e7308 */ /* 0x000fe60000000800 */
[--C-:B------:R-:W-:Y:S01]  /*40a0*/  FFMA.FTZ R159, R148, c[0x0][0x29c], -R249.reuse ;  /* 0x0000a700949f7a23 */ /* 0x100fe200000108f9 */
[----:B------:R-:W-:Y:S01]  /*40b0*/  FSEL R152, R229, -INF , P0 ;  /* 0xff800000e5987808 */ /* 0x000fe20000000000 */
[----:B------:R-:W-:Y:S01]  /*40c0*/  LDSM.16.M88.4 R148, [R172+0xa080] ;  /* 0x00a08000ac94783b */ /* 0x000fe20000000200 */
[C---:B------:R-:W-:Y:S01]  /*40d0*/  ISETP.GT.AND P0, PT, R161.reuse, 0x41, PT ;  /* 0x00000041a100780c */ /* 0x040fe20003f04270 */
[-C--:B------:R-:W-:Y:S03]  /*40e0*/  HMMA.16816.F32.BF16 R12, R140, R138.reuse, R12 ;  /* 0x0000008a8c0c723c */ /* 0x080fe6000004180c */
[----:B------:R-:W-:Y:S01]  /*40f0*/  MUFU.EX2 R159, R159 ;  /* 0x0000009f009f7308 */ /* 0x000fe20000000800 */
[--C-:B------:R-:W-:Y:S01]  /*4100*/  FFMA.FTZ R160, R152, c[0x0][0x29c], -R249.reuse ;  /* 0x0000a70098a07a23 */ /* 0x100fe200000108f9 */
[----:B------:R-:W-:Y:S01]  /*4110*/  FSEL R162, R230, -INF , P0 ;  /* 0xff800000e6a27808 */ /* 0x000fe20000000000 */
[----:B------:R-:W-:Y:S01]  /*4120*/  LDSM.16.M88.4 R152, [R2+0x13880] ;  /* 0x013880000298783b */ /* 0x000fe20000000200 */
[----:B------:R-:W-:Y:S01]  /*4130*/  ISETP.GT.AND P0, PT, R161, 0x60, PT ;  /* 0x00000060a100780c */ /* 0x000fe20003f04270 */
[C---:B------:R-:W-:Y:S05]  /*4140*/  HMMA.16816.F32.BF16 R16, R132.reuse, R138, R16 ;  /* 0x0000008a8410723c */ /* 0x040fea0000041810 */
[----:B------:R-:W-:Y:S01]  /*4150*/  MUFU.EX2 R160, R160 ;  /* 0x000000a000a07308 */ /* 0x000fe20000000800 */
        /* <DEDUP_REMOVED lines=11> */
[----:B------:R-:W-:Y:S02]  /*4210*/  MUFU.EX2 R145, R145 ;  /* 0x0000009100917308 */ /* 0x000fe40000000800 */
[----:B------:R-:W-:Y:S02]  /*4220*/  FSEL R140, R244, -INF , P0 ;  /* 0xff800000f48c7808 */ /* 0x000fe40000000000 */
[C---:B------:R-:W-:Y:S02]  /*4230*/  ISETP.GT.AND P0, PT, R141.reuse, RZ, PT ;  /* 0x000000ff8d00720c */ /* 0x040fe40003f04270 */
[C---:B------:R-:W-:Y:S01]  /*4240*/  ISETP.GT.AND P6, PT, R141.reuse, 0x21, PT ;  /* 0x000000218d00780c */ /* 0x040fe20003fc4270 */
[----:B------:R-:W-:Y:S01]  /*4250*/  FFMA.FTZ R249, R140, c[0x0][0x29c], -R249 ;  /* 0x0000a7008cf97a23 */ /* 0x000fe200000108f9 */
[----:B------:R-:W-:Y:S02]  /*4260*/  ISETP.GT.AND P1, PT, R141, 0x40, PT ;  /* 0x000000408d00780c */ /* 0x000fe40003f24270 */
[----:B------:R-:W-:Y:S01]  /*4270*/  FSEL R143, R213, -INF , P0 ;  /* 0xff800000d58f7808 */ /* 0x000fe20000000000 */
[----:B------:R-:W-:Y:S01]  /*4280*/  MUFU.EX2 R2, R2 ;  /* 0x0000000200027308 */ /* 0x000fe20000000800 */
        /* <DEDUP_REMOVED lines=8> */
[----:B------:R-:W-:Y:S01]  /*4310*/  MUFU.EX2 R249, R249 ;  /* 0x000000f900f97308 */ /* 0x000fe20000000800 */
[----:B------:R-:W-:Y:S01]  /*4320*/  FSEL R147, R227, -INF , P0 ;  /* 0xff800000e3937808 */ /* 0x000fe20000000000 */
[--C-:B------:R-:W-:Y:S01]  /*4330*/  FFMA.FTZ R144, R143, c[0x0][0x29c], -R248.reuse ;  /* 0x0000a7008f907a23 */ /* 0x100fe200000108f8 */
[----:B------:R-:W-:Y:S02]  /*4340*/  ISETP.GT.AND P0, PT, R141, 0x41, PT ;  /* 0x000000418d00780c */ /* 0x000fe40003f04270 */
[C---:B------:R-:W-:Y:S04]  /*4350*/  HMMA.16816.F32.BF16 R16, R136.reuse, R150, R16 ;  /* 0x000000968810723c */ /* 0x040fe80000041810 */
[----:B------:R-:W-:Y:S01]  /*4360*/  FSEL R163, R231, -INF , P1 ;  /* 0xff800000e7a37808 */ /* 0x000fe20000800000 */
[----:B------:R5:W-:Y:S01]  /*4370*/  MUFU.EX2 R143, R144 ;  /* 0x00000090008f7308 */ /* 0x000be20000000800 */
[----:B------:R-:W-:Y:S01]  /*4380*/  ISETP.GT.AND P1, PT, R141, 0x61, PT ;  /* 0x000000618d00780c */ /* 0x000fe20003f24270 */
[----:B------:R-:W-:Y:S01]  /*4390*/  FFMA.FTZ R231, -R231, R231, 1 ;  /* 0x3f800000e7e77423 */ /* 0x000fe200000101e7 */
[-C--:B-1----:R-:W-:Y:S04]  /*43a0*/  HMMA.16816.F32.BF16 R20, R136, R132.reuse, R20 ;  /* 0x000000848814723c */ /* 0x082fe80000041814 */
[--C-:B--2---:R-:W-:Y:S01]  /*43b0*/  FFMA.FTZ R142, R147, c[0x0][0x29c], -R248.reuse ;  /* 0x0000a700938e7a23 */ /* 0x104fe200000108f8 */
[----:B------:R-:W-:Y:S02]  /*43c0*/  FSEL R147, R228, -INF , P6 ;  /* 0xff800000e4937808 */ /* 0x000fe40003000000 */
        /* <DEDUP_REMOVED lines=13> */
[----:B------:R-:W2:Y:S03]  /*44a0*/  LDS R138, [R240+0x182a0] ;  /* 0x0182a000f08a7984 */ /* 0x000ea60000000800 */
[----:B------:R-:W-:Y:S01]  /*44b0*/  ISETP.GT.AND P0, PT, R149, RZ, PT ;  /* 0x000000ff9500720c */ /* 0x000fe20003f04270 */
[--C-:B-----5:R-:W-:Y:S01]  /*44c0*/  FFMA.FTZ R144, R163, c[0x0][0x29c], -R248.reuse ;  /* 0x0000a700a3907a23 */ /* 0x120fe200000108f8 */
[----:B------:R-:W-:Y:S01]  /*44d0*/  ISETP.GT.AND P6, PT, R149, 0x1, PT ;  /* 0x000000019500780c */ /* 0x000fe20003fc4270 */
[--C-:B------:R-:W-:Y:S01]  /*44e0*/  FFMA.FTZ R167, R167, c[0x0][0x29c], -R248.reuse ;  /* 0x0000a700a7a77a23 */ /* 0x100fe200000108f8 */
[----:B------:R-:W-:Y:S02]  /*44f0*/  FSEL R151, R247, -INF , P1 ;  /* 0xff800000f7977808 */ /* 0x000fe40000800000 */
        /* <DEDUP_REMOVED lines=9> */
[----:B------:R-:W-:Y:S01]  /*4590*/  FFMA.FTZ R150, R150, c[0x0][0x29c], -R245 ;  /* 0x0000a70096967a23 */ /* 0x000fe200000108f5 */
[C---:B------:R-:W-:Y:S01]  /*45a0*/  ISETP.GT.AND P1, PT, R149.reuse, 0x41, PT ;  /* 0x000000419500780c */ /* 0x040fe20003f24270 */
[----:B------:R-:W5:Y:S01]  /*45b0*/  MUFU.EX2 R167, R167 ;  /* 0x000000a700a77308 */ /* 0x000f620000000800 */
[----:B------:R-:W-:Y:S01]  /*45c0*/  FSEL R146, R222, -INF , P0 ;  /* 0xff800000de927808 */ /* 0x000fe20000000000 */
[--C-:B-1----:R-:W-:Y:S01]  /*45d0*/  FADD.FTZ R154, R4, -R141.reuse ;  /* 0x8000008d049a7221 */ /* 0x102fe20000010000 */
[----:B------:R-:W-:Y:S01]  /*45e0*/  ISETP.GT.AND P0, PT, R149, 0x60, PT ;  /* 0x000000609500780c */ /* 0x000fe20003f04270 */
[----:B------:R-:W-:Y:S01]  /*45f0*/  FADD.FTZ R155, R5, -R141 ;  /* 0x8000008d059b7221 */ /* 0x000fe20000010000 */
[----:B------:R-:W-:Y:S01]  /*4600*/  FSEL R164, R233, -INF , P6 ;  /* 0xff800000e9a47808 */ /* 0x000fe20003000000 */
[----:B---3--:R-:W-:Y:S01]  /*4610*/  FMUL.FTZ R153, R3, R154 ;  /* 0x0000009a03997220 */ /* 0x008fe20000410000 */
[----:B------:R-:W-:Y:S01]  /*4620*/  ISETP.GT.AND P6, PT, R149, 0x61, PT ;  /* 0x000000619500780c */ /* 0x000fe20003fc4270 */
[----:B----4-:R-:W-:Y:S01]  /*4630*/  FMUL.FTZ R154, R156, R155 ;  /* 0x0000009b9c9a7220 */ /* 0x010fe20000410000 */
[----:B------:R-:W-:Y:S01]  /*4640*/  IADD3 R157, R157, 0x28, RZ ;  /* 0x000000289d9d7810 */ /* 0x000fe20007ffe0ff */
[----:B------:R1:W-:Y:S01]  /*4650*/  MUFU.EX2 R149, R161 ;  /* 0x000000a100957308 */ /* 0x0003e20000000800 */
[----:B------:R-:W-:Y:S01]  /*4660*/  FSEL R250, R234, -INF , P1 ;  /* 0xff800000eafa7808 */ /* 0x000fe20000800000 */
[--C-:B------:R-:W-:Y:S01]  /*4670*/  FFMA.FTZ R146, R146, c[0x0][0x29c], -R245.reuse ;  /* 0x0000a70092927a23 */ /* 0x100fe200000108f5 */
[----:B------:R-:W-:Y:S01]  /*4680*/  IMNMX R166, R212, R157, PT ;  /* 0x0000009dd4a67217 */ /* 0x000fe20003800200 */
[----:B------:R-:W-:Y:S01]  /*4690*/  FMUL.FTZ R153, R153, R216 ;  /* 0x000000d899997220 */ /* 0x000fe20000410000 */
[----:B------:R-:W-:Y:S01]  /*46a0*/  FSEL R170, R237, -INF , P0 ;  /* 0xff800000edaa7808 */ /* 0x000fe20000000000 */
[----:B------:R-:W-:Y:S01]  /*46b0*/  FMUL.FTZ R154, R154, R217 ;  /* 0x000000d99a9a7220 */ /* 0x000fe20000410000 */
[----:B------:R-:W-:Y:S01]  /*46c0*/  ISETP.GT.AND P0, PT, R166, 0x1, PT ;  /* 0x00000001a600780c */ /* 0x000fe20003f04270 */
[--C-:B------:R-:W-:Y:S01]  /*46d0*/  FFMA.FTZ R148, R148, c[0x0][0x29c], -R245.reuse ;  /* 0x0000a70094947a23 */ /* 0x100fe200000108f5 */
[----:B------:R-:W-:Y:S01]  /*46e0*/  ISETP.GT.AND P1, PT, R166, RZ, PT ;  /* 0x000000ffa600720c */ /* 0x000fe20003f24270 */
[----:B------:R3:W-:Y:S01]  /*46f0*/  MUFU.EX2 R171, R150 ;  /* 0x0000009600ab7308 */ /* 0x0007e20000000800 */
[----:B------:R-:W-:Y:S01]  /*4700*/  FSEL R163, R220, -INF , P0 ;  /* 0xff800000dca37808 */ /* 0x000fe20000000000 */
[--C-:B------:R-:W-:Y:S01]  /*4710*/  FFMA.FTZ R164, R164, c[0x0][0x29c], -R245.reuse ;  /* 0x0000a700a4a47a23 */ /* 0x100fe200000108f5 */
[----:B------:R-:W-:Y:S01]  /*4720*/  FSEL R168, R238, -INF , P6 ;  /* 0xff800000eea87808 */ /* 0x000fe20003000000 */
[--C-:B------:R-:W-:Y:S01]  /*4730*/  FFMA.FTZ R250, R250, c[0x0][0x29c], -R245.reuse ;  /* 0x0000a700fafa7a23 */ /* 0x100fe200000108f5 */
[----:B------:R-:W-:Y:S01]  /*4740*/  ISETP.GT.AND P6, PT, R166, 0x20, PT ;  /* 0x00000020a600780c */ /* 0x000fe20003fc4270 */
[----:B------:R-:W-:Y:S01]  /*4750*/  FFMA.FTZ R163, R163, c[0x0][0x29c], -R242 ;  /* 0x0000a700a3a37a23 */ /* 0x000fe200000108f2 */
[----:B------:R-:W-:Y:S01]  /*4760*/  FSEL R165, R219, -INF , P1 ;  /* 0xff800000dba57808 */ /* 0x000fe20000800000 */
[----:B--2---:R-:W-:Y:S01]  /*4770*/  FADD.FTZ R34, R34, -R138 ;  /* 0x8000008a22227221 */ /* 0x004fe20000010000 */
[C---:B------:R-:W-:Y:S01]  /*4780*/  ISETP.GT.AND P1, PT, R166.reuse, 0x21, PT ;  /* 0x00000021a600780c */ /* 0x040fe20003f24270 */
[----:B------:R-:W-:Y:S01]  /*4790*/  MUFU.EX2 R148, R148 ;  /* 0x0000009400947308 */ /* 0x000fe20000000800 */
[----:B------:R-:W-:Y:S01]  /*47a0*/  ISETP.GT.AND P0, PT, R166, 0x40, PT ;  /* 0x00000040a600780c */ /* 0x000fe20003f04270 */
[--C-:B------:R-:W-:Y:S01]  /*47b0*/  FFMA.FTZ R165, R165, c[0x0][0x29c], -R242.reuse ;  /* 0x0000a700a5a57a23 */ /* 0x100fe200000108f2 */
[----:B------:R-:W-:Y:S01]  /*47c0*/  FSEL R157, R224, -INF , P1 ;  /* 0xff800000e09d7808 */ /* 0x000fe20000800000 */
[----:B-----5:R-:W-:Y:S01]  /*47d0*/  FMUL.FTZ R34, R167, R34 ;  /* 0x00000022a7227220 */ /* 0x020fe20000410000 */
[----:B-1----:R-:W-:Y:S01]  /*47e0*/  FSEL R161, R223, -INF , P6 ;  /* 0xff800000dfa17808 */ /* 0x002fe20003000000 */
[----:B------:R-:W-:Y:S01]  /*47f0*/  FFMA.FTZ R170, R170, c[0x0][0x29c], -R245 ;  /* 0x0000a700aaaa7a23 */ /* 0x000fe200000108f5 */
[----:B------:R-:W-:Y:S01]  /*4800*/  FSEL R151, R235, -INF , P0 ;  /* 0xff800000eb977808 */ /* 0x000fe20000000000 */
        /* <DEDUP_REMOVED lines=15> */
[----:B------:R-:W-:Y:S01]  /*4900*/  F2FP.BF16.PACK_AB R3, R159, R158 ;  /* 0x0000009e9f03723e */ /* 0x000fe200000010ff */
[----:B------:R-:W-:Y:S01]  /*4910*/  FFMA.FTZ R242, R139, c[0x0][0x29c], -R242 ;  /* 0x0000a7008bf27a23 */ /* 0x000fe200000108f2 */
[----:B------:R-:W-:Y:S01]  /*4920*/  F2FP.BF16.PACK_AB R154, R154, R153 ;  /* 0x000000999a9a723e */ /* 0x000fe200000010ff */
[--C-:B------:R-:W-:Y:S01]  /*4930*/  FADD.FTZ R139, R16, -R141.reuse ;  /* 0x8000008d108b7221 */ /* 0x100fe20000010000 */
[----:B------:R-:W-:Y:S01]  /*4940*/  MUFU.EX2 R152, R152 ;  /* 0x0000009800987308 */ /* 0x000fe20000000800 */
[--C-:B------:R-:W-:Y:S01]  /*4950*/  FADD.FTZ R16, R17, -R141.reuse ;  /* 0x8000008d11107221 */ /* 0x100fe20000010000 */
[----:B------:R-:W-:Y:S01]  /*4960*/  PLOP3.LUT P0, PT, PT, PT, UP0, 0x80, 0x0 ;  /* 0x000000000000781c */ /* 0x000fe20003f0f008 */
[--C-:B------:R-:W-:Y:S02]  /*4970*/  FADD.FTZ R153, R20, -R141.reuse ;  /* 0x8000008d14997221 */ /* 0x100fe40000010000 */
[----:B------:R-:W-:Y:S02]  /*4980*/  FMUL.FTZ R16, R159, R16 ;  /* 0x000000109f107220 */ /* 0x000fe40000410000 */
[--C-:B------:R-:W-:Y:S02]  /*4990*/  FADD.FTZ R159, R6, -R138.reuse ;  /* 0x8000008a069f7221 */ /* 0x100fe40000010000 */
[----:B------:R-:W-:Y:S01]  /*49a0*/  FMUL.FTZ R153, R160, R153 ;  /* 0x00000099a0997220 */ /* 0x000fe20000410000 */
[----:B------:R1:W-:Y:S01]  /*49b0*/  MUFU.EX2 R17, R146 ;  /* 0x0000009200117308 */ /* 0x0003e20000000800 */
[----:B------:R-:W-:Y:S01]  /*49c0*/  FMUL.FTZ R159, R140, R159 ;  /* 0x0000009f8c9f7220 */ /* 0x000fe20000410000 */
[----:B------:R-:W-:Y:S01]  /*49d0*/  F2FP.BF16.PACK_AB R140, R143, R140 ;  /* 0x0000008c8f8c723e */ /* 0x000fe200000010ff */
[----:B------:R-:W-:Y:S01]  /*49e0*/  FMUL.FTZ R21, R16, R21 ;  /* 0x0000001510157220 */ /* 0x000fe20000410000 */
[----:B------:R-:W-:Y:S01]  /*49f0*/  F2FP.BF16.PACK_AB R160, R145, R160 ;  /* 0x000000a091a0723e */ /* 0x000fe200000010ff */
[----:B------:R-:W-:Y:S02]  /*4a00*/  FMUL.FTZ R139, R158, R139 ;  /* 0x0000008b9e8b7220 */ /* 0x000fe40000410000 */
[----:B------:R-:W-:Y:S02]  /*4a10*/  FFMA.FTZ R20, -R225, R225, 1 ;  /* 0x3f800000e1147423 */ /* 0x000fe400000101e1 */
[----:B------:R-:W-:Y:S01]  /*4a20*/  FFMA.FTZ R16, -R229, R229, 1 ;  /* 0x3f800000e5107423 */ /* 0x000fe200000101e5 */
[----:B------:R-:W-:Y:S01]  /*4a30*/  MUFU.EX2 R164, R164 ;  /* 0x000000a400a47308 */ /* 0x000fe20000000800 */
[--C-:B------:R-:W-:Y:S02]  /*4a40*/  FADD.FTZ R145, R32, -R141.reuse ;  /* 0x8000008d20917221 */ /* 0x100fe40000010000 */
[----:B------:R-:W-:Y:S01]  /*4a50*/  FADD.FTZ R32, R33, -R141 ;  /* 0x8000008d21207221 */ /* 0x000fe20000010000 */
[----:B------:R-:W-:Y:S01]  /*4a60*/  F2FP.BF16.PACK_AB R33, R249, R2 ;  /* 0x00000002f921723e */ /* 0x000fe200000010ff */
[----:B------:R-:W-:Y:S02]  /*4a70*/  FMUL.FTZ R20, R139, R20 ;  /* 0x000000148b147220 */ /* 0x000fe40000410000 */
[----:B------:R-:W-:Y:S02]  /*4a80*/  FFMA.FTZ R139, -R230, R230, 1 ;  /* 0x3f800000e68b7423 */ /* 0x000fe400000101e6 */
[----:B------:R-:W-:Y:S01]  /*4a90*/  FMUL.FTZ R16, R153, R16 ;  /* 0x0000001099107220 */ /* 0x000fe20000410000 */
[----:B------:R-:W-:Y:S01]  /*4aa0*/  F2FP.BF16.PACK_AB R21, R21, R20 ;  /* 0x000000141515723e */ /* 0x000fe200000010ff */
[----:B------:R-:W-:Y:S01]  /*4ab0*/  FMUL.FTZ R145, R2, R145 ;  /* 0x0000009102917220 */ /* 0x000fe20000410000 */
[----:B------:R-:W-:Y:S01]  /*4ac0*/  MUFU.EX2 R141, R250 ;  /* 0x000000fa008d7308 */ /* 0x000fe20000000800 */
[----:B------:R-:W-:Y:S02]  /*4ad0*/  FMUL.FTZ R32, R249, R32 ;  /* 0x00000020f9207220 */ /* 0x000fe40000410000 */
[--C-:B-1----:R-:W-:Y:S02]  /*4ae0*/  FADD.FTZ R146, R7, -R138.reuse ;  /* 0x8000008a07927221 */ /* 0x102fe40000010000 */
[----:B------:R-:W-:Y:S02]  /*4af0*/  FFMA.FTZ R2, -R243, R243, 1 ;  /* 0x3f800000f3027423 */ /* 0x000fe400000101f3 */
[----:B------:R-:W-:Y:S02]  /*4b00*/  FMUL.FTZ R146, R143, R146 ;  /* 0x000000928f927220 */ /* 0x000fe40000410000 */
[----:B------:R-:W1:Y:S01]  /*4b10*/  LDS R143, [R240+0x18300] ;  /* 0x01830000f08f7984 */ /* 0x000e620000000800 */
[----:B------:R-:W-:Y:S01]  /*4b20*/  FFMA.FTZ R153, -R244, R244, 1 ;  /* 0x3f800000f4997423 */ /* 0x000fe200000101f4 */
[----:B------:R-:W2:Y:S01]  /*4b30*/  MUFU.EX2 R248, R248 ;  /* 0x000000f800f87308 */ /* 0x000ea20000000800 */
[----:B------:R-:W-:Y:S01]  /*4b40*/  FMUL.FTZ R139, R150, R139 ;  /* 0x0000008b968b7220 */ /* 0x000fe20000410000 */
[----:B------:R-:W3:Y:S01]  /*4b50*/  LDS R240, [R240+0x18320] ;  /* 0x01832000f0f07984 */ /* 0x000ee20000000800 */
[----:B------:R-:W-:Y:S02]  /*4b60*/  FMUL.FTZ R2, R145, R2 ;  /* 0x0000000291027220 */ /* 0x000fe40000410000 */
[----:B------:R-:W-:Y:S01]  /*4b70*/  FMUL.FTZ R153, R32, R153 ;  /* 0x0000009920997220 */ /* 0x000fe20000410000 */
[----:B------:R-:W-:Y:S01]  /*4b80*/  F2FP.BF16.PACK_AB R16, R139, R16 ;  /* 0x000000108b10723e */ /* 0x000fe200000010ff */
[----:B------:R-:W-:Y:S01]  /*4b90*/  FFMA.FTZ R145, -R214, R214, 1 ;  /* 0x3f800000d6917423 */ /* 0x000fe200000101d6 */
[----:B------:R-:W-:Y:S01]  /*4ba0*/  STS [R205+0x18480], R156 ;  /* 0x0184809ccd007388 */ /* 0x000fe20000000800 */
[--C-:B------:R-:W-:Y:S01]  /*4bb0*/  FADD.FTZ R139, R18, -R138.reuse ;  /* 0x8000008a128b7221 */ /* 0x100fe20000010000 */
[----:B------:R-:W-:Y:S01]  /*4bc0*/  F2FP.BF16.PACK_AB R153, R153, R2 ;  /* 0x000000029999723e */ /* 0x000fe200000010ff */
[--C-:B------:R-:W-:Y:S01]  /*4bd0*/  FADD.FTZ R2, R19, -R138.reuse ;  /* 0x8000008a13027221 */ /* 0x100fe20000010000 */
[----:B------:R-:W-:Y:S01]  /*4be0*/  MUFU.EX2 R165, R165 ;  /* 0x000000a500a57308 */ /* 0x000fe20000000800 */
[----:B------:R-:W-:Y:S01]  /*4bf0*/  FFMA.FTZ R32, -R213, R213, 1 ;  /* 0x3f800000d5207423 */ /* 0x000fe200000101d5 */
[----:B------:R-:W-:Y:S01]  /*4c00*/  STS [R205+0x18880], R140 ;  /* 0x0188808ccd007388 */ /* 0x000fe20000000800 */
[----:B------:R-:W-:Y:S01]  /*4c10*/  FMUL.FTZ R145, R146, R145 ;  /* 0x0000009192917220 */ /* 0x000fe20000410000 */
[C---:B------:R-:W-:Y:S01]  /*4c20*/  F2FP.BF16.PACK_AB R19, R147.reuse, R142 ;  /* 0x0000008e9313723e */ /* 0x040fe200000010ff */
[----:B------:R-:W-:Y:S01]  /*4c30*/  FMUL.FTZ R139, R142, R139 ;  /* 0x0000008b8e8b7220 */ /* 0x000fe20000410000 */
[----:B------:R4:W-:Y:S01]  /*4c40*/  STS [R208], R3 ;  /* 0x00000003d0007388 */ /* 0x0009e20000000800 */
[----:B------:R-:W-:Y:S02]  /*4c50*/  FMUL.FTZ R2, R147, R2 ;  /* 0x0000000293027220 */ /* 0x000fe40000410000 */
[----:B------:R-:W-:Y:S01]  /*4c60*/  FMUL.FTZ R32, R159, R32 ;  /* 0x000000209f207220 */ /* 0x000fe20000410000 */
[----:B------:R-:W-:Y:S01]  /*4c70*/  MUFU.EX2 R161, R161 ;  /* 0x000000a100a17308 */ /* 0x000fe20000000800 */
[--C-:B------:R-:W-:Y:S01]  /*4c80*/  FADD.FTZ R18, R23, -R138.reuse ;  /* 0x8000008a17127221 */ /* 0x100fe20000010000 */
[----:B------:R-:W-:Y:S01]  /*4c90*/  STS [R208+0x400], R19 ;  /* 0x00040013d0007388 */ /* 0x000fe20000000800 */
[----:B------:R-:W-:Y:S01]  /*4ca0*/  FFMA.FTZ R20, -R227, R227, 1 ;  /* 0x3f800000e3147423 */ /* 0x000fe200000101e3 */
[----:B------:R-:W-:Y:S01]  /*4cb0*/  F2FP.BF16.PACK_AB R32, R145, R32 ;  /* 0x000000209120723e */ /* 0x000fe200000010ff */
[----:B------:R-:W-:Y:S01]  /*4cc0*/  FFMA.FTZ R23, -R228, R228, 1 ;  /* 0x3f800000e4177423 */ /* 0x000fe200000101e4 */
[----:B--2---:R-:W-:Y:S01]  /*4cd0*/  F2FP.BF16.PACK_AB R167, R248, R167 ;  /* 0x000000a7f8a7723e */ /* 0x004fe200000010ff */
[----:B------:R-:W-:Y:S02]  /*4ce0*/  FMUL.FTZ R20, R139, R20 ;  /* 0x000000148b147220 */ /* 0x000fe40000410000 */
[----:B------:R-:W-:Y:S01]  /*4cf0*/  FMUL.FTZ R23, R2, R23 ;  /* 0x0000001702177220 */ /* 0x000fe20000410000 */
[----:B------:R-:W-:Y:S01]  /*4d00*/  MUFU.EX2 R151, R151 ;  /* 0x0000009700977308 */ /* 0x000fe20000000800 */
[--C-:B------:R-:W-:Y:S02]  /*4d10*/  FADD.FTZ R145, R22, -R138.reuse ;  /* 0x8000008a16917221 */ /* 0x100fe40000010000 */
[----:B------:R-:W-:Y:S01]  /*4d20*/  FMUL.FTZ R18, R149, R18 ;  /* 0x0000001295127220 */ /* 0x000fe20000410000 */
[----:B------:R-:W-:Y:S01]  /*4d30*/  F2FP.BF16.PACK_AB R23, R23, R20 ;  /* 0x000000141717723e */ /* 0x000fe200000010ff */
[----:B------:R-:W-:Y:S01]  /*4d40*/  FMUL.FTZ R22, R144, R145 ;  /* 0x0000009190167220 */ /* 0x000fe20000410000 */
[----:B------:R-:W-:Y:S01]  /*4d50*/  F2FP.BF16.PACK_AB R144, R149, R144 ;  /* 0x000000909590723e */ /* 0x000fe200000010ff */
[----:B------:R-:W-:Y:S02]  /*4d60*/  FFMA.FTZ R139, -R232, R232, 1 ;  /* 0x3f800000e88b7423 */ /* 0x000fe400000101e8 */
[----:B------:R-:W-:Y:S01]  /*4d70*/  FFMA.FTZ R145, -R246, R246, 1 ;  /* 0x3f800000f6917423 */ /* 0x000fe200000101f6 */
[----:B------:R-:W2:Y:S01]  /*4d80*/  MUFU.EX2 R2, R163 ;  /* 0x000000a300027308 */ /* 0x000ea20000000800 */
[----:B------:R-:W-:Y:S02]  /*4d90*/  FMUL.FTZ R139, R18, R139 ;  /* 0x0000008b128b7220 */ /* 0x000fe40000410000 */
[----:B------:R-:W-:Y:S02]  /*4da0*/  FMUL.FTZ R34, R34, R145 ;  /* 0x0000009122227220 */ /* 0x000fe40000410000 */
[--C-:B-1----:R-:W-:Y:S02]  /*4db0*/  FADD.FTZ R145, R8, -R143.reuse ;  /* 0x8000008f08917221 */ /* 0x102fe40000010000 */
[--C-:B------:R-:W-:Y:S01]  /*4dc0*/  FADD.FTZ R18, R13, -R143.reuse ;  /* 0x8000008f0d127221 */ /* 0x100fe20000010000 */
[----:B------:R-:W-:Y:S01]  /*4dd0*/  F2FP.BF16.PACK_AB R13, R17, R148 ;  /* 0x00000094110d723e */ /* 0x000fe200000010ff */
[----:B------:R-:W-:Y:S01]  /*4de0*/  FADD.FTZ R8, R9, -R143 ;  /* 0x8000008f09087221 */ /* 0x000fe20000010000 */
[----:B------:R-:W1:Y:S01]  /*4df0*/  MUFU.EX2 R20, R157 ;  /* 0x0000009d00147308 */ /* 0x000e620000000800 */
[----:B------:R-:W-:Y:S02]  /*4e00*/  FMUL.FTZ R22, R22, R231 ;  /* 0x000000e716167220 */ /* 0x000fe40000410000 */
[----:B------:R-:W-:Y:S02]  /*4e10*/  FMUL.FTZ R8, R171, R8 ;  /* 0x00000008ab087220 */ /* 0x000fe40000410000 */
[----:B------:R-:W-:Y:S01]  /*4e20*/  FMUL.FTZ R18, R17, R18 ;  /* 0x0000001211127220 */ /* 0x000fe20000410000 */
[----:B------:R-:W-:Y:S01]  /*4e30*/  F2FP.BF16.PACK_AB R22, R139, R22 ;  /* 0x000000168b16723e */ /* 0x000fe200000010ff */
[----:B------:R-:W-:Y:S02]  /*4e40*/  FFMA.FTZ R17, -R218, R218, 1 ;  /* 0x3f800000da117423 */ /* 0x000fe400000101da */
[----:B------:R-:W-:Y:S01]  /*4e50*/  FFMA.FTZ R139, -R222, R222, 1 ;  /* 0x3f800000de8b7423 */ /* 0x000fe200000101de */
[----:B------:R-:W-:Y:S01]  /*4e60*/  MUFU.EX2 R170, R170 ;  /* 0x000000aa00aa7308 */ /* 0x000fe20000000800 */
[----:B------:R-:W-:Y:S02]  /*4e70*/  FMUL.FTZ R17, R8, R17 ;  /* 0x0000001108117220 */ /* 0x000fe40000410000 */
[----:B------:R-:W-:Y:S02]  /*4e80*/  FFMA.FTZ R245, R168, c[0x0][0x29c], -R245 ;  /* 0x0000a700a8f57a23 */ /* 0x000fe400000108f5 */
[--C-:B------:R-:W-:Y:S02]  /*4e90*/  FADD.FTZ R8, R25, -R143.reuse ;  /* 0x8000008f19087221 */ /* 0x100fe40000010000 */
[--C-:B------:R-:W-:Y:S02]  /*4ea0*/  FADD.FTZ R25, R28, -R143.reuse ;  /* 0x8000008f1c197221 */ /* 0x100fe40000010000 */
[----:B------:R-:W-:Y:S01]  /*4eb0*/  FMUL.FTZ R18, R18, R139 ;  /* 0x0000008b12127220 */ /* 0x000fe20000410000 */
[----:B------:R-:W-:Y:S01]  /*4ec0*/  MUFU.EX2 R28, R169 ;  /* 0x000000a9001c7308 */ /* 0x000fe20000000800 */
[--C-:B------:R-:W-:Y:S02]  /*4ed0*/  FADD.FTZ R139, R24, -R143.reuse ;  /* 0x8000008f188b7221 */ /* 0x100fe40000010000 */
[----:B------:R-:W-:Y:S02]  /*4ee0*/  FADD.FTZ R35, R35, -R138 ;  /* 0x8000008a23237221 */ /* 0x000fe40000010000 */
[----:B------:R-:W-:Y:S01]  /*4ef0*/  FMUL.FTZ R145, R152, R145 ;  /* 0x0000009198917220 */ /* 0x000fe20000410000 */
[----:B------:R-:W-:Y:S01]  /*4f00*/  F2FP.BF16.PACK_AB R152, R171, R152 ;  /* 0x00000098ab98723e */ /* 0x000fe200000010ff */
[--C-:B------:R-:W-:Y:S02]  /*4f10*/  FADD.FTZ R9, R12, -R143.reuse ;  /* 0x8000008f0c097221 */ /* 0x100fe40000010000 */
[----:B------:R-:W-:Y:S01]  /*4f20*/  FFMA.FTZ R12, -R215, R215, 1 ;  /* 0x3f800000d70c7423 */ /* 0x000fe200000101d7 */
[----:B------:R-:W5:Y:S01]  /*4f30*/  MUFU.EX2 R245, R245 ;  /* 0x000000f500f57308 */ /* 0x000f620000000800 */
[----:B------:R-:W-:Y:S01]  /*4f40*/  FMUL.FTZ R139, R164, R139 ;  /* 0x0000008ba48b7220 */ /* 0x000fe20000410000 */
[C---:B------:R-:W-:Y:S01]  /*4f50*/  F2FP.BF16.PACK_AB R164, R141.reuse, R164 ;  /* 0x000000a48da4723e */ /* 0x040fe200000010ff */
[----:B------:R-:W-:Y:S01]  /*4f60*/  FMUL.FTZ R8, R141, R8 ;  /* 0x000000088d087220 */ /* 0x000fe20000410000 */
[----:B------:R-:W-:Y:S01]  /*4f70*/  STS [R205+0x19480], R152 ;  /* 0x01948098cd007388 */ /* 0x000fe20000000800 */
[----:B------:R-:W-:Y:S02]  /*4f80*/  FFMA.FTZ R141, -R234, R234, 1 ;  /* 0x3f800000ea8d7423 */ /* 0x000fe400000101ea */
[----:B------:R-:W-:Y:S02]  /*4f90*/  FFMA.FTZ R138, -R247, R247, 1 ;  /* 0x3f800000f78a7423 */ /* 0x000fe400000101f7 */
[----:B------:R-:W-:Y:S01]  /*4fa0*/  FMUL.FTZ R35, R248, R35 ;  /* 0x00000023f8237220 */ /* 0x000fe20000410000 */
[----:B------:R-:W-:Y:S01]  /*4fb0*/  MUFU.EX2 R155, R155 ;  /* 0x0000009b009b7308 */ /* 0x000fe20000000800 */
[----:B------:R-:W-:Y:S02]  /*4fc0*/  FMUL.FTZ R12, R145, R12 ;  /* 0x0000000c910c7220 */ /* 0x000fe40000410000 */
[----:B------:R-:W-:Y:S01]  /*4fd0*/  FMUL.FTZ R141, R8, R141 ;  /* 0x0000008d088d7220 */ /* 0x000fe20000410000 */
[----:B--2---:R-:W-:Y:S01]  /*4fe0*/  F2FP.BF16.PACK_AB R8, R2, R165 ;  /* 0x000000a50208723e */ /* 0x004fe200000010ff */
[----:B------:R-:W-:Y:S01]  /*4ff0*/  FMUL.FTZ R35, R35, R138 ;  /* 0x0000008a23237220 */ /* 0x000fe20000410000 */
[----:B------:R-:W-:Y:S01]  /*5000*/  F2FP.BF16.PACK_AB R12, R17, R12 ;  /* 0x0000000c110c723e */ /* 0x000fe200000010ff */
[----:B------:R-:W-:Y:S01]  /*5010*/  FMUL.FTZ R9, R148, R9 ;  /* 0x0000000994097220 */ /* 0x000fe20000410000 */
[----:B-1----:R-:W-:Y:S01]  /*5020*/  F2FP.BF16.PACK_AB R17, R20, R161 ;  /* 0x000000a11411723e */ /* 0x002fe200000010ff */
[----:B------:R-:W-:Y:S01]  /*5030*/  STS [R205+0x19880], R8 ;  /* 0x01988008cd007388 */ /* 0x000fe20000000800 */
[----:B------:R-:W4:Y:S01]  /*5040*/  MUFU.EX2 R242, R242 ;  /* 0x000000f200f27308 */ /* 0x000f220000000800 */
[----:B------:R-:W-:Y:S01]  /*5050*/  F2FP.BF16.PACK_AB R35, R35, R34 ;  /* 0x000000222323723e */ /* 0x000fe200000010ff */
[----:B------:R-:W-:Y:S01]  /*5060*/  FFMA.FTZ R34, -R221, R221, 1 ;  /* 0x3f800000dd227423 */ /* 0x000fe200000101dd */
[----:B------:R-:W-:Y:S01]  /*5070*/  STS [R208+0x1000], R13 ;  /* 0x0010000dd0007388 */ /* 0x000fe20000000800 */
[----:B------:R-:W-:Y:S01]  /*5080*/  FADD.FTZ R24, R29, -R143 ;  /* 0x8000008f1d187221 */ /* 0x000fe20000010000 */
[----:B-----5:R-:W-:Y:S01]  /*5090*/  F2FP.BF16.PACK_AB R29, R245, R170 ;  /* 0x000000aaf51d723e */ /* 0x020fe200000010ff */
[----:B------:R-:W-:Y:S01]  /*50a0*/  FMUL.FTZ R9, R9, R34 ;  /* 0x0000002209097220 */ /* 0x000fe20000410000 */
[----:B------:R-:W-:Y:S01]  /*50b0*/  STS [R208+0x1400], R17 ;  /* 0x00140011d0007388 */ /* 0x000fe20000000800 */
[--C-:B---3--:R-:W-:Y:S02]  /*50c0*/  FADD.FTZ R11, R11, -R240.reuse ;  /* 0x800000f00b0b7221 */ /* 0x108fe40000010000 */
[--C-:B------:R-:W-:Y:S01]  /*50d0*/  FADD.FTZ R10, R10, -R240.reuse ;  /* 0x800000f00a0a7221 */ /* 0x100fe20000010000 */
[----:B------:R-:W-:Y:S01]  /*50e0*/  STS [R205+0x1a480], R160 ;  /* 0x01a480a0cd007388 */ /* 0x000fe20000000800 */
[----:B------:R-:W-:Y:S01]  /*50f0*/  F2FP.BF16.PACK_AB R9, R18, R9 ;  /* 0x000000091209723e */ /* 0x000fe200000010ff */
[----:B------:R-:W-:Y:S01]  /*5100*/  FMUL.FTZ R11, R2, R11 ;  /* 0x0000000b020b7220 */ /* 0x000fe20000410000 */
[----:B------:R-:W-:Y:S01]  /*5110*/  F2FP.BF16.PACK_AB R18, R28, R151 ;  /* 0x000000971c12723e */ /* 0x000fe200000010ff */
[----:B------:R-:W-:Y:S01]  /*5120*/  STS [R205+0x1a880], R144 ;  /* 0x01a88090cd007388 */ /* 0x000fe20000000800 */
[--C-:B------:R-:W-:Y:S02]  /*5130*/  FADD.FTZ R15, R15, -R240.reuse ;  /* 0x800000f00f0f7221 */ /* 0x100fe40000010000 */
[----:B------:R-:W-:Y:S01]  /*5140*/  FFMA.FTZ R220, -R220, R220, 1 ;  /* 0x3f800000dcdc7423 */ /* 0x000fe200000101dc */
[----:B------:R-:W-:Y:S01]  /*5150*/  STS [R208+0x2000], R33 ;  /* 0x00200021d0007388 */ /* 0x000fe20000000800 */
[----:B------:R-:W-:Y:S02]  /*5160*/  FMUL.FTZ R10, R165, R10 ;  /* 0x0000000aa50a7220 */ /* 0x000fe40000410000 */
[--C-:B------:R-:W-:Y:S01]  /*5170*/  FADD.FTZ R14, R14, -R240.reuse ;  /* 0x800000f00e0e7221 */ /* 0x100fe20000010000 */
[----:B------:R-:W-:Y:S01]  /*5180*/  STS [R208+0x2400], R167 ;  /* 0x002400a7d0007388 */ /* 0x000fe20000000800 */
[----:B----4-:R-:W-:Y:S01]  /*5190*/  F2FP.BF16.PACK_AB R3, R242, R155 ;  /* 0x0000009bf203723e */ /* 0x010fe200000010ff */
[----:B------:R-:W-:Y:S02]  /*51a0*/  FFMA.FTZ R219, -R219, R219, 1 ;  /* 0x3f800000dbdb7423 */ /* 0x000fe400000101db */
        /* <DEDUP_REMOVED lines=8> */
[----:B------:R-:W-:Y:S01]  /*5230*/  FFMA.FTZ R224, -R224, R224, 1 ;  /* 0x3f800000e0e07423 */ /* 0x000fe200000101e0 */
[----:B------:R1:W-:Y:S01]  /*5240*/  STS [R208+0x3400], R3 ;  /* 0x00340003d0007388 */ /* 0x0003e20000000800 */
[----:B------:R-:W-:Y:S01]  /*5250*/  FMUL.FTZ R14, R14, R223 ;  /* 0x000000df0e0e7220 */ /* 0x000fe20000410000 */
[----:B------:R-:W-:Y:S01]  /*5260*/  F2FP.BF16.PACK_AB R10, R11, R10 ;  /* 0x0000000a0b0a723e */ /* 0x000fe200000010ff */
[----:B------:R-:W-:Y:S01]  /*5270*/  FMUL.FTZ R15, R15, R224 ;  /* 0x000000e00f0f7220 */ /* 0x000fe20000410000 */
[----:B------:R-:W-:Y:S01]  /*5280*/  BAR.SYNC.DEFER_BLOCKING 0x0 ;  /* 0x0000000000007b1d */ /* 0x000fe20000010000 */
[--C-:B------:R-:W-:Y:S02]  /*5290*/  FADD.FTZ R26, R26, -R240.reuse ;  /* 0x800000f01a1a7221 */ /* 0x100fe40000010000 */
[--C-:B------:R-:W-:Y:S01]  /*52a0*/  FADD.FTZ R27, R27, -R240.reuse ;  /* 0x800000f01b1b7221 */ /* 0x100fe20000010000 */
[----:B------:R-:W-:Y:S01]  /*52b0*/  F2FP.BF16.PACK_AB R15, R15, R14 ;  /* 0x0000000e0f0f723e */ /* 0x000fe200000010ff */
[----:B------:R-:W-:Y:S02]  /*52c0*/  FMUL.FTZ R26, R151, R26 ;  /* 0x0000001a971a7220 */ /* 0x000fe40000410000 */
[----:B------:R-:W-:Y:S02]  /*52d0*/  FMUL.FTZ R27, R28, R27 ;  /* 0x0000001b1c1b7220 */ /* 0x000fe40000410000 */
[----:B------:R-:W-:Y:S02]  /*52e0*/  FFMA.FTZ R34, -R233, R233, 1 ;  /* 0x3f800000e9227423 */ /* 0x000fe400000101e9 */
[----:B------:R-:W-:Y:S02]  /*52f0*/  FFMA.FTZ R235, -R235, R235, 1 ;  /* 0x3f800000ebeb7423 */ /* 0x000fe400000101eb */
[----:B------:R-:W-:Y:S02]  /*5300*/  FFMA.FTZ R236, -R236, R236, 1 ;  /* 0x3f800000ecec7423 */ /* 0x000fe400000101ec */
[--C-:B------:R-:W-:Y:S02]  /*5310*/  FADD.FTZ R30, R30, -R240.reuse ;  /* 0x800000f01e1e7221 */ /* 0x100fe40000010000 */
[----:B------:R-:W-:Y:S02]  /*5320*/  FADD.FTZ R31, R31, -R240 ;  /* 0x800000f01f1f7221 */ /* 0x000fe40000010000 */
[----:B------:R-:W-:Y:S02]  /*5330*/  FFMA.FTZ R138, -R237, R237, 1 ;  /* 0x3f800000ed8a7423 */ /* 0x000fe400000101ed */
[----:B------:R-:W-:Y:S01]  /*5340*/  FMUL.FTZ R34, R139, R34 ;  /* 0x000000228b227220 */ /* 0x000fe20000410000 */
[----:B-1----:R-:W-:Y:S01]  /*5350*/  MOV R3, UR5 ;  /* 0x0000000500037c02 */ /* 0x002fe20008000f00 */
[----:B------:R-:W-:Y:S01]  /*5360*/  FMUL.FTZ R26, R26, R235 ;  /* 0x000000eb1a1a7220 */ /* 0x000fe20000410000 */
[----:B------:R-:W-:Y:S01]  /*5370*/  STS [R205+0x1c480], R154 ;  /* 0x01c4809acd007388 */ /* 0x000fe20000000800 */
[----:B------:R-:W-:Y:S01]  /*5380*/  FMUL.FTZ R27, R27, R236 ;  /* 0x000000ec1b1b7220 */ /* 0x000fe20000410000 */
[----:B------:R-:W-:Y:S01]  /*5390*/  F2FP.BF16.PACK_AB R34, R141, R34 ;  /* 0x000000228d22723e */ /* 0x000fe200000010ff */
[----:B------:R-:W-:Y:S01]  /*53a0*/  FMUL.FTZ R25, R170, R25 ;  /* 0x00000019aa197220 */ /* 0x000fe20000410000 */
[----:B------:R-:W-:Y:S01]  /*53b0*/  STS [R205+0x1c880], R32 ;  /* 0x01c88020cd007388 */ /* 0x000fe20000000800 */
[----:B------:R-:W-:Y:S02]  /*53c0*/  FMUL.FTZ R24, R245, R24 ;  /* 0x00000018f5187220 */ /* 0x000fe40000410000 */
[----:B------:R-:W-:Y:S01]  /*53d0*/  FFMA.FTZ R143, -R238, R238, 1 ;  /* 0x3f800000ee8f7423 */ /* 0x000fe200000101ee */
[----:B------:R-:W-:Y:S01]  /*53e0*/  STS [R208+0x4000], R21 ;  /* 0x00400015d0007388 */ /* 0x000fe20000000800 */
[----:B------:R-:W-:Y:S02]  /*53f0*/  FMUL.FTZ R30, R155, R30 ;  /* 0x0000001e9b1e7220 */ /* 0x000fe40000410000 */
[----:B------:R-:W-:Y:S01]  /*5400*/  FMUL.FTZ R31, R242, R31 ;  /* 0x0000001ff21f7220 */ /* 0x000fe20000410000 */
[----:B------:R-:W-:Y:S01]  /*5410*/  STS [R208+0x4400], R23 ;  /* 0x00440017d0007388 */ /* 0x000fe20000000800 */
[----:B------:R-:W-:Y:S02]  /*5420*/  FFMA.FTZ R239, -R239, R239, 1 ;  /* 0x3f800000efef7423 */ /* 0x000fe400000101ef */
[----:B------:R-:W-:Y:S01]  /*5430*/  FFMA.FTZ R2, -R241, R241, 1 ;  /* 0x3f800000f1027423 */ /* 0x000fe200000101f1 */
[----:B------:R-:W-:Y:S01]  /*5440*/  STS [R205+0x1d480], R12 ;  /* 0x01d4800ccd007388 */ /* 0x000fe20000000800 */
[----:B------:R-:W-:Y:S02]  /*5450*/  FMUL.FTZ R25, R25, R138 ;  /* 0x0000008a19197220 */ /* 0x000fe40000410000 */
        /* <DEDUP_REMOVED lines=134> */
.L_x_1328:
        /* <DEDUP_REMOVED lines=239> */
.L_x_1324:
[----:B------:R-:W-:Y:S05]  /*6bb0*/  @P1 EXIT ;  /* 0x000000000000194d */ /* 0x000fea0003800000 */
[----:B------:R-:W-:Y:S01]  /*6bc0*/  ISETP.NE.U32.AND P2, PT, RZ, c[0x0][0x360], PT ;  /* 0x0000d800ff007a0c */ /* 0x000fe20003f45070 */
[----:B------:R-:W-:Y:S02]  /*6bd0*/  UMOV UR6, 0x1 ;  /* 0x0000000100067882 */ /* 0x000fe40000000000 */
[----:B------:R-:W-:Y:S01]  /*6be0*/  ULDC.64 UR4, c[0x0][0x338] ;  /* 0x0000ce0000047ab9 */ /* 0x000fe20000000a00 */
[----:B------:R-:W-:-:S13]  /*6bf0*/  ISETP.NE.AND.EX P2, PT, RZ, c[0x0][0x364], PT, P2 ;  /* 0x0000d900ff007a0c */ /* 0x000fda0003f45320 */
[----:B------:R-:W-:-:S04]  /*6c00*/  @P2 IMAD.MOV.U32 R0, RZ, RZ, 0x4 ;  /* 0x00000004ff002424 */ /* 0x000fc800078e00ff */
[----:B------:R-:W-:-:S05]  /*6c10*/  @P2 IMAD.WIDE R6, R193, R0, c[0x0][0x360] ;  /* 0x0000d800c1062625 */ /* 0x000fca00078e0200 */
[----:B------:R2:W4:Y:S01]  /*6c20*/  @P2 LDG.E R0, [R6.64] ;  /* 0x0000000e06002981 */ /* 0x000522000c1e1900 */
[----:B------:R-:W-:Y:S02]  /*6c30*/  UISETP.NE.AND UP0, UPT, UR6, UR4, UPT ;  /* 0x000000040600728c */ /* 0x000fe4000bf05270 */
[----:B------:R-:W-:Y:S01]  /*6c40*/  UIMAD.WIDE.U32 UR6, UR11, UR5, URZ ;  /* 0x000000050b0672a5 */ /* 0x000fe2000f8e003f */
[----:B------:R-:W5:Y:S01]  /*6c50*/  S2R R4, SR_TID.X ;  /* 0x0000000000047919 */ /* 0x000f620000002100 */
[----:B------:R-:W-:-:S07]  /*6c60*/  ULDC UR4, c[0x0][0x340] ;  /* 0x0000d00000047ab9 */ /* 0x000fce0000000800 */
[----:B------:R-:W-:Y:S02]  /*6c70*/  @UP0 UMOV UR5, UR7 ;  /* 0x0000000700050c82 */ /* 0x000fe40008000000 */
[----:B------:R-:W-:-:S03]  /*6c80*/  @UP0 USHF.R.U32.HI UR11, URZ, UR4, UR5 ;  /* 0x000000043f0b0299 */ /* 0x000fc60008011605 */
[----:B------:R-:W-:Y:S02]  /*6c90*/  ULDC.64 UR4, c[0x0][0x328] ;  /* 0x0000ca0000047ab9 */ /* 0x000fe40000000a00 */
[----:B------:R-:W-:-:S04]  /*6ca0*/  USHF.R.S32.HI UR6, URZ, 0x1f, UR11 ;  /* 0x0000001f3f067899 */ /* 0x000fc8000801140b */
[----:B------:R-:W-:Y:S01]  /*6cb0*/  UIMAD UR4, UR6, UR4, URZ ;  /* 0x00000004060472a4 */ /* 0x000fe2000f8e023f */
[----:B--2---:R-:W-:-:S03]  /*6cc0*/  IMAD.U32 R6, RZ, RZ, UR11 ;  /* 0x0000000bff067e24 */ /* 0x004fc6000f8e00ff */
[----:B------:R-:W-:Y:S02]  /*6cd0*/  UIMAD UR7, UR11, UR5, UR4 ;  /* 0x000000050b0772a4 */ /* 0x000fe4000f8e0204 */
[----:B------:R-:W-:-:S04]  /*6ce0*/  UIMAD UR4, UR12, 0x3000, URZ ;  /* 0x000030000c0478a4 */ /* 0x000fc8000f8e023f */
[----:B------:R-:W-:Y:S01]  /*6cf0*/  USHF.R.S32.HI UR8, URZ, 0x1f, UR4 ;  /* 0x0000001f3f087899 */ /* 0x000fe20008011404 */
[----:B------:R-:W-:Y:S01]  /*6d00*/  BAR.SYNC.DEFER_BLOCKING 0x1, 0x100 ;  /* 0x0044000000007b1d */ /* 0x000fe20000010000 */
[----:B---34-:R-:W-:-:S05]  /*6d10*/  @P2 IMAD R3, R193, 0x80, R0 ;  /* 0x00000080c1032824 */ /* 0x018fca00078e0200 */
[----:B------:R-:W-:-:S04]  /*6d20*/  @P2 SHF.R.S32.HI R0, RZ, 0x1f, R3 ;  /* 0x0000001fff002819 */ /* 0x000fc80000011403 */
[----:B------:R-:W-:-:S04]  /*6d30*/  @P2 LEA.HI R0, R0, R3, RZ, 0x7 ;  /* 0x0000000300002211 */ /* 0x000fc800078f38ff */
[----:B------:R-:W-:Y:S02]  /*6d40*/  @P2 SHF.R.S32.HI R2, RZ, 0x7, R0 ;  /* 0x00000007ff022819 */ /* 0x000fe40000011400 */
[----:B-----5:R-:W-:-:S03]  /*6d50*/  SHF.R.S32.HI R0, RZ, 0x1f, R4 ;  /* 0x0000001fff007819 */ /* 0x020fc60000011404 */
[----:B------:R-:W-:-:S05]  /*6d60*/  @P2 IMAD R2, R2, 0x3000, RZ ;  /* 0x0000300002022824 */ /* 0x000fca00078e02ff */
[----:B------:R-:W-:Y:S02]  /*6d70*/  @P2 SHF.R.S32.HI R3, RZ, 0x1f, R2 ;  /* 0x0000001fff032819 */ /* 0x000fe40000011402 */
[----:B------:R-:W-:-:S06]  /*6d80*/  @!P2 CS2R R2, SRZ ;  /* 0x000000000002a805 */ /* 0x000fcc000001ff00 */
[----:B------:R-:W-:Y:S01]  /*6d90*/  IADD3 R4, P1, P0, R2, UR4, R4 ;  /* 0x0000000402047c10 */ /* 0x000fe2000f83e004 */
[----:B------:R-:W-:Y:S01]  /*6da0*/  ULDC.64 UR4, c[0x0][0x300] ;  /* 0x0000c00000047ab9 */ /* 0x000fe20000000a00 */
[----:B------:R-:W-:Y:S01]  /*6db0*/  IMAD.U32 R2, RZ, RZ, UR11 ;  /* 0x0000000bff027e24 */ /* 0x000fe2000f8e00ff */
[----:B------:R-:W-:Y:S01]  /*6dc0*/  UIMAD UR4, UR6, UR4, URZ ;  /* 0x00000004060472a4 */ /* 0x000fe2000f8e023f */
[----:B------:R-:W-:Y:S02]  /*6dd0*/  IADD3.X R5, R3, UR8, R0, P1, P0 ;  /* 0x0000000803057c10 */ /* 0x000fe40008fe0400 */
[----:B------:R-:W-:Y:S01]  /*6de0*/  SHF.R.S32.HI R0, RZ, 0x1f, R193 ;  /* 0x0000001fff007819 */ /* 0x000fe200000114c1 */
[----:B------:R-:W-:Y:S01]  /*6df0*/  UIMAD UR4, UR11, UR5, UR4 ;  /* 0x000000050b0472a4 */ /* 0x000fe2000f8e0204 */
[----:B------:R-:W-:Y:S01]  /*6e00*/  SEL R193, R193, RZ, !P2 ;  /* 0x000000ffc1c17207 */ /* 0x000fe20005000000 */
[----:B------:R-:W-:Y:S01]  /*6e10*/  IMAD.WIDE.U32 R6, R6, c[0x0][0x328], R4 ;  /* 0x0000ca0006067a25 */ /* 0x000fe200078e0004 */
[----:B------:R-:W-:-:S03]  /*6e20*/  SEL R0, R0, RZ, !P2 ;  /* 0x000000ff00007207 */ /* 0x000fc60005000000 */
[----:B------:R-:W-:Y:S01]  /*6e30*/  IMAD.WIDE.U32 R2, R2, c[0x0][0x300], R4 ;  /* 0x0000c00002027a25 */ /* 0x000fe200078e0004 */
[----:B------:R-:W-:-:S03]  /*6e40*/  IADD3 R7, R7, UR7, RZ ;  /* 0x0000000707077c10 */ /* 0x000fc6000fffe0ff */
[----:B------:R-:W-:Y:S01]  /*6e50*/  IMAD R4, R0, c[0x0][0x330], RZ ;  /* 0x0000cc0000047a24 */ /* 0x000fe200078e02ff */
[----:B------:R-:W-:Y:S01]  /*6e60*/  IADD3 R3, R3, UR4, RZ ;  /* 0x0000000403037c10 */ /* 0x000fe2000fffe0ff */
[----:B------:R-:W-:-:S04]  /*6e70*/  IMAD.WIDE.U32 R6, R193, c[0x0][0x330], R6 ;  /* 0x0000cc00c1067a25 */ /* 0x000fc800078e0006 */
[C---:B------:R-:W-:Y:S01]  /*6e80*/  IMAD R4, R193.reuse, c[0x0][0x334], R4 ;  /* 0x0000cd00c1047a24 */ /* 0x040fe200078e0204 */
[----:B-1----:R-:W-:Y:S01]  /*6e90*/  LEA R10, P1, R6, c[0x0][0x310], 0x2 ;  /* 0x0000c400060a7a11 */ /* 0x002fe200078210ff */
[----:B------:R-:W-:-:S04]  /*6ea0*/  IMAD.WIDE.U32 R8, R193, c[0x0][0x308], R2 ;  /* 0x0000c200c1087a25 */ /* 0x000fc800078e0002 */
[----:B------:R-:W-:Y:S01]  /*6eb0*/  IMAD.IADD R3, R7, 0x1, R4 ;  /* 0x0000000107037824 */ /* 0x000fe200078e0204 */
[----:B------:R-:W-:Y:S01]  /*6ec0*/  LEA R2, P0, R8, c[0x0][0x2e8], 0x2 ;  /* 0x0000ba0008027a11 */ /* 0x000fe200078010ff */
[----:B------:R-:W-:-:S03]  /*6ed0*/  IMAD R0, R0, c[0x0][0x308], RZ ;  /* 0x0000c20000007a24 */ /* 0x000fc600078e02ff */
[----:B------:R-:W-:Y:S01]  /*6ee0*/  LEA.HI.X R11, R6, c[0x0][0x314], R3, 0x2, P1 ;  /* 0x0000c500060b7a11 */ /* 0x000fe200008f1403 */
[----:B------:R-:W-:-:S04]  /*6ef0*/  IMAD R0, R193, c[0x0][0x30c], R0 ;  /* 0x0000c300c1007a24 */ /* 0x000fc800078e0200 */
[----:B------:R-:W-:Y:S01]  /*6f00*/  RED.E.ADD.F32.FTZ.RN.STRONG.GPU [R10.64], R36 ;  /* 0x000000240a00798e */ /* 0x000fe2000c10e78e */
[----:B------:R-:W-:-:S03]  /*6f10*/  IMAD.IADD R5, R9, 0x1, R0 ;  /* 0x0000000109057824 */ /* 0x000fc600078e0200 */
[----:B------:R-:W-:Y:S02]  /*6f20*/  RED.E.ADD.F32.FTZ.RN.STRONG.GPU [R10.64+0x400], R37 ;  /* 0x000400250a00798e */ /* 0x000fe4000c10e78e */
[----:B------:R-:W-:Y:S02]  /*6f30*/  LEA.HI.X R3, R8, c[0x0][0x2ec], R5, 0x2, P0 ;  /* 0x0000bb0008037a11 */ /* 0x000fe400000f1405 */
        /* <DEDUP_REMOVED lines=95> */
.L_x_1330:
        /* <DEDUP_REMOVED lines=13> */
.L_x_1439:


//--------------------- .text._ZN7cutlass13device_kernelIN5flash32FlashAttnBwdPostprocessConvertdQIN4cute5tupleIJNS3_1CILi128EEENS5_ILi96EEEEEENS_10bfloat16_tEfNS_4arch4Sm80ELi256ENS3_8TiledMMAINS3_8MMA_AtomIJNS3_30SM80_16x8x16_F32BF16BF16F32_TNEEEENS3_6LayoutINS4_IJNS5_ILi4EEENS5_ILi2EEENS5_ILi1EEEEEENS4_IJSJ_SH_NS5_ILi0EEEEEEEENS4_IJNS5_ILi64EEENS5_ILi32EEENS5_ILi16EEEEEEEELb0EEEEEvNT_6ParamsE --------------------------
	.section	.text._ZN7cutlass13device_kernelIN5flash32FlashAttnBwdPostprocessConvertdQIN4cute5tupleIJNS3_1CILi128EEENS5_ILi96EEEEEENS_10bfloat16_tEfNS_4arch4Sm80ELi256ENS3_8TiledMMAINS3_8MMA_AtomIJNS3_30SM80_16x8x16_F32BF16BF16F32_TNEEEENS3_6LayoutINS4_IJNS5_ILi4EEENS5_ILi2EEENS5_ILi1EEEEEENS4_IJSJ_SH_NS5_ILi0EEEEEEEENS4_IJNS5_ILi64EEENS5_ILi32EEENS5_ILi16EEEEEEEELb0EEEEEvNT_6ParamsE,"ax",@progbits
	.sectioninfo	@"SHI_REGISTERS=71"
	.align	128
.text._ZN7cutlass13device_kernelIN5flash32FlashAttnBwdPostprocessConvertdQIN4cute5tupleIJNS3_1CILi128EEENS5_ILi96EEEEEENS_10bfloat16_tEfNS_4arch4Sm80ELi256ENS3_8TiledMMAINS3_8MMA_AtomIJNS3_30SM80_16x8x16_F32BF16BF16F32_TNEEEENS3_6LayoutINS4_IJNS5_ILi4EEENS5_ILi2EEENS5_ILi1EEEEEENS4_IJSJ_SH_NS5_ILi0EEEEEEEENS4_IJNS5_ILi64EEENS5_ILi32EEENS5_ILi16EEEEEEEELb0EEEEEvNT_6ParamsE:
        .type           _ZN7cutlass13device_kernelIN5flash32FlashAttnBwdPostprocessConvertdQIN4cute5tupleIJNS3_1CILi128EEENS5_ILi96EEEEEENS_10bfloat16_tEfNS_4arch4Sm80ELi256ENS3_8TiledMMAINS3_8MMA_AtomIJNS3_30SM80_16x8x16_F32BF16BF16F32_TNEEEENS3_6LayoutINS4_IJNS5_ILi4EEENS5_ILi2EEENS5_ILi1EEEEEENS4_IJSJ_SH_NS5_ILi0EEEEEEEENS4_IJNS5_ILi64EEENS5_ILi32EEENS5_ILi16EEEEEEEELb0EEEEEvNT_6ParamsE,@function
        .size           _ZN7cutlass13device_kernelIN5flash32FlashAttnBwdPostprocessConvertdQIN4cute5tupleIJNS3_1CILi128EEENS5_ILi96EEEEEENS_10bfloat16_tEfNS_4arch4Sm80ELi256ENS3_8TiledMMAINS3_8MMA_AtomIJNS3_30SM80_16x8x16_F32BF16BF16F32_TNEEEENS3_6LayoutINS4_IJNS5_ILi4EEENS5_ILi2EEENS5_ILi1EEEEEENS4_IJSJ_SH_NS5_ILi0EEEEEEEENS4_IJNS5_ILi64EEENS5_ILi32EEENS5_ILi16EEEEEEEELb0EEEEEvNT_6ParamsE,(.L_x_1440 - _ZN7cutlass13device_kernelIN5flash32FlashAttnBwdPostprocessConvertdQIN4cute5tupleIJNS3_1CILi128EEENS5_ILi96EEEEEENS_10bfloat16_tEfNS_4arch4Sm80ELi256ENS3_8TiledMMAINS3_8MMA_AtomIJNS3_30SM80_16x8x16_F32BF16BF16F32_TNEEEENS3_6LayoutINS4_IJNS5_ILi4EEENS5_ILi2EEENS5_ILi1EEEEEENS4_IJSJ_SH_NS5_ILi0EEEEEEEENS4_IJNS5_ILi64EEENS5_ILi32EEENS5_ILi16EEEEEEEELb0EEEEEvNT_6ParamsE)
        .other          _ZN7cutlass13device_kernelIN5flash32FlashAttnBwdPostprocessConvertdQIN4cute5tupleIJNS3_1CILi128EEENS5_ILi96EEEEEENS_10bfloat16_tEfNS_4arch4Sm80ELi256ENS3_8TiledMMAINS3_8MMA_AtomIJNS3_30SM80_16x8x16_F32BF16BF16F32_TNEEEENS3_6LayoutINS4_IJNS5_ILi4EEENS5_ILi2EEENS5_ILi1EEEEEENS4_IJSJ_SH_NS5_ILi0EEEEEEEENS4_IJNS5_ILi64EEENS5_ILi32EEENS5_ILi16EEEEEEEELb0EEEEEvNT_6ParamsE,@"STO_CUDA_ENTRY STV_DEFAULT"
_ZN7cutlass13device_kernelIN5flash32FlashAttnBwdPostprocessConvertdQIN4cute5tupleIJNS3_1CILi128EEENS5_ILi96EEEEEENS_10bfloat16_tEfNS_4arch4Sm80ELi256ENS3_8TiledMMAINS3_8MMA_AtomIJNS3_30SM80_16x8x16_F32BF16BF16F32_TNEEEENS3_6LayoutINS4_IJNS5_ILi4EEENS5_ILi2EEENS5_ILi1EEEEEENS4_IJSJ_SH_NS5_ILi0EEEEEEEENS4_IJNS5_ILi64EEENS5_ILi32EEENS5_ILi16EEEEEEEELb0EEEEEvNT_6ParamsE:
[----:B------:R-:W-:Y:S02]  /*0000*/  IMAD.MOV.U32 R1, RZ, RZ, c[0x0][0x28] ;  /* 0x00000a00ff017624 */ /* 0x000fe400078e00ff */
[----:B------:R-:W0:Y:S01]  /*0010*/  S2R R9, SR_CTAID.Z ;  /* 0x0000000000097919 */ /* 0x000e220000002700 */
[----:B------:R-:W-:Y:S01]  /*0020*/  ISETP.NE.U32.AND P1, PT, RZ, c[0x0][0x1c8], PT ;  /* 0x00007200ff007a0c */ /* 0x000fe20003f25070 */
[----:B------:R-:W-:Y:S01]  /*0030*/  IMAD.MOV.U32 R4, RZ, RZ, 0x4 ;  /* 0x00000004ff047424 */ /* 0x000fe200078e00ff */
[----:B------:R-:W-:Y:S01]  /*0040*/  ISETP.NE.U32.AND P0, PT, RZ, c[0x0][0x1c0], PT ;  /* 0x00007000ff007a0c */ /* 0x000fe20003f05070 */
[----:B------:R-:W-:Y:S01]  /*0050*/  ULDC.64 UR4, c[0x0][0x118] ;  /* 0x0000460000047ab9 */ /* 0x000fe20000000a00 */
[----:B------:R-:W-:Y:S02]  /*0060*/  ISETP.NE.AND.EX P1, PT, RZ, c[0x0][0x1cc], PT, P1 ;  /* 0x00007300ff007a0c */ /* 0x000fe40003f25310 */
[----:B------:R-:W-:Y:S01]  /*0070*/  ISETP.NE.AND.EX P0, PT, RZ, c[0x0][0x1c4], PT, P0 ;  /* 0x00007100ff007a0c */ /* 0x000fe20003f05300 */
[----:B------:R-:W-:Y:S02]  /*0080*/  IMAD.MOV.U32 R58, RZ, RZ, c[0x0][0x190] ;  /* 0x00006400ff3a7624 */ /* 0x000fe400078e00ff */
[----:B0-----:R-:W-:-:S08]  /*0090*/  IMAD.WIDE R2, R9, R4, c[0x0][0x1c0] ;  /* 0x0000700009027625 */ /* 0x001fd000078e0204 */
[----:B------:R-:W-:Y:S02]  /*00a0*/  @P1 IMAD.WIDE R4, R9, R4, c[0x0][0x1c8] ;  /* 0x0000720009041625 */ /* 0x000fe400078e0204 */
[----:B------:R0:W5:Y:S01]  /*00b0*/  @P0 LDG.E R56, [R2.64] ;  /* 0x0000000402380981 */ /* 0x000162000c1e1900 */
[----:B------:R-:W-:-:S03]  /*00c0*/  ISETP.NE.U32.AND P2, PT, RZ, c[0x0][0x1c0], PT ;  /* 0x00007000ff007a0c */ /* 0x000fc60003f45070 */
[----:B------:R0:W5:Y:S04]  /*00d0*/  @P1 LDG.E R58, [R4.64] ;  /* 0x00000004043a1981 */ /* 0x000168000c1e1900 */
[----:B------:R-:W1:Y:S02]  /*00e0*/  S2R R54, SR_CTAID.X ;  /* 0x0000000000367919 */ /* 0x000e640000002500 */
[----:B-1----:R-:W-:Y:S01]  /*00f0*/  IMAD.SHL.U32 R57, R54, 0x80, RZ ;  /* 0x0000008036397824 */ /* 0x002fe200078e00ff */
[----:B------:R-:W-:Y:S05]  /*0100*/  @P1 BRA `(.L_x_1331) ;  /* 0x0000004000001947 */ /* 0x000fea0003800000 */
[----:B0-----:R-:W-:Y:S05]  /*0110*/  @!P0 BRA `(.L_x_1331) ;  /* 0x0000003000008947 */ /* 0x001fea0003800000 */
[----:B------:R-:W2:Y:S04]  /*0120*/  LDG.E R5, [R2.64] ;  /* 0x0000000402057981 */ /* 0x000ea8000c1e1900 */
[----:B-----5:R-:W2:Y:S02]  /*0130*/  LDG.E R58, [R2.64+0x4] ;  /* 0x00000404023a7981 */ /* 0x020ea4000c1e1900 */
[----:B--2---:R-:W-:-:S02]  /*0140*/  IADD3 R58, -R5, R58, RZ ;  /* 0x0000003a053a7210 */ /* 0x004fc40007ffe1ff */
.L_x_1331:
[----:B0-----:R-:W-:Y:S01]  /*0150*/  ISETP.NE.AND.EX P1, PT, RZ, c[0x0][0x1c4], PT, P2 ;  /* 0x00007100ff007a0c */ /* 0x001fe20003f25320 */
[----:B-----5:R-:W-:Y:S01]  /*0160*/  @P0 IMAD R2, R9, 0x80, R56 ;  /* 0x0000008009020824 */ /* 0x020fe200078e0238 */
[----:B------:R-:W-:-:S13]  /*0170*/  ISETP.LE.AND P2, PT, R58, R57, PT ;  /* 0x000000393a00720c */ /* 0x000fda0003f43270 */
[----:B------:R-:W-:Y:S05]  /*0180*/  @P1 EXIT P2 ;  /* 0x000000000000194d */ /* 0x000fea0001000000 */
[----:B------:R-:W0:Y:S01]  /*0190*/  S2R R53, SR_TID.X ;  /* 0x0000000000357919 */ /* 0x000e220000002100 */
[----:B------:R-:W-:Y:S01]  /*01a0*/  @P0 SHF.R.S32.HI R3, RZ, 0x1f, R2 ;  /* 0x0000001fff030819 */ /* 0x000fe20000011402 */
[----:B------:R-:W-:Y:S01]  /*01b0*/  CS2R R4, SRZ ;  /* 0x0000000000047805 */ /* 0x000fe2000001ff00 */
[----:B------:R-:W-:Y:S01]  /*01c0*/  IMAD R7, R54, 0x3000, RZ ;  /* 0x0000300036077824 */ /* 0x000fe200078e02ff */
[----:B------:R-:W1:Y:S01]  /*01d0*/  S2R R0, SR_CTAID.Y ;  /* 0x0000000000007919 */ /* 0x000e620000002600 */
[----:B------:R-:W-:Y:S02]  /*01e0*/  @P0 LEA.HI R3, R3, R2, RZ, 0x7 ;  /* 0x0000000203030211 */ /* 0x000fe400078f38ff */
[----:B------:R-:W-:Y:S02]  /*01f0*/  SEL R52, R9, RZ, !P1 ;  /* 0x000000ff09347207 */ /* 0x000fe40004800000 */
[----:B------:R-:W-:Y:S02]  /*0200*/  @P0 SHF.R.S32.HI R3, RZ, 0x7, R3 ;  /* 0x00000007ff030819 */ /* 0x000fe40000011403 */
[----:B------:R-:W-:-:S03]  /*0210*/  SHF.R.S32.HI R11, RZ, 0x1f, R7 ;  /* 0x0000001fff0b7819 */ /* 0x000fc60000011407 */
[----:B------:R-:W-:-:S04]  /*0220*/  @P0 IMAD R3, R3, 0x3000, RZ ;  /* 0x0000300003030824 */ /* 0x000fc800078e02ff */
[--C-:B------:R-:W-:Y:S01]  /*0230*/  @P0 IMAD.MOV.U32 R4, RZ, RZ, R3.reuse ;  /* 0x000000ffff040224 */ /* 0x100fe200078e0003 */
[----:B------:R-:W-:Y:S02]  /*0240*/  @P0 SHF.R.S32.HI R5, RZ, 0x1f, R3 ;  /* 0x0000001fff050819 */ /* 0x000fe40000011403 */
[----:B------:R-:W-:Y:S01]  /*0250*/  SHF.R.S32.HI R3, RZ, 0x1f, R9 ;  /* 0x0000001fff037819 */ /* 0x000fe20000011409 */
[----:B0-----:R-:W-:-:S03]  /*0260*/  IMAD.SHL.U32 R6, R53, 0x4, RZ ;  /* 0x0000000435067824 */ /* 0x001fc600078e00ff */
[----:B------:R-:W-:Y:S02]  /*0270*/  SEL R3, R3, RZ, !P1 ;  /* 0x000000ff03037207 */ /* 0x000fe40004800000 */
[----:B-1----:R-:W-:Y:S02]  /*0280*/  SHF.R.S32.HI R2, RZ, 0x1f, R0 ;  /* 0x0000001fff027819 */ /* 0x002fe40000011400 */
[----:B------:R-:W-:Y:S01]  /*0290*/  IADD3 R4, P2, P3, R4, R6, R7 ;  /* 0x0000000604047210 */ /* 0x000fe20007b5e007 */
[----:B------:R-:W-:Y:S01]  /*02a0*/  IMAD R9, R3, c[0x0][0x180], RZ ;  /* 0x0000600003097a24 */ /* 0x000fe200078e02ff */
[----:B------:R-:W-:Y:S01]  /*02b0*/  SHF.R.S32.HI R6, RZ, 0x1f, R6 ;  /* 0x0000001fff067819 */ /* 0x000fe20000011406 */
[----:B------:R-:W-:Y:S02]  /*02c0*/  IMAD R7, R2, c[0x0][0x178], RZ ;  /* 0x00005e0002077a24 */ /* 0x000fe400078e02ff */
[----:B------:R-:W-:Y:S01]  /*02d0*/  IMAD R9, R52, c[0x0][0x184], R9 ;  /* 0x0000610034097a24 */ /* 0x000fe200078e0209 */
[----:B------:R-:W-:Y:S01]  /*02e0*/  IADD3.X R5, R5, R6, R11, P2, P3 ;  /* 0x0000000605057210 */ /* 0x000fe200017e640b */
[----:B------:R-:W-:-:S04]  /*02f0*/  IMAD R7, R0, c[0x0][0x17c], R7 ;  /* 0x00005f0000077a24 */ /* 0x000fc800078e0207 */
[----:B------:R-:W-:-:S05]  /*0300*/  IMAD.WIDE.U32 R4, R0, c[0x0][0x178], R4 ;  /* 0x00005e0000047a25 */ /* 0x000fca00078e0004 */
[----:B------:R-:W-:-:S05]  /*0310*/  IADD3 R5, R5, R7, RZ ;  /* 0x0000000705057210 */ /* 0x000fca0007ffe0ff */
[----:B------:R-:W-:-:S04]  /*0320*/  IMAD.WIDE.U32 R4, R52, c[0x0][0x180], R4 ;  /* 0x0000600034047a25 */ /* 0x000fc800078e0004 */
[----:B------:R-:W-:Y:S01]  /*0330*/  IMAD.IADD R5, R5, 0x1, R9 ;  /* 0x0000000105057824 */ /* 0x000fe200078e0209 */
[----:B------:R-:W-:-:S04]  /*0340*/  LEA R64, P1, R4, c[0x0][0x160], 0x2 ;  /* 0x0000580004407a11 */ /* 0x000fc800078210ff */
[----:B------:R-:W-:-:S05]  /*0350*/  LEA.HI.X R65, R4, c[0x0][0x164], R5, 0x2, P1 ;  /* 0x0000590004417a11 */ /* 0x000fca00008f1405 */
[----:B------:R-:W2:Y:S04]  /*0360*/  LDG.E.128 R4, [R64.64] ;  /* 0x0000000440047981 */ /* 0x000ea8000c1e1d00 */
[----:B------:R-:W3:Y:S04]  /*0370*/  LDG.E.128 R8, [R64.64+0x1000] ;  /* 0x0010000440087981 */ /* 0x000ee8000c1e1d00 */
[----:B------:R-:W4:Y:S04]  /*0380*/  LDG.E.128 R12, [R64.64+0x2000] ;  /* 0x00200004400c7981 */ /* 0x000f28000c1e1d00 */
[----:B------:R-:W5:Y:S04]  /*0390*/  LDG.E.128 R16, [R64.64+0x3000] ;  /* 0x0030000440107981 */ /* 0x000f68000c1e1d00 */
[----:B------:R-:W5:Y:S04]  /*03a0*/  LDG.E.128 R20, [R64.64+0x4000] ;  /* 0x0040000440147981 */ /* 0x000f68000c1e1d00 */
[----:B------:R-:W5:Y:S04]  /*03b0*/  LDG.E.128 R24, [R64.64+0x5000] ;  /* 0x0050000440187981 */ /* 0x000f68000c1e1d00 */
[----:B------:R-:W5:Y:S04]  /*03c0*/  LDG.E.128 R28, [R64.64+0x6000] ;  /* 0x00600004401c7981 */ /* 0x000f68000c1e1d00 */
[----:B------:R-:W5:Y:S04]  /*03d0*/  LDG.E.128 R32, [R64.64+0x7000] ;  /* 0x0070000440207981 */ /* 0x000f68000c1e1d00 */
[----:B------:R-:W5:Y:S04]  /*03e0*/  LDG.E.128 R36, [R64.64+0x8000] ;  /* 0x0080000440247981 */ /* 0x000f68000c1e1d00 */
[----:B------:R-:W5:Y:S04]  /*03f0*/  LDG.E.128 R40, [R64.64+0x9000] ;  /* 0x0090000440287981 */ /* 0x000f68000c1e1d00 */
[----:B------:R-:W5:Y:S04]  /*0400*/  LDG.E.128 R44, [R64.64+0xa000] ;  /* 0x00a00004402c7981 */ /* 0x000f68000c1e1d00 */
[----:B------:R-:W5:Y:S01]  /*0410*/  LDG.E.128 R48, [R64.64+0xb000] ;  /* 0x00b0000440307981 */ /* 0x000f62000c1e1d00 */
[----:B------:R-:W-:Y:S01]  /*0420*/  SHF.R.S32.HI R60, RZ, 0x1f, R53 ;  /* 0x0000001fff3c7819 */ /* 0x000fe20000011435 */
[----:B------:R-:W-:Y:S01]  /*0430*/  IMAD.IADD R57, R58, 0x1, -R57 ;  /* 0x000000013a397824 */ /* 0x000fe200078e0a39 */
[----:B------:R-:W-:Y:S02]  /*0440*/  BSSY B0, `(.L_x_1332) ;  /* 0x00000f2000007945 */ /* 0x000fe40003800000 */
[----:B------:R-:W-:-:S02]  /*0450*/  LEA.HI R59, R60, R53, RZ, 0x2 ;  /* 0x000000353c3b7211 */ /* 0x000fc400078f10ff */
[----:B------:R-:W-:Y:S02]  /*0460*/  LEA.HI R61, R60, R53, RZ, 0x5 ;  /* 0x000000353c3d7211 */ /* 0x000fe400078f28ff */
[--C-:B------:R-:W-:Y:S02]  /*0470*/  SHF.R.S32.HI R55, RZ, 0x2, R59.reuse ;  /* 0x00000002ff377819 */ /* 0x100fe4000001143b */
[----:B------:R-:W-:Y:S02]  /*0480*/  SHF.R.S32.HI R62, RZ, 0x1f, R59 ;  /* 0x0000001fff3e7819 */ /* 0x000fe4000001143b */
[--C-:B------:R-:W-:Y:S02]  /*0490*/  SHF.R.S32.HI R63, RZ, 0x5, R61.reuse ;  /* 0x00000005ff3f7819 */ /* 0x100fe4000001143d */
[----:B------:R-:W-:Y:S02]  /*04a0*/  SHF.R.S32.HI R66, RZ, 0x1f, R61 ;  /* 0x0000001fff427819 */ /* 0x000fe4000001143d */
[----:B------:R-:W-:-:S02]  /*04b0*/  LEA.HI R61, R62, R55, RZ, 0x2 ;  /* 0x000000373e3d7211 */ /* 0x000fc400078f10ff */
[----:B------:R-:W-:Y:S02]  /*04c0*/  LEA.HI R62, R62, R55, RZ, 0x3 ;  /* 0x000000373e3e7211 */ /* 0x000fe400078f18ff */
[----:B------:R-:W-:Y:S02]  /*04d0*/  LEA.HI R66, R66, R63, RZ, 0x2 ;  /* 0x0000003f42427211 */ /* 0x000fe400078f10ff */
[----:B------:R-:W-:Y:S02]  /*04e0*/  LOP3.LUT R62, R62, 0xfffffff8, RZ, 0xc0, !PT ;  /* 0xfffffff83e3e7812 */ /* 0x000fe400078ec0ff */
[----:B------:R-:W-:Y:S02]  /*04f0*/  LOP3.LUT R66, R66, 0xfffffc, RZ, 0xc0, !PT ;  /* 0x00fffffc42427812 */ /* 0x000fe400078ec0ff */
[----:B------:R-:W-:Y:S01]  /*0500*/  LOP3.LUT R68, R61, 0xffffffc, RZ, 0xc0, !PT ;  /* 0x0ffffffc3d447812 */ /* 0x000fe200078ec0ff */
[----:B------:R-:W-:Y:S01]  /*0510*/  IMAD.IADD R62, R55, 0x1, -R62 ;  /* 0x00000001373e7824 */ /* 0x000fe200078e0a3e */
[----:B------:R-:W-:-:S02]  /*0520*/  IADD3 R61, R63, -R66, RZ ;  /* 0x800000423f3d7210 */ /* 0x000fc40007ffe0ff */
[----:B------:R-:W-:Y:S01]  /*0530*/  IMNMX R57, R57, 0x80, PT ;  /* 0x0000008039397817 */ /* 0x000fe20003800200 */
[----:B------:R-:W-:-:S03]  /*0540*/  IMAD.IADD R68, R55, 0x1, -R68 ;  /* 0x0000000137447824 */ /* 0x000fc600078e0a44 */
[----:B------:R-:W-:Y:S01]  /*0550*/  ISETP.GE.AND P1, PT, R55, R57, PT ;  /* 0x000000393700720c */ /* 0x000fe20003f26270 */
[----:B------:R-:W-:Y:S01]  /*0560*/  IMAD R58, R63, 0x8, R68 ;  /* 0x000000083f3a7824 */ /* 0x000fe200078e0244 */
[----:B--2---:R0:W-:Y:S04]  /*0570*/  STS.128 [R53.X16], R4 ;  /* 0x0000000435007388 */ /* 0x0041e8000000cc00 */
[----:B---3--:R-:W-:Y:S04]  /*0580*/  STS.128 [R53.X16+0x1000], R8 ;  /* 0x0010000835007388 */ /* 0x008fe8000000cc00 */
[----:B----4-:R1:W-:Y:S04]  /*0590*/  STS.128 [R53.X16+0x2000], R12 ;  /* 0x0020000c35007388 */ /* 0x0103e8000000cc00 */
[----:B-----5:R-:W-:Y:S01]  /*05a0*/  STS.128 [R53.X16+0x3000], R16 ;  /* 0x0030001035007388 */ /* 0x020fe2000000cc00 */
[----:B0-----:R-:W-:-:S03]  /*05b0*/  LEA.HI R5, R60, R53, RZ, 0x4 ;  /* 0x000000353c057211 */ /* 0x001fc600078f20ff */
[----:B------:R-:W-:Y:S01]  /*05c0*/  STS.128 [R53.X16+0x4000], R20 ;  /* 0x0040001435007388 */ /* 0x000fe2000000cc00 */
[----:B------:R-:W-:Y:S02]  /*05d0*/  LOP3.LUT R4, R59, 0xfffffffc, RZ, 0xc0, !PT ;  /* 0xfffffffc3b047812 */ /* 0x000fe400078ec0ff */
[-C--:B------:R-:W-:Y:S01]  /*05e0*/  LEA.HI R60, R60, R53.reuse, RZ, 0x7 ;  /* 0x000000353c3c7211 */ /* 0x080fe200078f38ff */
[----:B------:R-:W-:Y:S01]  /*05f0*/  STS.128 [R53.X16+0x5000], R24 ;  /* 0x0050001835007388 */ /* 0x000fe2000000cc00 */
[----:B------:R-:W-:Y:S01]  /*0600*/  IMAD.SHL.U32 R5, R5, 0x4, RZ ;  /* 0x0000000405057824 */ /* 0x000fe200078e00ff */
[----:B------:R-:W-:Y:S02]  /*0610*/  IADD3 R4, -R4, R53, RZ ;  /* 0x0000003504047210 */ /* 0x000fe40007ffe1ff */
[----:B------:R-:W-:Y:S01]  /*0620*/  STS.128 [R53.X16+0x6000], R28 ;  /* 0x0060001c35007388 */ /* 0x000fe2000000cc00 */
[----:B-1----:R-:W-:Y:S02]  /*0630*/  IADD3 R14, R55, 0x40, RZ ;  /* 0x00000040370e7810 */ /* 0x002fe40007ffe0ff */
[C---:B------:R-:W-:Y:S01]  /*0640*/  LEA.HI R6, R4.reuse, R4, RZ, 0x1 ;  /* 0x0000000404067211 */ /* 0x040fe200078f08ff */
[----:B------:R-:W-:Y:S01]  /*0650*/  STS.128 [R53.X16+0x7000], R32 ;  /* 0x0070002035007388 */ /* 0x000fe2000000cc00 */
[----:B------:R-:W-:Y:S01]  /*0660*/  LOP3.LUT R7, R5, 0x40, RZ, 0xc0, !PT ;  /* 0x0000004005077812 */ /* 0x000fe200078ec0ff */
[----:B------:R-:W-:Y:S01]  /*0670*/  IMAD R61, R61, 0x80, R4 ;  /* 0x000000803d3d7824 */ /* 0x000fe200078e0204 */
[----:B------:R-:W-:Y:S01]  /*0680*/  SHF.R.S32.HI R5, RZ, 0x1f, R62 ;  /* 0x0000001fff057819 */ /* 0x000fe2000001143e */
[----:B------:R-:W-:Y:S01]  /*0690*/  STS.128 [R53.X16+0x8000], R36 ;  /* 0x0080002435007388 */ /* 0x000fe2000000cc00 */
[----:B------:R-:W-:Y:S01]  /*06a0*/  IMAD.SHL.U32 R4, R4, 0x8, RZ ;  /* 0x0000000804047824 */ /* 0x000fe200078e00ff */
[----:B------:R-:W-:Y:S01]  /*06b0*/  SHF.R.U32.HI R15, RZ, 0x3, R7 ;  /* 0x00000003ff0f7819 */ /* 0x000fe20000011607 */
[----:B------:R-:W-:Y:S01]  /*06c0*/  IMAD.SHL.U32 R9, R6, 0x400, RZ ;  /* 0x0000040006097824 */ /* 0x000fe200078e00ff */
[----:B------:R-:W-:Y:S01]  /*06d0*/  STS.128 [R53.X16+0x9000], R40 ;  /* 0x0090002835007388 */ /* 0x000fe2000000cc00 */
[----:B------:R-:W-:-:S02]  /*06e0*/  LEA.HI R8, R5, R62, RZ, 0x2 ;  /* 0x0000003e05087211 */ /* 0x000fc400078f10ff */
[----:B------:R-:W-:Y:S01]  /*06f0*/  LOP3.LUT R6, R7, 0x8, R4, 0xf8, !PT ;  /* 0x0000000807067812 */ /* 0x000fe200078ef804 */
[----:B------:R-:W-:Y:S01]  /*0700*/  STS.128 [R53.X16+0xa000], R44 ;  /* 0x00a0002c35007388 */ /* 0x000fe2000000cc00 */
[C---:B------:R-:W-:Y:S01]  /*0710*/  LOP3.LUT R7, R8.reuse, 0x7fffffc, RZ, 0xc0, !PT ;  /* 0x07fffffc08077812 */ /* 0x040fe200078ec0ff */
[----:B------:R-:W-:Y:S01]  /*0720*/  IMAD.SHL.U32 R8, R8, 0x10, RZ ;  /* 0x0000001008087824 */ /* 0x000fe200078e00ff */
[----:B------:R-:W-:Y:S01]  /*0730*/  LOP3.LUT R9, R9, 0x7ffff800, RZ, 0xc0, !PT ;  /* 0x7ffff80009097812 */ /* 0x000fe200078ec0ff */
[----:B------:R-:W-:Y:S01]  /*0740*/  STS.128 [R53.X16+0xb000], R48 ;  /* 0x00b0003035007388 */ /* 0x000fe2000000cc00 */
[----:B------:R-:W-:Y:S02]  /*0750*/  LOP3.LUT R15, R6, R15, RZ, 0x3c, !PT ;  /* 0x0000000f060f7212 */ /* 0x000fe400078e3cff */
[----:B------:R-:W-:Y:S01]  /*0760*/  IADD3 R62, R62, -R7, RZ ;  /* 0x800000073e3e7210 */ /* 0x000fe20007ffe0ff */
[----:B------:R-:W-:Y:S01]  /*0770*/  BAR.SYNC.DEFER_BLOCKING 0x0 ;  /* 0x0000000000007b1d */ /* 0x000fe20000010000 */
[----:B------:R-:W-:Y:S01]  /*0780*/  CS2R R6, SRZ ;  /* 0x0000000000067805 */ /* 0x000fe2000001ff00 */
[----:B------:R-:W-:Y:S01]  /*0790*/  IMAD.U32 R58, R58, 0x10, R9 ;  /* 0x000000103a3a7824 */ /* 0x000fe200078e0009 */
[----:B------:R-:W-:Y:S01]  /*07a0*/  SHF.R.U32.HI R9, RZ, 0x4, R60 ;  /* 0x00000004ff097819 */ /* 0x000fe2000001163c */
[----:B------:R-:W-:Y:S01]  /*07b0*/  IMAD R62, R62, 0x8, R61 ;  /* 0x000000083e3e7824 */ /* 0x000fe200078e023d */
[----:B------:R-:W-:-:S02]  /*07c0*/  LOP3.LUT R8, R8, 0x40, RZ, 0xc0, !PT ;  /* 0x0000004008087812 */ /* 0x000fc400078ec0ff */
[----:B------:R-:W-:Y:S02]  /*07d0*/  @P0 MOV R6, R56 ;  /* 0x0000003800060202 */ /* 0x000fe40000000f00 */
[----:B------:R-:W-:Y:S02]  /*07e0*/  @P0 SHF.R.S32.HI R7, RZ, 0x1f, R56 ;  /* 0x0000001fff070819 */ /* 0x000fe40000011438 */
[----:B------:R-:W-:Y:S02]  /*07f0*/  LOP3.LUT R9, R8, 0x8, R9, 0xf8, !PT ;  /* 0x0000000808097812 */ /* 0x000fe400078ef809 */
[C---:B------:R-:W-:Y:S02]  /*0800*/  IADD3 R6, P0, R55.reuse, R6, RZ ;  /* 0x0000000637067210 */ /* 0x040fe40007f1e0ff */
[----:B------:R-:W-:Y:S02]  /*0810*/  SHF.R.U32.HI R8, RZ, 0x3, R8 ;  /* 0x00000003ff087819 */ /* 0x000fe40000011608 */
[----:B------:R-:W-:-:S02]  /*0820*/  LEA.HI.X.SX32 R7, R55, R7, 0x1, P0 ;  /* 0x0000000737077211 */ /* 0x000fc400000f0eff */
[----:B------:R-:W-:Y:S01]  /*0830*/  LOP3.LUT R9, R9, R8, RZ, 0x3c, !PT ;  /* 0x0000000809097212 */ /* 0x000fe200078e3cff */
[----:B------:R-:W-:Y:S01]  /*0840*/  IMAD.IADD R8, R58, 0x1, R15 ;  /* 0x000000013a087824 */ /* 0x000fe200078e020f */
[----:B------:R-:W-:Y:S01]  /*0850*/  ISETP.GE.AND P0, PT, R14, R57, PT ;  /* 0x000000390e00720c */ /* 0x000fe20003f06270 */
[----:B------:R-:W-:Y:S01]  /*0860*/  IMAD.WIDE R6, R54, 0x80, R6 ;  /* 0x0000008036067825 */ /* 0x000fe200078e0206 */
[----:B------:R-:W0:Y:S03]  /*0870*/  LDS R10, [R53.X4] ;  /* 0x00000000350a7984 */ /* 0x000e260000004800 */
[----:B------:R-:W-:Y:S01]  /*0880*/  IMAD.U32 R9, R62, 0x2, R9 ;  /* 0x000000023e097824 */ /* 0x000fe200078e0009 */
[----:B------:R-:W1:Y:S04]  /*0890*/  LDS R11, [R53.X4+0x400] ;  /* 0x00040000350b7984 */ /* 0x000e680000004800 */
[----:B------:R-:W2:Y:S04]  /*08a0*/  LDS R12, [R53.X4+0x800] ;  /* 0x00080000350c7984 */ /* 0x000ea80000004800 */
[----:B------:R-:W3:Y:S04]  /*08b0*/  LDS R13, [R53.X4+0xc00] ;  /* 0x000c0000350d7984 */ /* 0x000ee80000004800 */
[----:B------:R-:W4:Y:S04]  /*08c0*/  LDS R16, [R53.X4+0x1000] ;  /* 0x0010000035107984 */ /* 0x000f280000004800 */
[----:B------:R-:W5:Y:S04]  /*08d0*/  LDS R17, [R53.X4+0x1400] ;  /* 0x0014000035117984 */ /* 0x000f680000004800 */
[----:B------:R-:W5:Y:S04]  /*08e0*/  LDS R18, [R53.X4+0x1800] ;  /* 0x0018000035127984 */ /* 0x000f680000004800 */
[----:B------:R-:W5:Y:S04]  /*08f0*/  LDS R19, [R53.X4+0x1c00] ;  /* 0x001c000035137984 */ /* 0x000f680000004800 */
[----:B------:R-:W5:Y:S04]  /*0900*/  LDS R25, [R53.X4+0x2000] ;  /* 0x0020000035197984 */ /* 0x000f680000004800 */
[----:B------:R-:W5:Y:S04]  /*0910*/  LDS R26, [R53.X4+0x2400] ;  /* 0x00240000351a7984 */ /* 0x000f680000004800 */
[----:B------:R-:W5:Y:S01]  /*0920*/  LDS R15, [R53.X4+0x3800] ;  /* 0x00380000350f7984 */ /* 0x000f620000004800 */
[----:B0-----:R-:W-:-:S03]  /*0930*/  FMUL.FTZ R10, R10, c[0x0][0x1b8] ;  /* 0x00006e000a0a7a20 */ /* 0x001fc60000410000 */
[----:B------:R-:W0:Y:S01]  /*0940*/  LDS R14, [R53.X4+0x3c00] ;  /* 0x003c0000350e7984 */ /* 0x000e220000004800 */
[----:B-1----:R-:W-:-:S03]  /*0950*/  FMUL.FTZ R11, R11, c[0x0][0x1b8] ;  /* 0x00006e000b0b7a20 */ /* 0x002fc60000410000 */
[----:B------:R-:W1:Y:S01]  /*0960*/  LDS R27, [R53.X4+0x2800] ;  /* 0x00280000351b7984 */ /* 0x000e620000004800 */
[----:B--2---:R-:W-:Y:S01]  /*0970*/  FMUL.FTZ R12, R12, c[0x0][0x1b8] ;  /* 0x00006e000c0c7a20 */ /* 0x004fe20000410000 */
[----:B------:R-:W-:Y:S02]  /*0980*/  F2FP.BF16.PACK_AB R10, R11, R10 ;  /* 0x0000000a0b0a723e */ /* 0x000fe400000010ff */
[----:B------:R-:W2:Y:S01]  /*0990*/  LDS R30, [R53.X4+0x2c00] ;  /* 0x002c0000351e7984 */ /* 0x000ea20000004800 */
[----:B---3--:R-:W-:-:S03]  /*09a0*/  FMUL.FTZ R13, R13, c[0x0][0x1b8] ;  /* 0x00006e000d0d7a20 */ /* 0x008fc60000410000 */
[----:B------:R-:W3:Y:S01]  /*09b0*/  LDS R31, [R53.X4+0x3000] ;  /* 0x00300000351f7984 */ /* 0x000ee20000004800 */
[----:B----4-:R-:W-:Y:S01]  /*09c0*/  FMUL.FTZ R16, R16, c[0x0][0x1b8] ;  /* 0x00006e0010107a20 */ /* 0x010fe20000410000 */
[----:B------:R-:W-:Y:S02]  /*09d0*/  F2FP.BF16.PACK_AB R11, R13, R12 ;  /* 0x0000000c0d0b723e */ /* 0x000fe400000010ff */
[----:B------:R-:W4:Y:S01]  /*09e0*/  LDS R24, [R53.X4+0x3400] ;  /* 0x0034000035187984 */ /* 0x000f220000004800 */
[----:B-----5:R-:W-:-:S03]  /*09f0*/  FMUL.FTZ R17, R17, c[0x0][0x1b8] ;  /* 0x00006e0011117a20 */ /* 0x020fc60000410000 */
[----:B------:R-:W5:Y:S01]  /*0a00*/  LDS R43, [R53.X4+0x4000] ;  /* 0x00400000352b7984 */ /* 0x000f620000004800 */
[----:B------:R-:W-:Y:S01]  /*0a10*/  FMUL.FTZ R18, R18, c[0x0][0x1b8] ;  /* 0x00006e0012127a20 */ /* 0x000fe20000410000 */
[----:B------:R-:W-:Y:S02]  /*0a20*/  F2FP.BF16.PACK_AB R12, R17, R16 ;  /* 0x00000010110c723e */ /* 0x000fe400000010ff */
[----:B------:R-:W5:Y:S01]  /*0a30*/  LDS R44, [R53.X4+0x4400] ;  /* 0x00440000352c7984 */ /* 0x000f620000004800 */
[----:B------:R-:W-:-:S03]  /*0a40*/  FMUL.FTZ R19, R19, c[0x0][0x1b8] ;  /* 0x00006e0013137a20 */ /* 0x000fc60000410000 */
[----:B------:R-:W5:Y:S01]  /*0a50*/  LDS R45, [R53.X4+0x4800] ;  /* 0x00480000352d7984 */ /* 0x000f620000004800 */
[----:B------:R-:W-:Y:S01]  /*0a60*/  FMUL.FTZ R25, R25, c[0x0][0x1b8] ;  /* 0x00006e0019197a20 */ /* 0x000fe20000410000 */
[----:B------:R-:W-:Y:S02]  /*0a70*/  F2FP.BF16.PACK_AB R13, R19, R18 ;  /* 0x00000012130d723e */ /* 0x000fe400000010ff */
[----:B------:R-:W5:Y:S01]  /*0a80*/  LDS R16, [R53.X4+0x5000] ;  /* 0x0050000035107984 */ /* 0x000f620000004800 */
[----:B------:R-:W-:-:S03]  /*0a90*/  FMUL.FTZ R28, R26, c[0x0][0x1b8] ;  /* 0x00006e001a1c7a20 */ /* 0x000fc60000410000 */
[----:B------:R-:W5:Y:S01]  /*0aa0*/  LDS R17, [R53.X4+0x5400] ;  /* 0x0054000035117984 */ /* 0x000f620000004800 */
[----:B------:R-:W-:-:S03]  /*0ab0*/  FMUL.FTZ R40, R15, c[0x0][0x1b8] ;  /* 0x00006e000f287a20 */ /* 0x000fc60000410000 */
[----:B------:R-:W5:Y:S01]  /*0ac0*/  LDS R18, [R53.X4+0x5800] ;  /* 0x0058000035127984 */ /* 0x000f620000004800 */
[----:B0-----:R-:W-:-:S03]  /*0ad0*/  FMUL.FTZ R37, R14, c[0x0][0x1b8] ;  /* 0x00006e000e257a20 */ /* 0x001fc60000410000 */
[----:B------:R-:W0:Y:S01]  /*0ae0*/  LDS R19, [R53.X4+0x5c00] ;  /* 0x005c000035137984 */ /* 0x000e220000004800 */
[----:B-1----:R-:W-:Y:S01]  /*0af0*/  FMUL.FTZ R29, R27, c[0x0][0x1b8] ;  /* 0x00006e001b1d7a20 */ /* 0x002fe20000410000 */
[----:B------:R-:W-:Y:S02]  /*0b00*/  F2FP.BF16.PACK_AB R40, R37, R40 ;  /* 0x000000282528723e */ /* 0x000fe400000010ff */
[----:B------:R-:W1:Y:S01]  /*0b10*/  LDS R20, [R53.X4+0x6000] ;  /* 0x0060000035147984 */ /* 0x000e620000004800 */
[----:B--2---:R-:W-:-:S03]  /*0b20*/  FMUL.FTZ R30, R30, c[0x0][0x1b8] ;  /* 0x00006e001e1e7a20 */ /* 0x004fc60000410000 */
[----:B------:R-:W2:Y:S01]  /*0b30*/  LDS R21, [R53.X4+0x6400] ;  /* 0x0064000035157984 */ /* 0x000ea20000004800 */
[----:B---3--:R-:W-:-:S03]  /*0b40*/  FMUL.FTZ R31, R31, c[0x0][0x1b8] ;  /* 0x00006e001f1f7a20 */ /* 0x008fc60000410000 */
[----:B------:R-:W3:Y:S01]  /*0b50*/  LDS R22, [R53.X4+0x6800] ;  /* 0x0068000035167984 */ /* 0x000ee20000004800 */
[----:B----4-:R-:W-:Y:S01]  /*0b60*/  FMUL.FTZ R32, R24, c[0x0][0x1b8] ;  /* 0x00006e0018207a20 */ /* 0x010fe20000410000 */
[----:B------:R-:W-:Y:S02]  /*0b70*/  F2FP.BF16.PACK_AB R24, R28, R25 ;  /* 0x000000191c18723e */ /* 0x000fe400000010ff */
[----:B------:R-:W4:Y:S01]  /*0b80*/  LDS R23, [R53.X4+0x6c00] ;  /* 0x006c000035177984 */ /* 0x000f220000004800 */
[----:B------:R-:W-:Y:S01]  /*0b90*/  F2FP.BF16.PACK_AB R25, R30, R29 ;  /* 0x0000001d1e19723e */ /* 0x000fe200000010ff */
[----:B-----5:R-:W-:Y:S01]  /*0ba0*/  FMUL.FTZ R46, R43, c[0x0][0x1b8] ;  /* 0x00006e002b2e7a20 */ /* 0x020fe20000410000 */
[----:B------:R-:W-:Y:S01]  /*0bb0*/  F2FP.BF16.PACK_AB R31, R32, R31 ;  /* 0x0000001f201f723e */ /* 0x000fe200000010ff */
        /* <DEDUP_REMOVED lines=10> */
[----:B------:R-:W-:Y:S01]  /*0c60*/  FMUL.FTZ R18, R18, c[0x0][0x1b8] ;  /* 0x00006e0012127a20 */ /* 0x000fe20000410000 */
[----:B------:R-:W-:Y:S02]  /*0c70*/  F2FP.BF16.PACK_AB R16, R17, R16 ;  /* 0x000000101110723e */ /* 0x000fe400000010ff */
        /* <DEDUP_REMOVED lines=8> */
[----:B---3--:R-:W-:Y:S01]  /*0d00*/  FMUL.FTZ R22, R22, c[0x0][0x1b8] ;  /* 0x00006e0016167a20 */ /* 0x008fe20000410000 */
[----:B------:R-:W-:Y:S02]  /*0d10*/  F2FP.BF16.PACK_AB R18, R21, R20 ;  /* 0x000000141512723e */ /* 0x000fe400000010ff */
[----:B------:R-:W3:Y:S01]  /*0d20*/  LDS R28, [R53.X4+0x8000] ;  /* 0x00800000351c7984 */ /* 0x000ee20000004800 */
[----:B----4-:R-:W-:-:S03]  /*0d30*/  FMUL.FTZ R23, R23, c[0x0][0x1b8] ;  /* 0x00006e0017177a20 */ /* 0x010fc60000410000 */
[----:B------:R-:W4:Y:S01]  /*0d40*/  LDS R33, [R53.X4+0x8400] ;  /* 0x0084000035217984 */ /* 0x000f220000004800 */
[----:B-----5:R-:W-:Y:S01]  /*0d50*/  FMUL.FTZ R15, R15, c[0x0][0x1b8] ;  /* 0x00006e000f0f7a20 */ /* 0x020fe20000410000 */
[----:B------:R-:W-:Y:S01]  /*0d60*/  F2FP.BF16.PACK_AB R19, R23, R22 ;  /* 0x000000161713723e */ /* 0x000fe200000010ff */
[----:B------:R-:W-:Y:S01]  /*0d70*/  IMAD.SHL.U32 R23, R9, 0x2, RZ ;  /* 0x0000000209177824 */ /* 0x000fe200078e00ff */
[----:B------:R-:W5:Y:S01]  /*0d80*/  LDS R29, [R53.X4+0x8800] ;  /* 0x00880000351d7984 */ /* 0x000f620000004800 */
[----:B------:R-:W-:Y:S01]  /*0d90*/  FMUL.FTZ R36, R36, c[0x0][0x1b8] ;  /* 0x00006e0024247a20 */ /* 0x000fe20000410000 */
[----:B------:R-:W-:Y:S02]  /*0da0*/  LEA R9, R8, 0xc000, 0x1 ;  /* 0x0000c00008097811 */ /* 0x000fe400078e08ff */
[----:B------:R-:W5:Y:S01]  /*0db0*/  LDS R32, [R53.X4+0x8c00] ;  /* 0x008c000035207984 */ /* 0x000f620000004800 */
[----:B------:R-:W-:Y:S01]  /*0dc0*/  FMUL.FTZ R14, R14, c[0x0][0x1b8] ;  /* 0x00006e000e0e7a20 */ /* 0x000fe20000410000 */
[----:B------:R-:W-:-:S02]  /*0dd0*/  F2FP.BF16.PACK_AB R36, R36, R15 ;  /* 0x0000000f2424723e */ /* 0x000fc400000010ff */
[----:B------:R-:W5:Y:S01]  /*0de0*/  LDS R38, [R53.X4+0xa000] ;  /* 0x00a0000035267984 */ /* 0x000f620000004800 */
[----:B------:R-:W-:-:S03]  /*0df0*/  FMUL.FTZ R35, R35, c[0x0][0x1b8] ;  /* 0x00006e0023237a20 */ /* 0x000fc60000410000 */
[----:B------:R-:W5:Y:S01]  /*0e00*/  LDS R42, [R53.X4+0xa400] ;  /* 0x00a40000352a7984 */ /* 0x000f620000004800 */
[----:B------:R-:W-:Y:S01]  /*0e10*/  FMUL.FTZ R49, R49, c[0x0][0x1b8] ;  /* 0x00006e0031317a20 */ /* 0x000fe20000410000 */
[----:B------:R-:W-:Y:S02]  /*0e20*/  F2FP.BF16.PACK_AB R35, R35, R14 ;  /* 0x0000000e2323723e */ /* 0x000fe400000010ff */
        /* <DEDUP_REMOVED lines=14> */
[----:B----4-:R-:W-:Y:S02]  /*0f10*/  FMUL.FTZ R33, R33, c[0x0][0x1b8] ;  /* 0x00006e0021217a20 */ /* 0x010fe40000410000 */
[----:B-----5:R-:W-:Y:S01]  /*0f20*/  FMUL.FTZ R29, R29, c[0x0][0x1b8] ;  /* 0x00006e001d1d7a20 */ /* 0x020fe20000410000 */
[----:B------:R-:W-:Y:S02]  /*0f30*/  STS [R23+0xc000], R10 ;  /* 0x00c0000a17007388 */ /* 0x000fe40000000800 */
[----:B------:R-:W-:Y:S01]  /*0f40*/  F2FP.BF16.PACK_AB R28, R33, R28 ;  /* 0x0000001c211c723e */ /* 0x000fe200000010ff */
[----:B------:R-:W-:Y:S01]  /*0f50*/  FMUL.FTZ R32, R32, c[0x0][0x1b8] ;  /* 0x00006e0020207a20 */ /* 0x000fe20000410000 */
[----:B------:R-:W-:Y:S01]  /*0f60*/  STS [R23+0xc100], R11 ;  /* 0x00c1000b17007388 */ /* 0x000fe20000000800 */
[----:B------:R-:W-:-:S03]  /*0f70*/  FMUL.FTZ R38, R38, c[0x0][0x1b8] ;  /* 0x00006e0026267a20 */ /* 0x000fc60000410000 */
[----:B------:R-:W-:Y:S01]  /*0f80*/  F2FP.BF16.PACK_AB R29, R32, R29 ;  /* 0x0000001d201d723e */ /* 0x000fe200000010ff */
[----:B------:R4:W-:Y:S01]  /*0f90*/  STS [R23+0xd000], R24 ;  /* 0x00d0001817007388 */ /* 0x0009e20000000800 */
[----:B------:R-:W-:-:S03]  /*0fa0*/  FMUL.FTZ R15, R42, c[0x0][0x1b8] ;  /* 0x00006e002a0f7a20 */ /* 0x000fc60000410000 */
[----:B------:R5:W-:Y:S01]  /*0fb0*/  STS [R23+0xd100], R25 ;  /* 0x00d1001917007388 */ /* 0x000be20000000800 */
[----:B------:R-:W-:Y:S01]  /*0fc0*/  FMUL.FTZ R37, R37, c[0x0][0x1b8] ;  /* 0x00006e0025257a20 */ /* 0x000fe20000410000 */
[----:B------:R-:W-:Y:S02]  /*0fd0*/  F2FP.BF16.PACK_AB R15, R15, R38 ;  /* 0x000000260f0f723e */ /* 0x000fe400000010ff */
[----:B------:R1:W-:Y:S01]  /*0fe0*/  STS [R23+0xc800], R12 ;  /* 0x00c8000c17007388 */ /* 0x0003e20000000800 */
[----:B------:R-:W-:Y:S01]  /*0ff0*/  FMUL.FTZ R14, R41, c[0x0][0x1b8] ;  /* 0x00006e00290e7a20 */ /* 0x000fe20000410000 */
[----:B----4-:R-:W-:Y:S02]  /*1000*/  IADD3 R24, R4, 0x40, RZ ;  /* 0x0000004004187810 */ /* 0x010fe40007ffe0ff */
[----:B------:R4:W-:Y:S01]  /*1010*/  STS [R23+0xc900], R13 ;  /* 0x00c9000d17007388 */ /* 0x0009e20000000800 */
[----:B0-----:R-:W-:Y:S01]  /*1020*/  FMUL.FTZ R39, R39, c[0x0][0x1b8] ;  /* 0x00006e0027277a20 */ /* 0x001fe20000410000 */
[----:B------:R-:W-:-:S02]  /*1030*/  F2FP.BF16.PACK_AB R14, R14, R37 ;  /* 0x000000250e0e723e */ /* 0x000fc400000010ff */
[----:B------:R4:W-:Y:S01]  /*1040*/  STS [R23+0xd800], R31 ;  /* 0x00d8001f17007388 */ /* 0x0009e20000000800 */
[----:B-----5:R-:W-:Y:S01]  /*1050*/  IADD3 R25, R4, 0x20, RZ ;  /* 0x0000002004197810 */ /* 0x020fe20007ffe0ff */
[----:B-1----:R-:W-:Y:S02]  /*1060*/  FMUL.FTZ R44, R44, c[0x0][0x1b8] ;  /* 0x00006e002c2c7a20 */ /* 0x002fe40000410000 */
[----:B------:R4:W-:Y:S01]  /*1070*/  STS [R23+0xd900], R40 ;  /* 0x00d9002817007388 */ /* 0x0009e20000000800 */
[----:B--2---:R-:W-:Y:S02]  /*1080*/  FMUL.FTZ R43, R43, c[0x0][0x1b8] ;  /* 0x00006e002b2b7a20 */ /* 0x004fe40000410000 */
[----:B------:R-:W-:Y:S01]  /*1090*/  F2FP.BF16.PACK_AB R39, R44, R39 ;  /* 0x000000272c27723e */ /* 0x000fe200000010ff */
[----:B------:R4:W-:Y:S01]  /*10a0*/  STS [R23+0xe000], R46 ;  /* 0x00e0002e17007388 */ /* 0x0009e20000000800 */
[----:B---3--:R-:W-:-:S03]  /*10b0*/  FMUL.FTZ R22, R45, c[0x0][0x1b8] ;  /* 0x00006e002d167a20 */ /* 0x008fc60000410000 */
[----:B------:R4:W-:Y:S02]  /*10c0*/  STS [R23+0xe100], R47 ;  /* 0x00e1002f17007388 */ /* 0x0009e40000000800 */
[----:B------:R-:W-:Y:S02]  /*10d0*/  F2FP.BF16.PACK_AB R22, R22, R43 ;  /* 0x0000002b1616723e */ /* 0x000fe400000010ff */
        /* <DEDUP_REMOVED lines=14> */
[----:B------:R-:W-:Y:S06]  /*11c0*/  BAR.SYNC.DEFER_BLOCKING 0x0 ;  /* 0x0000000000007b1d */ /* 0x000fec0000010000 */
[----:B------:R-:W-:Y:S05]  /*11d0*/  @P1 BRA `(.L_x_1333) ;  /* 0x0000018000001947 */ /* 0x000fea0003800000 */
[----:B----4-:R-:W-:Y:S01]  /*11e0*/  ISETP.GE.AND P1, PT, R4, c[0x0][0x194], PT ;  /* 0x0000650004007a0c */ /* 0x010fe20003f26270 */
[----:B------:R-:W0:Y:S01]  /*11f0*/  LDS.128 R20, [R9+0x2000] ;  /* 0x0020000009147984 */ /* 0x000e220000000c00 */
[----:B------:R-:W-:Y:S01]  /*1200*/  SHF.R.S32.HI R5, RZ, 0x1f, R4 ;  /* 0x0000001fff057819 */ /* 0x000fe20000011404 */
[----:B------:R-:W-:Y:S01]  /*1210*/  IMAD R11, R2, c[0x0][0x1a8], RZ ;  /* 0x00006a00020b7a24 */ /* 0x000fe200078e02ff */
[----:B------:R-:W-:Y:S01]  /*1220*/  ISETP.GE.AND P2, PT, R25, c[0x0][0x194], PT ;  /* 0x0000650019007a0c */ /* 0x000fe20003f46270 */
[----:B------:R-:W1:Y:S01]  /*1230*/  LDS.128 R12, [R9+0x4000] ;  /* 0x00400000090c7984 */ /* 0x000e620000000c00 */
[----:B------:R-:W-:Y:S01]  /*1240*/  ISETP.GE.AND P3, PT, R24, c[0x0][0x194], PT ;  /* 0x0000650018007a0c */ /* 0x000fe20003f66270 */
[----:B------:R-:W-:-:S02]  /*1250*/  IMAD R27, R0, c[0x0][0x1ac], R11 ;  /* 0x00006b00001b7a24 */ /* 0x000fc400078e020b */
[----:B------:R-:W-:-:S04]  /*1260*/  IMAD.WIDE.U32 R10, R0, c[0x0][0x1a8], R4 ;  /* 0x00006a00000a7a25 */ /* 0x000fc800078e0004 */
[----:B------:R2:W3:Y:S01]  /*1270*/  @!P1 LDS.128 R16, [R9] ;  /* 0x0000000009109984 */ /* 0x0004e20000000c00 */
[----:B------:R-:W-:Y:S01]  /*1280*/  IADD3 R11, R11, R27, RZ ;  /* 0x0000001b0b0b7210 */ /* 0x000fe20007ffe0ff */
[----:B------:R-:W-:-:S04]  /*1290*/  IMAD R27, R3, c[0x0][0x1b0], RZ ;  /* 0x00006c00031b7a24 */ /* 0x000fc800078e02ff */
[C---:B------:R-:W-:Y:S02]  /*12a0*/  IMAD R27, R52.reuse, c[0x0][0x1b4], R27 ;  /* 0x00006d00341b7a24 */ /* 0x040fe400078e021b */
[----:B------:R-:W-:-:S04]  /*12b0*/  IMAD.WIDE.U32 R10, R52, c[0x0][0x1b0], R10 ;  /* 0x00006c00340a7a25 */ /* 0x000fc800078e000a */
[----:B------:R-:W-:Y:S02]  /*12c0*/  IMAD.IADD R11, R11, 0x1, R27 ;  /* 0x000000010b0b7824 */ /* 0x000fe400078e021b */
[----:B------:R-:W-:Y:S02]  /*12d0*/  IMAD R27, R7, c[0x0][0x1a0], RZ ;  /* 0x00006800071b7a24 */ /* 0x000fe400078e02ff */
[----:B------:R-:W-:-:S04]  /*12e0*/  IMAD.WIDE.U32 R10, R6, c[0x0][0x1a0], R10 ;  /* 0x00006800060a7a25 */ /* 0x000fc800078e000a */
[----:B------:R-:W-:Y:S01]  /*12f0*/  IMAD R27, R6, c[0x0][0x1a4], R27 ;  /* 0x00006900061b7a24 */ /* 0x000fe200078e021b */
[----:B------:R-:W-:-:S03]  /*1300*/  LEA R26, P4, R10, c[0x0][0x188], 0x1 ;  /* 0x000062000a1a7a11 */ /* 0x000fc600078808ff */
[----:B--2---:R-:W-:-:S05]  /*1310*/  IMAD.IADD R9, R11, 0x1, R27 ;  /* 0x000000010b097824 */ /* 0x004fca00078e021b */
[----:B------:R-:W-:-:S05]  /*1320*/  LEA.HI.X R27, R10, c[0x0][0x18c], R9, 0x1, P4 ;  /* 0x000063000a1b7a11 */ /* 0x000fca00020f0c09 */
[----:B0-----:R0:W-:Y:S04]  /*1330*/  @!P2 STG.E.128 [R26.64+0x40], R20 ;  /* 0x000040141a00a986 */ /* 0x0011e8000c101d04 */
[----:B-1----:R0:W-:Y:S04]  /*1340*/  @!P3 STG.E.128 [R26.64+0x80], R12 ;  /* 0x0000800c1a00b986 */ /* 0x0021e8000c101d04 */
[----:B---3--:R0:W-:Y:S02]  /*1350*/  @!P1 STG.E.128 [R26.64], R16 ;  /* 0x000000101a009986 */ /* 0x0081e4000c101d04 */
.L_x_1333:
[----:B----4-:R-:W-:Y:S05]  /*1360*/  BSYNC B0 ;  /* 0x0000000000007941 */ /* 0x010fea0003800000 */
.L_x_1332:
[----:B------:R-:W-:Y:S05]  /*1370*/  @P0 EXIT ;  /* 0x000000000000094d */ /* 0x000fea0003800000 */
[----:B------:R-:W-:Y:S01]  /*1380*/  IMAD R9, R2, c[0x0][0x1a8], RZ ;  /* 0x00006a0002097a24 */ /* 0x000fe200078e02ff */
[--C-:B------:R-:W-:Y:S01]  /*1390*/  SHF.R.S32.HI R5, RZ, 0x1f, R4.reuse ;  /* 0x0000001fff057819 */ /* 0x100fe20000011404 */
[----:B0-----:R-:W-:Y:S01]  /*13a0*/  IMAD.SHL.U32 R22, R8, 0x2, RZ ;  /* 0x0000000208167824 */ /* 0x001fe200078e00ff */
[----:B------:R-:W-:Y:S01]  /*13b0*/  ISETP.GE.AND P1, PT, R4, c[0x0][0x194], PT ;  /* 0x0000650004007a0c */ /* 0x000fe20003f26270 */
[C---:B------:R-:W-:Y:S01]  /*13c0*/  IMAD R21, R0.reuse, c[0x0][0x1ac], R9 ;  /* 0x00006b0000157a24 */ /* 0x040fe200078e0209 */
[----:B------:R-:W-:Y:S01]  /*13d0*/  ISETP.GE.AND P2, PT, R25, c[0x0][0x194], PT ;  /* 0x0000650019007a0c */ /* 0x000fe20003f46270 */
[----:B------:R-:W-:Y:S01]  /*13e0*/  IMAD.WIDE.U32 R16, R0, c[0x0][0x1a8], R4 ;  /* 0x00006a0000107a25 */ /* 0x000fe200078e0004 */
[----:B------:R-:W0:Y:S01]  /*13f0*/  LDS.128 R12, [R22+0xc800] ;  /* 0x00c80000160c7984 */ /* 0x000e220000000c00 */
[----:B------:R-:W-:-:S02]  /*1400*/  ISETP.GE.AND P3, PT, R24, c[0x0][0x194], PT ;  /* 0x0000650018007a0c */ /* 0x000fc40003f66270 */
[----:B------:R-:W-:Y:S01]  /*1410*/  IMAD.MOV.U32 R20, RZ, RZ, R16 ;  /* 0x000000ffff147224 */ /* 0x000fe200078e0010 */
[----:B------:R-:W1:Y:S01]  /*1420*/  LDS.128 R8, [R22+0xe800] ;  /* 0x00e8000016087984 */ /* 0x000e620000000c00 */
[----:B------:R-:W-:Y:S01]  /*1430*/  IADD3 R21, R17, R21, RZ ;  /* 0x0000001511157210 */ /* 0x000fe20007ffe0ff */
[----:B------:R-:W-:Y:S01]  /*1440*/  IMAD R5, R3, c[0x0][0x1b0], RZ ;  /* 0x00006c0003057a24 */ /* 0x000fe200078e02ff */
[----:B------:R-:W-:Y:S01]  /*1450*/  IADD3 R3, P0, R6, 0x40, RZ ;  /* 0x0000004006037810 */ /* 0x000fe20007f1e0ff */
[----:B------:R2:W3:Y:S02]  /*1460*/  LDS.128 R16, [R22+0x10800] ;  /* 0x0108000016107984 */ /* 0x0004e40000000c00 */
[C---:B------:R-:W-:Y:S02]  /*1470*/  IMAD R5, R52.reuse, c[0x0][0x1b4], R5 ;  /* 0x00006d0034057a24 */ /* 0x040fe400078e0205 */
[----:B------:R-:W-:-:S04]  /*1480*/  IMAD.WIDE.U32 R20, R52, c[0x0][0x1b0], R20 ;  /* 0x00006c0034147a25 */ /* 0x000fc800078e0014 */
[----:B------:R-:W-:Y:S01]  /*1490*/  IMAD.X R6, RZ, RZ, R7, P0 ;  /* 0x000000ffff067224 */ /* 0x000fe200000e0607 */
[----:B------:R-:W-:-:S03]  /*14a0*/  IADD3 R21, R21, R5, RZ ;  /* 0x0000000515157210 */ /* 0x000fc60007ffe0ff */
[----:B------:R-:W-:-:S04]  /*14b0*/  IMAD R6, R6, c[0x0][0x1a0], RZ ;  /* 0x0000680006067a24 */ /* 0x000fc800078e02ff */
[C---:B------:R-:W-:Y:S02]  /*14c0*/  IMAD R5, R3.reuse, c[0x0][0x1a4], R6 ;  /* 0x0000690003057a24 */ /* 0x040fe400078e0206 */
[----:B------:R-:W-:-:S04]  /*14d0*/  IMAD.WIDE.U32 R2, R3, c[0x0][0x1a0], R20 ;  /* 0x0000680003027a25 */ /* 0x000fc800078e0014 */
[----:B------:R-:W-:Y:S01]  /*14e0*/  IMAD.IADD R3, R3, 0x1, R5 ;  /* 0x0000000103037824 */ /* 0x000fe200078e0205 */
[----:B------:R-:W-:-:S04]  /*14f0*/  LEA R4, P0, R2, c[0x0][0x188], 0x1 ;  /* 0x0000620002047a11 */ /* 0x000fc800078008ff */
[----:B------:R-:W-:-:S05]  /*1500*/  LEA.HI.X R5, R2, c[0x0][0x18c], R3, 0x1, P0 ;  /* 0x0000630002057a11 */ /* 0x000fca00000f0c03 */
[----:B0-----:R2:W-:Y:S04]  /*1510*/  @!P1 STG.E.128 [R4.64], R12 ;  /* 0x0000000c04009986 */ /* 0x0015e8000c101d04 */
[----:B-1----:R2:W-:Y:S01]  /*1520*/  @!P2 STG.E.128 [R4.64+0x40], R8 ;  /* 0x000040080400a986 */ /* 0x0025e2000c101d04 */
[----:B------:R-:W-:Y:S05]  /*1530*/  @P3 EXIT ;  /* 0x000000000000394d */ /* 0x000fea0003800000 */
[----:B---3--:R-:W-:Y:S01]  /*1540*/  STG.E.128 [R4.64+0x80], R16 ;  /* 0x0000801004007986 */ /* 0x008fe2000c101d04 */
[----:B------:R-:W-:Y:S05]  /*1550*/  EXIT ;  /* 0x000000000000794d */ /* 0x000fea0003800000 */
.L_x_1334:
        /* <DEDUP_REMOVED lines=10> */
.L_x_1440:


//--------------------- .text._ZN7cutlass13device_kernelIN5flash32FlashAttnBwdPostprocessConvertdQIN4cute5tupleIJNS3_1CILi64EEENS5_ILi96EEEEEENS_10bfloat16_tEfNS_4arch4Sm80ELi256ENS3_8TiledMMAINS3_8MMA_AtomIJNS3_30SM80_16x8x16_F32BF16BF16F32_TNEEEENS3_6LayoutINS4_IJNS5_ILi2EEENS5_ILi4EEENS5_ILi1EEEEEENS4_IJSJ_SH_NS5_ILi0EEEEEEEENS4_IJNS5_ILi32EEESO_NS5_ILi16EEEEEEEELb0EEEEEvNT_6ParamsE --------------------------
	.section	.text._ZN7cutlass13device_kernelIN5flash32FlashAttnBwdPostprocessConvertdQIN4cute5tupleIJNS3_1CILi64EEENS5_ILi96EEEEEENS_10bfloat16_tEfNS_4arch4Sm80ELi256ENS3_8TiledMMAINS3_8MMA_AtomIJNS3_30SM80_16x8x16_F32BF16BF16F32_TNEEEENS3_6LayoutINS4_IJNS5_ILi2EEENS5_ILi4EEENS5_ILi1EEEEEENS4_IJSJ_SH_NS5_ILi0EEEEEEEENS4_IJNS5_ILi32EEESO_NS5_ILi16EEEEEEEELb0EEEEEvNT_6ParamsE,"ax",@progbits
	.sectioninfo	@"SHI_REGISTERS=47"
	.align	128
.text._ZN7cutlass13device_kernelIN5flash32FlashAttnBwdPostprocessConvertdQIN4cute5tupleIJNS3_1CILi64EEENS5_ILi96EEEEEENS_10bfloat16_tEfNS_4arch4Sm80ELi256ENS3_8TiledMMAINS3_8MMA_AtomIJNS3_30SM80_16x8x16_F32BF16BF16F32_TNEEEENS3_6LayoutINS4_IJNS5_ILi2EEENS5_ILi4EEENS5_ILi1EEEEEENS4_IJSJ_SH_NS5_ILi0EEEEEEEENS4_IJNS5_ILi32EEESO_NS5_ILi16EEEEEEEELb0EEEEEvNT_6ParamsE:
        .type           _ZN7cutlass13device_kernelIN5flash32FlashAttnBwdPostprocessConvertdQIN4cute5tupleIJNS3_1CILi64EEENS5_ILi96EEEEEENS_10bfloat16_tEfNS_4arch4Sm80ELi256ENS3_8TiledMMAINS3_8MMA_AtomIJNS3_30SM80_16x8x16_F32BF16BF16F32_TNEEEENS3_6LayoutINS4_IJNS5_ILi2EEENS5_ILi4EEENS5_ILi1EEEEEENS4_IJSJ_SH_NS5_ILi0EEEEEEEENS4_IJNS5_ILi32EEESO_NS5_ILi16EEEEEEEELb0EEEEEvNT_6ParamsE,@function
        .size           _ZN7cutlass13device_kernelIN5flash32FlashAttnBwdPostprocessConvertdQIN4cute5tupleIJNS3_1CILi64EEENS5_ILi96EEEEEENS_10bfloat16_tEfNS_4arch4Sm80ELi256ENS3_8TiledMMAINS3_8MMA_AtomIJNS3_30SM80_16x8x16_F32BF16BF16F32_TNEEEENS3_6LayoutINS4_IJNS5_ILi2EEENS5_ILi4EEENS5_ILi1EEEEEENS4_IJSJ_SH_NS5_ILi0EEEEEEEENS4_IJNS5_ILi32EEESO_NS5_ILi16EEEEEEEELb0EEEEEvNT_6ParamsE,(.L_x_1441 - _ZN7cutlass13device_kernelIN5flash32FlashAttnBwdPostprocessConvertdQIN4cute5tupleIJNS3_1CILi64EEENS5_ILi96EEEEEENS_10bfloat16_tEfNS_4arch4Sm80ELi256ENS3_8TiledMMAINS3_8MMA_AtomIJNS3_30SM80_16x8x16_F32BF16BF16F32_TNEEEENS3_6LayoutINS4_IJNS5_ILi2EEENS5_ILi4EEENS5_ILi1EEEEEENS4_IJSJ_SH_NS5_ILi0EEEEEEEENS4_IJNS5_ILi32EEESO_NS5_ILi16EEEEEEEELb0EEEEEvNT_6ParamsE)
        .other          _ZN7cutlass13device_kernelIN5flash32FlashAttnBwdPostprocessConvertdQIN4cute5tupleIJNS3_1CILi64EEENS5_ILi96EEEEEENS_10bfloat16_tEfNS_4arch4Sm80ELi256ENS3_8TiledMMAINS3_8MMA_AtomIJNS3_30SM80_16x8x16_F32BF16BF16F32_TNEEEENS3_6LayoutINS4_IJNS5_ILi2EEENS5_ILi4EEENS5_ILi1EEEEEENS4_IJSJ_SH_NS5_ILi0EEEEEEEENS4_IJNS5_ILi32EEESO_NS5_ILi16EEEEEEEELb0EEEEEvNT_6ParamsE,@"STO_CUDA_ENTRY STV_DEFAULT"
_ZN7cutlass13device_kernelIN5flash32FlashAttnBwdPostprocessConvertdQIN4cute5tupleIJNS3_1CILi64EEENS5_ILi96EEEEEENS_10bfloat16_tEfNS_4arch4Sm80ELi256ENS3_8TiledMMAINS3_8MMA_AtomIJNS3_30SM80_16x8x16_F32BF16BF16F32_TNEEEENS3_6LayoutINS4_IJNS5_ILi2EEENS5_ILi4EEENS5_ILi1EEEEEENS4_IJSJ_SH_NS5_ILi0EEEEEEEENS4_IJNS5_ILi32EEESO_NS5_ILi16EEEEEEEELb0EEEEEvNT_6ParamsE:
        /* <DEDUP_REMOVED lines=20> */
[----:B--2---:R-:W-:-:S03]  /*0140*/  IMAD.IADD R32, R32, 0x1, -R3 ;  /* 0x0000000120207824 */ /* 0x004fc600078e0a03 */
.L_x_1335:
[----:B0-----:R-:W-:Y:S01]  /*0150*/  ISETP.NE.AND.EX P1, PT, RZ, c[0x0][0x1c4], PT, P2 ;  /* 0x00007100ff007a0c */ /* 0x001fe20003f25320 */
[----:B-----5:R-:W-:Y:S01]  /*0160*/  @P0 IMAD R4, R11, 0x40, R0 ;  /* 0x000000400b040824 */ /* 0x020fe200078e0200 */
[----:B------:R-:W-:-:S13]  /*0170*/  ISETP.LE.AND P2, PT, R32, R31, PT ;  /* 0x0000001f2000720c */ /* 0x000fda0003f43270 */
[----:B------:R-:W-:Y:S05]  /*0180*/  @P1 EXIT P2 ;  /* 0x000000000000194d */ /* 0x000fea0001000000 */
[----:B------:R-:W0:Y:S01]  /*0190*/  S2R R35, SR_TID.X ;  /* 0x0000000000237919 */ /* 0x000e220000002100 */
[----:B------:R-:W-:Y:S01]  /*01a0*/  @P0 SHF.R.S32.HI R5, RZ, 0x1f, R4 ;  /* 0x0000001fff050819 */ /* 0x000fe20000011404 */
[----:B------:R-:W-:Y:S01]  /*01b0*/  IMAD R9, R2, 0x1800, RZ ;  /* 0x0000180002097824 */ /* 0x000fe200078e02ff */
[----:B------:R-:W-:Y:S01]  /*01c0*/  SHF.R.S32.HI R29, RZ, 0x1f, R11 ;  /* 0x0000001fff1d7819 */ /* 0x000fe2000001140b */
[----:B------:R-:W1:Y:S01]  /*01d0*/  S2R R3, SR_CTAID.Y ;  /* 0x0000000000037919 */ /* 0x000e620000002600 */
[----:B------:R-:W-:Y:S02]  /*01e0*/  @P0 LEA.HI R5, R5, R4, RZ, 0x6 ;  /* 0x0000000405050211 */ /* 0x000fe400078f30ff */
[----:B------:R-:W-:Y:S02]  /*01f0*/  SEL R29, R29, RZ, !P1 ;  /* 0x000000ff1d1d7207 */ /* 0x000fe40004800000 */
[----:B------:R-:W-:Y:S02]  /*0200*/  @P0 SHF.R.S32.HI R5, RZ, 0x6, R5 ;  /* 0x00000006ff050819 */ /* 0x000fe40000011405 */
[----:B------:R-:W-:-:S03]  /*0210*/  SEL R30, R11, RZ, !P1 ;  /* 0x000000ff0b1e7207 */ /* 0x000fc60004800000 */
[----:B------:R-:W-:Y:S02]  /*0220*/  @P0 IMAD R7, R5, 0x1800, RZ ;  /* 0x0000180005070824 */ /* 0x000fe400078e02ff */
[----:B------:R-:W-:Y:S02]  /*0230*/  CS2R R4, SRZ ;  /* 0x0000000000047805 */ /* 0x000fe4000001ff00 */
[--C-:B------:R-:W-:Y:S01]  /*0240*/  @P0 IMAD.MOV.U32 R4, RZ, RZ, R7.reuse ;  /* 0x000000ffff040224 */ /* 0x100fe200078e0007 */
[----:B------:R-:W-:Y:S02]  /*0250*/  @P0 SHF.R.S32.HI R5, RZ, 0x1f, R7 ;  /* 0x0000001fff050819 */ /* 0x000fe40000011407 */
[----:B------:R-:W-:Y:S01]  /*0260*/  SHF.R.S32.HI R7, RZ, 0x1f, R9 ;  /* 0x0000001fff077819 */ /* 0x000fe20000011409 */
[----:B0-----:R-:W-:Y:S01]  /*0270*/  IMAD.SHL.U32 R6, R35, 0x4, RZ ;  /* 0x0000000423067824 */ /* 0x001fe200078e00ff */
[----:B-1----:R-:W-:-:S04]  /*0280*/  SHF.R.S32.HI R28, RZ, 0x1f, R3 ;  /* 0x0000001fff1c7819 */ /* 0x002fc80000011403 */
[----:B------:R-:W-:Y:S01]  /*0290*/  IADD3 R4, P2, P3, R4, R6, R9 ;  /* 0x0000000604047210 */ /* 0x000fe20007b5e009 */
[----:B------:R-:W-:Y:S01]  /*02a0*/  IMAD R9, R29, c[0x0][0x180], RZ ;  /* 0x000060001d097a24 */ /* 0x000fe200078e02ff */
[----:B------:R-:W-:Y:S01]  /*02b0*/  SHF.R.S32.HI R6, RZ, 0x1f, R6 ;  /* 0x0000001fff067819 */ /* 0x000fe20000011406 */
[----:B------:R-:W-:Y:S02]  /*02c0*/  IMAD R8, R28, c[0x0][0x178], RZ ;  /* 0x00005e001c087a24 */ /* 0x000fe400078e02ff */
[----:B------:R-:W-:Y:S01]  /*02d0*/  IMAD R9, R30, c[0x0][0x184], R9 ;  /* 0x000061001e097a24 */ /* 0x000fe200078e0209 */
[----:B------:R-:W-:Y:S01]  /*02e0*/  IADD3.X R5, R5, R6, R7, P2, P3 ;  /* 0x0000000605057210 */ /* 0x000fe200017e6407 */
[----:B------:R-:W-:-:S04]  /*02f0*/  IMAD R7, R3, c[0x0][0x17c], R8 ;  /* 0x00005f0003077a24 */ /* 0x000fc800078e0208 */
[----:B------:R-:W-:-:S04]  /*0300*/  IMAD.WIDE.U32 R4, R3, c[0x0][0x178], R4 ;  /* 0x00005e0003047a25 */ /* 0x000fc800078e0004 */
[----:B------:R-:W-:-:S04]  /*0310*/  IMAD.IADD R5, R5, 0x1, R7 ;  /* 0x0000000105057824 */ /* 0x000fc800078e0207 */
[----:B------:R-:W-:-:S04]  /*0320*/  IMAD.WIDE.U32 R4, R30, c[0x0][0x180], R4 ;  /* 0x000060001e047a25 */ /* 0x000fc800078e0004 */
[----:B------:R-:W-:Y:S01]  /*0330*/  IMAD.IADD R5, R5, 0x1, R9 ;  /* 0x0000000105057824 */ /* 0x000fe200078e0209 */
[----:B------:R-:W-:-:S04]  /*0340*/  LEA R40, P1, R4, c[0x0][0x160], 0x2 ;  /* 0x0000580004287a11 */ /* 0x000fc800078210ff */
[----:B------:R-:W-:-:S05]  /*0350*/  LEA.HI.X R41, R4, c[0x0][0x164], R5, 0x2, P1 ;  /* 0x0000590004297a11 */ /* 0x000fca00008f1405 */
[----:B------:R0:W2:Y:S04]  /*0360*/  LDG.E.128 R4, [R40.64] ;  /* 0x0000000428047981 */ /* 0x0000a8000c1e1d00 */
[----:B------:R0:W3:Y:S04]  /*0370*/  LDG.E.128 R8, [R40.64+0x1000] ;  /* 0x0010000428087981 */ /* 0x0000e8000c1e1d00 */
[----:B------:R0:W4:Y:S04]  /*0380*/  LDG.E.128 R12, [R40.64+0x2000] ;  /* 0x00200004280c7981 */ /* 0x000128000c1e1d00 */
[----:B------:R0:W5:Y:S04]  /*0390*/  LDG.E.128 R16, [R40.64+0x3000] ;  /* 0x0030000428107981 */ /* 0x000168000c1e1d00 */
[----:B------:R0:W5:Y:S04]  /*03a0*/  LDG.E.128 R20, [R40.64+0x4000] ;  /* 0x0040000428147981 */ /* 0x000168000c1e1d00 */
[----:B------:R0:W5:Y:S01]  /*03b0*/  LDG.E.128 R24, [R40.64+0x5000] ;  /* 0x0050000428187981 */ /* 0x000162000c1e1d00 */
[----:B------:R-:W-:Y:S01]  /*03c0*/  SHF.R.S32.HI R36, RZ, 0x1f, R35 ;  /* 0x0000001fff247819 */ /* 0x000fe20000011423 */
[----:B------:R-:W-:-:S03]  /*03d0*/  IMAD.IADD R32, R32, 0x1, -R31 ;  /* 0x0000000120207824 */ /* 0x000fc600078e0a1f */
[CC--:B------:R-:W-:Y:S02]  /*03e0*/  LEA.HI R34, R36.reuse, R35.reuse, RZ, 0x2 ;  /* 0x0000002324227211 */ /* 0x0c0fe400078f10ff */
[CC--:B------:R-:W-:Y:S02]  /*03f0*/  LEA.HI R42, R36.reuse, R35.reuse, RZ, 0x5 ;  /* 0x00000023242a7211 */ /* 0x0c0fe400078f28ff */
[--C-:B------:R-:W-:Y:S02]  /*0400*/  SHF.R.S32.HI R31, RZ, 0x2, R34.reuse ;  /* 0x00000002ff1f7819 */ /* 0x100fe40000011422 */
[----:B------:R-:W-:Y:S02]  /*0410*/  SHF.R.S32.HI R38, RZ, 0x1f, R34 ;  /* 0x0000001fff267819 */ /* 0x000fe40000011422 */
[----:B------:R-:W-:Y:S02]  /*0420*/  LEA.HI R37, R36, R35, RZ, 0x7 ;  /* 0x0000002324257211 */ /* 0x000fe400078f38ff */
[----:B------:R-:W-:-:S02]  /*0430*/  SHF.R.S32.HI R33, RZ, 0x5, R42 ;  /* 0x00000005ff217819 */ /* 0x000fc4000001142a */
[----:B------:R-:W-:Y:S01]  /*0440*/  LEA.HI R39, R38, R31, RZ, 0x2 ;  /* 0x0000001f26277211 */ /* 0x000fe200078f10ff */
[----:B------:R-:W-:Y:S01]  /*0450*/  IMAD.SHL.U32 R37, R37, 0x8, RZ ;  /* 0x0000000825257824 */ /* 0x000fe200078e00ff */
[----:B------:R-:W-:Y:S02]  /*0460*/  LEA.HI R42, R42, R33, RZ, 0x1 ;  /* 0x000000212a2a7211 */ /* 0x000fe400078f08ff */
[----:B0-----:R-:W-:Y:S02]  /*0470*/  LOP3.LUT R40, R39, 0xffffffc, RZ, 0xc0, !PT ;  /* 0x0ffffffc27287812 */ /* 0x001fe400078ec0ff */
[----:B------:R-:W-:Y:S02]  /*0480*/  LOP3.LUT R34, R34, 0xfffffffc, RZ, 0xc0, !PT ;  /* 0xfffffffc22227812 */ /* 0x000fe400078ec0ff */
[----:B------:R-:W-:Y:S01]  /*0490*/  LEA.HI R38, R38, R31, RZ, 0x3 ;  /* 0x0000001f26267211 */ /* 0x000fe200078f18ff */
[----:B------:R-:W-:Y:S01]  /*04a0*/  IMAD.IADD R40, R31, 0x1, -R40 ;  /* 0x000000011f287824 */ /* 0x000fe200078e0a28 */
[----:B------:R-:W-:Y:S01]  /*04b0*/  LOP3.LUT R42, R42, 0xfffffe, RZ, 0xc0, !PT ;  /* 0x00fffffe2a2a7812 */ /* 0x000fe200078ec0ff */
[----:B------:R-:W-:Y:S01]  /*04c0*/  IMAD.IADD R34, R35, 0x1, -R34 ;  /* 0x0000000123227824 */ /* 0x000fe200078e0a22 */
[----:B------:R-:W-:-:S02]  /*04d0*/  LOP3.LUT R37, R37, 0x7ffffc00, RZ, 0xc0, !PT ;  /* 0x7ffffc0025257812 */ /* 0x000fc400078ec0ff */
[----:B------:R-:W-:Y:S01]  /*04e0*/  LOP3.LUT R38, R38, 0xfffffff8, RZ, 0xc0, !PT ;  /* 0xfffffff826267812 */ /* 0x000fe200078ec0ff */
[C---:B------:R-:W-:Y:S01]  /*04f0*/  IMAD.IADD R42, R33.reuse, 0x1, -R42 ;  /* 0x00000001212a7824 */ /* 0x040fe200078e0a2a */
[----:B------:R-:W-:Y:S01]  /*0500*/  IMNMX R32, R32, 0x40, PT ;  /* 0x0000004020207817 */ /* 0x000fe20003800200 */
[----:B------:R-:W-:Y:S01]  /*0510*/  IMAD R37, R34, 0x2, R37 ;  /* 0x0000000222257824 */ /* 0x000fe200078e0225 */
[----:B------:R-:W-:Y:S01]  /*0520*/  LEA R33, R33, R40, 0x3 ;  /* 0x0000002821217211 */ /* 0x000fe200078e18ff */
[C---:B------:R-:W-:Y:S01]  /*0530*/  IMAD.IADD R40, R31.reuse, 0x1, -R38 ;  /* 0x000000011f287824 */ /* 0x040fe200078e0a26 */
[----:B------:R-:W-:Y:S01]  /*0540*/  ISETP.GE.AND P1, PT, R31, R32, PT ;  /* 0x000000201f00720c */ /* 0x000fe20003f26270 */
[----:B------:R-:W-:Y:S01]  /*0550*/  IMAD R32, R42, 0x100, R37 ;  /* 0x000001002a207824 */ /* 0x000fe200078e0225 */
[----:B------:R-:W-:Y:S02]  /*0560*/  LEA.HI R38, R36, R35, RZ, 0x4 ;  /* 0x0000002324267211 */ /* 0x000fe400078f20ff */
[----:B------:R-:W-:-:S02]  /*0570*/  SHF.R.S32.HI R37, RZ, 0x1f, R40 ;  /* 0x0000001fff257819 */ /* 0x000fc40000011428 */
[----:B------:R-:W-:Y:S01]  /*0580*/  LEA.HI R42, R36, R35, RZ, 0x6 ;  /* 0x00000023242a7211 */ /* 0x000fe200078f30ff */
[----:B------:R-:W-:Y:S01]  /*0590*/  IMAD.SHL.U32 R44, R38, 0x4, RZ ;  /* 0x00000004262c7824 */ /* 0x000fe200078e00ff */
[----:B------:R-:W-:Y:S01]  /*05a0*/  LEA.HI R43, R37, R40, RZ, 0x2 ;  /* 0x00000028252b7211 */ /* 0x000fe200078f10ff */
[----:B--2---:R0:W-:Y:S04]  /*05b0*/  STS.128 [R35.X16], R4 ;  /* 0x0000000423007388 */ /* 0x0041e8000000cc00 */
[----:B---3--:R-:W-:Y:S04]  /*05c0*/  STS.128 [R35.X16+0x1000], R8 ;  /* 0x0010000823007388 */ /* 0x008fe8000000cc00 */
[----:B----4-:R-:W-:Y:S04]  /*05d0*/  STS.128 [R35.X16+0x2000], R12 ;  /* 0x0020000c23007388 */ /* 0x010fe8000000cc00 */
[----:B-----5:R-:W-:Y:S04]  /*05e0*/  STS.128 [R35.X16+0x3000], R16 ;  /* 0x0030001023007388 */ /* 0x020fe8000000cc00 */
[----:B------:R-:W-:Y:S01]  /*05f0*/  STS.128 [R35.X16+0x4000], R20 ;  /* 0x0040001423007388 */ /* 0x000fe2000000cc00 */
[C---:B0-----:R-:W-:Y:S01]  /*0600*/  LOP3.LUT R7, R43.reuse, 0x7fffffc, RZ, 0xc0, !PT ;  /* 0x07fffffc2b077812 */ /* 0x041fe200078ec0ff */
[C---:B------:R-:W-:Y:S01]  /*0610*/  IMAD.SHL.U32 R4, R34.reuse, 0x8, RZ ;  /* 0x0000000822047824 */ /* 0x040fe200078e00ff */
[----:B------:R-:W-:Y:S01]  /*0620*/  LEA.HI R34, R34, R34, RZ, 0x1 ;  /* 0x0000002222227211 */ /* 0x000fe200078f08ff */
[----:B------:R0:W-:Y:S01]  /*0630*/  STS.128 [R35.X16+0x5000], R24 ;  /* 0x0050001823007388 */ /* 0x0001e2000000cc00 */
[----:B------:R-:W-:-:S03]  /*0640*/  IMAD.SHL.U32 R43, R43, 0x10, RZ ;  /* 0x000000102b2b7824 */ /* 0x000fc600078e00ff */
[----:B------:R-:W-:Y:S01]  /*0650*/  BAR.SYNC.DEFER_BLOCKING 0x0 ;  /* 0x0000000000007b1d */ /* 0x000fe20000010000 */
[----:B------:R-:W-:Y:S01]  /*0660*/  IMAD.SHL.U32 R34, R34, 0x200, RZ ;  /* 0x0000020022227824 */ /* 0x000fe200078e00ff */
[----:B------:R-:W-:Y:S01]  /*0670*/  LOP3.LUT R43, R43, 0x40, RZ, 0xc0, !PT ;  /* 0x000000402b2b7812 */ /* 0x000fe200078ec0ff */
[----:B0-----:R-:W-:Y:S01]  /*0680*/  IMAD.IADD R25, R40, 0x1, -R7 ;  /* 0x0000000128197824 */ /* 0x001fe200078e0a07 */
[----:B------:R-:W-:Y:S02]  /*0690*/  LOP3.LUT R7, R44, 0x40, RZ, 0xc0, !PT ;  /* 0x000000402c077812 */ /* 0x000fe400078ec0ff */
[----:B------:R-:W-:Y:S01]  /*06a0*/  SHF.R.U32.HI R26, RZ, 0x3, R42 ;  /* 0x00000003ff1a7819 */ /* 0x000fe2000001162a */
[----:B------:R-:W-:Y:S01]  /*06b0*/  IMAD R25, R25, 0x10, R32 ;  /* 0x0000001019197824 */ /* 0x000fe200078e0220 */
[----:B------:R-:W-:Y:S02]  /*06c0*/  SHF.R.U32.HI R13, RZ, 0x3, R7 ;  /* 0x00000003ff0d7819 */ /* 0x000fe40000011607 */
[----:B------:R-:W-:-:S02]  /*06d0*/  LOP3.LUT R40, R7, 0x8, R4, 0xf8, !PT ;  /* 0x0000000807287812 */ /* 0x000fc400078ef804 */
[----:B------:R-:W-:Y:S02]  /*06e0*/  LOP3.LUT R26, R43, 0x8, R26, 0xf8, !PT ;  /* 0x000000082b1a7812 */ /* 0x000fe400078ef81a */
[----:B------:R-:W-:Y:S01]  /*06f0*/  SHF.R.U32.HI R43, RZ, 0x3, R43 ;  /* 0x00000003ff2b7819 */ /* 0x000fe2000001162b */
[----:B------:R-:W-:Y:S01]  /*0700*/  LDS R5, [R35.X4+0x1000] ;  /* 0x0010000023057984 */ /* 0x000fe20000004800 */
[----:B------:R-:W-:Y:S02]  /*0710*/  LOP3.LUT R13, R40, R13, RZ, 0x3c, !PT ;  /* 0x0000000d280d7212 */ /* 0x000fe400078e3cff */
[----:B------:R-:W-:Y:S01]  /*0720*/  LOP3.LUT R32, R26, R43, RZ, 0x3c, !PT ;  /* 0x0000002b1a207212 */ /* 0x000fe200078e3cff */
[----:B------:R-:W0:Y:S01]  /*0730*/  LDS R36, [R35.X4+0x1400] ;  /* 0x0014000023247984 */ /* 0x000e220000004800 */
[----:B------:R-:W-:Y:S02]  /*0740*/  LOP3.LUT R26, R34, 0xfffffc00, RZ, 0xc0, !PT ;  /* 0xfffffc00221a7812 */ /* 0x000fe400078ec0ff */
[----:B------:R-:W-:Y:S01]  /*0750*/  IADD3 R25, R32, R25, RZ ;  /* 0x0000001920197210 */ /* 0x000fe20007ffe0ff */
[----:B------:R-:W-:Y:S02]  /*0760*/  LDS R22, [R35.X4+0x2400] ;  /* 0x0024000023167984 */ /* 0x000fe40000004800 */
[----:B------:R-:W-:-:S02]  /*0770*/  IMAD.U32 R26, R33, 0x10, R26 ;  /* 0x00000010211a7824 */ /* 0x000fc400078e001a */
[----:B------:R-:W1:Y:S01]  /*0780*/  LDS R41, [R35.X4] ;  /* 0x0000000023297984 */ /* 0x000e620000004800 */
[----:B------:R-:W-:-:S03]  /*0790*/  IMAD.SHL.U32 R25, R25, 0x2, RZ ;  /* 0x0000000219197824 */ /* 0x000fc600078e00ff */
[----:B------:R-:W2:Y:S04]  /*07a0*/  LDS R39, [R35.X4+0x400] ;  /* 0x0004000023277984 */ /* 0x000ea80000004800 */
[----:B------:R-:W3:Y:S04]  /*07b0*/  LDS R17, [R35.X4+0x2800] ;  /* 0x0028000023117984 */ /* 0x000ee80000004800 */
[----:B------:R-:W-:Y:S04]  /*07c0*/  LDS R21, [R35.X4+0x2c00] ;  /* 0x002c000023157984 */ /* 0x000fe80000004800 */
[----:B------:R-:W-:Y:S04]  /*07d0*/  LDS R20, [R35.X4+0x3400] ;  /* 0x0034000023147984 */ /* 0x000fe80000004800 */
[----:B------:R-:W4:Y:S04]  /*07e0*/  LDS R38, [R35.X4+0x800] ;  /* 0x0008000023267984 */ /* 0x000f280000004800 */
[----:B------:R-:W5:Y:S04]  /*07f0*/  LDS R37, [R35.X4+0xc00] ;  /* 0x000c000023257984 */ /* 0x000f680000004800 */
[----:B------:R-:W5:Y:S04]  /*0800*/  LDS R18, [R35.X4+0x1800] ;  /* 0x0018000023127984 */ /* 0x000f680000004800 */
[----:B------:R-:W5:Y:S01]  /*0810*/  LDS R23, [R35.X4+0x1c00] ;  /* 0x001c000023177984 */ /* 0x000f620000004800 */
[----:B0-----:R-:W-:-:S03]  /*0820*/  FMUL.FTZ R36, R36, c[0x0][0x1b8] ;  /* 0x00006e0024247a20 */ /* 0x001fc60000410000 */
[----:B------:R-:W0:Y:S04]  /*0830*/  LDS R14, [R35.X4+0x2000] ;  /* 0x00200000230e7984 */ /* 0x000e280000004800 */
[----:B------:R-:W0:Y:S01]  /*0840*/  LDS R16, [R35.X4+0x3000] ;  /* 0x0030000023107984 */ /* 0x000e220000004800 */
[----:B-1----:R-:W-:-:S03]  /*0850*/  FMUL.FTZ R27, R41, c[0x0][0x1b8] ;  /* 0x00006e00291b7a20 */ /* 0x002fc60000410000 */
[----:B------:R-:W-:Y:S01]  /*0860*/  LDS R15, [R35.X4+0x3800] ;  /* 0x00380000230f7984 */ /* 0x000fe20000004800 */
[----:B--2---:R-:W-:-:S03]  /*0870*/  FMUL.FTZ R34, R39, c[0x0][0x1b8] ;  /* 0x00006e0027227a20 */ /* 0x004fc60000410000 */
[----:B------:R-:W1:Y:S01]  /*0880*/  LDS R19, [R35.X4+0x3c00] ;  /* 0x003c000023137984 */ /* 0x000e620000004800 */
[----:B---3--:R-:W-:Y:S01]  /*0890*/  FMUL.FTZ R17, R17, c[0x0][0x1b8] ;  /* 0x00006e0011117a20 */ /* 0x008fe20000410000 */
[----:B------:R-:W-:Y:S02]  /*08a0*/  F2FP.BF16.PACK_AB R27, R34, R27 ;  /* 0x0000001b221b723e */ /* 0x000fe400000010ff */
[----:B------:R-:W2:Y:S04]  /*08b0*/  LDS R9, [R35.X4+0x4000] ;  /* 0x0040000023097984 */ /* 0x000ea80000004800 */
[----:B------:R-:W3:Y:S04]  /*08c0*/  LDS R12, [R35.X4+0x4400] ;  /* 0x00440000230c7984 */ /* 0x000ee80000004800 */
[----:B------:R-:W3:Y:S01]  /*08d0*/  LDS R6, [R35.X4+0x4800] ;  /* 0x0048000023067984 */ /* 0x000ee20000004800 */
[----:B----4-:R-:W-:-:S03]  /*08e0*/  FMUL.FTZ R38, R38, c[0x0][0x1b8] ;  /* 0x00006e0026267a20 */ /* 0x010fc60000410000 */
        /* <DEDUP_REMOVED lines=8> */
[----:B0-----:R-:W-:Y:S01]  /*0970*/  FMUL.FTZ R34, R14, c[0x0][0x1b8] ;  /* 0x00006e000e227a20 */ /* 0x001fe20000410000 */
[----:B------:R-:W-:Y:S02]  /*0980*/  F2FP.BF16.PACK_AB R14, R23, R18 ;  /* 0x00000012170e723e */ /* 0x000fe400000010ff */
[----:B------:R0:W5:Y:S01]  /*0990*/  LDS R24, [R35.X4+0x5c00] ;  /* 0x005c000023187984 */ /* 0x0001620000004800 */
[----:B------:R-:W-:-:S03]  /*09a0*/  FMUL.FTZ R16, R16, c[0x0][0x1b8] ;  /* 0x00006e0010107a20 */ /* 0x000fc60000410000 */
[----:B------:R3:W-:Y:S01]  /*09b0*/  STS [R25+0x6000], R27 ;  /* 0x0060001b19007388 */ /* 0x0007e20000000800 */
[----:B0-----:R-:W-:-:S03]  /*09c0*/  FMUL.FTZ R35, R5, c[0x0][0x1b8] ;  /* 0x00006e0005237a20 */ /* 0x001fc60000410000 */
[----:B------:R0:W-:Y:S01]  /*09d0*/  STS [R25+0x6100], R32 ;  /* 0x0061002019007388 */ /* 0x0001e20000000800 */
[----:B-1----:R-:W-:Y:S02]  /*09e0*/  FMUL.FTZ R19, R19, c[0x0][0x1b8] ;  /* 0x00006e0013137a20 */ /* 0x002fe40000410000 */
[----:B--2---:R-:W-:Y:S01]  /*09f0*/  FMUL.FTZ R9, R9, c[0x0][0x1b8] ;  /* 0x00006e0009097a20 */ /* 0x004fe20000410000 */
[----:B------:R-:W-:Y:S01]  /*0a00*/  F2FP.BF16.PACK_AB R33, R36, R35 ;  /* 0x000000232421723e */ /* 0x000fe200000010ff */
[----:B------:R-:W-:Y:S01]  /*0a10*/  FMUL.FTZ R35, R22, c[0x0][0x1b8] ;  /* 0x00006e0016237a20 */ /* 0x000fe20000410000 */
[----:B------:R0:W-:Y:S01]  /*0a20*/  STS [R25+0x6500], R14 ;  /* 0x0065000e19007388 */ /* 0x0001e20000000800 */
[----:B------:R-:W-:Y:S02]  /*0a30*/  FMUL.FTZ R22, R21, c[0x0][0x1b8] ;  /* 0x00006e0015167a20 */ /* 0x000fe40000410000 */
[----:B------:R-:W-:Y:S01]  /*0a40*/  FMUL.FTZ R21, R20, c[0x0][0x1b8] ;  /* 0x00006e0014157a20 */ /* 0x000fe20000410000 */
[----:B------:R0:W-:Y:S01]  /*0a50*/  STS [R25+0x6400], R33 ;  /* 0x0064002119007388 */ /* 0x0001e20000000800 */
[----:B------:R-:W-:Y:S01]  /*0a60*/  FMUL.FTZ R20, R15, c[0x0][0x1b8] ;  /* 0x00006e000f147a20 */ /* 0x000fe20000410000 */
[----:B------:R-:W-:Y:S01]  /*0a70*/  F2FP.BF16.PACK_AB R22, R22, R17 ;  /* 0x000000111616723e */ /* 0x000fe200000010ff */
[----:B---3--:R-:W-:Y:S01]  /*0a80*/  FMUL.FTZ R12, R12, c[0x0][0x1b8] ;  /* 0x00006e000c0c7a20 */ /* 0x008fe20000410000 */
[----:B------:R-:W-:Y:S01]  /*0a90*/  F2FP.BF16.PACK_AB R15, R35, R34 ;  /* 0x00000022230f723e */ /* 0x000fe200000010ff */
[----:B------:R-:W-:Y:S01]  /*0aa0*/  FMUL.FTZ R6, R6, c[0x0][0x1b8] ;  /* 0x00006e0006067a20 */ /* 0x000fe20000410000 */
[----:B------:R-:W-:Y:S01]  /*0ab0*/  F2FP.BF16.PACK_AB R16, R21, R16 ;  /* 0x000000101510723e */ /* 0x000fe200000010ff */
[----:B----4-:R-:W-:Y:S01]  /*0ac0*/  FMUL.FTZ R11, R11, c[0x0][0x1b8] ;  /* 0x00006e000b0b7a20 */ /* 0x010fe20000410000 */
[----:B------:R-:W-:Y:S01]  /*0ad0*/  F2FP.BF16.PACK_AB R19, R19, R20 ;  /* 0x000000141313723e */ /* 0x000fe200000010ff */
[----:B-----5:R-:W-:Y:S01]  /*0ae0*/  FMUL.FTZ R8, R8, c[0x0][0x1b8] ;  /* 0x00006e0008087a20 */ /* 0x020fe20000410000 */
[----:B------:R-:W-:Y:S01]  /*0af0*/  F2FP.BF16.PACK_AB R9, R12, R9 ;  /* 0x000000090c09723e */ /* 0x000fe200000010ff */
[----:B------:R0:W-:Y:S01]  /*0b00*/  STS [R25+0x7000], R15 ;  /* 0x0070000f19007388 */ /* 0x0001e20000000800 */
[----:B------:R-:W-:Y:S01]  /*0b10*/  F2FP.BF16.PACK_AB R6, R11, R6 ;  /* 0x000000060b06723e */ /* 0x000fe200000010ff */
[----:B------:R-:W-:-:S02]  /*0b20*/  FMUL.FTZ R17, R10, c[0x0][0x1b8] ;  /* 0x00006e000a117a20 */ /* 0x000fc40000410000 */
[----:B------:R0:W-:Y:S01]  /*0b30*/  STS [R25+0x7100], R22 ;  /* 0x0071001619007388 */ /* 0x0001e20000000800 */
[----:B------:R-:W-:Y:S02]  /*0b40*/  FMUL.FTZ R7, R7, c[0x0][0x1b8] ;  /* 0x00006e0007077a20 */ /* 0x000fe40000410000 */
[----:B------:R-:W-:Y:S01]  /*0b50*/  F2FP.BF16.PACK_AB R8, R17, R8 ;  /* 0x000000081108723e */ /* 0x000fe200000010ff */
[----:B------:R0:W-:Y:S01]  /*0b60*/  STS [R25+0x7400], R16 ;  /* 0x0074001019007388 */ /* 0x0001e20000000800 */
[----:B------:R-:W-:-:S03]  /*0b70*/  FMUL.FTZ R24, R24, c[0x0][0x1b8] ;  /* 0x00006e0018187a20 */ /* 0x000fc60000410000 */
[----:B------:R0:W-:Y:S02]  /*0b80*/  STS [R25+0x7500], R19 ;  /* 0x0075001319007388 */ /* 0x0001e40000000800 */
[----:B------:R-:W-:Y:S02]  /*0b90*/  F2FP.BF16.PACK_AB R7, R24, R7 ;  /* 0x000000071807723e */ /* 0x000fe400000010ff */
[----:B------:R0:W-:Y:S04]  /*0ba0*/  STS [R25+0x8000], R9 ;  /* 0x0080000919007388 */ /* 0x0001e80000000800 */
[----:B------:R0:W-:Y:S04]  /*0bb0*/  STS [R25+0x8100], R6 ;  /* 0x0081000619007388 */ /* 0x0001e80000000800 */
[----:B------:R0:W-:Y:S04]  /*0bc0*/  STS [R25+0x8400], R8 ;  /* 0x0084000819007388 */ /* 0x0001e80000000800 */
[----:B------:R0:W-:Y:S04]  /*0bd0*/  STS [R25+0x8500], R7 ;  /* 0x0085000719007388 */ /* 0x0001e80000000800 */
[----:B------:R-:W-:Y:S06]  /*0be0*/  BAR.SYNC.DEFER_BLOCKING 0x0 ;  /* 0x0000000000007b1d */ /* 0x000fec0000010000 */
[----:B------:R-:W-:Y:S05]  /*0bf0*/  @P1 EXIT ;  /* 0x000000000000194d */ /* 0x000fea0003800000 */
[----:B0-----:R-:W-:Y:S01]  /*0c00*/  ISETP.GE.AND P1, PT, R4, c[0x0][0x194], PT ;  /* 0x0000650004007a0c */ /* 0x001fe20003f26270 */
[----:B------:R-:W-:Y:S01]  /*0c10*/  IMAD.IADD R13, R26, 0x1, R13 ;  /* 0x000000011a0d7824 */ /* 0x000fe200078e020d */
[----:B------:R-:W-:Y:S01]  /*0c20*/  CS2R R6, SRZ ;  /* 0x0000000000067805 */ /* 0x000fe2000001ff00 */
[----:B------:R-:W-:Y:S01]  /*0c30*/  SHF.R.S32.HI R5, RZ, 0x1f, R4 ;  /* 0x0000001fff057819 */ /* 0x000fe20000011404 */
[--C-:B------:R-:W-:Y:S01]  /*0c40*/  @P0 IMAD.MOV.U32 R6, RZ, RZ, R0.reuse ;  /* 0x000000ffff060224 */ /* 0x100fe200078e0000 */
[----:B------:R-:W-:Y:S01]  /*0c50*/  @P0 SHF.R.S32.HI R7, RZ, 0x1f, R0 ;  /* 0x0000001fff070819 */ /* 0x000fe20000011400 */
[----:B------:R-:W-:Y:S01]  /*0c60*/  IMAD.SHL.U32 R18, R13, 0x2, RZ ;  /* 0x000000020d127824 */ /* 0x000fe200078e00ff */
[----:B------:R-:W-:Y:S01]  /*0c70*/  IADD3 R0, R4, 0x20, RZ ;  /* 0x0000002004007810 */ /* 0x000fe20007ffe0ff */
[----:B------:R-:W-:Y:S01]  /*0c80*/  IMAD R28, R28, c[0x0][0x1a8], RZ ;  /* 0x00006a001c1c7a24 */ /* 0x000fe200078e02ff */
[----:B------:R-:W-:Y:S01]  /*0c90*/  IADD3 R6, P0, R31, R6, RZ ;  /* 0x000000061f067210 */ /* 0x000fe20007f1e0ff */
[----:B------:R-:W-:Y:S01]  /*0ca0*/  IMAD.WIDE.U32 R16, R3, c[0x0][0x1a8], R4 ;  /* 0x00006a0003107a25 */ /* 0x000fe200078e0004 */
[----:B------:R-:W0:Y:S01]  /*0cb0*/  LDS.128 R12, [R18+0x7000] ;  /* 0x00700000120c7984 */ /* 0x000e220000000c00 */
[----:B------:R-:W-:-:S02]  /*0cc0*/  IADD3 R4, R4, 0x40, RZ ;  /* 0x0000004004047810 */ /* 0x000fc40007ffe0ff */
[----:B------:R-:W-:Y:S01]  /*0cd0*/  IMAD R19, R3, c[0x0][0x1ac], R28 ;  /* 0x00006b0003137a24 */ /* 0x000fe200078e021c */
[----:B------:R-:W1:Y:S01]  /*0ce0*/  @!P1 LDS.128 R8, [R18+0x6000] ;  /* 0x0060000012089984 */ /* 0x000e620000000c00 */
[----:B------:R-:W-:Y:S01]  /*0cf0*/  LEA.HI.X.SX32 R7, R31, R7, 0x1, P0 ;  /* 0x000000071f077211 */ /* 0x000fe200000f0eff */
[----:B------:R-:W-:Y:S01]  /*0d00*/  IMAD R29, R29, c[0x0][0x1b0], RZ ;  /* 0x00006c001d1d7a24 */ /* 0x000fe200078e02ff */
[----:B------:R-:W-:Y:S01]  /*0d10*/  ISETP.GE.AND P0, PT, R0, c[0x0][0x194], PT ;  /* 0x0000650000007a0c */ /* 0x000fe20003f06270 */
[----:B------:R-:W-:Y:S01]  /*0d20*/  IMAD.IADD R17, R17, 0x1, R19 ;  /* 0x0000000111117824 */ /* 0x000fe200078e0213 */
[----:B------:R-:W-:Y:S01]  /*0d30*/  ISETP.GE.AND P2, PT, R4, c[0x0][0x194], PT ;  /* 0x0000650004007a0c */ /* 0x000fe20003f46270 */
[----:B------:R-:W-:Y:S02]  /*0d40*/  IMAD R29, R30, c[0x0][0x1b4], R29 ;  /* 0x00006d001e1d7a24 */ /* 0x000fe400078e021d */
[----:B------:R-:W-:-:S04]  /*0d50*/  IMAD.WIDE R2, R2, 0x40, R6 ;  /* 0x0000004002027825 */ /* 0x000fc800078e0206 */
[----:B------:R-:W-:-:S04]  /*0d60*/  IMAD.WIDE.U32 R30, R30, c[0x0][0x1b0], R16 ;  /* 0x00006c001e1e7a25 */ /* 0x000fc800078e0010 */
[----:B------:R-:W-:Y:S02]  /*0d70*/  IMAD R3, R3, c[0x0][0x1a0], RZ ;  /* 0x0000680003037a24 */ /* 0x000fe400078e02ff */
[----:B------:R-:W-:Y:S02]  /*0d80*/  IMAD.IADD R31, R31, 0x1, R29 ;  /* 0x000000011f1f7824 */ /* 0x000fe400078e021d */
[C---:B------:R-:W-:Y:S02]  /*0d90*/  IMAD R5, R2.reuse, c[0x0][0x1a4], R3 ;  /* 0x0000690002057a24 */ /* 0x040fe400078e0203 */
[----:B------:R-:W-:-:S04]  /*0da0*/  IMAD.WIDE.U32 R2, R2, c[0x0][0x1a0], R30 ;  /* 0x0000680002027a25 */ /* 0x000fc800078e001e */
[----:B------:R-:W-:Y:S01]  /*0db0*/  IMAD.IADD R3, R3, 0x1, R5 ;  /* 0x0000000103037824 */ /* 0x000fe200078e0205 */
[----:B------:R-:W-:-:S04]  /*0dc0*/  LEA R16, P3, R2, c[0x0][0x188], 0x1 ;  /* 0x0000620002107a11 */ /* 0x000fc800078608ff */
[----:B------:R-:W-:-:S05]  /*0dd0*/  LEA.HI.X R17, R2, c[0x0][0x18c], R3, 0x1, P3 ;  /* 0x0000630002117a11 */ /* 0x000fca00018f0c03 */
[----:B0-----:R0:W-:Y:S04]  /*0de0*/  @!P0 STG.E.128 [R16.64+0x40], R12 ;  /* 0x0000400c10008986 */ /* 0x0011e8000c101d04 */
[----:B-1----:R0:W-:Y:S01]  /*0df0*/  @!P1 STG.E.128 [R16.64], R8 ;  /* 0x0000000810009986 */ /* 0x0021e2000c101d04 */
[----:B------:R-:W-:Y:S05]  /*0e00*/  @P2 EXIT ;  /* 0x000000000000294d */ /* 0x000fea0003800000 */
[----:B------:R-:W1:Y:S04]  /*0e10*/  LDS.128 R4, [R18+0x8000] ;  /* 0x0080000012047984 */ /* 0x000e680000000c00 */
[----:B-1----:R-:W-:Y:S01]  /*0e20*/  STG.E.128 [R16.64+0x80], R4 ;  /* 0x0000800410007986 */ /* 0x002fe2000c101d04 */
[----:B------:R-:W-:Y:S05]  /*0e30*/  EXIT ;  /* 0x000000000000794d */ /* 0x000fea0003800000 */
.L_x_1336:
        /* <DEDUP_REMOVED lines=12> */
.L_x_1441:


//--------------------- .text._ZN7cutlass13device_kernelIN5flash19enable_sm80_to_sm89INS1_16FlashAttnBwdSm80INS1_25CollectiveMainloopBwdSm80ILi2ELi2EN4cute5tupleIJNS5_1CILi64EEENS7_ILi128EEENS7_ILi96EEEEEENS_10bfloat16_tEfNS_4arch4Sm80ELb1ELb0ELb1ELb1ELb1ELb0ELb0ELb0ELi2ELi2ELi4ELi2ELb0EEENS1_24CollectiveEpilogueBwdGQAISB_fSE_Li256ELb1ELb1EEENS1_25SingleTileBwdLPTSchedulerILb1ELi128ELb1EEEEEEEEEvNT_6ParamsE --------------------------
	.section	.text._ZN7cutlass13device_kernelIN5flash19enable_sm80_to_sm89INS1_16FlashAttnBwdSm80INS1_25CollectiveMainloopBwdSm80ILi2ELi2EN4cute5tupleIJNS5_1CILi64EEENS7_ILi128EEENS7_ILi96EEEEEENS_10bfloat16_tEfNS_4arch4Sm80ELb1ELb0ELb1ELb1ELb1ELb0ELb0ELb0ELi2ELi2ELi4ELi2ELb0EEENS1_24CollectiveEpilogueBwdGQAISB_fSE_Li256ELb1ELb1EEENS1_25SingleTileBwdLPTSchedulerILb1ELi128ELb1EEEEEEEEEvNT_6ParamsE,"ax",@progbits
	.sectioninfo	@"SHI_REGISTERS=251"
	.align	128
.text._ZN7cutlass13device_kernelIN5flash19enable_sm80_to_sm89INS1_16FlashAttnBwdSm80INS1_25CollectiveMainloopBwdSm80ILi2ELi2EN4cute5tupleIJNS5_1CILi64EEENS7_ILi128EEENS7_ILi96EEEEEENS_10bfloat16_tEfNS_4arch4Sm80ELb1ELb0ELb1ELb1ELb1ELb0ELb0ELb0ELi2ELi2ELi4ELi2ELb0EEENS1_24CollectiveEpilogueBwdGQAISB_fSE_Li256ELb1ELb1EEENS1_25SingleTileBwdLPTSchedulerILb1ELi128ELb1EEEEEEEEEvNT_6ParamsE:
        .type           _ZN7cutlass13device_kernelIN5flash19enable_sm80_to_sm89INS1_16FlashAttnBwdSm80INS1_25CollectiveMainloopBwdSm80ILi2ELi2EN4cute5tupleIJNS5_1CILi64EEENS7_ILi128EEENS7_ILi96EEEEEENS_10bfloat16_tEfNS_4arch4Sm80ELb1ELb0ELb1ELb1ELb1ELb0ELb0ELb0ELi2ELi2ELi4ELi2ELb0EEENS1_24CollectiveEpilogueBwdGQAISB_fSE_Li256ELb1ELb1EEENS1_25SingleTileBwdLPTSchedulerILb1ELi128ELb1EEEEEEEEEvNT_6ParamsE,@function
        .size           _ZN7cutlass13device_kernelIN5flash19enable_sm80_to_sm89INS1_16FlashAttnBwdSm80INS1_25CollectiveMainloopBwdSm80ILi2ELi2EN4cute5tupleIJNS5_1CILi64EEENS7_ILi128EEENS7_ILi96EEEEEENS_10bfloat16_tEfNS_4arch4Sm80ELb1ELb0ELb1ELb1ELb1ELb0ELb0ELb0ELi2ELi2ELi4ELi2ELb0EEENS1_24CollectiveEpilogueBwdGQAISB_fSE_Li256ELb1ELb1EEENS1_25SingleTileBwdLPTSchedulerILb1ELi128ELb1EEEEEEEEEvNT_6ParamsE,(.L_x_1442 - _ZN7cutlass13device_kernelIN5flash19enable_sm80_to_sm89INS1_16FlashAttnBwdSm80INS1_25CollectiveMainloopBwdSm80ILi2ELi2EN4cute5tupleIJNS5_1CILi64EEENS7_ILi128EEENS7_ILi96EEEEEENS_10bfloat16_tEfNS_4arch4Sm80ELb1ELb0ELb1ELb1ELb1ELb0ELb0ELb0ELi2ELi2ELi4ELi2ELb0EEENS1_24CollectiveEpilogueBwdGQAISB_fSE_Li256ELb1ELb1EEENS1_25SingleTileBwdLPTSchedulerILb1ELi128ELb1EEEEEEEEEvNT_6ParamsE)
        .other          _ZN7cutlass13device_kernelIN5flash19enable_sm80_to_sm89INS1_16FlashAttnBwdSm80INS1_25CollectiveMainloopBwdSm80ILi2ELi2EN4cute5tupleIJNS5_1CILi64EEENS7_ILi128EEENS7_ILi96EEEEEENS_10bfloat16_tEfNS_4arch4Sm80ELb1ELb0ELb1ELb1ELb1ELb0ELb0ELb0ELi2ELi2ELi4ELi2ELb0EEENS1_24CollectiveEpilogueBwdGQAISB_fSE_Li256ELb1ELb1EEENS1_25SingleTileBwdLPTSchedulerILb1ELi128ELb1EEEEEEEEEvNT_6ParamsE,@"STO_CUDA_ENTRY STV_DEFAULT"
_ZN7cutlass13device_kernelIN5flash19enable_sm80_to_sm89INS1_16FlashAttnBwdSm80INS1_25CollectiveMainloopBwdSm80ILi2ELi2EN4cute5tupleIJNS5_1CILi64EEENS7_ILi128EEENS7_ILi96EEEEEENS_10bfloat16_tEfNS_4arch4Sm80ELb1ELb0ELb1ELb1ELb1ELb0ELb0ELb0ELi2ELi2ELi4ELi2ELb0EEENS1_24CollectiveEpilogueBwdGQAISB_fSE_Li256ELb1ELb1EEENS1_25SingleTileBwdLPTSchedulerILb1ELi128ELb1EEEEEEEEEvNT_6ParamsE:
        /* <DEDUP_REMOVED lines=29> */
.L_x_1338:
[----:B------:R-:W-:Y:S02]  /*01d0*/  ULDC UR7, c[0x0][0x3b4] ;  /* 0x0000ed0000077ab9 */ /* 0x000fe40000000800 */
[----:B------:R-:W-:Y:S02]  /*01e0*/  UISETP.NE.AND UP0, UPT, UR7, 0x1, UPT ;  /* 0x000000010700788c */ /* 0x000fe4000bf05270 */
[----:B------:R-:W-:Y:S02]  /*01f0*/  ULDC.64 UR4, c[0x0][0x3b8] ;  /* 0x0000ee0000047ab9 */ /* 0x000fe40000000a00 */
[----:B------:R-:W-:Y:S02]  /*0200*/  UIMAD.WIDE.U32 UR10, UR6, UR4, URZ ;  /* 0x00000004060a72a5 */ /* 0x000fe4000f8e003f */
[----:B------:R-:W-:-:S05]  /*0210*/  UMOV UR8, UR6 ;  /* 0x0000000600087c82 */ /* 0x000fca0008000000 */
[----:B------:R-:W-:-:S04]  /*0220*/  @UP0 USHF.R.U32.HI UR8, URZ, UR5, UR11 ;  /* 0x000000053f080299 */ /* 0x000fc8000801160b */
[----:B------:R-:W-:-:S04]  /*0230*/  UIMAD UR7, UR8, UR7, URZ ;  /* 0x00000007080772a4 */ /* 0x000fc8000f8e023f */
.L_x_1339:
        /* <DEDUP_REMOVED lines=22> */
.L_x_1340:
        /* <DEDUP_REMOVED lines=14> */
.L_x_1342:
[----:B------:R-:W-:Y:S02]  /*0480*/  ULDC UR5, c[0x0][0x3dc] ;  /* 0x0000f70000057ab9 */ /* 0x000fe40000000800 */
.L_x_1341:
        /* <DEDUP_REMOVED lines=9> */
.L_x_1337:
        /* <DEDUP_REMOVED lines=21> */
.L_x_1344:
[----:B------:R-:W-:Y:S02]  /*0670*/  ULDC UR7, c[0x0][0x3b4] ;  /* 0x0000ed0000077ab9 */ /* 0x000fe40000000800 */
[----:B------:R-:W-:Y:S02]  /*0680*/  UISETP.NE.AND UP0, UPT, UR7, 0x1, UPT ;  /* 0x000000010700788c */ /* 0x000fe4000bf05270 */
[----:B------:R-:W-:Y:S02]  /*0690*/  ULDC.64 UR4, c[0x0][0x3b8] ;  /* 0x0000ee0000047ab9 */ /* 0x000fe40000000a00 */
[----:B------:R-:W-:Y:S02]  /*06a0*/  UIMAD.WIDE.U32 UR10, UR6, UR4, URZ ;  /* 0x00000004060a72a5 */ /* 0x000fe4000f8e003f */
[----:B------:R-:W-:-:S05]  /*06b0*/  UMOV UR8, UR6 ;  /* 0x0000000600087c82 */ /* 0x000fca0008000000 */
[----:B------:R-:W-:-:S04]  /*06c0*/  @UP0 USHF.R.U32.HI UR8, URZ, UR5, UR11 ;  /* 0x000000053f080299 */ /* 0x000fc8000801160b */
[----:B------:R-:W-:-:S04]  /*06d0*/  UIMAD UR7, UR8, UR7, URZ ;  /* 0x00000007080772a4 */ /* 0x000fc8000f8e023f */
.L_x_1345:
        /* <DEDUP_REMOVED lines=22> */
.L_x_1346:
        /* <DEDUP_REMOVED lines=14> */
.L_x_1348:
[----:B------:R-:W-:Y:S02]  /*0920*/  ULDC UR5, c[0x0][0x3dc] ;  /* 0x0000f70000057ab9 */ /* 0x000fe40000000800 */
.L_x_1347:
        /* <DEDUP_REMOVED lines=8> */
.L_x_1343:
        /* <DEDUP_REMOVED lines=52> */
[----:B------:R-:W-:Y:S05]  /*0cf0*/  @P0 BRA `(.L_x_1349) ;  /* 0x0000006000000947 */ /* 0x000fea0003800000 */
[----:B------:R-:W-:Y:S05]  /*0d00*/  @!P2 BRA `(.L_x_1349) ;  /* 0x000000500000a947 */ /* 0x000fea0003800000 */
[----:B------:R-:W3:Y:S04]  /*0d10*/  LDG.E R0, [R8.64] ;  /* 0x0000000e08007981 */ /* 0x000ee8000c1e1900 */
[----:B------:R-:W4:Y:S01]  /*0d20*/  LDG.E R3, [R8.64+0x4] ;  /* 0x0000040e08037981 */ /* 0x000f22000c1e1900 */
[----:B--23--:R-:W2:Y:S08]  /*0d30*/  R2UR UR10, R0 ;  /* 0x00000000000a73c2 */ /* 0x00ceb000000e0000 */
[----:B----4-:R-:W2:Y:S02]  /*0d40*/  R2UR UR5, R3 ;  /* 0x00000000030573c2 */ /* 0x010ea400000e0000 */
[----:B--2---:R-:W-:-:S06]  /*0d50*/  UIADD3 UR10, -UR10, UR5, URZ ;  /* 0x000000050a0a7290 */ /* 0x004fcc000fffe13f */
.L_x_1349:
[----:B------:R-:W-:-:S04]  /*0d60*/  ISETP.NE.U32.AND P0, PT, RZ, c[0x0][0x2e0], PT ;  /* 0x0000b800ff007a0c */ /* 0x000fc80003f05070 */
[----:B------:R-:W-:-:S13]  /*0d70*/  ISETP.NE.AND.EX P0, PT, RZ, c[0x0][0x2e4], PT, P0 ;  /* 0x0000b900ff007a0c */ /* 0x000fda0003f05300 */
[----:B------:R-:W-:Y:S05]  /*0d80*/  @!P0 BRA `(.L_x_1350) ;  /* 0x0000007000008947 */ /* 0x000fea0003800000 */
[----:B------:R-:W-:Y:S02]  /*0d90*/  ULDC.64 UR6, c[0x0][0x2e0] ;  /* 0x0000b80000067ab9 */ /* 0x000fe40000000a00 */
[----:B------:R-:W-:-:S06]  /*0da0*/  UIMAD.WIDE UR6, UR11, UR4, UR6 ;  /* 0x000000040b0672a5 */ /* 0x000fcc000f8e0206 */
[----:B------:R-:W-:Y:S02]  /*0db0*/  MOV R4, UR6 ;  /* 0x0000000600047c02 */ /* 0x000fe40008000f00 */
[----:B-1----:R-:W-:-:S05]  /*0dc0*/  MOV R5, UR7 ;  /* 0x0000000700057c02 */ /* 0x002fca0008000f00 */
[----:B------:R-:W3:Y:S02]  /*0dd0*/  LDG.E R4, [R4.64] ;  /* 0x0000000e04047981 */ /* 0x000ee4000c1e1900 */
[----:B---3--:R1:W3:Y:S01]  /*0de0*/  R2UR UR9, R4 ;  /* 0x00000000040973c2 */ /* 0x0082e200000e0000 */
[----:B------:R-:W-:Y:S05]  /*0df0*/  BRA `(.L_x_1351) ;  /* 0x0000006000007947 */ /* 0x000fea0003800000 */
.L_x_1350:
[----:B------:R-:W-:Y:S05]  /*0e00*/  @!P1 BRA `(.L_x_1351) ;  /* 0x0000005000009947 */ /* 0x000fea0003800000 */
[----:B------:R-:W3:Y:S04]  /*0e10*/  LDG.E R0, [R6.64] ;  /* 0x0000000e06007981 */ /* 0x000ee8000c1e1900 */
[----:B------:R-:W4:Y:S01]  /*0e20*/  LDG.E R3, [R6.64+0x4] ;  /* 0x0000040e06037981 */ /* 0x000f22000c1e1900 */
[----:B---3--:R-:W3:Y:S08]  /*0e30*/  R2UR UR9, R0 ;  /* 0x00000000000973c2 */ /* 0x008ef000000e0000 */
[----:B----4-:R-:W3:Y:S02]  /*0e40*/  R2UR UR4, R3 ;  /* 0x00000000030473c2 */ /* 0x010ee400000e0000 */
[----:B---3--:R-:W-:-:S06]  /*0e50*/  UIADD3 UR9, -UR9, UR4, URZ ;  /* 0x0000000409097290 */ /* 0x008fcc000fffe13f */
.L_x_1351:
        /* <DEDUP_REMOVED lines=66> */
[C---:B------:R-:W-:Y:S01]  /*1280*/  IMAD.SHL.U32 R191, R2.reuse, 0x4, RZ ;  /* 0x0000000402bf7824 */ /* 0x040fe200078e00ff */
[----:B------:R-:W-:Y:S01]  /*1290*/  USHF.R.S32.HI UR20, URZ, 0x1f, UR13 ;  /* 0x0000001f3f147899 */ /* 0x000fe2000801140d */
[--C-:B------:R-:W-:Y:S01]  /*12a0*/  SHF.R.S32.HI R23, RZ, 0x1f, R2.reuse ;  /* 0x0000001fff177819 */ /* 0x100fe20000011402 */
[----:B------:R-:W-:Y:S01]  /*12b0*/  UISETP.NE.AND UP0, UPT, UR4, 0x1, UPT ;  /* 0x000000010400788c */ /* 0x000fe2000bf05270 */
[----:B------:R-:W-:Y:S01]  /*12c0*/  SHF.R.S32.HI R3, RZ, 0x1f, R2 ;  /* 0x0000001fff037819 */ /* 0x000fe20000011402 */
[----:B------:R-:W-:Y:S01]  /*12d0*/  UIMAD.WIDE.U32 UR26, UR13, UR5, URZ ;  /* 0x000000050d1a72a5 */ /* 0x000fe2000f8e003f */
[----:B------:R-:W-:Y:S01]  /*12e0*/  IADD3 R6, P1, R191, UR18, RZ ;  /* 0x00000012bf067c10 */ /* 0x000fe2000ff3e0ff */
[----:B------:R-:W-:Y:S01]  /*12f0*/  UIMAD UR17, UR18, 0x60, URZ ;  /* 0x00000060121178a4 */ /* 0x000fe2000f8e023f */
[CC--:B------:R-:W-:Y:S01]  /*1300*/  LEA.HI R17, R23.reuse, R2.reuse, RZ, 0x2 ;  /* 0x0000000217117211 */ /* 0x0c0fe200078f10ff */
[----:B------:R-:W-:Y:S01]  /*1310*/  ULDC.64 UR4, c[0x0][0x288] ;  /* 0x0000a20000047ab9 */ /* 0x000fe20000000a00 */
[----:B------:R-:W-:Y:S01]  /*1320*/  LEA.HI R9, R23, R2, RZ, 0x4 ;  /* 0x0000000217097211 */ /* 0x000fe200078f20ff */
[----:B------:R-:W-:Y:S01]  /*1330*/  UIMAD UR4, UR20, UR4, URZ ;  /* 0x00000004140472a4 */ /* 0x000fe2000f8e023f */
[----:B------:R-:W-:Y:S01]  /*1340*/  IMAD.U32 R206, RZ, RZ, UR13 ;  /* 0x0000000dffce7e24 */ /* 0x000fe2000f8e00ff */
[----:B------:R-:W-:Y:S01]  /*1350*/  USHF.R.S32.HI UR21, URZ, 0x1f, UR18 ;  /* 0x0000001f3f157899 */ /* 0x000fe20008011412 */
[----:B------:R-:W-:Y:S01]  /*1360*/  IMAD.U32 R0, RZ, RZ, UR17 ;  /* 0x00000011ff007e24 */ /* 0x000fe2000f8e00ff */
[----:B-1----:R-:W-:Y:S01]  /*1370*/  IADD3 R4, P0, R2, UR17, RZ ;  /* 0x0000001102047c10 */ /* 0x002fe2000ff1e0ff */
[----:B------:R-:W-:Y:S01]  /*1380*/  UIMAD UR28, UR13, UR5, UR4 ;  /* 0x000000050d1c72a4 */ /* 0x000fe2000f8e0204 */
[----:B------:R-:W-:Y:S01]  /*1390*/  IMAD.U32 R194, RZ, RZ, UR13 ;  /* 0x0000000dffc27e24 */ /* 0x000fe2000f8e00ff */
[----:B------:R-:W-:Y:S01]  /*13a0*/  ULDC.64 UR6, c[0x0][0x270] ;  /* 0x00009c0000067ab9 */ /* 0x000fe20000000a00 */
[----:B------:R-:W-:Y:S01]  /*13b0*/  LEA.HI.X.SX32 R5, R0, R3, 0x1, P0 ;  /* 0x0000000300057211 */ /* 0x000fe200000f0eff */
[----:B------:R-:W-:Y:S01]  /*13c0*/  ULDC UR4, c[0x0][0x250] ;  /* 0x0000940000047ab9 */ /* 0x000fe20000000800 */
[----:B------:R-:W-:Y:S01]  /*13d0*/  LOP3.LUT R3, R17, 0xfffffffc, RZ, 0xc0, !PT ;  /* 0xfffffffc11037812 */ /* 0x000fe200078ec0ff */
[----:B------:R-:W-:Y:S01]  /*13e0*/  UMOV UR18, UR13 ;  /* 0x0000000d00127c82 */ /* 0x000fe20008000000 */
[----:B------:R-:W-:Y:S01]  /*13f0*/  LEA.HI.X.SX32 R7, R191, UR21, 0x1, P1 ;  /* 0x00000015bf077c11 */ /* 0x000fe200088f0eff */
[----:B------:R-:W-:Y:S01]  /*1400*/  UIMAD UR6, UR20, UR6, URZ ;  /* 0x00000006140672a4 */ /* 0x000fe2000f8e023f */
[----:B------:R-:W-:Y:S01]  /*1410*/  SHF.R.S32.HI R0, RZ, 0x4, R9 ;  /* 0x00000004ff007819 */ /* 0x000fe20000011409 */
[----:B------:R-:W-:Y:S01]  /*1420*/  @UP0 USHF.R.U32.HI UR18, URZ, UR4, UR27 ;  /* 0x000000043f120299 */ /* 0x000fe2000801161b */
[----:B------:R-:W-:Y:S01]  /*1430*/  IMAD.IADD R34, R2, 0x1, -R3 ;  /* 0x0000000102227824 */ /* 0x000fe200078e0a03 */
[----:B------:R-:W-:Y:S01]  /*1440*/  UIMAD UR17, UR13, UR7, UR6 ;  /* 0x000000070d1172a4 */ /* 0x000fe2000f8e0206 */
[----:B------:R-:W-:Y:S01]  /*1450*/  LEA.HI R13, R9, R0, RZ, 0x1 ;  /* 0x00000000090d7211 */ /* 0x000fe200078f08ff */
[----:B------:R-:W-:Y:S01]  /*1460*/  USHF.R.S32.HI UR21, URZ, 0x1f, UR18 ;  /* 0x0000001f3f157899 */ /* 0x000fe20008011412 */
[----:B------:R-:W-:Y:S01]  /*1470*/  IMAD.SHL.U32 R14, R34, 0x8, RZ ;  /* 0x00000008220e7824 */ /* 0x000fe200078e00ff */
[----:B------:R-:W-:Y:S01]  /*1480*/  ULDC.64 UR4, c[0x0][0x1e0] ;  /* 0x0000780000047ab9 */ /* 0x000fe20000000a00 */
[----:B------:R-:W-:Y:S01]  /*1490*/  LOP3.LUT R13, R13, 0xfffffffe, RZ, 0xc0, !PT ;  /* 0xfffffffe0d0d7812 */ /* 0x000fe200078ec0ff */
[----:B------:R-:W-:Y:S01]  /*14a0*/  ULDC.64 UR6, c[0x0][0x238] ;  /* 0x00008e0000067ab9 */ /* 0x000fe20000000a00 */
[----:B------:R-:W-:Y:S01]  /*14b0*/  IMAD.WIDE.U32 R206, R206, c[0x0][0x270], R6 ;  /* 0x00009c00cece7a25 */ /* 0x000fe200078e0006 */
[----:B------:R-:W-:Y:S01]  /*14c0*/  UIMAD UR4, UR21, UR4, URZ ;  /* 0x00000004150472a4 */ /* 0x000fe2000f8e023f */
[----:B------:R-:W-:Y:S01]  /*14d0*/  SHF.R.S32.HI R192, RZ, 0x2, R17 ;  /* 0x00000002ffc07819 */ /* 0x000fe20000011411 */
[----:B------:R-:W-:Y:S01]  /*14e0*/  UIMAD UR6, UR20, UR6, URZ ;  /* 0x00000006140672a4 */ /* 0x000fe2000f8e023f */
[----:B------:R-:W-:Y:S01]  /*14f0*/  IMAD.WIDE.U32 R194, R194, c[0x0][0x238], R4 ;  /* 0x00008e00c2c27a25 */ /* 0x000fe200078e0004 */
[----:B------:R-:W-:Y:S01]  /*1500*/  SHF.R.S32.HI R15, RZ, 0x1f, R14 ;  /* 0x0000001fff0f7819 */ /* 0x000fe2000001140e */
[----:B------:R-:W-:Y:S01]  /*1510*/  UIADD3 UR16, -UR16, UR9, URZ ;  /* 0x0000000910107290 */ /* 0x000fe2000fffe13f */
[----:B------:R-:W-:Y:S01]  /*1520*/  IADD3 R207, R207, UR17, RZ ;  /* 0x00000011cfcf7c10 */ /* 0x000fe2000fffe0ff */
[----:B------:R-:W-:Y:S01]  /*1530*/  UIMAD UR7, UR13, UR7, UR6 ;  /* 0x000000070d0772a4 */ /* 0x000fe2000f8e0206 */
[----:B------:R-:W-:Y:S01]  /*1540*/  IMAD.U32 R3, RZ, RZ, UR18 ;  /* 0x00000012ff037e24 */ /* 0x000fe2000f8e00ff */
[----:B------:R-:W-:Y:S01]  /*1550*/  UIMAD UR6, UR18, UR5, UR4 ;  /* 0x00000005120672a4 */ /* 0x000fe2000f8e0204 */
[----:B------:R-:W-:Y:S01]  /*1560*/  IMAD.IADD R13, R0, 0x1, -R13 ;  /* 0x00000001000d7824 */ /* 0x000fe200078e0a0d */
[----:B------:R-:W-:Y:S01]  /*1570*/  SHF.R.S32.HI R0, RZ, 0x1f, R192 ;  /* 0x0000001fff007819 */ /* 0x000fe200000114c0 */
[----:B------:R-:W-:Y:S01]  /*1580*/  ULDC.64 UR4, c[0x0][0x1b0] ;  /* 0x00006c0000047ab9 */ /* 0x000fe20000000a00 */
[----:B------:R-:W-:Y:S01]  /*1590*/  IADD3 R195, R195, UR7, RZ ;  /* 0x00000007c3c37c10 */ /* 0x000fe2000fffe0ff */
[----:B------:R-:W-:Y:S01]  /*15a0*/  UIMAD UR4, UR21, UR4, URZ ;  /* 0x00000004150472a4 */ /* 0x000fe2000f8e023f */
[----:B------:R-:W-:Y:S01]  /*15b0*/  IADD3 R4, P0, R192, UR24, RZ ;  /* 0x00000018c0047c10 */ /* 0x000fe2000ff1e0ff */
[----:B------:R-:W-:Y:S01]  /*15c0*/  USHF.R.S32.HI UR17, URZ, 0x1f, UR11 ;  /* 0x0000001f3f117899 */ /* 0x000fe2000801140b */
[C-C-:B------:R-:W-:Y:S01]  /*15d0*/  IMAD.WIDE.U32 R10, R3.reuse, c[0x0][0x1e0], R14.reuse ;  /* 0x00007800030a7a25 */ /* 0x140fe200078e000e */
[----:B------:R-:W-:Y:S01]  /*15e0*/  UIMAD UR7, UR18, UR5, UR4 ;  /* 0x00000005120772a4 */ /* 0x000fe2000f8e0204 */
[----:B------:R-:W-:Y:S01]  /*15f0*/  IADD3.X R5, R0, UR25, RZ, P0, !PT ;  /* 0x0000001900057c10 */ /* 0x000fe200087fe4ff */
[----:B------:R-:W-:Y:S01]  /*1600*/  USEL UR21, UR11, URZ, !UP1 ;  /* 0x0000003f0b157287 */ /* 0x000fe2000c800000 */
[----:B------:R-:W-:Y:S01]  /*1610*/  IMAD.WIDE.U32 R20, R3, c[0x0][0x1b0], R14 ;  /* 0x00006c0003147a25 */ /* 0x000fe200078e000e */
[-C--:B------:R-:W-:Y:S01]  /*1620*/  LEA.HI R24, R23, R2.reuse, RZ, 0x3 ;  /* 0x0000000217187211 */ /* 0x080fe200078f18ff */
[----:B------:R-:W-:Y:S01]  /*1630*/  USEL UR18, UR17, URZ, !UP1 ;  /* 0x0000003f11127287 */ /* 0x000fe2000c800000 */
[----:B------:R-:W-:Y:S01]  /*1640*/  IADD3 R11, R11, UR6, RZ ;  /* 0x000000060b0b7c10 */ /* 0x000fe2000fffe0ff */
[----:B------:R-:W-:Y:S01]  /*1650*/  IMAD.U32 R18, RZ, RZ, UR12 ;  /* 0x0000000cff127e24 */ /* 0x000fe2000f8e00ff */
[----:B------:R-:W-:Y:S01]  /*1660*/  ULDC.64 UR4, c[0x0][0x1e8] ;  /* 0x00007a0000047ab9 */ /* 0x000fe20000000a00 */
[----:B------:R-:W-:Y:S01]  /*1670*/  IMAD.U32 R26, RZ, RZ, UR21 ;  /* 0x00000015ff1a7e24 */ /* 0x000fe2000f8e00ff */
[----:B------:R-:W-:Y:S01]  /*1680*/  IADD3 R21, R21, UR7, RZ ;  /* 0x0000000715157c10 */ /* 0x000fe2000fffe0ff */
[----:B------:R-:W-:Y:S01]  /*1690*/  IMAD.WIDE R18, R18, 0x80, R4 ;  /* 0x0000008012127825 */ /* 0x000fe200078e0204 */
[----:B------:R-:W-:Y:S01]  /*16a0*/  UIMAD UR4, UR18, UR4, URZ ;  /* 0x00000004120472a4 */ /* 0x000fe2000f8e023f */
[----:B------:R-:W-:Y:S01]  /*16b0*/  LEA.HI R3, R23, R2, RZ, 0x5 ;  /* 0x0000000217037211 */ /* 0x000fe200078f28ff */
[----:B------:R-:W-:Y:S01]  /*16c0*/  USEL UR17, UR17, URZ, !UP2 ;  /* 0x0000003f11117287 */ /* 0x000fe2000d000000 */
[----:B------:R-:W-:Y:S01]  /*16d0*/  IMAD.SHL.U32 R5, R24, 0x8, RZ ;  /* 0x0000000818057824 */ /* 0x000fe200078e00ff */
[----:B------:R-:W-:Y:S01]  /*16e0*/  UIMAD UR6, UR21, UR5, UR4 ;  /* 0x00000005150672a4 */ /* 0x000fe2000f8e0204 */
[C---:B------:R-:W-:Y:S01]  /*16f0*/  IMAD.WIDE.U32 R10, R26.reuse, c[0x0][0x1e8], R10 ;  /* 0x00007a001a0a7a25 */ /* 0x040fe200078e000a */
[----:B------:R-:W-:Y:S01]  /*1700*/  SHF.R.S32.HI R12, RZ, 0x5, R3 ;  /* 0x00000005ff0c7819 */ /* 0x000fe20000011403 */
[----:B------:R-:W-:Y:S01]  /*1710*/  ULDC.64 UR4, c[0x0][0x1b8] ;  /* 0x00006e0000047ab9 */ /* 0x000fe20000000a00 */
[----:B------:R-:W-:Y:S01]  /*1720*/  LOP3.LUT R5, R5, 0xc0, RZ, 0xc0, !PT ;  /* 0x000000c005057812 */ /* 0x000fe200078ec0ff */
[----:B------:R-:W-:Y:S01]  /*1730*/  IMAD.WIDE.U32 R26, R26, c[0x0][0x1b8], R20 ;  /* 0x00006e001a1a7a25 */ /* 0x000fe200078e0014 */
[----:B------:R-:W-:Y:S01]  /*1740*/  LEA.HI R21, R17, R192, RZ, 0x1 ;  /* 0x000000c011157211 */ /* 0x000fe200078f08ff */
[----:B------:R-:W-:Y:S01]  /*1750*/  UIMAD UR4, UR18, UR4, URZ ;  /* 0x00000004120472a4 */ /* 0x000fe2000f8e023f */
[----:B------:R-:W-:Y:S01]  /*1760*/  LOP3.LUT R4, R5, 0x18, R14, 0xf8, !PT ;  /* 0x0000001805047812 */ /* 0x000fe200078ef80e */
[----:B------:R-:W-:Y:S01]  /*1770*/  IMAD.U32 R200, RZ, RZ, UR13 ;  /* 0x0000000dffc87e24 */ /* 0x000fe2000f8e00ff */
[----:B------:R-:W-:Y:S01]  /*1780*/  LOP3.LUT R21, R21, 0x7fffffe, RZ, 0xc0, !PT ;  /* 0x07fffffe15157812 */ /* 0x000fe200078ec0ff */
[----:B------:R-:W-:Y:S01]  /*1790*/  UIMAD UR4, UR21, UR5, UR4 ;  /* 0x00000005150472a4 */ /* 0x000fe2000f8e0204 */
[----:B------:R-:W-:Y:S01]  /*17a0*/  IADD3 R11, R11, UR6, RZ ;  /* 0x000000060b0b7c10 */ /* 0x000fe2000fffe0ff */
[----:B------:R-:W-:Y:S01]  /*17b0*/  IMAD.WIDE.U32 R200, R200, c[0x0][0x288], R6 ;  /* 0x0000a200c8c87a25 */ /* 0x000fe200078e0006 */
[----:B------:R-:W-:Y:S01]  /*17c0*/  SHF.R.U32.HI R7, RZ, 0x3, R5 ;  /* 0x00000003ff077819 */ /* 0x000fe20000011605 */
[----:B------:R-:W-:Y:S01]  /*17d0*/  ULDC.64 UR6, c[0x0][0x180] ;  /* 0x0000600000067ab9 */ /* 0x000fe20000000a00 */
[----:B------:R-:W-:Y:S01]  /*17e0*/  IADD3 R31, P0, R192, UR22, RZ ;  /* 0x00000016c01f7c10 */ /* 0x000fe2000ff1e0ff */
[----:B------:R-:W-:Y:S01]  /*17f0*/  IMAD R5, R19, c[0x0][0x1d8], RZ ;  /* 0x0000760013057a24 */ /* 0x000fe200078e02ff */
[----:B------:R-:W-:Y:S01]  /*1800*/  LOP3.LUT R7, R4, R7, RZ, 0x3c, !PT ;  /* 0x0000000704077212 */ /* 0x000fe200078e3cff */
[----:B------:R-:W-:Y:S01]  /*1810*/  IMAD.IADD R21, R192, 0x1, -R21 ;  /* 0x00000001c0157824 */ /* 0x000fe200078e0a15 */
[----:B------:R-:W-:Y:S01]  /*1820*/  IADD3.X R0, R0, UR23, RZ, P0, !PT ;  /* 0x0000001700007c10 */ /* 0x000fe200087fe4ff */
[----:B------:R-:W-:Y:S01]  /*1830*/  IMAD R5, R18, c[0x0][0x1dc], R5 ;  /* 0x0000770012057a24 */ /* 0x000fe200078e0205 */
[----:B------:R-:W-:Y:S01]  /*1840*/  IADD3 R188, R14, 0x40, RZ ;  /* 0x000000400ebc7810 */ /* 0x000fe20007ffe0ff */
[----:B------:R-:W-:Y:S01]  /*1850*/  IMAD.WIDE.U32 R10, R18, c[0x0][0x1d8], R10 ;  /* 0x00007600120a7a25 */ /* 0x000fe200078e000a */
[----:B------:R-:W-:Y:S01]  /*1860*/  ISETP.GE.AND P3, PT, R14, c[0x0][0x1cc], PT ;  /* 0x000073000e007a0c */ /* 0x000fe20003f66270 */
[----:B------:R-:W-:Y:S01]  /*1870*/  UIMAD UR6, UR20, UR6, URZ ;  /* 0x00000006140672a4 */ /* 0x000fe2000f8e023f */
[----:B------:R-:W-:Y:S01]  /*1880*/  ISETP.GE.AND P1, PT, R188, c[0x0][0x1cc], PT ;  /* 0x00007300bc007a0c */ /* 0x000fe20003f26270 */
[----:B------:R-:W-:Y:S01]  /*1890*/  IMAD R8, R12, 0x8, R21 ;  /* 0x000000080c087824 */ /* 0x000fe200078e0215 */
[----:B------:R-:W-:Y:S01]  /*18a0*/  LEA R32, P0, R10, c[0x0][0x1c0], 0x1 ;  /* 0x000070000a207a11 */ /* 0x000fe200078008ff */
[----:B------:R-:W-:Y:S01]  /*18b0*/  IMAD.IADD R5, R11, 0x1, R5 ;  /* 0x000000010b057824 */ /* 0x000fe200078e0205 */
[----:B------:R-:W-:Y:S01]  /*18c0*/  IADD3 R11, -R192, UR16, RZ ;  /* 0x00000010c00b7c10 */ /* 0x000fe2000fffe1ff */
[----:B------:R-:W-:Y:S01]  /*18d0*/  IMAD.U32 R8, R8, 0x20, R7 ;  /* 0x0000002008087824 */ /* 0x000fe200078e0007 */
[----:B------:R-:W-:Y:S01]  /*18e0*/  IADD3 R27, R27, UR4, RZ ;  /* 0x000000041b1b7c10 */ /* 0x000fe2000fffe0ff */
        /* <DEDUP_REMOVED lines=16> */
[----:B------:R-:W-:Y:S01]  /*19f0*/  IMAD.SHL.U32 R25, R12, 0x10, RZ ;  /* 0x000000100c197824 */ /* 0x000fe200078e00ff */
[C---:B------:R-:W-:Y:S01]  /*1a00*/  ISETP.LT.OR P4, PT, R11.reuse, 0x1, P1 ;  /* 0x000000010b00780c */ /* 0x040fe20000f81670 */
[----:B------:R-:W-:Y:S01]  /*1a10*/  IMAD.IADD R18, R2, 0x1, -R7 ;  /* 0x0000000102127824 */ /* 0x000fe200078e0a07 */
[C---:B------:R-:W-:Y:S01]  /*1a20*/  ISETP.LT.OR P3, PT, R11.reuse, 0x41, P3 ;  /* 0x000000410b00780c */ /* 0x040fe20001f61670 */
[C---:B------:R-:W-:Y:S01]  /*1a30*/  IMAD R4, R0.reuse, c[0x0][0x178], RZ ;  /* 0x00005e0000047a24 */ /* 0x040fe200078e02ff */
        /* <DEDUP_REMOVED lines=8> */
[----:B------:R-:W-:Y:S01]  /*1ac0*/  IMAD R4, R31, c[0x0][0x17c], R4 ;  /* 0x00005f001f047a24 */ /* 0x000fe200078e0204 */
[----:B------:R-:W-:Y:S01]  /*1ad0*/  ISETP.LT.OR P1, PT, R11, 0x41, P1 ;  /* 0x000000410b00780c */ /* 0x000fe20000f21670 */
[----:B------:R1:W-:Y:S01]  /*1ae0*/  LDGSTS.E.BYPASS.LTC128B.128 [R8+0x8080], [R32.64+0x40], !P5 ;  /* 0x0808004020087fae */ /* 0x0003e2000e901d4e */
[----:B------:R-:W-:Y:S01]  /*1af0*/  LOP3.LUT R9, R9, 0xfffffff0, RZ, 0xc0, !PT ;  /* 0xfffffff009097812 */ /* 0x000fe200078ec0ff */
[----:B------:R-:W-:Y:S01]  /*1b00*/  IMAD R0, R31, c[0x0][0x20c], R0 ;  /* 0x000083001f007a24 */ /* 0x000fe200078e0200 */
[----:B------:R-:W-:Y:S01]  /*1b10*/  LOP3.LUT R7, R21, 0x7fffffe, RZ, 0xc0, !PT ;  /* 0x07fffffe15077812 */ /* 0x000fe200078ec0ff */
[----:B------:R1:W-:Y:S01]  /*1b20*/  LDGSTS.E.BYPASS.LTC128B.128 [R8+0xa080], [R32.64+0x80], !P4 ;  /* 0x0a08008020087fae */ /* 0x0003e2000e101d4e */
[----:B------:R-:W-:Y:S01]  /*1b30*/  SHF.R.S32.HI R6, RZ, 0x6, R6 ;  /* 0x00000006ff067819 */ /* 0x000fe20000011406 */
[----:B------:R-:W-:Y:S01]  /*1b40*/  IMAD.IADD R9, R2, 0x1, -R9 ;  /* 0x0000000102097824 */ /* 0x000fe200078e0a09 */
[----:B------:R-:W-:Y:S01]  /*1b50*/  ISETP.GE.AND P5, PT, R10, c[0x0][0x19c], PT ;  /* 0x000067000a007a0c */ /* 0x000fe20003fa6270 */
[----:B------:R-:W-:Y:S01]  /*1b60*/  IMAD.IADD R7, R18, 0x1, -R7 ;  /* 0x0000000112077824 */ /* 0x000fe200078e0a07 */
[----:B------:R2:W-:Y:S01]  /*1b70*/  LDGSTS.E.BYPASS.LTC128B.128 [R8+0x7080], [R28.64], !P3 ;  /* 0x070800001c087fae */ /* 0x0005e2000d901d4e */
[----:B------:R-:W-:Y:S01]  /*1b80*/  IMAD R180, R13, 0x4, R6 ;  /* 0x000000040db47824 */ /* 0x000fe200078e0206 */
[----:B------:R-:W-:Y:S01]  /*1b90*/  ISETP.GE.AND P4, PT, R188, c[0x0][0x19c], PT ;  /* 0x00006700bc007a0c */ /* 0x000fe20003f86270 */
[----:B------:R-:W-:Y:S01]  /*1ba0*/  IMAD.SHL.U32 R18, R18, 0x40, RZ ;  /* 0x0000004012127824 */ /* 0x000fe200078e00ff */
[----:B------:R2:W-:Y:S01]  /*1bb0*/  LDGSTS.E.BYPASS.LTC128B.128 [R8+0x9080], [R28.64+0x40], !P2 ;  /* 0x090800401c087fae */ /* 0x0005e2000d101d4e */
[----:B------:R-:W-:Y:S01]  /*1bc0*/  IMAD R180, R180, 0x8, R7 ;  /* 0x00000008b4b47824 */ /* 0x000fe200078e0207 */
[----:B------:R-:W-:Y:S01]  /*1bd0*/  LEA.HI R7, R3, R12, RZ, 0x1 ;  /* 0x0000000c03077211 */ /* 0x000fe200078f08ff */
[C-C-:B------:R-:W-:Y:S01]  /*1be0*/  IMAD.WIDE.U32 R36, R31.reuse, c[0x0][0x178], R14.reuse ;  /* 0x00005e001f247a25 */ /* 0x140fe200078e000e */
[----:B------:R2:W-:Y:S01]  /*1bf0*/  LDGSTS.E.BYPASS.LTC128B.128 [R8+0xb080], [R28.64+0x80], !P1 ;  /* 0x0b0800801c087fae */ /* 0x0005e2000c901d4e */
[----:B------:R-:W-:Y:S01]  /*1c00*/  LOP3.LUT R18, R18, 0x1c0, RZ, 0xc0, !PT ;  /* 0x000001c012127812 */ /* 0x000fe200078ec0ff */
[----:B------:R-:W-:Y:S01]  /*1c10*/  UIMAD UR4, UR17, UR4, URZ ;  /* 0x00000004110472a4 */ /* 0x000fe2000f8e023f */
[----:B------:R-:W-:Y:S01]  /*1c20*/  ISETP.GE.AND P2, PT, R14, c[0x0][0x19c], PT ;  /* 0x000067000e007a0c */ /* 0x000fe20003f46270 */
[----:B------:R-:W-:Y:S01]  /*1c30*/  IMAD.WIDE.U32 R30, R31, c[0x0][0x208], R14 ;  /* 0x000082001f1e7a25 */ /* 0x000fe200078e000e */
[----:B------:R-:W-:Y:S01]  /*1c40*/  LOP3.LUT R7, R7, 0xfffffffe, RZ, 0xc0, !PT ;  /* 0xfffffffe07077812 */ /* 0x000fe200078ec0ff */
[----:B------:R-:W-:Y:S01]  /*1c50*/  USEL UR18, UR11, URZ, !UP2 ;  /* 0x0000003f0b127287 */ /* 0x000fe2000d000000 */
[----:B------:R-:W-:Y:S01]  /*1c60*/  LOP3.LUT R25, R18, 0x30, R25, 0xf8, !PT ;  /* 0x0000003012197812 */ /* 0x000fe200078ef819 */
[----:B------:R-:W-:Y:S01]  /*1c70*/  IMAD.IADD R31, R31, 0x1, R0 ;  /* 0x000000011f1f7824 */ /* 0x000fe200078e0200 */
[C---:B------:R-:W-:Y:S01]  /*1c80*/  ISETP.LT.OR P1, PT, R11.reuse, 0x1, P2 ;  /* 0x000000010b00780c */ /* 0x040fe20001721670 */
[----:B------:R-:W-:Y:S01]  /*1c90*/  IMAD.IADD R7, R12, 0x1, -R7 ;  /* 0x000000010c077824 */ /* 0x000fe200078e0a07 */
[----:B------:R-:W-:Y:S01]  /*1ca0*/  ISETP.LT.OR P3, PT, R11, 0x1, P5 ;  /* 0x000000010b00780c */ /* 0x000fe20002f61670 */
[----:B------:R-:W-:Y:S01]  /*1cb0*/  IMAD.IADD R37, R37, 0x1, R4 ;  /* 0x0000000125257824 */ /* 0x000fe200078e0204 */
[C---:B------:R-:W-:Y:S01]  /*1cc0*/  ISETP.LT.OR P6, PT, R11.reuse, 0x1, P4 ;  /* 0x000000010b00780c */ /* 0x040fe200027c1670 */
[----:B------:R-:W-:Y:S01]  /*1cd0*/  IMAD.U32 R0, RZ, RZ, UR13 ;  /* 0x0000000dff007e24 */ /* 0x000fe2000f8e00ff */
[----:B-1----:R-:W-:Y:S01]  /*1ce0*/  LEA R32, P0, R26, c[0x0][0x190], 0x1 ;  /* 0x000064001a207a11 */ /* 0x002fe200078008ff */
[----:B------:R-:W-:Y:S01]  /*1cf0*/  UIMAD UR7, UR13, UR7, UR6 ;  /* 0x000000070d0772a4 */ /* 0x000fe2000f8e0206 */
[----:B------:R-:W-:Y:S01]  /*1d00*/  ISETP.LT.OR P2, PT, R11, 0x41, P2 ;  /* 0x000000410b00780c */ /* 0x000fe20001741670 */
[----:B------:R-:W-:Y:S01]  /*1d10*/  IMAD.WIDE.U32 R198, R0, c[0x0][0x180], R36 ;  /* 0x0000600000c67a25 */ /* 0x000fe200078e0024 */
[----:B------:R-:W-:Y:S01]  /*1d20*/  LEA.HI.X R33, R26, c[0x0][0x194], R5, 0x1, P0 ;  /* 0x000065001a217a11 */ /* 0x000fe200000f0c05 */
[----:B------:R-:W-:Y:S01]  /*1d30*/  USHF.R.S32.HI UR21, URZ, 0x1f, UR19 ;  /* 0x0000001f3f157899 */ /* 0x000fe20008011413 */
[----:B------:R-:W-:Y:S01]  /*1d40*/  ISETP.GE.AND P0, PT, R14, c[0x0][0x16c], PT ;  /* 0x00005b000e007a0c */ /* 0x000fe20003f06270 */
[----:B------:R-:W-:Y:S01]  /*1d50*/  IMAD.SHL.U32 R177, R7, 0x400, RZ ;  /* 0x0000040007b17824 */ /* 0x000fe200078e00ff */
[-C--:B------:R-:W-:Y:S01]  /*1d60*/  LEA.HI R5, R9, R9.reuse, RZ, 0x1 ;  /* 0x0000000909057211 */ /* 0x080fe200078f08ff */
[----:B------:R-:W-:Y:S01]  /*1d70*/  UIMAD UR6, UR18, UR5, UR4 ;  /* 0x00000005120672a4 */ /* 0x000fe2000f8e0204 */
[----:B------:R-:W-:Y:S01]  /*1d80*/  SEL R26, RZ, 0x1, P0 ;  /* 0x00000001ff1a7807 */ /* 0x000fe20000000000 */
[----:B------:R1:W-:Y:S01]  /*1d90*/  LDGSTS.E.BYPASS.LTC128B.128 [R8+0x80], [R32.64], !P1 ;  /* 0x0008000020087fae */ /* 0x0003e2000c901d4e */
[----:B--2---:R-:W-:Y:S01]  /*1da0*/  SHF.R.S32.HI R28, RZ, 0x1f, R9 ;  /* 0x0000001fff1c7819 */ /* 0x004fe20000011409 */
[----:B------:R-:W-:Y:S01]  /*1db0*/  ULDC.64 UR4, c[0x0][0x178] ;  /* 0x00005e0000047ab9 */ /* 0x000fe20000000a00 */
[----:B------:R-:W-:Y:S01]  /*1dc0*/  ISETP.GE.AND P0, PT, R188, c[0x0][0x16c], PT ;  /* 0x00005b00bc007a0c */ /* 0x000fe20003f06270 */
[----:B------:R-:W-:Y:S01]  /*1dd0*/  UIMAD.WIDE.U32 UR22, UR19, UR4, URZ ;  /* 0x00000004131672a5 */ /* 0x000fe2000f8e003f */
[----:B------:R-:W-:Y:S01]  /*1de0*/  LOP3.LUT R20, R5, 0x7fffffe, RZ, 0xc0, !PT ;  /* 0x07fffffe05147812 */ /* 0x000fe200078ec0ff */
[----:B------:R-:W-:Y:S01]  /*1df0*/  IMAD.U32 R196, RZ, RZ, UR18 ;  /* 0x00000012ffc47e24 */ /* 0x000fe2000f8e00ff */
[----:B------:R-:W-:Y:S01]  /*1e00*/  LEA.HI R28, R28, R9, RZ, 0x3 ;  /* 0x000000091c1c7211 */ /* 0x000fe200078f18ff */
[----:B------:R1:W-:Y:S01]  /*1e10*/  LDGSTS.E.BYPASS.LTC128B.128 [R8+0x2080], [R32.64+0x40], !P3 ;  /* 0x0208004020087fae */ /* 0x0003e2000d901d4e */
[----:B------:R-:W-:Y:S01]  /*1e20*/  SEL R19, RZ, 0x4, P0 ;  /* 0x00000004ff137807 */ /* 0x000fe20000000000 */
[----:B------:R-:W-:Y:S01]  /*1e30*/  IMAD.WIDE.U32 R206, R196, c[0x0][0x278], R206 ;  /* 0x00009e00c4ce7a25 */ /* 0x000fe200078e00ce */
[C---:B------:R-:W-:Y:S01]  /*1e40*/  ISETP.LT.OR P5, PT, R11.reuse, 0x41, P5 ;  /* 0x000000410b00780c */ /* 0x040fe20002fa1670 */
[----:B------:R1:W-:Y:S01]  /*1e50*/  LDGSTS.E.BYPASS.LTC128B.128 [R8+0x4080], [R32.64+0x80], !P6 ;  /* 0x0408008020087fae */ /* 0x0003e2000f101d4e */
[----:B------:R-:W-:Y:S01]  /*1e60*/  ISETP.LT.OR P4, PT, R11, 0x41, P4 ;  /* 0x000000410b00780c */ /* 0x000fe20002781670 */
[----:B------:R-:W-:Y:S01]  /*1e70*/  IMAD.IADD R11, R9, 0x1, -R20 ;  /* 0x00000001090b7824 */ /* 0x000fe200078e0a14 */
[----:B------:R-:W-:Y:S01]  /*1e80*/  ISETP.GE.AND P0, PT, R14, c[0x0][0x1fc], PT ;  /* 0x00007f000e007a0c */ /* 0x000fe20003f06270 */
[----:B------:R-:W-:Y:S01]  /*1e90*/  UMOV UR24, 0x6 ;  /* 0x0000000600187882 */ /* 0x000fe20000000000 */
[----:B------:R-:W-:Y:S01]  /*1ea0*/  SHF.R.S32.HI R20, RZ, 0x1, R5 ;  /* 0x00000001ff147819 */ /* 0x000fe20000011405 */
[----:B------:R-:W-:Y:S01]  /*1eb0*/  IMAD.WIDE.U32 R194, R196, c[0x0][0x240], R194 ;  /* 0x00009000c4c27a25 */ /* 0x000fe200078e00c2 */
[----:B------:R-:W-:-:S02]  /*1ec0*/  SHF.R.U32.HI R18, RZ, 0x3, R18 ;  /* 0x00000003ff127819 */ /* 0x000fc40000011612 */
[----:B------:R-:W-:Y:S01]  /*1ed0*/  LOP3.LUT R25, R25, 0x8, R24, 0xf8, !PT ;  /* 0x0000000819197812 */ /* 0x000fe200078ef818 */
[----:B------:R-:W-:Y:S01]  /*1ee0*/  IMAD.MOV.U32 R181, RZ, RZ, 0x10 ;  /* 0x00000010ffb57424 */ /* 0x000fe200078e00ff */
[----:B------:R-:W-:Y:S01]  /*1ef0*/  LOP3.LUT R16, R28, 0xfffffff8, RZ, 0xc0, !PT ;  /* 0xfffffff81c107812 */ /* 0x000fe200078ec0ff */
[----:B------:R-:W-:Y:S01]  /*1f00*/  IMAD.SHL.U32 R184, R13, 0x8, RZ ;  /* 0x000000080db87824 */ /* 0x000fe200078e00ff */
[----:B------:R-:W-:Y:S02]  /*1f10*/  SHF.R.S32.HI R5, RZ, 0x1f, R5 ;  /* 0x0000001fff057819 */ /* 0x000fe40000011405 */
[----:B------:R-:W-:Y:S01]  /*1f20*/  SEL R12, RZ, 0x1, P0 ;  /* 0x00000001ff0c7807 */ /* 0x000fe20000000000 */
[----:B------:R-:W-:Y:S01]  /*1f30*/  IMAD.IADD R16, R9, 0x1, -R16 ;  /* 0x0000000109107824 */ /* 0x000fe200078e0a10 */
[----:B------:R-:W-:Y:S02]  /*1f40*/  ISETP.GE.AND P0, PT, R10, c[0x0][0x1fc], PT ;  /* 0x00007f000a007a0c */ /* 0x000fe40003f06270 */
[----:B------:R-:W-:-:S02]  /*1f50*/  LOP3.LUT R18, R25, R18, RZ, 0x3c, !PT ;  /* 0x0000001219127212 */ /* 0x000fc400078e3cff */
[----:B------:R-:W-:Y:S02]  /*1f60*/  LEA.HI R25, R5, R20, RZ, 0x2 ;  /* 0x0000001405197211 */ /* 0x000fe400078f10ff */
[----:B------:R-:W-:Y:S01]  /*1f70*/  SEL R9, RZ, 0xffffffff, P0 ;  /* 0xffffffffff097807 */ /* 0x000fe20000000000 */
[----:B------:R-:W-:Y:S01]  /*1f80*/  IMAD R179, R13, 0x200, R18 ;  /* 0x000002000db37824 */ /* 0x000fe200078e0212 */
[----:B------:R-:W-:Y:S02]  /*1f90*/  ISETP.GE.AND P0, PT, R10, c[0x0][0x16c], PT ;  /* 0x00005b000a007a0c */ /* 0x000fe40003f06270 */
[----:B------:R-:W-:Y:S01]  /*1fa0*/  LEA.HI R5, R23, R2, RZ, 0x7 ;  /* 0x0000000217057211 */ /* 0x000fe200078f38ff */
[----:B------:R-:W-:Y:S01]  /*1fb0*/  IMAD.SHL.U32 R9, R9, 0x2, RZ ;  /* 0x0000000209097824 */ /* 0x000fe200078e00ff */
[----:B------:R-:W-:Y:S02]  /*1fc0*/  LOP3.LUT R23, R25, 0xfffffffc, RZ, 0xc0, !PT ;  /* 0xfffffffc19177812 */ /* 0x000fe400078ec0ff */
        /* <DEDUP_REMOVED lines=57> */
[----:B------:R-:W-:Y:S01]  /*2360*/  LOP3.LUT P2, RZ, R19, 0x2, RZ, 0xc0, !PT ;  /* 0x0000000213ff7812 */ /* 0x000fe2000784c0ff */
[----:B------:R-:W-:Y:S01]  /*2370*/  UIMAD UR24, UR7, UR19, URZ ;  /* 0x00000013071872a4 */ /* 0x000fe2000f8e023f */
[----:B------:R-:W-:Y:S01]  /*2380*/  IADD3 R201, R201, UR28, RZ ;  /* 0x0000001cc9c97c10 */ /* 0x000fe2000fffe0ff */
[----:B------:R-:W-:Y:S01]  /*2390*/  UIMAD UR25, UR18, UR5, UR4 ;  /* 0x00000005121972a4 */ /* 0x000fe2000f8e0204 */
[----:B------:R-:W-:Y:S01]  /*23a0*/  LOP3.LUT P6, RZ, R19, 0x4, RZ, 0xc0, !PT ;  /* 0x0000000413ff7812 */ /* 0x000fe200078cc0ff */
[----:B------:R2:W-:Y:S01]  /*23b0*/  LDGSTS.E.BYPASS.LTC128B.128 [R8+0x5080], [R28.64+0x80], !P4 ;  /* 0x050800801c087fae */ /* 0x0005e2000e101d4e */
[----:B------:R-:W-:Y:S01]  /*23c0*/  ISETP.GE.OR P3, PT, R192, UR20, !P3 ;  /* 0x00000014c0007c0c */ /* 0x000fe2000df66670 */
[----:B------:R-:W-:Y:S01]  /*23d0*/  IMAD.WIDE.U32 R200, R196, c[0x0][0x290], R200 ;  /* 0x0000a400c4c87a25 */ /* 0x000fe200078e00c8 */
[C---:B------:R-:W-:Y:S01]  /*23e0*/  ISETP.GE.OR P2, PT, R192.reuse, UR20, !P2 ;  /* 0x00000014c0007c0c */ /* 0x040fe2000d746670 */
[----:B------:R-:W0:Y:S01]  /*23f0*/  LDGDEPBAR ;  /* 0x00000000000079af */ /* 0x000e220000000000 */
[----:B------:R-:W-:Y:S01]  /*2400*/  ISETP.GE.OR P6, PT, R192, UR20, !P6 ;  /* 0x00000014c0007c0c */ /* 0x000fe2000f7c6670 */
[----:B------:R-:W-:Y:S01]  /*2410*/  IMAD.WIDE.U32 R196, R196, c[0x0][0x218], R34 ;  /* 0x00008600c4c47a25 */ /* 0x000fe200078e0022 */
[----:B------:R-:W-:Y:S01]  /*2420*/  LOP3.LUT R12, R12, R9, RZ, 0xfc, !PT ;  /* 0x000000090c0c7212 */ /* 0x000fe200078efcff */
[----:B------:R-:W-:Y:S01]  /*2430*/  UIMAD UR24, UR21, UR6, UR24 ;  /* 0x00000006151872a4 */ /* 0x000fe2000f8e0218 */
[----:B------:R-:W-:Y:S01]  /*2440*/  SHF.R.S32.HI R17, RZ, 0x1f, R17 ;  /* 0x0000001fff117819 */ /* 0x000fe20000011411 */
[----:B------:R-:W-:Y:S01]  /*2450*/  IMAD.U32 R9, RZ, RZ, UR6 ;  /* 0x00000006ff097e24 */ /* 0x000fe2000f8e00ff */
[----:B------:R-:W-:Y:S01]  /*2460*/  IADD3 R209, R197, UR25, RZ ;  /* 0x00000019c5d17c10 */ /* 0x000fe2000fffe0ff */
[----:B------:R-:W-:Y:S01]  /*2470*/  IMAD.MOV.U32 R208, RZ, RZ, R196 ;  /* 0x000000ffffd07224 */ /* 0x000fe200078e00c4 */
[C---:B------:R-:W-:Y:S01]  /*2480*/  LOP3.LUT P4, RZ, R12.reuse, 0x1, RZ, 0xc0, !PT ;  /* 0x000000010cff7812 */ /* 0x040fe2000788c0ff */
        /* <DEDUP_REMOVED lines=12> */
[----:B------:R-:W-:Y:S01]  /*2550*/  IMAD.SHL.U32 R18, R4, 0x40, RZ ;  /* 0x0000004004127824 */ /* 0x000fe200078e00ff */
[----:B--2---:R-:W-:Y:S01]  /*2560*/  LEA R28, P5, R32, c[0x0][0x1f0], 0x1 ;  /* 0x00007c00201c7a11 */ /* 0x004fe200078a08ff */
[----:B------:R-:W-:Y:S01]  /*2570*/  UIMAD UR4, UR18, UR5, UR4 ;  /* 0x00000005120472a4 */ /* 0x000fe2000f8e0204 */
[----:B------:R-:W-:Y:S01]  /*2580*/  SHF.R.S32.HI R21, RZ, 0x1, R21 ;  /* 0x00000001ff157819 */ /* 0x000fe20000011415 */
[----:B------:R-:W-:Y:S01]  /*2590*/  IMAD.SHL.U32 R178, R178, 0x20, RZ ;  /* 0x00000020b2b27824 */ /* 0x000fe200078e00ff */
[----:B------:R-:W-:Y:S01]  /*25a0*/  LOP3.LUT R19, R17, 0xfffffff8, RZ, 0xc0, !PT ;  /* 0xfffffff811137812 */ /* 0x000fe200078ec0ff */
[----:B------:R-:W-:Y:S01]  /*25b0*/  @!P1 IMAD.SHL.U32 R17, R2, 0x10, RZ ;  /* 0x0000001002119824 */ /* 0x000fe200078e00ff */
[----:B------:R-:W-:Y:S01]  /*25c0*/  LEA.HI.X R29, R32, c[0x0][0x1f4], R0, 0x1, P5 ;  /* 0x00007d00201d7a11 */ /* 0x000fe200028f0c00 */
[----:B------:R-:W-:Y:S01]  /*25d0*/  IMAD.SHL.U32 R0, R6, 0x8, RZ ;  /* 0x0000000806007824 */ /* 0x000fe200078e00ff */
[C---:B------:R-:W-:Y:S01]  /*25e0*/  LOP3.LUT P5, RZ, R21.reuse, 0x2, RZ, 0xc0, !PT ;  /* 0x0000000215ff7812 */ /* 0x040fe200078ac0ff */
[----:B------:R-:W-:Y:S01]  /*25f0*/  IMAD.SHL.U32 R21, R21, 0x40, RZ ;  /* 0x0000004015157824 */ /* 0x000fe200078e00ff */
[----:B------:R1:W-:Y:S01]  /*2600*/  @!P1 LDGSTS.E.BYPASS.LTC128B.128 [R17+0x18080], [R30.64] ;  /* 0x180800001e119fae */ /* 0x0003e2000b901d4e */
[----:B------:R-:W-:Y:S01]  /*2610*/  LOP3.LUT P2, RZ, R12, 0x4, RZ, 0xc0, !PT ;  /* 0x000000040cff7812 */ /* 0x000fe2000784c0ff */
[----:B------:R-:W-:Y:S01]  /*2620*/  IMAD.IADD R12, R192, 0x1, -R19 ;  /* 0x00000001c00c7824 */ /* 0x000fe200078e0a13 */
[----:B------:R-:W-:Y:S01]  /*2630*/  IADD3 R186, R201, UR4, RZ ;  /* 0x00000004c9ba7c10 */ /* 0x000fe2000fffe0ff */
[----:B------:R-:W0:Y:S01]  /*2640*/  LDGDEPBAR ;  /* 0x00000000000079af */ /* 0x000e220000000000 */
[----:B------:R-:W-:Y:S01]  /*2650*/  LOP3.LUT R21, R21, 0xc0, RZ, 0xc0, !PT ;  /* 0x000000c015157812 */ /* 0x000fe200078ec0ff */
[----:B------:R-:W-:Y:S01]  /*2660*/  IMAD.SHL.U32 R204, R12, 0x40, RZ ;  /* 0x000000400ccc7824 */ /* 0x000fe200078e00ff */
[----:B------:R-:W-:Y:S01]  /*2670*/  LOP3.LUT R0, R0, 0x18, RZ, 0xc0, !PT ;  /* 0x0000001800007812 */ /* 0x000fe200078ec0ff */
[----:B------:R2:W-:Y:S01]  /*2680*/  LDGSTS.E.BYPASS.LTC128B.128 [R8+0x12080], [R28.64], !P6 ;  /* 0x120800001c087fae */ /* 0x0005e2000f101d4e */
[----:B------:R-:W-:Y:S01]  /*2690*/  ISETP.GE.OR P6, PT, R192, UR20, !P2 ;  /* 0x00000014c0007c0c */ /* 0x000fe2000d7c6670 */
[----:B------:R-:W-:Y:S01]  /*26a0*/  UIADD3 UR20, UR19, 0x1, URZ ;  /* 0x0000000113147890 */ /* 0x000fe2000fffe03f */
[----:B------:R-:W-:Y:S01]  /*26b0*/  LOP3.LUT R24, R21, 0x8, R24, 0xf8, !PT ;  /* 0x0000000815187812 */ /* 0x000fe200078ef818 */
[----:B------:R2:W-:Y:S01]  /*26c0*/  LDGSTS.E.BYPASS.LTC128B.128 [R8+0x13080], [R28.64+0x40], !P0 ;  /* 0x130800401c087fae */ /* 0x0005e2000c101d4e */
[----:B---3--:R-:W-:Y:S01]  /*26d0*/  IADD3 R22, P0, R200, UR23, RZ ;  /* 0x00000017c8167c10 */ /* 0x008fe2000ff1e0ff */
[----:B------:R-:W-:Y:S01]  /*26e0*/  UISETP.GE.AND UP0, UPT, UR20, UR8, UPT ;  /* 0x000000081400728c */ /* 0x000fe2000bf06270 */
[----:B------:R-:W-:Y:S01]  /*26f0*/  SHF.R.U32.HI R21, RZ, 0x3, R21 ;  /* 0x00000003ff157819 */ /* 0x000fe20000011615 */
[----:B------:R-:W-:Y:S01]  /*2700*/  ULDC.64 UR4, c[0x0][0x240] ;  /* 0x0000900000047ab9 */ /* 0x000fe20000000a00 */
[----:B------:R-:W-:Y:S01]  /*2710*/  LOP3.LUT R204, R204, 0x1c0, RZ, 0xc0, !PT ;  /* 0x000001c0cccc7812 */ /* 0x000fe200078ec0ff */
[----:B------:R-:W-:Y:S01]  /*2720*/  UIMAD UR4, UR17, UR4, URZ ;  /* 0x00000004110472a4 */ /* 0x000fe2000f8e023f */
[----:B------:R-:W-:Y:S01]  /*2730*/  LOP3.LUT R23, R24, R21, RZ, 0x3c, !PT ;  /* 0x0000001518177212 */ /* 0x000fe200078e3cff */
[----:B------:R-:W-:Y:S01]  /*2740*/  IMAD.SHL.U32 R189, R189, 0x2, RZ ;  /* 0x00000002bdbd7824 */ /* 0x000fe200078e00ff */
[----:B------:R-:W-:Y:S01]  /*2750*/  SHF.R.U32.HI R19, RZ, 0x3, R204 ;  /* 0x00000003ff137819 */ /* 0x000fe200000116cc */
[----:B------:R2:W-:Y:S01]  /*2760*/  LDGSTS.E.BYPASS.LTC128B.128 [R8+0x14080], [R28.64+0x80], !P6 ;  /* 0x140800801c087fae */ /* 0x0005e2000f101d4e */
[----:B------:R-:W-:Y:S01]  /*2770*/  LOP3.LUT P6, RZ, R16, 0x4, RZ, 0xc0, !PT ;  /* 0x0000000410ff7812 */ /* 0x000fe200078cc0ff */
[----:B------:R-:W-:Y:S01]  /*2780*/  UIMAD UR4, UR18, UR5, UR4 ;  /* 0x00000005120472a4 */ /* 0x000fe2000f8e0204 */
[----:B------:R-:W-:Y:S01]  /*2790*/  LOP3.LUT R204, R19, R204, R0, 0x1e, !PT ;  /* 0x000000cc13cc7212 */ /* 0x000fe200078e1e00 */
[----:B------:R-:W-:Y:S01]  /*27a0*/  IMAD.U32 R180, R180, 0x20, R23 ;  /* 0x00000020b4b47824 */ /* 0x000fe200078e0017 */
[----:B-1----:R-:W-:-:S02]  /*27b0*/  IADD3.X R17, R186, UR22, RZ, P0, !PT ;  /* 0x00000016ba117c10 */ /* 0x002fc400087fe4ff */
[----:B------:R-:W-:Y:S01]  /*27c0*/  LEA R20, P0, R22, c[0x0][0x280], 0x2 ;  /* 0x0000a00016147a11 */ /* 0x000fe200078010ff */
[----:B------:R-:W-:Y:S01]  /*27d0*/  IMAD.IADD R204, R11, 0x1, R204 ;  /* 0x000000010bcc7824 */ /* 0x000fe200078e02cc */
[----:B------:R-:W-:Y:S02]  /*27e0*/  LOP3.LUT R18, R18, 0xc0, RZ, 0xc0, !PT ;  /* 0x000000c012127812 */ /* 0x000fe400078ec0ff */
[----:B------:R-:W-:Y:S01]  /*27f0*/  LEA.HI.X R21, R22, c[0x0][0x284], R17, 0x2, P0 ;  /* 0x0000a10016157a11 */ /* 0x000fe200000f1411 */
[----:B------:R-:W-:Y:S01]  /*2800*/  IMAD.SHL.U32 R204, R204, 0x2, RZ ;  /* 0x00000002cccc7824 */ /* 0x000fe200078e00ff */
[----:B------:R-:W-:Y:S02]  /*2810*/  LOP3.LUT R17, R3, 0xffffffe0, RZ, 0xc0, !PT ;  /* 0xffffffe003117812 */ /* 0x000fe400078ec0ff */
[----:B------:R-:W-:Y:S02]  /*2820*/  LOP3.LUT P0, RZ, R4, 0x2, RZ, 0xc0, !PT ;  /* 0x0000000204ff7812 */ /* 0x000fe4000780c0ff */
[----:B------:R-:W-:Y:S01]  /*2830*/  SEL R3, R181, 0xfffffff0, !P5 ;  /* 0xfffffff0b5037807 */ /* 0x000fe20006800000 */
[----:B------:R-:W-:Y:S01]  /*2840*/  IMAD.IADD R4, R2, 0x1, -R17 ;  /* 0x0000000102047824 */ /* 0x000fe200078e0a11 */
[C---:B------:R-:W-:Y:S01]  /*2850*/  LOP3.LUT P5, RZ, R16.reuse, 0x2, RZ, 0xc0, !PT ;  /* 0x0000000210ff7812 */ /* 0x040fe200078ac0ff */
[----:B------:R-:W-:Y:S01]  /*2860*/  IMAD.SHL.U32 R16, R16, 0x40, RZ ;  /* 0x0000004010107824 */ /* 0x000fe200078e00ff */
[----:B------:R-:W-:-:S02]  /*2870*/  LOP3.LUT R184, R184, 0x8, RZ, 0xc0, !PT ;  /* 0x00000008b8b87812 */ /* 0x000fc400078ec0ff */
[----:B------:R-:W-:Y:S02]  /*2880*/  SHF.R.S32.HI R17, RZ, 0x1f, R4 ;  /* 0x0000001fff117819 */ /* 0x000fe40000011404 */
[----:B------:R-:W-:Y:S02]  /*2890*/  LOP3.LUT R16, R16, 0x1c0, RZ, 0xc0, !PT ;  /* 0x000001c010107812 */ /* 0x000fe400078ec0ff */
[----:B------:R-:W-:Y:S02]  /*28a0*/  SEL R174, R181, 0xfffffff0, !P5 ;  /* 0xfffffff0b5ae7807 */ /* 0x000fe40006800000 */
[----:B------:R-:W-:Y:S02]  /*28b0*/  PLOP3.LUT P5, PT, PT, PT, UP0, 0x80, 0x0 ;  /* 0x000000000000781c */ /* 0x000fe40003faf008 */
[----:B------:R-:W-:Y:S01]  /*28c0*/  LEA.HI R11, R17, R4, RZ, 0x2 ;  /* 0x00000004110b7211 */ /* 0x000fe200078f10ff */
[----:B------:R-:W-:Y:S01]  /*28d0*/  @!P1 IMAD.SHL.U32 R17, R2, 0x10, RZ ;  /* 0x0000001002119824 */ /* 0x000fe200078e00ff */
[----:B------:R-:W-:-:S02]  /*28e0*/  SHF.R.U32.HI R19, RZ, 0x3, R16 ;  /* 0x00000003ff137819 */ /* 0x000fc40000011610 */
[----:B------:R-:W-:Y:S02]  /*28f0*/  SHF.R.U32.HI R13, RZ, 0x3, R18 ;  /* 0x00000003ff0d7819 */ /* 0x000fe40000011612 */
[----:B------:R-:W-:Y:S01]  /*2900*/  SHF.R.S32.HI R190, RZ, 0x2, R11 ;  /* 0x00000002ffbe7819 */ /* 0x000fe2000001140b */
[----:B------:R2:W-:Y:S01]  /*2910*/  @!P1 LDGSTS.E.BYPASS.LTC128B.128 [R17+0x18280], [R20.64] ;  /* 0x1828000014119fae */ /* 0x0005e2000b901d4e */
[----:B------:R-:W-:Y:S02]  /*2920*/  LOP3.LUT R16, R19, R16, R184, 0x1e, !PT ;  /* 0x0000001013107212 */ /* 0x000fe400078e1eb8 */
        /* <DEDUP_REMOVED lines=10> */
[----:B------:R-:W0:Y:S01]  /*29d0*/  LDGDEPBAR ;  /* 0x00000000000079af */ /* 0x000e220000000000 */
        /* <DEDUP_REMOVED lines=34> */
.L_x_1354:
[----:B------:R-:W-:Y:S05]  /*2c00*/  BSYNC B0 ;  /* 0x0000000000007941 */ /* 0x000fea0003800000 */
.L_x_1353:
        /* <DEDUP_REMOVED lines=74> */
.L_x_1357:
        /* <DEDUP_REMOVED lines=207> */
.L_x_1355:
        /* <DEDUP_REMOVED lines=530> */
.L_x_1356:
        /* <DEDUP_REMOVED lines=239> */
.L_x_1352:
        /* <DEDUP_REMOVED lines=16> */
[----:B------:R-:W3:Y:S01]  /*6eb0*/  S2R R6, SR_TID.X ;  /* 0x0000000000067919 */ /* 0x000ee20000002100 */
        /* <DEDUP_REMOVED lines=13> */
[----:B---3--:R-:W-:Y:S01]  /*6f90*/  ISETP.NE.AND P2, PT, R6, RZ, PT ;  /* 0x000000ff0600720c */ /* 0x008fe20003f45270 */
        /* <DEDUP_REMOVED lines=10> */
[----:B-1----:R-:W-:-:S04]  /*7040*/  MOV R4, UR4 ;  /* 0x0000000400047c02 */ /* 0x002fc80008000f00 */
        /* <DEDUP_REMOVED lines=13> */
.L_x_1360:
[----:B------:R-:W2:Y:S01]  /*7120*/  LDG.E.STRONG.GPU R0, [R4.64] ;  /* 0x0000000e04007981 */ /* 0x000ea2000c1ef900 */
[----:B------:R-:W-:Y:S01]  /*7130*/  YIELD ;  /* 0x0000000000007946 */ /* 0x000fe20003800000 */
[----:B--2---:R-:W-:Y:S01]  /*7140*/  ISETP.NE.AND P0, PT, R0, UR10, PT ;  /* 0x0000000a00007c0c */ /* 0x004fe2000bf05270 */
[----:B------:R-:W-:-:S12]  /*7150*/  CCTL.IVALL ;  /* 0x00000000ff00798f */ /* 0x000fd80002000000 */
[----:B------:R-:W-:Y:S05]  /*7160*/  @P0 BRA `(.L_x_1360) ;  /* 0xffffffb000000947 */ /* 0x000fea000383ffff */
.L_x_1359:
[----:B------:R-:W-:Y:S05]  /*7170*/  BSYNC B0 ;  /* 0x0000000000007941 */ /* 0x000fea0003800000 */
.L_x_1358:
[----:B------:R-:W-:Y:S01]  /*7180*/  MOV R2, 0xffffffff ;  /* 0xffffffff00027802 */ /* 0x000fe20000000f00 */
[----:B------:R-:W-:Y:S05]  /*7190*/  BRA.CONV ~URZ, `(.L_x_1361) ;  /* 0x000000237f007947 */ /* 0x000fea000b800000 */
[----:B------:R-:W-:Y:S02]  /*71a0*/  MOV R8, 0x71c0 ;  /* 0x000071c000087802 */ /* 0x000fe40000000f00 */
[----:B------:R-:W-:Y:S05]  /*71b0*/  CALL.REL.NOINC `($__internal_11_$__cuda_sm70_warpsync) ;  /* 0x00000b3000007944 */ /* 0x000fea0003c00000 */
.L_x_1361:
[----:B------:R-:W-:Y:S01]  /*71c0*/  UIMAD UR5, UR12, 0x3000, URZ ;  /* 0x000030000c0578a4 */ /* 0x000fe2000f8e023f */
[----:B------:R-:W-:Y:S01]  /*71d0*/  SHF.R.S32.HI R3, RZ, 0x1f, R6 ;  /* 0x0000001fff037819 */ /* 0x000fe20000011406 */
[----:B------:R-:W-:-:S06]  /*71e0*/  NOP ;  /* 0x0000000000007918 */ /* 0x000fcc0000000000 */
[----:B------:R-:W-:Y:S01]  /*71f0*/  USHF.R.S32.HI UR4, URZ, 0x1f, UR5 ;  /* 0x0000001f3f047899 */ /* 0x000fe20008011405 */
[----:B------:R-:W-:-:S05]  /*7200*/  IMAD.U32 R7, RZ, RZ, UR5 ;  /* 0x00000005ff077e24 */ /* 0x000fca000f8e00ff */
[----:B------:R-:W-:Y:S01]  /*7210*/  IMAD.U32 R0, RZ, RZ, UR4 ;  /* 0x00000004ff007e24 */ /* 0x000fe2000f8e00ff */
[----:B------:R-:W-:Y:S01]  /*7220*/  IADD3 R6, P1, P0, R7, UR16, R6 ;  /* 0x0000001007067c10 */ /* 0x000fe2000f83e006 */
[----:B------:R-:W-:Y:S02]  /*7230*/  ULDC.64 UR4, c[0x0][0x328] ;  /* 0x0000ca0000047ab9 */ /* 0x000fe40000000a00 */
[----:B------:R-:W-:Y:S01]  /*7240*/  UIMAD UR4, UR9, UR4, URZ ;  /* 0x00000004090472a4 */ /* 0x000fe2000f8e023f */
[----:B------:R-:W-:Y:S01]  /*7250*/  IADD3.X R7, R0, UR17, R3, P1, P0 ;  /* 0x0000001100077c10 */ /* 0x000fe20008fe0403 */
[----:B------:R-:W-:Y:S02]  /*7260*/  IMAD.U32 R3, RZ, RZ, UR6 ;  /* 0x00000006ff037e24 */ /* 0x000fe4000f8e00ff */
        /* <DEDUP_REMOVED lines=61> */
[----:B-1----:R-:W-:Y:S05]  /*7640*/  CALL.REL.NOINC `($__internal_11_$__cuda_sm70_warpsync) ;  /* 0x000006a000007944 */ /* 0x002fea0003c00000 */
.L_x_1362:
        /* <DEDUP_REMOVED lines=12> */
.L_x_1364:
[----:B------:R-:W-:Y:S05]  /*7710*/  BSYNC B0 ;  /* 0x0000000000007941 */ /* 0x000fea0003800000 */
.L_x_1363:
[----:B------:R-:W-:Y:S01]  /*7720*/  ULDC.64 UR4, c[0x0][0x348] ;  /* 0x0000d20000047ab9 */ /* 0x000fe20000000a00 */
[----:B------:R-:W-:Y:S01]  /*7730*/  BSSY B0, `(.L_x_1365) ;  /* 0x000000b000007945 */ /* 0x000fe20003800000 */
[----:B------:R-:W-:-:S04]  /*7740*/  UIADD3 UR4, UP0, UR7, UR4, URZ ;  /* 0x0000000407047290 */ /* 0x000fc8000ff1e03f */
[----:B------:R-:W-:Y:S02]  /*7750*/  UIADD3.X UR5, UR8, UR5, URZ, UP0, !UPT ;  /* 0x0000000508057290 */ /* 0x000fe400087fe43f */
[----:B--2---:R-:W-:-:S04]  /*7760*/  MOV R4, UR4 ;  /* 0x0000000400047c02 */ /* 0x004fc80008000f00 */
[----:B------:R-:W-:Y:S01]  /*7770*/  MOV R5, UR5 ;  /* 0x0000000500057c02 */ /* 0x000fe20008000f00 */
[----:B------:R-:W-:Y:S05]  /*7780*/  @P2 BRA `(.L_x_1366) ;  /* 0x0000005000002947 */ /* 0x000fea0003800000 */
.L_x_1367:
[----:B------:R-:W2:Y:S01]  /*7790*/  LDG.E.STRONG.GPU R3, [R4.64] ;  /* 0x0000000e04037981 */ /* 0x000ea2000c1ef900 */
[----:B------:R-:W-:Y:S01]  /*77a0*/  YIELD ;  /* 0x0000000000007946 */ /* 0x000fe20003800000 */
[----:B--2---:R-:W-:Y:S01]  /*77b0*/  ISETP.NE.AND P0, PT, R3, UR10, PT ;  /* 0x0000000a03007c0c */ /* 0x004fe2000bf05270 */
[----:B------:R-:W-:-:S12]  /*77c0*/  CCTL.IVALL ;  /* 0x00000000ff00798f */ /* 0x000fd80002000000 */
[----:B------:R-:W-:Y:S05]  /*77d0*/  @P0 BRA `(.L_x_1367) ;  /* 0xffffffb000000947 */ /* 0x000fea000383ffff */
.L_x_1366:
[----:B------:R-:W-:Y:S05]  /*77e0*/  BSYNC B0 ;  /* 0x0000000000007941 */ /* 0x000fea0003800000 */
.L_x_1365:
[----:B------:R-:W-:Y:S05]  /*77f0*/  BRA.CONV ~URZ, `(.L_x_1368) ;  /* 0x000000237f007947 */ /* 0x000fea000b800000 */
[----:B------:R-:W-:Y:S02]  /*7800*/  MOV R8, 0x7820 ;  /* 0x0000782000087802 */ /* 0x000fe40000000f00 */
[----:B-1----:R-:W-:Y:S05]  /*7810*/  CALL.REL.NOINC `($__internal_11_$__cuda_sm70_warpsync) ;  /* 0x000004d000007944 */ /* 0x002fea0003c00000 */
.L_x_1368:
[----:B------:R-:W-:Y:S01]  /*7820*/  ULDC.64 UR4, c[0x0][0x300] ;  /* 0x0000c00000047ab9 */ /* 0x000fe20000000a00 */
[----:B------:R-:W-:Y:S01]  /*7830*/  IMAD.U32 R3, RZ, RZ, UR6 ;  /* 0x00000006ff037e24 */ /* 0x000fe2000f8e00ff */
[----:B------:R-:W-:-:S03]  /*7840*/  UIMAD UR4, UR9, UR4, URZ ;  /* 0x00000004090472a4 */ /* 0x000fc6000f8e023f */
        /* <DEDUP_REMOVED lines=60> */
[----:B--2---:R-:W-:Y:S02]  /*7c10*/  MOV R8, 0x7c30 ;  /* 0x00007c3000087802 */ /* 0x004fe40000000f00 */
[----:B-1----:R-:W-:Y:S05]  /*7c20*/  CALL.REL.NOINC `($__internal_11_$__cuda_sm70_warpsync) ;  /* 0x000000c000007944 */ /* 0x002fea0003c00000 */
.L_x_1369:
        /* <DEDUP_REMOVED lines=12> */
        .weak           $__internal_11_$__cuda_sm70_warpsync
        .type           $__internal_11_$__cuda_sm70_warpsync,@function
        .size           $__internal_11_$__cuda_sm70_warpsync,(.L_x_1442 - $__internal_11_$__cuda_sm70_warpsync)
$__internal_11_$__cuda_sm70_warpsync:
[----:B------:R-:W-:Y:S01]  /*7cf0*/  MOV R9, 0x0 ;  /* 0x0000000000097802 */ /* 0x000fe20000000f00 */
[----:B------:R-:W-:Y:S04]  /*7d00*/  WARPSYNC R2 ;  /* 0x0000000200007348 */ /* 0x000fe80003800000 */
[----:B------:R-:W-:Y:S05]  /*7d10*/  RET.REL.NODEC R8 `(_ZN7cutlass13device_kernelIN5flash19enable_sm80_to_sm89INS1_16FlashAttnBwdSm80INS1_25CollectiveMainloopBwdSm80ILi2ELi2EN4cute5tupleIJNS5_1CILi64EEENS7_ILi128EEENS7_ILi96EEEEEENS_10bfloat16_tEfNS_4arch4Sm80ELb1ELb0ELb1ELb1ELb1ELb0ELb0ELb0ELi2ELi2ELi4ELi2ELb0EEENS1_24CollectiveEpilogueBwdGQAISB_fSE_Li256ELb1ELb1EEENS1_25SingleTileBwdLPTSchedulerILb1ELi128ELb1EEEEEEEEEvNT_6ParamsE) ;  /* 0xffff82e008007950 */ /* 0x000fea0003c3ffff */
.L_x_1370:
        /* <DEDUP_REMOVED lines=14> */
.L_x_1442:


//--------------------- .text._ZN7cutlass13device_kernelIN5flash22FlashAttnBwdPreprocessIN4cute5tupleIJNS3_1CILi64EEENS5_ILi96EEEEEENS_10bfloat16_tEfNS_4arch4Sm80ELb1ELb1EEEEEvNT_6ParamsE --------------------------
	.section	.text._ZN7cutlass13device_kernelIN5flash22FlashAttnBwdPreprocessIN4cute5tupleIJNS3_1CILi64EEENS5_ILi96EEEEEENS_10bfloat16_tEfNS_4arch4Sm80ELb1ELb1EEEEEvNT_6ParamsE,"ax",@progbits
	.sectioninfo	@"SHI_REGISTERS=52"
	.align	128
.text._ZN7cutlass13device_kernelIN5flash22FlashAttnBwdPreprocessIN4cute5tupleIJNS3_1CILi64EEENS5_ILi96EEEEEENS_10bfloat16_tEfNS_4arch4Sm80ELb1ELb1EEEEEvNT_6ParamsE:
        .type           _ZN7cutlass13device_kernelIN5flash22FlashAttnBwdPreprocessIN4cute5tupleIJNS3_1CILi64EEENS5_ILi96EEEEEENS_10bfloat16_tEfNS_4arch4Sm80ELb1ELb1EEEEEvNT_6ParamsE,@function
        .size           _ZN7cutlass13device_kernelIN5flash22FlashAttnBwdPreprocessIN4cute5tupleIJNS3_1CILi64EEENS5_ILi96EEEEEENS_10bfloat16_tEfNS_4arch4Sm80ELb1ELb1EEEEEvNT_6ParamsE,(.L_x_1444 - _ZN7cutlass13device_kernelIN5flash22FlashAttnBwdPreprocessIN4cute5tupleIJNS3_1CILi64EEENS5_ILi96EEEEEENS_10bfloat16_tEfNS_4arch4Sm80ELb1ELb1EEEEEvNT_6ParamsE)
        .other          _ZN7cutlass13device_kernelIN5flash22FlashAttnBwdPreprocessIN4cute5tupleIJNS3_1CILi64EEENS5_ILi96EEEEEENS_10bfloat16_tEfNS_4arch4Sm80ELb1ELb1EEEEEvNT_6ParamsE,@"STO_CUDA_ENTRY STV_DEFAULT"
_ZN7cutlass13device_kernelIN5flash22FlashAttnBwdPreprocessIN4cute5tupleIJNS3_1CILi64EEENS5_ILi96EEEEEENS_10bfloat16_tEfNS_4arch4Sm80ELb1ELb1EEEEEvNT_6ParamsE:
        /* <DEDUP_REMOVED lines=14> */
[----:B------:R-:W1:Y:S04]  /*00e0*/  S2R R7, SR_CTAID.X ;  /* 0x0000000000077919 */ /* 0x000e680000002500 */
[----:B------:R-:W2:Y:S01]  /*00f0*/  S2R R4, SR_CTAID.Y ;  /* 0x0000000000047919 */ /* 0x000ea20000002600 */
[----:B-1----:R-:W-:Y:S01]  /*0100*/  SHF.L.U32 R9, R7, 0x6, RZ ;  /* 0x0000000607097819 */ /* 0x002fe200000006ff */
[----:B------:R-:W-:Y:S05]  /*0110*/  @P1 BRA `(.L_x_1371) ;  /* 0x0000004000001947 */ /* 0x000fea0003800000 */
[----:B0-----:R-:W-:Y:S05]  /*0120*/  @!P0 BRA `(.L_x_1371) ;  /* 0x0000003000008947 */ /* 0x001fea0003800000 */
[----:B------:R-:W3:Y:S04]  /*0130*/  LDG.E R13, [R10.64] ;  /* 0x000000040a0d7981 */ /* 0x000ee8000c1e1900 */
[----:B-----5:R-:W3:Y:S02]  /*0140*/  LDG.E R2, [R10.64+0x4] ;  /* 0x000004040a027981 */ /* 0x020ee4000c1e1900 */
[----:B---3--:R-:W-:-:S03]  /*0150*/  IMAD.IADD R2, R2, 0x1, -R13 ;  /* 0x0000000102027824 */ /* 0x008fc600078e0a0d */
.L_x_1371:
[----:B0-----:R-:W-:Y:S02]  /*0160*/  ISETP.NE.AND.EX P2, PT, RZ, c[0x0][0x244], PT, P2 ;  /* 0x00009100ff007a0c */ /* 0x001fe40003f45320 */
[----:B-----5:R-:W-:-:S13]  /*0170*/  ISETP.LE.AND P1, PT, R2, R9, PT ;  /* 0x000000090200720c */ /* 0x020fda0003f23270 */
[----:B------:R-:W-:Y:S05]  /*0180*/  @P2 EXIT P1 ;  /* 0x000000000000294d */ /* 0x000fea0000800000 */
[----:B------:R-:W0:Y:S01]  /*0190*/  S2R R6, SR_TID.X ;  /* 0x0000000000067919 */ /* 0x000e220000002100 */
[----:B------:R-:W-:Y:S01]  /*01a0*/  IMAD.IADD R11, R2, 0x1, -R9 ;  /* 0x00000001020b7824 */ /* 0x000fe200078e0a09 */
[----:B------:R-:W-:Y:S01]  /*01b0*/  CS2R R36, SRZ ;  /* 0x0000000000247805 */ /* 0x000fe2000001ff00 */
[----:B--2---:R-:W-:Y:S01]  /*01c0*/  SHF.R.S32.HI R8, RZ, 0x1f, R4 ;  /* 0x0000001fff087819 */ /* 0x004fe20000011404 */
[--C-:B------:R-:W-:Y:S01]  /*01d0*/  @P0 IMAD.MOV.U32 R36, RZ, RZ, R5.reuse ;  /* 0x000000ffff240224 */ /* 0x100fe200078e0005 */
[----:B------:R-:W-:Y:S01]  /*01e0*/  @P0 SHF.R.S32.HI R37, RZ, 0x1f, R5 ;  /* 0x0000001fff250819 */ /* 0x000fe20000011405 */
[----:B------:R-:W-:Y:S01]  /*01f0*/  IMAD.MOV.U32 R44, RZ, RZ, 0x7f800000 ;  /* 0x7f800000ff2c7424 */ /* 0x000fe200078e00ff */
[----:B------:R-:W-:Y:S02]  /*0200*/  SHF.R.S32.HI R10, RZ, 0x1f, R0 ;  /* 0x0000001fff0a7819 */ /* 0x000fe40000011400 */
[----:B------:R-:W-:Y:S02]  /*0210*/  SEL R45, R0, RZ, !P2 ;  /* 0x000000ff002d7207 */ /* 0x000fe40005000000 */
[----:B------:R-:W-:-:S02]  /*0220*/  SEL R10, R10, RZ, !P2 ;  /* 0x000000ff0a0a7207 */ /* 0x000fc40005000000 */
[----:B0-----:R-:W-:-:S04]  /*0230*/  ISETP.GT.AND P1, PT, R6, 0x3f, PT ;  /* 0x0000003f0600780c */ /* 0x001fc80003f24270 */
[----:B------:R-:W-:-:S13]  /*0240*/  ISETP.GE.OR P3, PT, R6, R11, P1 ;  /* 0x0000000b0600720c */ /* 0x000fda0000f66670 */
[----:B------:R-:W-:Y:S01]  /*0250*/  @!P3 SHF.R.S32.HI R13, RZ, 0x1f, R9 ;  /* 0x0000001fff0db819 */ /* 0x000fe20000011409 */
[----:B------:R-:W-:Y:S01]  /*0260*/  @!P3 IMAD R15, R8, c[0x0][0x1e0], RZ ;  /* 0x00007800080fba24 */ /* 0x000fe200078e02ff */
[--C-:B------:R-:W-:Y:S02]  /*0270*/  @!P3 SHF.R.S32.HI R14, RZ, 0x1f, R6.reuse ;  /* 0x0000001fff0eb819 */ /* 0x100fe40000011406 */
[----:B------:R-:W-:Y:S01]  /*0280*/  @!P3 IADD3 R12, P4, P5, R36, R9, R6 ;  /* 0x00000009240cb210 */ /* 0x000fe20007d9e006 */
[----:B------:R-:W-:-:S03]  /*0290*/  @!P3 IMAD R15, R4, c[0x0][0x1e4], R15 ;  /* 0x00007900040fba24 */ /* 0x000fc600078e020f */
[----:B------:R-:W-:Y:S01]  /*02a0*/  @!P3 IADD3.X R13, R37, R13, R14, P4, P5 ;  /* 0x0000000d250db210 */ /* 0x000fe200027ea40e */
[----:B------:R-:W-:-:S04]  /*02b0*/  @!P3 IMAD R14, R10, c[0x0][0x1e8], RZ ;  /* 0x00007a000a0eba24 */ /* 0x000fc800078e02ff */
[----:B------:R-:W-:Y:S01]  /*02c0*/  @!P3 IMAD.WIDE.U32 R12, R4, c[0x0][0x1e0], R12 ;  /* 0x00007800040cba25 */ /* 0x000fe200078e000c */
[----:B------:R-:W-:-:S04]  /*02d0*/  SHF.R.S32.HI R19, RZ, 0x1f, R6 ;  /* 0x0000001fff137819 */ /* 0x000fc80000011406 */
[----:B------:R-:W-:Y:S01]  /*02e0*/  @!P3 IADD3 R13, R13, R15, RZ ;  /* 0x0000000f0d0db210 */ /* 0x000fe20007ffe0ff */
[----:B------:R-:W-:Y:S01]  /*02f0*/  @!P3 IMAD R15, R45, c[0x0][0x1ec], R14 ;  /* 0x00007b002d0fba24 */ /* 0x000fe200078e020e */
[----:B------:R-:W-:-:S03]  /*0300*/  LEA.HI R33, R19, R6, RZ, 0x2 ;  /* 0x0000000613217211 */ /* 0x000fc600078f10ff */
[----:B------:R-:W-:Y:S01]  /*0310*/  @!P3 IMAD.WIDE.U32 R12, R45, c[0x0][0x1e8], R12 ;  /* 0x00007a002d0cba25 */ /* 0x000fe200078e000c */
[----:B------:R-:W-:-:S03]  /*0320*/  SHF.R.S32.HI R47, RZ, 0x2, R33 ;  /* 0x00000002ff2f7819 */ /* 0x000fc60000011421 */
[----:B------:R-:W-:Y:S01]  /*0330*/  @!P3 IMAD.IADD R13, R13, 0x1, R15 ;  /* 0x000000010d0db824 */ /* 0x000fe200078e020f */
[----:B------:R-:W-:-:S04]  /*0340*/  @!P3 LEA R26, P2, R12, c[0x0][0x1d8], 0x2 ;  /* 0x000076000c1aba11 */ /* 0x000fc800078410ff */
[----:B------:R-:W-:Y:S02]  /*0350*/  @!P3 LEA.HI.X R27, R12, c[0x0][0x1dc], R13, 0x2, P2 ;  /* 0x000077000c1bba11 */ /* 0x000fe400010f140d */
[----:B------:R-:W-:Y:S02]  /*0360*/  ISETP.GE.AND P2, PT, R47, R11, PT ;  /* 0x0000000b2f00720c */ /* 0x000fe40003f46270 */
[----:B------:R-:W-:Y:S01]  /*0370*/  LOP3.LUT R39, R33, 0xfffffffc, RZ, 0xc0, !PT ;  /* 0xfffffffc21277812 */ /* 0x000fe200078ec0ff */
[----:B------:R-:W-:Y:S01]  /*0380*/  BSSY B0, `(.L_x_1372) ;  /* 0x000002b000007945 */ /* 0x000fe20003800000 */
[----:B------:R0:W5:Y:S01]  /*0390*/  @!P3 LDG.E R44, [R26.64] ;  /* 0x000000041a2cb981 */ /* 0x000162000c1e1900 */
        /* <DEDUP_REMOVED lines=11> */
[----:B------:R-:W-:Y:S01]  /*0450*/  CS2R R34, SRZ ;  /* 0x0000000000227805 */ /* 0x000fe2000001ff00 */
[----:B------:R-:W-:Y:S01]  /*0460*/  IMAD.IADD R46, R6, 0x1, -R39 ;  /* 0x00000001062e7824 */ /* 0x000fe200078e0a27 */
[----:B------:R-:W-:Y:S05]  /*0470*/  @P2 BRA `(.L_x_1373) ;  /* 0x000001b000002947 */ /* 0x000fea0003800000 */
[----:B------:R-:W-:Y:S01]  /*0480*/  SHF.L.U32 R38, R46, 0x3, RZ ;  /* 0x000000032e267819 */ /* 0x000fe200000006ff */
[----:B------:R-:W-:Y:S01]  /*0490*/  IMAD R41, R8, c[0x0][0x180], RZ ;  /* 0x0000600008297a24 */ /* 0x000fe200078e02ff */
[C---:B------:R-:W-:Y:S01]  /*04a0*/  IADD3 R40, P3, R47.reuse, R36, RZ ;  /* 0x000000242f287210 */ /* 0x040fe20007f7e0ff */
[----:B------:R-:W-:Y:S01]  /*04b0*/  IMAD R48, R10, c[0x0][0x188], RZ ;  /* 0x000062000a307a24 */ /* 0x000fe200078e02ff */
[----:B------:R-:W-:Y:S01]  /*04c0*/  SHF.R.S32.HI R39, RZ, 0x1f, R38 ;  /* 0x0000001fff277819 */ /* 0x000fe20000011426 */
[----:B------:R-:W-:Y:S01]  /*04d0*/  IMAD R49, R4, c[0x0][0x184], R41 ;  /* 0x0000610004317a24 */ /* 0x000fe200078e0229 */
[----:B------:R-:W-:-:S02]  /*04e0*/  LEA.HI.X.SX32 R41, R47, R37, 0x1, P3 ;  /* 0x000000252f297211 */ /* 0x000fc400018f0eff */
[----:B------:R-:W-:Y:S01]  /*04f0*/  ISETP.GE.AND P3, PT, R38, c[0x0][0x16c], PT ;  /* 0x00005b0026007a0c */ /* 0x000fe20003f66270 */
[----:B------:R-:W-:-:S04]  /*0500*/  IMAD.WIDE.U32 R42, R4, c[0x0][0x180], R38 ;  /* 0x00006000042a7a25 */ /* 0x000fc800078e0026 */
[----:B------:R-:W-:Y:S02]  /*0510*/  IMAD.IADD R43, R43, 0x1, R49 ;  /* 0x000000012b2b7824 */ /* 0x000fe400078e0231 */
[----:B------:R-:W-:-:S04]  /*0520*/  IMAD.WIDE R40, R7, 0x40, R40 ;  /* 0x0000004007287825 */ /* 0x000fc800078e0228 */
[C---:B------:R-:W-:Y:S01]  /*0530*/  IMAD R39, R45.reuse, c[0x0][0x18c], R48 ;  /* 0x000063002d277a24 */ /* 0x040fe200078e0230 */
[----:B------:R-:W-:Y:S01]  /*0540*/  IADD3 R48, R38, 0x20, RZ ;  /* 0x0000002026307810 */ /* 0x000fe20007ffe0ff */
[----:B------:R-:W-:-:S03]  /*0550*/  IMAD.WIDE.U32 R42, R45, c[0x0][0x188], R42 ;  /* 0x000062002d2a7a25 */ /* 0x000fc600078e002a */
[----:B------:R-:W-:Y:S01]  /*0560*/  ISETP.GE.AND P4, PT, R48, c[0x0][0x16c], PT ;  /* 0x00005b0030007a0c */ /* 0x000fe20003f86270 */
[----:B------:R-:W-:Y:S02]  /*0570*/  IMAD R41, R41, c[0x0][0x178], RZ ;  /* 0x00005e0029297a24 */ /* 0x000fe400078e02ff */
[----:B------:R-:W-:Y:S02]  /*0580*/  IMAD.IADD R43, R43, 0x1, R39 ;  /* 0x000000012b2b7824 */ /* 0x000fe400078e0227 */
[C---:B------:R-:W-:Y:S02]  /*0590*/  IMAD R39, R40.reuse, c[0x0][0x17c], R41 ;  /* 0x00005f0028277a24 */ /* 0x040fe400078e0229 */
[----:B------:R-:W-:Y:S01]  /*05a0*/  IMAD.WIDE.U32 R40, R40, c[0x0][0x178], R42 ;  /* 0x00005e0028287a25 */ /* 0x000fe200078e002a */
[----:B------:R-:W-:-:S03]  /*05b0*/  IADD3 R42, R38, 0x40, RZ ;  /* 0x00000040262a7810 */ /* 0x000fc60007ffe0ff */
[----:B------:R-:W-:Y:S01]  /*05c0*/  IMAD.IADD R39, R41, 0x1, R39 ;  /* 0x0000000129277824 */ /* 0x000fe200078e0227 */
[----:B------:R-:W-:Y:S02]  /*05d0*/  ISETP.GE.AND P5, PT, R42, c[0x0][0x16c], PT ;  /* 0x00005b002a007a0c */ /* 0x000fe40003fa6270 */
[----:B------:R-:W-:-:S04]  /*05e0*/  LEA R38, P6, R40, c[0x0][0x160], 0x1 ;  /* 0x0000580028267a11 */ /* 0x000fc800078c08ff */
[----:B------:R-:W-:-:S05]  /*05f0*/  LEA.HI.X R39, R40, c[0x0][0x164], R39, 0x1, P6 ;  /* 0x0000590028277a11 */ /* 0x000fca00030f0c27 */
[----:B------:R0:W5:Y:S04]  /*0600*/  @!P3 LDG.E.128 R12, [R38.64] ;  /* 0x00000004260cb981 */ /* 0x000168000c1e1d00 */
[----:B------:R0:W5:Y:S04]  /*0610*/  @!P4 LDG.E.128 R16, [R38.64+0x40] ;  /* 0x000040042610c981 */ /* 0x000168000c1e1d00 */
[----:B------:R0:W5:Y:S02]  /*0620*/  @!P5 LDG.E.128 R28, [R38.64+0x80] ;  /* 0x00008004261cd981 */ /* 0x000164000c1e1d00 */
.L_x_1373:
[----:B------:R-:W-:Y:S05]  /*0630*/  BSYNC B0 ;  /* 0x0000000000007941 */ /* 0x000fea0003800000 */
.L_x_1372:
[----:B------:R-:W-:Y:S01]  /*0640*/  BSSY B0, `(.L_x_1374) ;  /* 0x000001d000007945 */ /* 0x000fe20003800000 */
[----:B------:R-:W-:Y:S05]  /*0650*/  @P2 BRA `(.L_x_1375) ;  /* 0x000001b000002947 */ /* 0x000fea0003800000 */
[----:B0-----:R-:W-:Y:S01]  /*0660*/  SHF.L.U32 R38, R46, 0x3, RZ ;  /* 0x000000032e267819 */ /* 0x001fe200000006ff */
        /* <DEDUP_REMOVED lines=26> */
.L_x_1375:
[----:B------:R-:W-:Y:S05]  /*0810*/  BSYNC B0 ;  /* 0x0000000000007941 */ /* 0x000fea0003800000 */
.L_x_1374:
[----:B-----5:R-:W-:Y:S01]  /*0820*/  LOP3.LUT R36, R12, 0xffff0000, RZ, 0xc0, !PT ;  /* 0xffff00000c247812 */ /* 0x020fe200078ec0ff */
[C---:B------:R-:W-:Y:S01]  /*0830*/  IMAD.U32 R37, R20.reuse, 0x10000, RZ ;  /* 0x0001000014257824 */ /* 0x040fe200078e00ff */
[----:B0-----:R-:W-:Y:S01]  /*0840*/  LOP3.LUT R39, R20, 0xffff0000, RZ, 0xc0, !PT ;  /* 0xffff000014277812 */ /* 0x001fe200078ec0ff */
[----:B------:R-:W-:Y:S01]  /*0850*/  IMAD.U32 R20, R13, 0x10000, RZ ;  /* 0x000100000d147824 */ /* 0x000fe200078e00ff */
[----:B------:R-:W-:Y:S01]  /*0860*/  SHF.L.U32 R12, R12, 0x10, RZ ;  /* 0x000000100c0c7819 */ /* 0x000fe200000006ff */
[----:B------:R-:W-:Y:S01]  /*0870*/  @P0 IMAD R5, R0, 0x40, R5 ;  /* 0x0000004000050824 */ /* 0x000fe200078e0205 */
[----:B------:R-:W-:Y:S01]  /*0880*/  BSSY B0, `(.L_x_1376) ;  /* 0x000006b000007945 */ /* 0x000fe20003800000 */
[----:B------:R-:W-:-:S02]  /*0890*/  FMUL.FTZ R36, R36, R39 ;  /* 0x0000002724247220 */ /* 0x000fc40000410000 */
[C---:B------:R-:W-:Y:S01]  /*08a0*/  IMAD.U32 R39, R21.reuse, 0x10000, RZ ;  /* 0x0001000015277824 */ /* 0x040fe200078e00ff */
[----:B------:R-:W-:Y:S01]  /*08b0*/  LOP3.LUT R21, R21, 0xffff0000, RZ, 0xc0, !PT ;  /* 0xffff000015157812 */ /* 0x000fe200078ec0ff */
[----:B------:R-:W-:Y:S01]  /*08c0*/  FFMA.FTZ R36, R12, R37, R36 ;  /* 0x000000250c247223 */ /* 0x000fe20000010024 */
[----:B------:R-:W-:Y:S02]  /*08d0*/  LOP3.LUT R12, R13, 0xffff0000, RZ, 0xc0, !PT ;  /* 0xffff00000d0c7812 */ /* 0x000fe400078ec0ff */
[----:B------:R-:W-:Y:S01]  /*08e0*/  SHF.L.U32 R13, R14, 0x10, RZ ;  /* 0x000000100e0d7819 */ /* 0x000fe200000006ff */
[----:B------:R-:W-:Y:S02]  /*08f0*/  FFMA.FTZ R36, R20, R39, R36 ;  /* 0x0000002714247223 */ /* 0x000fe40000010024 */
[----:B------:R-:W-:Y:S02]  /*0900*/  IMAD.U32 R20, R22, 0x10000, RZ ;  /* 0x0001000016147824 */ /* 0x000fe400078e00ff */
[----:B------:R-:W-:Y:S01]  /*0910*/  FFMA.FTZ R36, R12, R21, R36 ;  /* 0x000000150c247223 */ /* 0x000fe20000010024 */
[----:B------:R-:W-:-:S02]  /*0920*/  LOP3.LUT R12, R14, 0xffff0000, RZ, 0xc0, !PT ;  /* 0xffff00000e0c7812 */ /* 0x000fc400078ec0ff */
[----:B------:R-:W-:Y:S01]  /*0930*/  LOP3.LUT R21, R22, 0xffff0000, RZ, 0xc0, !PT ;  /* 0xffff000016157812 */ /* 0x000fe200078ec0ff */
[----:B------:R-:W-:Y:S01]  /*0940*/  FFMA.FTZ R36, R13, R20, R36 ;  /* 0x000000140d247223 */ /* 0x000fe20000010024 */
[C---:B------:R-:W-:Y:S01]  /*0950*/  LOP3.LUT R14, R15.reuse, 0xffff0000, RZ, 0xc0, !PT ;  /* 0xffff00000f0e7812 */ /* 0x040fe200078ec0ff */
[----:B------:R-:W-:Y:S02]  /*0960*/  IMAD.U32 R13, R15, 0x10000, RZ ;  /* 0x000100000f0d7824 */ /* 0x000fe400078e00ff */
[C---:B------:R-:W-:Y:S01]  /*0970*/  IMAD.U32 R20, R23.reuse, 0x10000, RZ ;  /* 0x0001000017147824 */ /* 0x040fe200078e00ff */
[----:B------:R-:W-:Y:S01]  /*0980*/  LOP3.LUT R23, R23, 0xffff0000, RZ, 0xc0, !PT ;  /* 0xffff000017177812 */ /* 0x000fe200078ec0ff */
[----:B------:R-:W-:Y:S02]  /*0990*/  FFMA.FTZ R12, R12, R21, R36 ;  /* 0x000000150c0c7223 */ /* 0x000fe40000010024 */
[----:B------:R-:W-:Y:S02]  /*09a0*/  IMAD.U32 R15, R24, 0x10000, RZ ;  /* 0x00010000180f7824 */ /* 0x000fe400078e00ff */
[----:B------:R-:W-:Y:S01]  /*09b0*/  FFMA.FTZ R13, R13, R20, R12 ;  /* 0x000000140d0d7223 */ /* 0x000fe2000001000c */
[----:B------:R-:W-:-:S03]  /*09c0*/  SHF.L.U32 R12, R16, 0x10, RZ ;  /* 0x00000010100c7819 */ /* 0x000fc600000006ff */
[----:B------:R-:W-:Y:S01]  /*09d0*/  FFMA.FTZ R23, R14, R23, R13 ;  /* 0x000000170e177223 */ /* 0x000fe2000001000d */
[----:B------:R-:W-:Y:S02]  /*09e0*/  LOP3.LUT R13, R16, 0xffff0000, RZ, 0xc0, !PT ;  /* 0xffff0000100d7812 */ /* 0x000fe400078ec0ff */
[----:B------:R-:W-:Y:S01]  /*09f0*/  LOP3.LUT R14, R24, 0xffff0000, RZ, 0xc0, !PT ;  /* 0xffff0000180e7812 */ /* 0x000fe200078ec0ff */
[----:B------:R-:W-:Y:S01]  /*0a00*/  FFMA.FTZ R23, R12, R15, R23 ;  /* 0x0000000f0c177223 */ /* 0x000fe20000010017 */
[C---:B------:R-:W-:Y:S01]  /*0a10*/  LOP3.LUT R16, R17.reuse, 0xffff0000, RZ, 0xc0, !PT ;  /* 0xffff000011107812 */ /* 0x040fe200078ec0ff */
[----:B------:R-:W-:Y:S02]  /*0a20*/  IMAD.U32 R12, R17, 0x10000, RZ ;  /* 0x00010000110c7824 */ /* 0x000fe400078e00ff */
[C---:B------:R-:W-:Y:S01]  /*0a30*/  IMAD.U32 R15, R25.reuse, 0x10000, RZ ;  /* 0x00010000190f7824 */ /* 0x040fe200078e00ff */
[----:B------:R-:W-:Y:S01]  /*0a40*/  LOP3.LUT R25, R25, 0xffff0000, RZ, 0xc0, !PT ;  /* 0xffff000019197812 */ /* 0x000fe200078ec0ff */
[----:B------:R-:W-:Y:S01]  /*0a50*/  FFMA.FTZ R13, R13, R14, R23 ;  /* 0x0000000e0d0d7223 */ /* 0x000fe20000010017 */
[----:B------:R-:W-:-:S03]  /*0a60*/  LOP3.LUT R14, R26, 0xffff0000, RZ, 0xc0, !PT ;  /* 0xffff00001a0e7812 */ /* 0x000fc600078ec0ff */
[----:B------:R-:W-:Y:S01]  /*0a70*/  FFMA.FTZ R13, R12, R15, R13 ;  /* 0x0000000f0c0d7223 */ /* 0x000fe2000001000d */
[----:B------:R-:W-:Y:S01]  /*0a80*/  SHF.L.U32 R12, R18, 0x10, RZ ;  /* 0x00000010120c7819 */ /* 0x000fe200000006ff */
[----:B------:R-:W-:Y:S02]  /*0a90*/  IMAD.U32 R15, R26, 0x10000, RZ ;  /* 0x000100001a0f7824 */ /* 0x000fe400078e00ff */
[----:B------:R-:W-:Y:S01]  /*0aa0*/  FFMA.FTZ R16, R16, R25, R13 ;  /* 0x0000001910107223 */ /* 0x000fe2000001000d */
[----:B------:R-:W-:Y:S02]  /*0ab0*/  LOP3.LUT R13, R18, 0xffff0000, RZ, 0xc0, !PT ;  /* 0xffff0000120d7812 */ /* 0x000fe400078ec0ff */
[C---:B------:R-:W-:Y:S01]  /*0ac0*/  LOP3.LUT R18, R19.reuse, 0xffff0000, RZ, 0xc0, !PT ;  /* 0xffff000013127812 */ /* 0x040fe200078ec0ff */
[----:B------:R-:W-:Y:S02]  /*0ad0*/  FFMA.FTZ R16, R12, R15, R16 ;  /* 0x0000000f0c107223 */ /* 0x000fe40000010010 */
[----:B------:R-:W-:-:S02]  /*0ae0*/  IMAD.U32 R12, R19, 0x10000, RZ ;  /* 0x00010000130c7824 */ /* 0x000fc400078e00ff */
[C---:B------:R-:W-:Y:S01]  /*0af0*/  IMAD.U32 R15, R27.reuse, 0x10000, RZ ;  /* 0x000100001b0f7824 */ /* 0x040fe200078e00ff */
[----:B------:R-:W-:Y:S01]  /*0b00*/  LOP3.LUT R27, R27, 0xffff0000, RZ, 0xc0, !PT ;  /* 0xffff00001b1b7812 */ /* 0x000fe200078ec0ff */
[----:B------:R-:W-:Y:S01]  /*0b10*/  FFMA.FTZ R13, R13, R14, R16 ;  /* 0x0000000e0d0d7223 */ /* 0x000fe20000010010 */
[----:B------:R-:W-:-:S03]  /*0b20*/  LOP3.LUT R14, R33, 0xffff0000, RZ, 0xc0, !PT ;  /* 0xffff0000210e7812 */ /* 0x000fc600078ec0ff */
[----:B------:R-:W-:Y:S01]  /*0b30*/  FFMA.FTZ R15, R12, R15, R13 ;  /* 0x0000000f0c0f7223 */ /* 0x000fe2000001000d */
[----:B------:R-:W-:Y:S01]  /*0b40*/  SHF.L.U32 R12, R28, 0x10, RZ ;  /* 0x000000101c0c7819 */ /* 0x000fe200000006ff */
[----:B------:R-:W-:Y:S01]  /*0b50*/  IMAD.U32 R13, R32, 0x10000, RZ ;  /* 0x00010000200d7824 */ /* 0x000fe200078e00ff */
[----:B------:R-:W-:Y:S01]  /*0b60*/  LOP3.LUT R28, R28, 0xffff0000, RZ, 0xc0, !PT ;  /* 0xffff00001c1c7812 */ /* 0x000fe200078ec0ff */
[----:B------:R-:W-:Y:S01]  /*0b70*/  FFMA.FTZ R18, R18, R27, R15 ;  /* 0x0000001b12127223 */ /* 0x000fe2000001000f */
[----:B------:R-:W-:-:S03]  /*0b80*/  LOP3.LUT R15, R32, 0xffff0000, RZ, 0xc0, !PT ;  /* 0xffff0000200f7812 */ /* 0x000fc600078ec0ff */
[----:B------:R-:W-:Y:S02]  /*0b90*/  FFMA.FTZ R18, R12, R13, R18 ;  /* 0x0000000d0c127223 */ /* 0x000fe40000010012 */
[C---:B------:R-:W-:Y:S01]  /*0ba0*/  IMAD.U32 R12, R29.reuse, 0x10000, RZ ;  /* 0x000100001d0c7824 */ /* 0x040fe200078e00ff */
[----:B------:R-:W-:Y:S01]  /*0bb0*/  LOP3.LUT R29, R29, 0xffff0000, RZ, 0xc0, !PT ;  /* 0xffff00001d1d7812 */ /* 0x000fe200078ec0ff */
[----:B------:R-:W-:Y:S02]  /*0bc0*/  IMAD.U32 R13, R33, 0x10000, RZ ;  /* 0x00010000210d7824 */ /* 0x000fe400078e00ff */
[----:B------:R-:W-:-:S04]  /*0bd0*/  FFMA.FTZ R15, R28, R15, R18 ;  /* 0x0000000f1c0f7223 */ /* 0x000fc80000010012 */
[----:B------:R-:W-:Y:S01]  /*0be0*/  FFMA.FTZ R15, R12, R13, R15 ;  /* 0x0000000d0c0f7223 */ /* 0x000fe2000001000f */
[----:B------:R-:W-:Y:S01]  /*0bf0*/  SHF.L.U32 R12, R30, 0x10, RZ ;  /* 0x000000101e0c7819 */ /* 0x000fe200000006ff */
[----:B------:R-:W-:Y:S01]  /*0c00*/  IMAD.U32 R13, R34, 0x10000, RZ ;  /* 0x00010000220d7824 */ /* 0x000fe200078e00ff */
        /* <DEDUP_REMOVED lines=11> */
[----:B------:R-:W-:Y:S02]  /*0cc0*/  IMAD R13, R7, 0x1800, RZ ;  /* 0x00001800070d7824 */ /* 0x000fe400078e02ff */
[----:B------:R-:W-:Y:S01]  /*0cd0*/  FFMA.FTZ R31, R31, R14, R12 ;  /* 0x0000000e1f1f7223 */ /* 0x000fe2000001000c */
[----:B------:R-:W-:Y:S01]  /*0ce0*/  @P0 SHF.R.S32.HI R12, RZ, 0x1f, R5 ;  /* 0x0000001fff0c0819 */ /* 0x000fe20000011405 */
[----:B------:R-:W-:Y:S01]  /*0cf0*/  IMAD.MOV.U32 R14, RZ, RZ, RZ ;  /* 0x000000ffff0e7224 */ /* 0x000fe200078e00ff */
[----:B------:R-:W-:Y:S02]  /*0d00*/  SHF.R.S32.HI R18, RZ, 0x1f, R13 ;  /* 0x0000001fff127819 */ /* 0x000fe4000001140d */
[----:B------:R-:W0:Y:S01]  /*0d10*/  SHFL.BFLY PT, R16, R31, 0x2, 0x1f ;  /* 0x0c401f001f107f89 */ /* 0x000e2200000e0000 */
[----:B------:R-:W-:-:S04]  /*0d20*/  @P0 LEA.HI R12, R12, R5, RZ, 0x6 ;  /* 0x000000050c0c0211 */ /* 0x000fc800078f30ff */
[----:B------:R-:W-:-:S05]  /*0d30*/  @P0 LOP3.LUT R14, R12, 0xffffffc0, RZ, 0xc0, !PT ;  /* 0xffffffc00c0e0812 */ /* 0x000fca00078ec0ff */
[----:B------:R-:W-:-:S05]  /*0d40*/  IMAD R12, R14, 0x60, RZ ;  /* 0x000000600e0c7824 */ /* 0x000fca00078e02ff */
[----:B------:R-:W-:Y:S02]  /*0d50*/  SHF.R.S32.HI R17, RZ, 0x1f, R12 ;  /* 0x0000001fff117819 */ /* 0x000fe4000001140c */
[----:B------:R-:W-:Y:S02]  /*0d60*/  IADD3 R12, P0, P2, R12, R15, R13 ;  /* 0x0000000f0c0c7210 */ /* 0x000fe40007a1e00d */
[----:B------:R-:W-:-:S04]  /*0d70*/  SHF.R.S32.HI R15, RZ, 0x1f, R15 ;  /* 0x0000001fff0f7819 */ /* 0x000fc8000001140f */
[----:B------:R-:W-:Y:S01]  /*0d80*/  IADD3.X R13, R17, R15, R18, P0, P2 ;  /* 0x0000000f110d7210 */ /* 0x000fe200007e4412 */
[----:B0-----:R-:W-:Y:S01]  /*0d90*/  FADD.FTZ R16, R31, R16 ;  /* 0x000000101f107221 */ /* 0x001fe20000010000 */
[----:B------:R-:W-:Y:S01]  /*0da0*/  ISETP.NE.AND P0, PT, R46, RZ, PT ;  /* 0x000000ff2e00720c */ /* 0x000fe20003f05270 */
[----:B------:R-:W-:Y:S02]  /*0db0*/  IMAD R15, R8, c[0x0][0x220], RZ ;  /* 0x00008800080f7a24 */ /* 0x000fe400078e02ff */
[C---:B------:R-:W-:Y:S01]  /*0dc0*/  IMAD.WIDE.U32 R12, R4.reuse, c[0x0][0x220], R12 ;  /* 0x00008800040c7a25 */ /* 0x040fe200078e000c */
[----:B------:R-:W0:Y:S03]  /*0dd0*/  SHFL.BFLY PT, R5, R16, 0x1, 0x1f ;  /* 0x0c201f0010057f89 */ /* 0x000e2600000e0000 */
[----:B------:R-:W-:Y:S02]  /*0de0*/  IMAD R21, R4, c[0x0][0x224], R15 ;  /* 0x0000890004157a24 */ /* 0x000fe400078e020f */
[----:B0-----:R-:W-:-:S04]  /*0df0*/  FADD.FTZ R20, R16, R5 ;  /* 0x0000000510147221 */ /* 0x001fc80000010000 */
[----:B------:R-:W-:Y:S05]  /*0e00*/  @P0 BRA `(.L_x_1377) ;  /* 0x0000012000000947 */ /* 0x000fea0003800000 */
[----:B------:R-:W-:Y:S01]  /*0e10*/  SHF.R.S32.HI R18, RZ, 0x1f, R47 ;  /* 0x0000001fff127819 */ /* 0x000fe2000001142f */
[----:B------:R-:W-:Y:S01]  /*0e20*/  IMAD R15, R8, c[0x0][0x1c8], RZ ;  /* 0x00007200080f7a24 */ /* 0x000fe200078e02ff */
[--C-:B------:R-:W-:Y:S02]  /*0e30*/  IADD3 R16, P0, P2, R14, R47, R9.reuse ;  /* 0x0000002f0e107210 */ /* 0x100fe40007a1e009 */
[----:B------:R-:W-:Y:S01]  /*0e40*/  SHF.R.S32.HI R17, RZ, 0x1f, R9 ;  /* 0x0000001fff117819 */ /* 0x000fe20000011409 */
[----:B------:R-:W-:Y:S01]  /*0e50*/  IMAD R15, R4, c[0x0][0x1cc], R15 ;  /* 0x00007300040f7a24 */ /* 0x000fe200078e020f */
[----:B------:R-:W-:-:S04]  /*0e60*/  SHF.R.S32.HI R5, RZ, 0x1f, R14 ;  /* 0x0000001fff057819 */ /* 0x000fc8000001140e */
[----:B------:R-:W-:Y:S01]  /*0e70*/  IADD3.X R17, R5, R18, R17, P0, P2 ;  /* 0x0000001205117210 */ /* 0x000fe200007e4411 */
[----:B------:R-:W-:Y:S01]  /*0e80*/  IMAD R18, R10, c[0x0][0x1d0], RZ ;  /* 0x000074000a127a24 */ /* 0x000fe200078e02ff */
[----:B------:R-:W-:-:S03]  /*0e90*/  ISETP.GE.AND P0, PT, R47, R11, PT ;  /* 0x0000000b2f00720c */ /* 0x000fc60003f06270 */
[----:B------:R-:W-:-:S04]  /*0ea0*/  IMAD.WIDE.U32 R16, R4, c[0x0][0x1c8], R16 ;  /* 0x0000720004107a25 */ /* 0x000fc800078e0010 */
[----:B------:R-:W-:Y:S02]  /*0eb0*/  IMAD.IADD R17, R17, 0x1, R15 ;  /* 0x0000000111117824 */ /* 0x000fe400078e020f */
[C---:B------:R-:W-:Y:S02]  /*0ec0*/  IMAD R5, R45.reuse, c[0x0][0x1d4], R18 ;  /* 0x000075002d057a24 */ /* 0x040fe400078e0212 */
[----:B------:R-:W-:-:S04]  /*0ed0*/  IMAD.WIDE.U32 R16, R45, c[0x0][0x1d0], R16 ;  /* 0x000074002d107a25 */ /* 0x000fc800078e0010 */
[----:B------:R-:W-:Y:S01]  /*0ee0*/  IMAD.IADD R5, R17, 0x1, R5 ;  /* 0x0000000111057824 */ /* 0x000fe200078e0205 */
[----:B------:R-:W-:-:S04]  /*0ef0*/  LEA R18, P2, R16, c[0x0][0x1b0], 0x2 ;  /* 0x00006c0010127a11 */ /* 0x000fc800078410ff */
[----:B------:R-:W-:Y:S02]  /*0f00*/  LEA.HI.X R19, R16, c[0x0][0x1b4], R5, 0x2, P2 ;  /* 0x00006d0010137a11 */ /* 0x000fe400010f1405 */
[----:B------:R-:W-:-:S05]  /*0f10*/  FSEL R5, R20, RZ, !P0 ;  /* 0x000000ff14057208 */ /* 0x000fca0004000000 */
[----:B------:R0:W-:Y:S02]  /*0f20*/  STG.E [R18.64], R5 ;  /* 0x0000000512007986 */ /* 0x0001e4000c101904 */
.L_x_1377:
[----:B------:R-:W-:Y:S05]  /*0f30*/  BSYNC B0 ;  /* 0x0000000000007941 */ /* 0x000fea0003800000 */
.L_x_1376:
[----:B------:R-:W-:Y:S01]  /*0f40*/  IADD3 R2, R2, 0x3f, RZ ;  /* 0x0000003f02027810 */ /* 0x000fe20007ffe0ff */
[----:B------:R-:W-:Y:S01]  /*0f50*/  IMAD R16, R10, c[0x0][0x228], RZ ;  /* 0x00008a000a107a24 */ /* 0x000fe200078e02ff */
[----:B------:R-:W-:Y:S01]  /*0f60*/  IADD3 R13, R13, R21, RZ ;  /* 0x000000150d0d7210 */ /* 0x000fe20007ffe0ff */
[----:B------:R-:W-:Y:S01]  /*0f70*/  BSSY B0, `(.L_x_1378) ;  /* 0x0000022000007945 */ /* 0x000fe20003800000 */
[----:B0-----:R-:W-:Y:S01]  /*0f80*/  SHF.R.S32.HI R5, RZ, 0x1f, R2 ;  /* 0x0000001fff057819 */ /* 0x001fe20000011402 */
[C---:B------:R-:W-:Y:S01]  /*0f90*/  IMAD R11, R45.reuse, c[0x0][0x22c], R16 ;  /* 0x00008b002d0b7a24 */ /* 0x040fe200078e0210 */
[----:B------:R-:W-:Y:S01]  /*0fa0*/  ISETP.NE.U32.AND P0, PT, RZ, c[0x0][0x238], PT ;  /* 0x00008e00ff007a0c */ /* 0x000fe20003f05070 */
[----:B------:R-:W-:Y:S01]  /*0fb0*/  IMAD.WIDE.U32 R12, R45, c[0x0][0x228], R12 ;  /* 0x00008a002d0c7a25 */ /* 0x000fe200078e000c */
[----:B------:R-:W-:Y:S02]  /*0fc0*/  LEA.HI R5, R5, R2, RZ, 0x6 ;  /* 0x0000000205057211 */ /* 0x000fe400078f30ff */
[----:B------:R-:W-:Y:S01]  /*0fd0*/  ISETP.NE.AND.EX P0, PT, RZ, c[0x0][0x23c], PT, P0 ;  /* 0x00008f00ff007a0c */ /* 0x000fe20003f05300 */
[----:B------:R-:W-:Y:S01]  /*0fe0*/  IMAD.IADD R11, R13, 0x1, R11 ;  /* 0x000000010d0b7824 */ /* 0x000fe200078e020b */
[----:B------:R-:W-:-:S02]  /*0ff0*/  LOP3.LUT R2, R5, 0xffffffc0, RZ, 0xc0, !PT ;  /* 0xffffffc005027812 */ /* 0x000fc400078ec0ff */
[----:B------:R-:W-:Y:S02]  /*1000*/  LEA R16, P2, R12, c[0x0][0x208], 0x2 ;  /* 0x000082000c107a11 */ /* 0x000fe400078410ff */
[----:B------:R-:W-:Y:S01]  /*1010*/  ISETP.NE.OR P0, PT, R6, RZ, !P0 ;  /* 0x000000ff0600720c */ /* 0x000fe20004705670 */
[----:B------:R-:W-:Y:S01]  /*1020*/  IMAD.IADD R5, R2, 0x1, -R9 ;  /* 0x0000000102057824 */ /* 0x000fe200078e0a09 */
[----:B------:R-:W-:-:S04]  /*1030*/  LEA.HI.X R17, R12, c[0x0][0x20c], R11, 0x2, P2 ;  /* 0x000083000c117a11 */ /* 0x000fc800010f140b */
[----:B------:R-:W-:-:S13]  /*1040*/  ISETP.GE.OR P1, PT, R6, R5, P1 ;  /* 0x000000050600720c */ /* 0x000fda0000f26670 */
[----:B------:R-:W-:Y:S05]  /*1050*/  @P1 BRA `(.L_x_1379) ;  /* 0x0000013000001947 */ /* 0x000fea0003800000 */
[----:B------:R-:W-:Y:S01]  /*1060*/  SHF.R.S32.HI R2, RZ, 0x1f, R9 ;  /* 0x0000001fff027819 */ /* 0x000fe20000011409 */
[----:B------:R-:W-:Y:S01]  /*1070*/  IMAD R5, R8, c[0x0][0x1f8], RZ ;  /* 0x00007e0008057a24 */ /* 0x000fe200078e02ff */
[--C-:B------:R-:W-:Y:S01]  /*1080*/  IADD3 R12, P1, P2, R14, R9, R6.reuse ;  /* 0x000000090e0c7210 */ /* 0x100fe20007a3e006 */
[----:B------:R-:W-:Y:S01]  /*1090*/  IMAD R10, R10, c[0x0][0x200], RZ ;  /* 0x000080000a0a7a24 */ /* 0x000fe200078e02ff */
[----:B------:R-:W-:Y:S01]  /*10a0*/  SHF.R.S32.HI R9, RZ, 0x1f, R6 ;  /* 0x0000001fff097819 */ /* 0x000fe20000011406 */
[----:B------:R-:W-:Y:S01]  /*10b0*/  IMAD R5, R4, c[0x0][0x1fc], R5 ;  /* 0x00007f0004057a24 */ /* 0x000fe200078e0205 */
[----:B------:R-:W-:-:S04]  /*10c0*/  SHF.R.S32.HI R14, RZ, 0x1f, R14 ;  /* 0x0000001fff0e7819 */ /* 0x000fc8000001140e */
[----:B------:R-:W-:Y:S01]  /*10d0*/  IADD3.X R13, R14, R2, R9, P1, P2 ;  /* 0x000000020e0d7210 */ /* 0x000fe20000fe4409 */
        /* <DEDUP_REMOVED lines=11> */
.L_x_1379:
[----:B------:R-:W-:Y:S05]  /*1190*/  BSYNC B0 ;  /* 0x0000000000007941 */ /* 0x000fea0003800000 */
.L_x_1378:
[----:B------:R1:W-:Y:S04]  /*11a0*/  STG.E.128 [R16.64], RZ ;  /* 0x000000ff10007986 */ /* 0x0003e8000c101d04 */
[----:B------:R1:W-:Y:S04]  /*11b0*/  STG.E.128 [R16.64+0x1000], RZ ;  /* 0x001000ff10007986 */ /* 0x0003e8000c101d04 */
[----:B------:R1:W-:Y:S04]  /*11c0*/  STG.E.128 [R16.64+0x2000], RZ ;  /* 0x002000ff10007986 */ /* 0x0003e8000c101d04 */
[----:B------:R1:W-:Y:S04]  /*11d0*/  STG.E.128 [R16.64+0x3000], RZ ;  /* 0x003000ff10007986 */ /* 0x0003e8000c101d04 */
[----:B------:R1:W-:Y:S04]  /*11e0*/  STG.E.128 [R16.64+0x4000], RZ ;  /* 0x004000ff10007986 */ /* 0x0003e8000c101d04 */
[----:B------:R1:W-:Y:S01]  /*11f0*/  STG.E.128 [R16.64+0x5000], RZ ;  /* 0x005000ff10007986 */ /* 0x0003e2000c101d04 */
[----:B------:R-:W-:Y:S05]  /*1200*/  @P0 EXIT ;  /* 0x000000000000094d */ /* 0x000fea0003800000 */
[----:B------:R-:W-:-:S04]  /*1210*/  IMAD R7, R7, c[0x0][0x230], R0 ;  /* 0x00008c0007077a24 */ /* 0x000fc800078e0200 */
[----:B------:R-:W-:-:S04]  /*1220*/  IMAD R2, R7, c[0x0][0x170], R4 ;  /* 0x00005c0007027a24 */ /* 0x000fc800078e0204 */
[----:B------:R-:W-:-:S05]  /*1230*/  IMAD.WIDE R2, R2, R3, c[0x0][0x238] ;  /* 0x00008e0002027625 */ /* 0x000fca00078e0203 */
[----:B------:R-:W-:Y:S01]  /*1240*/  STG.E [R2.64], RZ ;  /* 0x000000ff02007986 */ /* 0x000fe2000c101904 */
[----:B------:R-:W-:Y:S05]  /*1250*/  EXIT ;  /* 0x000000000000794d */ /* 0x000fea0003800000 */
.L_x_1380:
        /* <DEDUP_REMOVED lines=10> */
.L_x_1444:


//--------------------- .nv.shared._ZN7cutlass13device_kernelIN5flash19enable_sm80_to_sm89INS1_16FlashAttnBwdSm80INS1_25CollectiveMainloopBwdSm80ILi2ELi1EN4cute5tupleIJNS5_1CILi64EEENS7_ILi128EEENS7_ILi96EEEEEENS_10bfloat16_tEfNS_4arch4Sm80ELb0ELb0ELb1ELb0ELb0ELb0ELb0ELb0ELi2ELi2ELi4ELi2ELb1EEENS1_21CollectiveEpilogueBwdISB_SC_SE_Li256ELb0ELb0ELi2EEENS1_19SingleTileSchedulerILb0ELb0ELb0ELi128EEEEEEEEEvNT_6ParamsE --------------------------
	.section	.nv.shared._ZN7cutlass13device_kernelIN5flash19enable_sm80_to_sm89INS1_16FlashAttnBwdSm80INS1_25CollectiveMainloopBwdSm80ILi2ELi1EN4cute5tupleIJNS5_1CILi64EEENS7_ILi128EEENS7_ILi96EEEEEENS_10bfloat16_tEfNS_4arch4Sm80ELb0ELb0ELb1ELb0ELb0ELb0ELb0ELb0ELi2ELi2ELi4ELi2ELb1EEENS1_21CollectiveEpilogueBwdISB_SC_SE_Li256ELb0ELb0ELi2EEENS1_19SingleTileSchedulerILb0ELb0ELb0ELi128EEEEEEEEEvNT_6ParamsE,"aw",@nobits
	.sectionflags	@""
	.align	16


//--------------------- .nv.global                --------------------------
	.section	.nv.global,"aw",@nobits
.nv.global:
	.type		_ZN73_INTERNAL_7cad860e_37_flash_bwd_hdim96_bf16_softcap_sm80_cu_3fbc093a_28864cute1_E,@object
	.size		_ZN73_INTERNAL_7cad860e_37_flash_bwd_hdim96_bf16_softcap_sm80_cu_3fbc093a_28864cute1_E,(_ZN73_INTERNAL_7cad860e_37_flash_bwd_hdim96_bf16_softcap_sm80_cu_3fbc093a_28864cuda3std3__45__cpo6cbeginE - _ZN73_INTERNAL_7cad860e_37_flash_bwd_hdim96_bf16_softcap_sm80_cu_3fbc093a_28864cute1_E)
_ZN73_INTERNAL_7cad860e_37_flash_bwd_hdim96_bf16_softcap_sm80_cu_3fbc093a_28864cute1_E:
	.zero		1
	.type		_ZN73_INTERNAL_7cad860e_37_flash_bwd_hdim96_bf16_softcap_sm80_cu_3fbc093a_28864cuda3std3__45__cpo6cbeginE,@object
	.size		_ZN73_INTERNAL_7cad860e_37_flash_bwd_hdim96_bf16_softcap_sm80_cu_3fbc093a_28864cuda3std3__45__cpo6cbeginE,(_ZN73_INTERNAL_7cad860e_37_flash_bwd_hdim96_bf16_softcap_sm80_cu_3fbc093a_28864cuda3std3__48in_placeE - _ZN73_INTERNAL_7cad860e_37_flash_bwd_hdim96_bf16_softcap_sm80_cu_3fbc093a_28864cuda3std3__45__cpo6cbeginE)
_ZN73_INTERNAL_7cad860e_37_flash_bwd_hdim96_bf16_softcap_sm80_cu_3fbc093a_28864cuda3std3__45__cpo6cbeginE:
	.zero		1
	.type		_ZN73_INTERNAL_7cad860e_37_flash_bwd_hdim96_bf16_softcap_sm80_cu_3fbc093a_28864cuda3std3__48in_placeE,@object
	.size		_ZN73_INTERNAL_7cad860e_37_flash_bwd_hdim96_bf16_softcap_sm80_cu_3fbc093a_28864cuda3std3__48in_placeE,(_ZN73_INTERNAL_7cad860e_37_flash_bwd_hdim96_bf16_softcap_sm80_cu_3fbc093a_28864cuda3std6ranges3__45__cpo9iter_moveE - _ZN73_INTERNAL_7cad860e_37_flash_bwd_hdim96_bf16_softcap_sm80_cu_3fbc093a_28864cuda3std3__48in_placeE)
_ZN73_INTERNAL_7cad860e_37_flash_bwd_hdim96_bf16_softcap_sm80_cu_3fbc093a_28864cuda3std3__48in_placeE:
	.zero		1
	.type		_ZN73_INTERNAL_7cad860e_37_flash_bwd_hdim96_bf16_softcap_sm80_cu_3fbc093a_28864cuda3std6ranges3__45__cpo9iter_moveE,@object
	.size		_ZN73_INTERNAL_7cad860e_37_flash_bwd_hdim96_bf16_softcap_sm80_cu_3fbc093a_28864cuda3std6ranges3__45__cpo9iter_moveE,(_ZN73_INTERNAL_7cad860e_37_flash_bwd_hdim96_bf16_softcap_sm80_cu_3fbc093a_28864cuda3std3__45__cpo5beginE - _ZN73_INTERNAL_7cad860e_37_flash_bwd_hdim96_bf16_softcap_sm80_cu_3fbc093a_28864cuda3std6ranges3__45__cpo9iter_moveE)
_ZN73_INTERNAL_7cad860e_37_flash_bwd_hdim96_bf16_softcap_sm80_cu_3fbc093a_28864cuda3std6ranges3__45__cpo9iter_moveE:
	.zero		1
	.type		_ZN73_INTERNAL_7cad860e_37_flash_bwd_hdim96_bf16_softcap_sm80_cu_3fbc093a_28864cuda3std3__45__cpo5beginE,@object
	.size		_ZN73_INTERNAL_7cad860e_37_flash_bwd_hdim96_bf16_softcap_sm80_cu_3fbc093a_28864cuda3std3__45__cpo5beginE,(_ZN73_INTERNAL_7cad860e_37_flash_bwd_hdim96_bf16_softcap_sm80_cu_3fbc093a_28864cuda3std3__475_GLOBAL__N__7cad860e_37_flash_bwd_hdim96_bf16_softcap_sm80_cu_3fbc093a_28866ignoreE - _ZN73_INTERNAL_7cad860e_37_flash_bwd_hdim96_bf16_softcap_sm80_cu_3fbc093a_28864cuda3std3__45__cpo5beginE)
_ZN73_INTERNAL_7cad860e_37_flash_bwd_hdim96_bf16_softcap_sm80_cu_3fbc093a_28864cuda3std3__45__cpo5beginE:
	.zero		1
	.type		_ZN73_INTERNAL_7cad860e_37_flash_bwd_hdim96_bf16_softcap_sm80_cu_3fbc093a_28864cuda3std3__475_GLOBAL__N__7cad860e_37_flash_bwd_hdim96_bf16_softcap_sm80_cu_3fbc093a_28866ignoreE,@object
	.size		_ZN73_INTERNAL_7cad860e_37_flash_bwd_hdim96_bf16_softcap_sm80_cu_3fbc093a_28864cuda3std3__475_GLOBAL__N__7cad860e_37_flash_bwd_hdim96_bf16_softcap_sm80_cu_3fbc093a_28866ignoreE,(_ZN73_INTERNAL_7cad860e_37_flash_bwd_hdim96_bf16_softcap_sm80_cu_3fbc093a_28864cute7productE - _ZN73_INTERNAL_7cad860e_37_flash_bwd_hdim96_bf16_softcap_sm80_cu_3fbc093a_28864cuda3std3__475_GLOBAL__N__7cad860e_37_flash_bwd_hdim96_bf16_softcap_sm80_cu_3fbc093a_28866ignoreE)
_ZN73_INTERNAL_7cad860e_37_flash_bwd_hdim96_bf16_softcap_sm80_cu_3fbc093a_28864cuda3std3__475_GLOBAL__N__7cad860e_37_flash_bwd_hdim96_bf16_softcap_sm80_cu_3fbc093a_28866ignoreE:
	.zero		1
	.type		_ZN73_INTERNAL_7cad860e_37_flash_bwd_hdim96_bf16_softcap_sm80_cu_3fbc093a_28864cute7productE,@object
	.size		_ZN73_INTERNAL_7cad860e_37_flash_bwd_hdim96_bf16_softcap_sm80_cu_3fbc093a_28864cute7productE,(_ZN73_INTERNAL_7cad860e_37_flash_bwd_hdim96_bf16_softcap_sm80_cu_3fbc093a_28864cuda3std3__45__cpo3endE - _ZN73_INTERNAL_7cad860e_37_flash_bwd_hdim96_bf16_softcap_sm80_cu_3fbc093a_28864cute7productE)
_ZN73_INTERNAL_7cad860e_37_flash_bwd_hdim96_bf16_softcap_sm80_cu_3fbc093a_28864cute7productE:
	.zero		1
	.type		_ZN73_INTERNAL_7cad860e_37_flash_bwd_hdim96_bf16_softcap_sm80_cu_3fbc093a_28864cuda3std3__45__cpo3endE,@object
	.size		_ZN73_INTERNAL_7cad860e_37_flash_bwd_hdim96_bf16_softcap_sm80_cu_3fbc093a_28864cuda3std3__45__cpo3endE,(_ZN73_INTERNAL_7cad860e_37_flash_bwd_hdim96_bf16_softcap_sm80_cu_3fbc093a_28864cuda3std3__419piecewise_constructE - _ZN73_INTERNAL_7cad860e_37_flash_bwd_hdim96_bf16_softcap_sm80_cu_3fbc093a_28864cuda3std3__45__cpo3endE)
_ZN73_INTERNAL_7cad860e_37_flash_bwd_hdim96_bf16_softcap_sm80_cu_3fbc093a_28864cuda3std3__45__cpo3endE:
	.zero		1
	.type		_ZN73_INTERNAL_7cad860e_37_flash_bwd_hdim96_bf16_softcap_sm80_cu_3fbc093a_28864cuda3std3__419piecewise_constructE,@object
	.size		_ZN73_INTERNAL_7cad860e_37_flash_bwd_hdim96_bf16_softcap_sm80_cu_3fbc093a_28864cuda3std3__419piecewise_constructE,(_ZN73_INTERNAL_7cad860e_37_flash_bwd_hdim96_bf16_softcap_sm80_cu_3fbc093a_28864cuda3std3__45__cpo4cendE - _ZN73_INTERNAL_7cad860e_37_flash_bwd_hdim96_bf16_softcap_sm80_cu_3fbc093a_28864cuda3std3__419piecewise_constructE)
_ZN73_INTERNAL_7cad860e_37_flash_bwd_hdim96_bf16_softcap_sm80_cu_3fbc093a_28864cuda3std3__419piecewise_constructE:
	.zero		1
	.type		_ZN73_INTERNAL_7cad860e_37_flash_bwd_hdim96_bf16_softcap_sm80_cu_3fbc093a_28864cuda3std3__45__cpo4cendE,@object
	.size		_ZN73_INTERNAL_7cad860e_37_flash_bwd_hdim96_bf16_softcap_sm80_cu_3fbc093a_28864cuda3std3__45__cpo4cendE,(_ZN73_INTERNAL_7cad860e_37_flash_bwd_hdim96_bf16_softcap_sm80_cu_3fbc093a_28864cuda3std6ranges3__45__cpo4swapE - _ZN73_INTERNAL_7cad860e_37_flash_bwd_hdim96_bf16_softcap_sm80_cu_3fbc093a_28864cuda3std3__45__cpo4cendE)
_ZN73_INTERNAL_7cad860e_37_flash_bwd_hdim96_bf16_softcap_sm80_cu_3fbc093a_28864cuda3std3__45__cpo4cendE:
	.zero		1
	.type		_ZN73_INTERNAL_7cad860e_37_flash_bwd_hdim96_bf16_softcap_sm80_cu_3fbc093a_28864cuda3std6ranges3__45__cpo4swapE,@object
	.size		_ZN73_INTERNAL_7cad860e_37_flash_bwd_hdim96_bf16_softcap_sm80_cu_3fbc093a_28864cuda3std6ranges3__45__cpo4swapE,(.L_7 - _ZN73_INTERNAL_7cad860e_37_flash_bwd_hdim96_bf16_softcap_sm80_cu_3fbc093a_28864cuda3std6ranges3__45__cpo4swapE)
_ZN73_INTERNAL_7cad860e_37_flash_bwd_hdim96_bf16_softcap_sm80_cu_3fbc093a_28864cuda3std6ranges3__45__cpo4swapE:
	.zero		1
.L_7:


//--------------------- .nv.shared._ZN7cutlass13device_kernelIN5flash19enable_sm80_to_sm89INS1_16FlashAttnBwdSm80INS1_25CollectiveMainloopBwdSm80ILi2ELi1EN4cute5tupleIJNS5_1CILi64EEENS7_ILi128EEENS7_ILi96EEEEEENS_10bfloat16_tEfNS_4arch4Sm80ELb0ELb0ELb1ELb0ELb1ELb0ELb0ELb0ELi2ELi2ELi4ELi2ELb1EEENS1_21CollectiveEpilogueBwdISB_SC_SE_Li256ELb0ELb0ELi2EEENS1_19SingleTileSchedulerILb0ELb0ELb0ELi128EEEEEEEEEvNT_6ParamsE --------------------------
	.section	.nv.shared._ZN7cutlass13device_kernelIN5flash19enable_sm80_to_sm89INS1_16FlashAttnBwdSm80INS1_25CollectiveMainloopBwdSm80ILi2ELi1EN4cute5tupleIJNS5_1CILi64EEENS7_ILi128EEENS7_ILi96EEEEEENS_10bfloat16_tEfNS_4arch4Sm80ELb0ELb0ELb1ELb0ELb1ELb0ELb0ELb0ELi2ELi2ELi4ELi2ELb1EEENS1_21CollectiveEpilogueBwdISB_SC_SE_Li256ELb0ELb0ELi2EEENS1_19SingleTileSchedulerILb0ELb0ELb0ELi128EEEEEEEEEvNT_6ParamsE,"aw",@nobits
	.sectionflags	@""
	.align	16


//--------------------- .nv.shared._ZN7cutlass13device_kernelIN5flash19enable_sm80_to_sm89INS1_16FlashAttnBwdSm80INS1_25CollectiveMainloopBwdSm80ILi2ELi1EN4cute5tupleIJNS5_1CILi64EEENS7_ILi128EEENS7_ILi96EEEEEENS_10bfloat16_tEfNS_4arch4Sm80ELb0ELb0ELb1ELb0ELb0ELb0ELb0ELb0ELi2ELi2ELi4ELi2ELb1EEENS1_24CollectiveEpilogueBwdGQAISB_fSE_Li256ELb0ELb0EEENS1_19SingleTileSchedulerILb0ELb0ELb0ELi128EEEEEEEEEvNT_6ParamsE --------------------------
	.section	.nv.shared._ZN7cutlass13device_kernelIN5flash19enable_sm80_to_sm89INS1_16FlashAttnBwdSm80INS1_25CollectiveMainloopBwdSm80ILi2ELi1EN4cute5tupleIJNS5_1CILi64EEENS7_ILi128EEENS7_ILi96EEEEEENS_10bfloat16_tEfNS_4arch4Sm80ELb0ELb0ELb1ELb0ELb0ELb0ELb0ELb0ELi2ELi2ELi4ELi2ELb1EEENS1_24CollectiveEpilogueBwdGQAISB_fSE_Li256ELb0ELb0EEENS1_19SingleTileSchedulerILb0ELb0ELb0ELi128EEEEEEEEEvNT_6ParamsE,"aw",@nobits
	.sectionflags	@""
	.align	16


//--------------------- .nv.shared._ZN7cutlass13device_kernelIN5flash19enable_sm80_to_sm89INS1_16FlashAttnBwdSm80INS1_25CollectiveMainloopBwdSm80ILi2ELi1EN4cute5tupleIJNS5_1CILi64EEENS7_ILi128EEENS7_ILi96EEEEEENS_10bfloat16_tEfNS_4arch4Sm80ELb0ELb0ELb1ELb0ELb1ELb0ELb0ELb0ELi2ELi2ELi4ELi2ELb1EEENS1_24CollectiveEpilogueBwdGQAISB_fSE_Li256ELb0ELb1EEENS1_19SingleTileSchedulerILb0ELb0ELb0ELi128EEEEEEEEEvNT_6ParamsE --------------------------
	.section	.nv.shared._ZN7cutlass13device_kernelIN5flash19enable_sm80_to_sm89INS1_16FlashAttnBwdSm80INS1_25CollectiveMainloopBwdSm80ILi2ELi1EN4cute5tupleIJNS5_1CILi64EEENS7_ILi128EEENS7_ILi96EEEEEENS_10bfloat16_tEfNS_4arch4Sm80ELb0ELb0ELb1ELb0ELb1ELb0ELb0ELb0ELi2ELi2ELi4ELi2ELb1EEENS1_24CollectiveEpilogueBwdGQAISB_fSE_Li256ELb0ELb1EEENS1_19SingleTileSchedulerILb0ELb0ELb0ELi128EEEEEEEEEvNT_6ParamsE,"aw",@nobits
	.sectionflags	@""
	.align	16


//--------------------- .nv.shared._ZN7cutlass13device_kernelIN5flash19enable_sm80_to_sm89INS1_16FlashAttnBwdSm80INS1_25CollectiveMainloopBwdSm80ILi2ELi1EN4cute5tupleIJNS5_1CILi64EEENS7_ILi128EEENS7_ILi96EEEEEENS_10bfloat16_tEfNS_4arch4Sm80ELb0ELb0ELb1ELb1ELb0ELb0ELb0ELb0ELi2ELi2ELi4ELi2ELb1EEENS1_21CollectiveEpilogueBwdISB_SC_SE_Li256ELb1ELb0ELi2EEENS1_19SingleTileSchedulerILb1ELb0ELb0ELi128EEEEEEEEEvNT_6ParamsE --------------------------
	.section	.nv.shared._ZN7cutlass13device_kernelIN5flash19enable_sm80_to_sm89INS1_16FlashAttnBwdSm80INS1_25CollectiveMainloopBwdSm80ILi2ELi1EN4cute5tupleIJNS5_1CILi64EEENS7_ILi128EEENS7_ILi96EEEEEENS_10bfloat16_tEfNS_4arch4Sm80ELb0ELb0ELb1ELb1ELb0ELb0ELb0ELb0ELi2ELi2ELi4ELi2ELb1EEENS1_21CollectiveEpilogueBwdISB_SC_SE_Li256ELb1ELb0ELi2EEENS1_19SingleTileSchedulerILb1ELb0ELb0ELi128EEEEEEEEEvNT_6ParamsE,"aw",@nobits
	.sectionflags	@""
	.align	16


//--------------------- .nv.shared._ZN7cutlass13device_kernelIN5flash19enable_sm80_to_sm89INS1_16FlashAttnBwdSm80INS1_25CollectiveMainloopBwdSm80ILi2ELi1EN4cute5tupleIJNS5_1CILi64EEENS7_ILi128EEENS7_ILi96EEEEEENS_10bfloat16_tEfNS_4arch4Sm80ELb0ELb0ELb1ELb1ELb1ELb0ELb0ELb0ELi2ELi2ELi4ELi2ELb1EEENS1_21CollectiveEpilogueBwdISB_SC_SE_Li256ELb1ELb0ELi2EEENS1_19SingleTileSchedulerILb1ELb0ELb0ELi128EEEEEEEEEvNT_6ParamsE --------------------------
	.section	.nv.shared._ZN7cutlass13device_kernelIN5flash19enable_sm80_to_sm89INS1_16FlashAttnBwdSm80INS1_25CollectiveMainloopBwdSm80ILi2ELi1EN4cute5tupleIJNS5_1CILi64EEENS7_ILi128EEENS7_ILi96EEEEEENS_10bfloat16_tEfNS_4arch4Sm80ELb0ELb0ELb1ELb1ELb1ELb0ELb0ELb0ELi2ELi2ELi4ELi2ELb1EEENS1_21CollectiveEpilogueBwdISB_SC_SE_Li256ELb1ELb0ELi2EEENS1_19SingleTileSchedulerILb1ELb0ELb0ELi128EEEEEEEEEvNT_6ParamsE,"aw",@nobits
	.sectionflags	@""
	.align	16


//--------------------- .nv.shared._ZN7cutlass13device_kernelIN5flash19enable_sm80_to_sm89INS1_16FlashAttnBwdSm80INS1_25CollectiveMainloopBwdSm80ILi2ELi1EN4cute5tupleIJNS5_1CILi64EEENS7_ILi128EEENS7_ILi96EEEEEENS_10bfloat16_tEfNS_4arch4Sm80ELb0ELb0ELb1ELb1ELb0ELb0ELb0ELb0ELi2ELi2ELi4ELi2ELb1EEENS1_24CollectiveEpilogueBwdGQAISB_fSE_Li256ELb1ELb0EEENS1_19SingleTileSchedulerILb1ELb0ELb0ELi128EEEEEEEEEvNT_6ParamsE --------------------------
	.section	.nv.shared._ZN7cutlass13device_kernelIN5flash19enable_sm80_to_sm89INS1_16FlashAttnBwdSm80INS1_25CollectiveMainloopBwdSm80ILi2ELi1EN4cute5tupleIJNS5_1CILi64EEENS7_ILi128EEENS7_ILi96EEEEEENS_10bfloat16_tEfNS_4arch4Sm80ELb0ELb0ELb1ELb1ELb0ELb0ELb0ELb0ELi2ELi2ELi4ELi2ELb1EEENS1_24CollectiveEpilogueBwdGQAISB_fSE_Li256ELb1ELb0EEENS1_19SingleTileSchedulerILb1ELb0ELb0ELi128EEEEEEEEEvNT_6ParamsE,"aw",@nobits
	.sectionflags	@""
	.align	16


//--------------------- .nv.shared._ZN7cutlass13device_kernelIN5flash19enable_sm80_to_sm89INS1_16FlashAttnBwdSm80INS1_25CollectiveMainloopBwdSm80ILi2ELi1EN4cute5tupleIJNS5_1CILi64EEENS7_ILi128EEENS7_ILi96EEEEEENS_10bfloat16_tEfNS_4arch4Sm80ELb0ELb0ELb1ELb1ELb1ELb0ELb0ELb0ELi2ELi2ELi4ELi2ELb1EEENS1_24CollectiveEpilogueBwdGQAISB_fSE_Li256ELb1ELb1EEENS1_19SingleTileSchedulerILb1ELb0ELb0ELi128EEEEEEEEEvNT_6ParamsE --------------------------
	.section	.nv.shared._ZN7cutlass13device_kernelIN5flash19enable_sm80_to_sm89INS1_16FlashAttnBwdSm80INS1_25CollectiveMainloopBwdSm80ILi2ELi1EN4cute5tupleIJNS5_1CILi64EEENS7_ILi128EEENS7_ILi96EEEEEENS_10bfloat16_tEfNS_4arch4Sm80ELb0ELb0ELb1ELb1ELb1ELb0ELb0ELb0ELi2ELi2ELi4ELi2ELb1EEENS1_24CollectiveEpilogueBwdGQAISB_fSE_Li256ELb1ELb1EEENS1_19SingleTileSchedulerILb1ELb0ELb0ELi128EEEEEEEEEvNT_6ParamsE,"aw",@nobits
	.sectionflags	@""
	.align	16


//--------------------- .nv.shared._ZN7cutlass13device_kernelIN5flash19enable_sm80_to_sm89INS1_16FlashAttnBwdSm80INS1_25CollectiveMainloopBwdSm80ILi2ELi1EN4cute5tupleIJNS5_1CILi64EEENS7_ILi128EEENS7_ILi96EEEEEENS_10bfloat16_tEfNS_4arch4Sm80ELb0ELb1ELb1ELb0ELb0ELb0ELb0ELb0ELi2ELi2ELi4ELi2ELb1EEENS1_21CollectiveEpilogueBwdISB_SC_SE_Li256ELb0ELb0ELi2EEENS1_19SingleTileSchedulerILb0ELb0ELb0ELi128EEEEEEEEEvNT_6ParamsE --------------------------
	.section	.nv.shared._ZN7cutlass13device_kernelIN5flash19enable_sm80_to_sm89INS1_16FlashAttnBwdSm80INS1_25CollectiveMainloopBwdSm80ILi2ELi1EN4cute5tupleIJNS5_1CILi64EEENS7_ILi128EEENS7_ILi96EEEEEENS_10bfloat16_tEfNS_4arch4Sm80ELb0ELb1ELb1ELb0ELb0ELb0ELb0ELb0ELi2ELi2ELi4ELi2ELb1EEENS1_21CollectiveEpilogueBwdISB_SC_SE_Li256ELb0ELb0ELi2EEENS1_19SingleTileSchedulerILb0ELb0ELb0ELi128EEEEEEEEEvNT_6ParamsE,"aw",@nobits
	.sectionflags	@""
	.align	16


//--------------------- .nv.shared._ZN7cutlass13device_kernelIN5flash19enable_sm80_to_sm89INS1_16FlashAttnBwdSm80INS1_25CollectiveMainloopBwdSm80ILi2ELi1EN4cute5tupleIJNS5_1CILi64EEENS7_ILi128EEENS7_ILi96EEEEEENS_10bfloat16_tEfNS_4arch4Sm80ELb0ELb1ELb1ELb0ELb1ELb0ELb0ELb0ELi2ELi2ELi4ELi2ELb1EEENS1_21CollectiveEpilogueBwdISB_SC_SE_Li256ELb0ELb0ELi2EEENS1_19SingleTileSchedulerILb0ELb0ELb0ELi128EEEEEEEEEvNT_6ParamsE --------------------------
	.section	.nv.shared._ZN7cutlass13device_kernelIN5flash19enable_sm80_to_sm89INS1_16FlashAttnBwdSm80INS1_25CollectiveMainloopBwdSm80ILi2ELi1EN4cute5tupleIJNS5_1CILi64EEENS7_ILi128EEENS7_ILi96EEEEEENS_10bfloat16_tEfNS_4arch4Sm80ELb0ELb1ELb1ELb0ELb1ELb0ELb0ELb0ELi2ELi2ELi4ELi2ELb1EEENS1_21CollectiveEpilogueBwdISB_SC_SE_Li256ELb0ELb0ELi2EEENS1_19SingleTileSchedulerILb0ELb0ELb0ELi128EEEEEEEEEvNT_6ParamsE,"aw",@nobits
	.sectionflags	@""
	.align	16


//--------------------- .nv.shared._ZN7cutlass13device_kernelIN5flash19enable_sm80_to_sm89INS1_16FlashAttnBwdSm80INS1_25CollectiveMainloopBwdSm80ILi2ELi1EN4cute5tupleIJNS5_1CILi64EEENS7_ILi128EEENS7_ILi96EEEEEENS_10bfloat16_tEfNS_4arch4Sm80ELb0ELb1ELb1ELb0ELb0ELb0ELb0ELb0ELi2ELi2ELi4ELi2ELb1EEENS1_24CollectiveEpilogueBwdGQAISB_fSE_Li256ELb0ELb0EEENS1_19SingleTileSchedulerILb0ELb0ELb0ELi128EEEEEEEEEvNT_6ParamsE --------------------------
	.section	.nv.shared._ZN7cutlass13device_kernelIN5flash19enable_sm80_to_sm89INS1_16FlashAttnBwdSm80INS1_25CollectiveMainloopBwdSm80ILi2ELi1EN4cute5tupleIJNS5_1CILi64EEENS7_ILi128EEENS7_ILi96EEEEEENS_10bfloat16_tEfNS_4arch4Sm80ELb0ELb1ELb1ELb0ELb0ELb0ELb0ELb0ELi2ELi2ELi4ELi2ELb1EEENS1_24CollectiveEpilogueBwdGQAISB_fSE_Li256ELb0ELb0EEENS1_19SingleTileSchedulerILb0ELb0ELb0ELi128EEEEEEEEEvNT_6ParamsE,"aw",@nobits
	.sectionflags	@""
	.align	16


//--------------------- .nv.shared._ZN7cutlass13device_kernelIN5flash19enable_sm80_to_sm89INS1_16FlashAttnBwdSm80INS1_25CollectiveMainloopBwdSm80ILi2ELi1EN4cute5tupleIJNS5_1CILi64EEENS7_ILi128EEENS7_ILi96EEEEEENS_10bfloat16_tEfNS_4arch4Sm80ELb0ELb1ELb1ELb0ELb1ELb0ELb0ELb0ELi2ELi2ELi4ELi2ELb1EEENS1_24CollectiveEpilogueBwdGQAISB_fSE_Li256ELb0ELb1EEENS1_19SingleTileSchedulerILb0ELb0ELb0ELi128EEEEEEEEEvNT_6ParamsE --------------------------
	.section	.nv.shared._ZN7cutlass13device_kernelIN5flash19enable_sm80_to_sm89INS1_16FlashAttnBwdSm80INS1_25CollectiveMainloopBwdSm80ILi2ELi1EN4cute5tupleIJNS5_1CILi64EEENS7_ILi128EEENS7_ILi96EEEEEENS_10bfloat16_tEfNS_4arch4Sm80ELb0ELb1ELb1ELb0ELb1ELb0ELb0ELb0ELi2ELi2ELi4ELi2ELb1EEENS1_24CollectiveEpilogueBwdGQAISB_fSE_Li256ELb0ELb1EEENS1_19SingleTileSchedulerILb0ELb0ELb0ELi128EEEEEEEEEvNT_6ParamsE,"aw",@nobits
	.sectionflags	@""
	.align	16


//--------------------- .nv.shared._ZN7cutlass13device_kernelIN5flash19enable_sm80_to_sm89INS1_16FlashAttnBwdSm80INS1_25CollectiveMainloopBwdSm80ILi2ELi1EN4cute5tupleIJNS5_1CILi64EEENS7_ILi128EEENS7_ILi96EEEEEENS_10bfloat16_tEfNS_4arch4Sm80ELb0ELb1ELb1ELb1ELb0ELb0ELb0ELb0ELi2ELi2ELi4ELi2ELb1EEENS1_21CollectiveEpilogueBwdISB_SC_SE_Li256ELb1ELb0ELi2EEENS1_19SingleTileSchedulerILb1ELb0ELb0ELi128EEEEEEEEEvNT_6ParamsE --------------------------
	.section	.nv.shared._ZN7cutlass13device_kernelIN5flash19enable_sm80_to_sm89INS1_16FlashAttnBwdSm80INS1_25CollectiveMainloopBwdSm80ILi2ELi1EN4cute5tupleIJNS5_1CILi64EEENS7_ILi128EEENS7_ILi96EEEEEENS_10bfloat16_tEfNS_4arch4Sm80ELb0ELb1ELb1ELb1ELb0ELb0ELb0ELb0ELi2ELi2ELi4ELi2ELb1EEENS1_21CollectiveEpilogueBwdISB_SC_SE_Li256ELb1ELb0ELi2EEENS1_19SingleTileSchedulerILb1ELb0ELb0ELi128EEEEEEEEEvNT_6ParamsE,"aw",@nobits
	.sectionflags	@""
	.align	16


//--------------------- .nv.shared._ZN7cutlass13device_kernelIN5flash19enable_sm80_to_sm89INS1_16FlashAttnBwdSm80INS1_25CollectiveMainloopBwdSm80ILi2ELi1EN4cute5tupleIJNS5_1CILi64EEENS7_ILi128EEENS7_ILi96EEEEEENS_10bfloat16_tEfNS_4arch4Sm80ELb0ELb1ELb1ELb1ELb1ELb0ELb0ELb0ELi2ELi2ELi4ELi2ELb1EEENS1_21CollectiveEpilogueBwdISB_SC_SE_Li256ELb1ELb0ELi2EEENS1_19SingleTileSchedulerILb1ELb0ELb0ELi128EEEEEEEEEvNT_6ParamsE --------------------------
	.section	.nv.shared._ZN7cutlass13device_kernelIN5flash19enable_sm80_to_sm89INS1_16FlashAttnBwdSm80INS1_25CollectiveMainloopBwdSm80ILi2ELi1EN4cute5tupleIJNS5_1CILi64EEENS7_ILi128EEENS7_ILi96EEEEEENS_10bfloat16_tEfNS_4arch4Sm80ELb0ELb1ELb1ELb1ELb1ELb0ELb0ELb0ELi2ELi2ELi4ELi2ELb1EEENS1_21CollectiveEpilogueBwdISB_SC_SE_Li256ELb1ELb0ELi2EEENS1_19SingleTileSchedulerILb1ELb0ELb0ELi128EEEEEEEEEvNT_6ParamsE,"aw",@nobits
	.sectionflags	@""
	.align	16


//--------------------- .nv.shared._ZN7cutlass13device_kernelIN5flash19enable_sm80_to_sm89INS1_16FlashAttnBwdSm80INS1_25CollectiveMainloopBwdSm80ILi2ELi1EN4cute5tupleIJNS5_1CILi64EEENS7_ILi128EEENS7_ILi96EEEEEENS_10bfloat16_tEfNS_4arch4Sm80ELb0ELb1ELb1ELb1ELb0ELb0ELb0ELb0ELi2ELi2ELi4ELi2ELb1EEENS1_24CollectiveEpilogueBwdGQAISB_fSE_Li256ELb1ELb0EEENS1_19SingleTileSchedulerILb1ELb0ELb0ELi128EEEEEEEEEvNT_6ParamsE --------------------------
	.section	.nv.shared._ZN7cutlass13device_kernelIN5flash19enable_sm80_to_sm89INS1_16FlashAttnBwdSm80INS1_25CollectiveMainloopBwdSm80ILi2ELi1EN4cute5tupleIJNS5_1CILi64EEENS7_ILi128EEENS7_ILi96EEEEEENS_10bfloat16_tEfNS_4arch4Sm80ELb0ELb1ELb1ELb1ELb0ELb0ELb0ELb0ELi2ELi2ELi4ELi2ELb1EEENS1_24CollectiveEpilogueBwdGQAISB_fSE_Li256ELb1ELb0EEENS1_19SingleTileSchedulerILb1ELb0ELb0ELi128EEEEEEEEEvNT_6ParamsE,"aw",@nobits
	.sectionflags	@""
	.align	16


//--------------------- .nv.shared._ZN7cutlass13device_kernelIN5flash19enable_sm80_to_sm89INS1_16FlashAttnBwdSm80INS1_25CollectiveMainloopBwdSm80ILi2ELi1EN4cute5tupleIJNS5_1CILi64EEENS7_ILi128EEENS7_ILi96EEEEEENS_10bfloat16_tEfNS_4arch4Sm80ELb0ELb1ELb1ELb1ELb1ELb0ELb0ELb0ELi2ELi2ELi4ELi2ELb1EEENS1_24CollectiveEpilogueBwdGQAISB_fSE_Li256ELb1ELb1EEENS1_19SingleTileSchedulerILb1ELb0ELb0ELi128EEEEEEEEEvNT_6ParamsE --------------------------
	.section	.nv.shared._ZN7cutlass13device_kernelIN5flash19enable_sm80_to_sm89INS1_16FlashAttnBwdSm80INS1_25CollectiveMainloopBwdSm80ILi2ELi1EN4cute5tupleIJNS5_1CILi64EEENS7_ILi128EEENS7_ILi96EEEEEENS_10bfloat16_tEfNS_4arch4Sm80ELb0ELb1ELb1ELb1ELb1ELb0ELb0ELb0ELi2ELi2ELi4ELi2ELb1EEENS1_24CollectiveEpilogueBwdGQAISB_fSE_Li256ELb1ELb1EEENS1_19SingleTileSchedulerILb1ELb0ELb0ELi128EEEEEEEEEvNT_6ParamsE,"aw",@nobits
	.sectionflags	@""
	.align	16


//--------------------- .nv.shared._ZN7cutlass13device_kernelIN5flash19enable_sm80_to_sm89INS1_16FlashAttnBwdSm80INS1_25CollectiveMainloopBwdSm80ILi2ELi1EN4cute5tupleIJNS5_1CILi64EEENS7_ILi128EEENS7_ILi96EEEEEENS_10bfloat16_tEfNS_4arch4Sm80ELb1ELb0ELb1ELb0ELb0ELb0ELb0ELb0ELi2ELi2ELi4ELi2ELb1EEENS1_21CollectiveEpilogueBwdISB_SC_SE_Li256ELb0ELb0ELi2EEENS1_25SingleTileBwdLPTSchedulerILb0ELi128ELb0EEEEEEEEEvNT_6ParamsE --------------------------
	.section	.nv.shared._ZN7cutlass13device_kernelIN5flash19enable_sm80_to_sm89INS1_16FlashAttnBwdSm80INS1_25CollectiveMainloopBwdSm80ILi2ELi1EN4cute5tupleIJNS5_1CILi64EEENS7_ILi128EEENS7_ILi96EEEEEENS_10bfloat16_tEfNS_4arch4Sm80ELb1ELb0ELb1ELb0ELb0ELb0ELb0ELb0ELi2ELi2ELi4ELi2ELb1EEENS1_21CollectiveEpilogueBwdISB_SC_SE_Li256ELb0ELb0ELi2EEENS1_25SingleTileBwdLPTSchedulerILb0ELi128ELb0EEEEEEEEEvNT_6ParamsE,"aw",@nobits
	.sectionflags	@""
	.align	16


//--------------------- .nv.shared._ZN7cutlass13device_kernelIN5flash19enable_sm80_to_sm89INS1_16FlashAttnBwdSm80INS1_25CollectiveMainloopBwdSm80ILi2ELi1EN4cute5tupleIJNS5_1CILi64EEENS7_ILi128EEENS7_ILi96EEEEEENS_10bfloat16_tEfNS_4arch4Sm80ELb1ELb0ELb1ELb0ELb1ELb0ELb0ELb0ELi2ELi2ELi4ELi2ELb1EEENS1_21CollectiveEpilogueBwdISB_SC_SE_Li256ELb0ELb0ELi2EEENS1_25SingleTileBwdLPTSchedulerILb0ELi128ELb1EEEEEEEEEvNT_6ParamsE --------------------------
	.section	.nv.shared._ZN7cutlass13device_kernelIN5flash19enable_sm80_to_sm89INS1_16FlashAttnBwdSm80INS1_25CollectiveMainloopBwdSm80ILi2ELi1EN4cute5tupleIJNS5_1CILi64EEENS7_ILi128EEENS7_ILi96EEEEEENS_10bfloat16_tEfNS_4arch4Sm80ELb1ELb0ELb1ELb0ELb1ELb0ELb0ELb0ELi2ELi2ELi4ELi2ELb1EEENS1_21CollectiveEpilogueBwdISB_SC_SE_Li256ELb0ELb0ELi2EEENS1_25SingleTileBwdLPTSchedulerILb0ELi128ELb1EEEEEEEEEvNT_6ParamsE,"aw",@nobits
	.sectionflags	@""
	.align	16


//--------------------- .nv.shared._ZN7cutlass13device_kernelIN5flash19enable_sm80_to_sm89INS1_16FlashAttnBwdSm80INS1_25CollectiveMainloopBwdSm80ILi2ELi1EN4cute5tupleIJNS5_1CILi64EEENS7_ILi128EEENS7_ILi96EEEEEENS_10bfloat16_tEfNS_4arch4Sm80ELb1ELb0ELb1ELb0ELb0ELb0ELb0ELb0ELi2ELi2ELi4ELi2ELb1EEENS1_24CollectiveEpilogueBwdGQAISB_fSE_Li256ELb0ELb0EEENS1_25SingleTileBwdLPTSchedulerILb0ELi128ELb0EEEEEEEEEvNT_6ParamsE --------------------------
	.section	.nv.shared._ZN7cutlass13device_kernelIN5flash19enable_sm80_to_sm89INS1_16FlashAttnBwdSm80INS1_25CollectiveMainloopBwdSm80ILi2ELi1EN4cute5tupleIJNS5_1CILi64EEENS7_ILi128EEENS7_ILi96EEEEEENS_10bfloat16_tEfNS_4arch4Sm80ELb1ELb0ELb1ELb0ELb0ELb0ELb0ELb0ELi2ELi2ELi4ELi2ELb1EEENS1_24CollectiveEpilogueBwdGQAISB_fSE_Li256ELb0ELb0EEENS1_25SingleTileBwdLPTSchedulerILb0ELi128ELb0EEEEEEEEEvNT_6ParamsE,"aw",@nobits
	.sectionflags	@""
	.align	16


//--------------------- .nv.shared._ZN7cutlass13device_kernelIN5flash19enable_sm80_to_sm89INS1_16FlashAttnBwdSm80INS1_25CollectiveMainloopBwdSm80ILi2ELi1EN4cute5tupleIJNS5_1CILi64EEENS7_ILi128EEENS7_ILi96EEEEEENS_10bfloat16_tEfNS_4arch4Sm80ELb1ELb0ELb1ELb0ELb1ELb0ELb0ELb0ELi2ELi2ELi4ELi2ELb1EEENS1_24CollectiveEpilogueBwdGQAISB_fSE_Li256ELb0ELb1EEENS1_25SingleTileBwdLPTSchedulerILb0ELi128ELb1EEEEEEEEEvNT_6ParamsE --------------------------
	.section	.nv.shared._ZN7cutlass13device_kernelIN5flash19enable_sm80_to_sm89INS1_16FlashAttnBwdSm80INS1_25CollectiveMainloopBwdSm80ILi2ELi1EN4cute5tupleIJNS5_1CILi64EEENS7_ILi128EEENS7_ILi96EEEEEENS_10bfloat16_tEfNS_4arch4Sm80ELb1ELb0ELb1ELb0ELb1ELb0ELb0ELb0ELi2ELi2ELi4ELi2ELb1EEENS1_24CollectiveEpilogueBwdGQAISB_fSE_Li256ELb0ELb1EEENS1_25SingleTileBwdLPTSchedulerILb0ELi128ELb1EEEEEEEEEvNT_6ParamsE,"aw",@nobits
	.sectionflags	@""
	.align	16


//--------------------- .nv.shared._ZN7cutlass13device_kernelIN5flash19enable_sm80_to_sm89INS1_16FlashAttnBwdSm80INS1_25CollectiveMainloopBwdSm80ILi2ELi1EN4cute5tupleIJNS5_1CILi64EEENS7_ILi128EEENS7_ILi96EEEEEENS_10bfloat16_tEfNS_4arch4Sm80ELb1ELb0ELb1ELb1ELb0ELb0ELb0ELb0ELi2ELi2ELi4ELi2ELb1EEENS1_21CollectiveEpilogueBwdISB_SC_SE_Li256ELb1ELb0ELi2EEENS1_25SingleTileBwdLPTSchedulerILb1ELi128ELb0EEEEEEEEEvNT_6ParamsE --------------------------
	.section	.nv.shared._ZN7cutlass13device_kernelIN5flash19enable_sm80_to_sm89INS1_16FlashAttnBwdSm80INS1_25CollectiveMainloopBwdSm80ILi2ELi1EN4cute5tupleIJNS5_1CILi64EEENS7_ILi128EEENS7_ILi96EEEEEENS_10bfloat16_tEfNS_4arch4Sm80ELb1ELb0ELb1ELb1ELb0ELb0ELb0ELb0ELi2ELi2ELi4ELi2ELb1EEENS1_21CollectiveEpilogueBwdISB_SC_SE_Li256ELb1ELb0ELi2EEENS1_25SingleTileBwdLPTSchedulerILb1ELi128ELb0EEEEEEEEEvNT_6ParamsE,"aw",@nobits
	.sectionflags	@""
	.align	16


//--------------------- .nv.shared._ZN7cutlass13device_kernelIN5flash19enable_sm80_to_sm89INS1_16FlashAttnBwdSm80INS1_25CollectiveMainloopBwdSm80ILi2ELi1EN4cute5tupleIJNS5_1CILi64EEENS7_ILi128EEENS7_ILi96EEEEEENS_10bfloat16_tEfNS_4arch4Sm80ELb1ELb0ELb1ELb1ELb1ELb0ELb0ELb0ELi2ELi2ELi4ELi2ELb1EEENS1_21CollectiveEpilogueBwdISB_SC_SE_Li256ELb1ELb0ELi2EEENS1_25SingleTileBwdLPTSchedulerILb1ELi128ELb1EEEEEEEEEvNT_6ParamsE --------------------------
	.section	.nv.shared._ZN7cutlass13device_kernelIN5flash19enable_sm80_to_sm89INS1_16FlashAttnBwdSm80INS1_25CollectiveMainloopBwdSm80ILi2ELi1EN4cute5tupleIJNS5_1CILi64EEENS7_ILi128EEENS7_ILi96EEEEEENS_10bfloat16_tEfNS_4arch4Sm80ELb1ELb0ELb1ELb1ELb1ELb0ELb0ELb0ELi2ELi2ELi4ELi2ELb1EEENS1_21CollectiveEpilogueBwdISB_SC_SE_Li256ELb1ELb0ELi2EEENS1_25SingleTileBwdLPTSchedulerILb1ELi128ELb1EEEEEEEEEvNT_6ParamsE,"aw",@nobits
	.sectionflags	@""
	.align	16


//--------------------- .nv.shared._ZN7cutlass13device_kernelIN5flash19enable_sm80_to_sm89INS1_16FlashAttnBwdSm80INS1_25CollectiveMainloopBwdSm80ILi2ELi1EN4cute5tupleIJNS5_1CILi64EEENS7_ILi128EEENS7_ILi96EEEEEENS_10bfloat16_tEfNS_4arch4Sm80ELb1ELb0ELb1ELb1ELb0ELb0ELb0ELb0ELi2ELi2ELi4ELi2ELb1EEENS1_24CollectiveEpilogueBwdGQAISB_fSE_Li256ELb1ELb0EEENS1_25SingleTileBwdLPTSchedulerILb1ELi128ELb0EEEEEEEEEvNT_6ParamsE --------------------------
	.section	.nv.shared._ZN7cutlass13device_kernelIN5flash19enable_sm80_to_sm89INS1_16FlashAttnBwdSm80INS1_25CollectiveMainloopBwdSm80ILi2ELi1EN4cute5tupleIJNS5_1CILi64EEENS7_ILi128EEENS7_ILi96EEEEEENS_10bfloat16_tEfNS_4arch4Sm80ELb1ELb0ELb1ELb1ELb0ELb0ELb0ELb0ELi2ELi2ELi4ELi2ELb1EEENS1_24CollectiveEpilogueBwdGQAISB_fSE_Li256ELb1ELb0EEENS1_25SingleTileBwdLPTSchedulerILb1ELi128ELb0EEEEEEEEEvNT_6ParamsE,"aw",@nobits
	.sectionflags	@""
	.align	16


//--------------------- .nv.shared._ZN7cutlass13device_kernelIN5flash19enable_sm80_to_sm89INS1_16FlashAttnBwdSm80INS1_25CollectiveMainloopBwdSm80ILi2ELi1EN4cute5tupleIJNS5_1CILi64EEENS7_ILi128EEENS7_ILi96EEEEEENS_10bfloat16_tEfNS_4arch4Sm80ELb1ELb0ELb1ELb1ELb1ELb0ELb0ELb0ELi2ELi2ELi4ELi2ELb1EEENS1_24CollectiveEpilogueBwdGQAISB_fSE_Li256ELb1ELb1EEENS1_25SingleTileBwdLPTSchedulerILb1ELi128ELb1EEEEEEEEEvNT_6ParamsE --------------------------
	.section	.nv.shared._ZN7cutlass13device_kernelIN5flash19enable_sm80_to_sm89INS1_16FlashAttnBwdSm80INS1_25CollectiveMainloopBwdSm80ILi2ELi1EN4cute5tupleIJNS5_1CILi64EEENS7_ILi128EEENS7_ILi96EEEEEENS_10bfloat16_tEfNS_4arch4Sm80ELb1ELb0ELb1ELb1ELb1ELb0ELb0ELb0ELi2ELi2ELi4ELi2ELb1EEENS1_24CollectiveEpilogueBwdGQAISB_fSE_Li256ELb1ELb1EEENS1_25SingleTileBwdLPTSchedulerILb1ELi128ELb1EEEEEEEEEvNT_6ParamsE,"aw",@nobits
	.sectionflags	@""
	.align	16


//--------------------- .nv.shared._ZN7cutlass13device_kernelIN5flash19enable_sm80_to_sm89INS1_16FlashAttnBwdSm80INS1_25CollectiveMainloopBwdSm80ILi2ELi2EN4cute5tupleIJNS5_1CILi64EEENS7_ILi128EEENS7_ILi96EEEEEENS_10bfloat16_tEfNS_4arch4Sm80ELb0ELb0ELb1ELb0ELb0ELb0ELb0ELb0ELi2ELi2ELi4ELi2ELb0EEENS1_21CollectiveEpilogueBwdISB_SC_SE_Li256ELb0ELb0ELi2EEENS1_19SingleTileSchedulerILb0ELb0ELb0ELi128EEEEEEEEEvNT_6ParamsE --------------------------
	.section	.nv.shared._ZN7cutlass13device_kernelIN5flash19enable_sm80_to_sm89INS1_16FlashAttnBwdSm80INS1_25CollectiveMainloopBwdSm80ILi2ELi2EN4cute5tupleIJNS5_1CILi64EEENS7_ILi128EEENS7_ILi96EEEEEENS_10bfloat16_tEfNS_4arch4Sm80ELb0ELb0ELb1ELb0ELb0ELb0ELb0ELb0ELi2ELi2ELi4ELi2ELb0EEENS1_21CollectiveEpilogueBwdISB_SC_SE_Li256ELb0ELb0ELi2EEENS1_19SingleTileSchedulerILb0ELb0ELb0ELi128EEEEEEEEEvNT_6ParamsE,"aw",@nobits
	.sectionflags	@""
	.align	16


//--------------------- .nv.shared._ZN7cutlass13device_kernelIN5flash19enable_sm80_to_sm89INS1_16FlashAttnBwdSm80INS1_25CollectiveMainloopBwdSm80ILi2ELi2EN4cute5tupleIJNS5_1CILi64EEENS7_ILi128EEENS7_ILi96EEEEEENS_10bfloat16_tEfNS_4arch4Sm80ELb0ELb0ELb1ELb0ELb1ELb0ELb0ELb0ELi2ELi2ELi4ELi2ELb0EEENS1_21CollectiveEpilogueBwdISB_SC_SE_Li256ELb0ELb0ELi2EEENS1_19SingleTileSchedulerILb0ELb0ELb0ELi128EEEEEEEEEvNT_6ParamsE --------------------------
	.section	.nv.shared._ZN7cutlass13device_kernelIN5flash19enable_sm80_to_sm89INS1_16FlashAttnBwdSm80INS1_25CollectiveMainloopBwdSm80ILi2ELi2EN4cute5tupleIJNS5_1CILi64EEENS7_ILi128EEENS7_ILi96EEEEEENS_10bfloat16_tEfNS_4arch4Sm80ELb0ELb0ELb1ELb0ELb1ELb0ELb0ELb0ELi2ELi2ELi4ELi2ELb0EEENS1_21CollectiveEpilogueBwdISB_SC_SE_Li256ELb0ELb0ELi2EEENS1_19SingleTileSchedulerILb0ELb0ELb0ELi128EEEEEEEEEvNT_6ParamsE,"aw",@nobits
	.sectionflags	@""
	.align	16


//--------------------- .nv.shared._ZN7cutlass13device_kernelIN5flash19enable_sm80_to_sm89INS1_16FlashAttnBwdSm80INS1_25CollectiveMainloopBwdSm80ILi2ELi2EN4cute5tupleIJNS5_1CILi64EEENS7_ILi128EEENS7_ILi96EEEEEENS_10bfloat16_tEfNS_4arch4Sm80ELb0ELb0ELb1ELb0ELb0ELb0ELb0ELb0ELi2ELi2ELi4ELi2ELb0EEENS1_24CollectiveEpilogueBwdGQAISB_fSE_Li256ELb0ELb0EEENS1_19SingleTileSchedulerILb0ELb0ELb0ELi128EEEEEEEEEvNT_6ParamsE --------------------------
	.section	.nv.shared._ZN7cutlass13device_kernelIN5flash19enable_sm80_to_sm89INS1_16FlashAttnBwdSm80INS1_25CollectiveMainloopBwdSm80ILi2ELi2EN4cute5tupleIJNS5_1CILi64EEENS7_ILi128EEENS7_ILi96EEEEEENS_10bfloat16_tEfNS_4arch4Sm80ELb0ELb0ELb1ELb0ELb0ELb0ELb0ELb0ELi2ELi2ELi4ELi2ELb0EEENS1_24CollectiveEpilogueBwdGQAISB_fSE_Li256ELb0ELb0EEENS1_19SingleTileSchedulerILb0ELb0ELb0ELi128EEEEEEEEEvNT_6ParamsE,"aw",@nobits
	.sectionflags	@""
	.align	16


//--------------------- .nv.shared._ZN7cutlass13device_kernelIN5flash19enable_sm80_to_sm89INS1_16FlashAttnBwdSm80INS1_25CollectiveMainloopBwdSm80ILi2ELi2EN4cute5tupleIJNS5_1CILi64EEENS7_ILi128EEENS7_ILi96EEEEEENS_10bfloat16_tEfNS_4arch4Sm80ELb0ELb0ELb1ELb0ELb1ELb0ELb0ELb0ELi2ELi2ELi4ELi2ELb0EEENS1_24CollectiveEpilogueBwdGQAISB_fSE_Li256ELb0ELb1EEENS1_19SingleTileSchedulerILb0ELb0ELb0ELi128EEEEEEEEEvNT_6ParamsE --------------------------
	.section	.nv.shared._ZN7cutlass13device_kernelIN5flash19enable_sm80_to_sm89INS1_16FlashAttnBwdSm80INS1_25CollectiveMainloopBwdSm80ILi2ELi2EN4cute5tupleIJNS5_1CILi64EEENS7_ILi128EEENS7_ILi96EEEEEENS_10bfloat16_tEfNS_4arch4Sm80ELb0ELb0ELb1ELb0ELb1ELb0ELb0ELb0ELi2ELi2ELi4ELi2ELb0EEENS1_24CollectiveEpilogueBwdGQAISB_fSE_Li256ELb0ELb1EEENS1_19SingleTileSchedulerILb0ELb0ELb0ELi128EEEEEEEEEvNT_6ParamsE,"aw",@nobits
	.sectionflags	@""
	.align	16


//--------------------- .nv.shared._ZN7cutlass13device_kernelIN5flash19enable_sm80_to_sm89INS1_16FlashAttnBwdSm80INS1_25CollectiveMainloopBwdSm80ILi2ELi2EN4cute5tupleIJNS5_1CILi64EEENS7_ILi128EEENS7_ILi96EEEEEENS_10bfloat16_tEfNS_4arch4Sm80ELb0ELb0ELb1ELb1ELb0ELb0ELb0ELb0ELi2ELi2ELi4ELi2ELb0EEENS1_21CollectiveEpilogueBwdISB_SC_SE_Li256ELb1ELb0ELi2EEENS1_19SingleTileSchedulerILb1ELb0ELb0ELi128EEEEEEEEEvNT_6ParamsE --------------------------
	.section	.nv.shared._ZN7cutlass13device_kernelIN5flash19enable_sm80_to_sm89INS1_16FlashAttnBwdSm80INS1_25CollectiveMainloopBwdSm80ILi2ELi2EN4cute5tupleIJNS5_1CILi64EEENS7_ILi128EEENS7_ILi96EEEEEENS_10bfloat16_tEfNS_4arch4Sm80ELb0ELb0ELb1ELb1ELb0ELb0ELb0ELb0ELi2ELi2ELi4ELi2ELb0EEENS1_21CollectiveEpilogueBwdISB_SC_SE_Li256ELb1ELb0ELi2EEENS1_19SingleTileSchedulerILb1ELb0ELb0ELi128EEEEEEEEEvNT_6ParamsE,"aw",@nobits
	.sectionflags	@""
	.align	16


//--------------------- .nv.shared._ZN7cutlass13device_kernelIN5flash19enable_sm80_to_sm89INS1_16FlashAttnBwdSm80INS1_25CollectiveMainloopBwdSm80ILi2ELi2EN4cute5tupleIJNS5_1CILi64EEENS7_ILi128EEENS7_ILi96EEEEEENS_10bfloat16_tEfNS_4arch4Sm80ELb0ELb0ELb1ELb1ELb1ELb0ELb0ELb0ELi2ELi2ELi4ELi2ELb0EEENS1_21CollectiveEpilogueBwdISB_SC_SE_Li256ELb1ELb0ELi2EEENS1_19SingleTileSchedulerILb1ELb0ELb0ELi128EEEEEEEEEvNT_6ParamsE --------------------------
	.section	.nv.shared._ZN7cutlass13device_kernelIN5flash19enable_sm80_to_sm89INS1_16FlashAttnBwdSm80INS1_25CollectiveMainloopBwdSm80ILi2ELi2EN4cute5tupleIJNS5_1CILi64EEENS7_ILi128EEENS7_ILi96EEEEEENS_10bfloat16_tEfNS_4arch4Sm80ELb0ELb0ELb1ELb1ELb1ELb0ELb0ELb0ELi2ELi2ELi4ELi2ELb0EEENS1_21CollectiveEpilogueBwdISB_SC_SE_Li256ELb1ELb0ELi2EEENS1_19SingleTileSchedulerILb1ELb0ELb0ELi128EEEEEEEEEvNT_6ParamsE,"aw",@nobits
	.sectionflags	@""
	.align	16


//--------------------- .nv.shared._ZN7cutlass13device_kernelIN5flash19enable_sm80_to_sm89INS1_16FlashAttnBwdSm80INS1_25CollectiveMainloopBwdSm80ILi2ELi2EN4cute5tupleIJNS5_1CILi64EEENS7_ILi128EEENS7_ILi96EEEEEENS_10bfloat16_tEfNS_4arch4Sm80ELb0ELb0ELb1ELb1ELb0ELb0ELb0ELb0ELi2ELi2ELi4ELi2ELb0EEENS1_24CollectiveEpilogueBwdGQAISB_fSE_Li256ELb1ELb0EEENS1_19SingleTileSchedulerILb1ELb0ELb0ELi128EEEEEEEEEvNT_6ParamsE --------------------------
	.section	.nv.shared._ZN7cutlass13device_kernelIN5flash19enable_sm80_to_sm89INS1_16FlashAttnBwdSm80INS1_25CollectiveMainloopBwdSm80ILi2ELi2EN4cute5tupleIJNS5_1CILi64EEENS7_ILi128EEENS7_ILi96EEEEEENS_10bfloat16_tEfNS_4arch4Sm80ELb0ELb0ELb1ELb1ELb0ELb0ELb0ELb0ELi2ELi2ELi4ELi2ELb0EEENS1_24CollectiveEpilogueBwdGQAISB_fSE_Li256ELb1ELb0EEENS1_19SingleTileSchedulerILb1ELb0ELb0ELi128EEEEEEEEEvNT_6ParamsE,"aw",@nobits
	.sectionflags	@""
	.align	16


//--------------------- .nv.shared._ZN7cutlass13device_kernelIN5flash19enable_sm80_to_sm89INS1_16FlashAttnBwdSm80INS1_25CollectiveMainloopBwdSm80ILi2ELi2EN4cute5tupleIJNS5_1CILi64EEENS7_ILi128EEENS7_ILi96EEEEEENS_10bfloat16_tEfNS_4arch4Sm80ELb0ELb0ELb1ELb1ELb1ELb0ELb0ELb0ELi2ELi2ELi4ELi2ELb0EEENS1_24CollectiveEpilogueBwdGQAISB_fSE_Li256ELb1ELb1EEENS1_19SingleTileSchedulerILb1ELb0ELb0ELi128EEEEEEEEEvNT_6ParamsE --------------------------
	.section	.nv.shared._ZN7cutlass13device_kernelIN5flash19enable_sm80_to_sm89INS1_16FlashAttnBwdSm80INS1_25CollectiveMainloopBwdSm80ILi2ELi2EN4cute5tupleIJNS5_1CILi64EEENS7_ILi128EEENS7_ILi96EEEEEENS_10bfloat16_tEfNS_4arch4Sm80ELb0ELb0ELb1ELb1ELb1ELb0ELb0ELb0ELi2ELi2ELi4ELi2ELb0EEENS1_24CollectiveEpilogueBwdGQAISB_fSE_Li256ELb1ELb1EEENS1_19SingleTileSchedulerILb1ELb0ELb0ELi128EEEEEEEEEvNT_6ParamsE,"aw",@nobits
	.sectionflags	@""
	.align	16


//--------------------- .nv.shared._ZN7cutlass13device_kernelIN5flash19enable_sm80_to_sm89INS1_16FlashAttnBwdSm80INS1_25CollectiveMainloopBwdSm80ILi2ELi2EN4cute5tupleIJNS5_1CILi64EEENS7_ILi128EEENS7_ILi96EEEEEENS_10bfloat16_tEfNS_4arch4Sm80ELb0ELb1ELb1ELb0ELb0ELb0ELb0ELb0ELi2ELi2ELi4ELi2ELb0EEENS1_21CollectiveEpilogueBwdISB_SC_SE_Li256ELb0ELb0ELi2EEENS1_19SingleTileSchedulerILb0ELb0ELb0ELi128EEEEEEEEEvNT_6ParamsE --------------------------
	.section	.nv.shared._ZN7cutlass13device_kernelIN5flash19enable_sm80_to_sm89INS1_16FlashAttnBwdSm80INS1_25CollectiveMainloopBwdSm80ILi2ELi2EN4cute5tupleIJNS5_1CILi64EEENS7_ILi128EEENS7_ILi96EEEEEENS_10bfloat16_tEfNS_4arch4Sm80ELb0ELb1ELb1ELb0ELb0ELb0ELb0ELb0ELi2ELi2ELi4ELi2ELb0EEENS1_21CollectiveEpilogueBwdISB_SC_SE_Li256ELb0ELb0ELi2EEENS1_19SingleTileSchedulerILb0ELb0ELb0ELi128EEEEEEEEEvNT_6ParamsE,"aw",@nobits
	.sectionflags	@""
	.align	16


//--------------------- .nv.shared._ZN7cutlass13device_kernelIN5flash19enable_sm80_to_sm89INS1_16FlashAttnBwdSm80INS1_25CollectiveMainloopBwdSm80ILi2ELi2EN4cute5tupleIJNS5_1CILi64EEENS7_ILi128EEENS7_ILi96EEEEEENS_10bfloat16_tEfNS_4arch4Sm80ELb0ELb1ELb1ELb0ELb1ELb0ELb0ELb0ELi2ELi2ELi4ELi2ELb0EEENS1_21CollectiveEpilogueBwdISB_SC_SE_Li256ELb0ELb0ELi2EEENS1_19SingleTileSchedulerILb0ELb0ELb0ELi128EEEEEEEEEvNT_6ParamsE --------------------------
	.section	.nv.shared._ZN7cutlass13device_kernelIN5flash19enable_sm80_to_sm89INS1_16FlashAttnBwdSm80INS1_25CollectiveMainloopBwdSm80ILi2ELi2EN4cute5tupleIJNS5_1CILi64EEENS7_ILi128EEENS7_ILi96EEEEEENS_10bfloat16_tEfNS_4arch4Sm80ELb0ELb1ELb1ELb0ELb1ELb0ELb0ELb0ELi2ELi2ELi4ELi2ELb0EEENS1_21CollectiveEpilogueBwdISB_SC_SE_Li256ELb0ELb0ELi2EEENS1_19SingleTileSchedulerILb0ELb0ELb0ELi128EEEEEEEEEvNT_6ParamsE,"aw",@nobits
	.sectionflags	@""
	.align	16


//--------------------- .nv.shared._ZN7cutlass13device_kernelIN5flash19enable_sm80_to_sm89INS1_16FlashAttnBwdSm80INS1_25CollectiveMainloopBwdSm80ILi2ELi2EN4cute5tupleIJNS5_1CILi64EEENS7_ILi128EEENS7_ILi96EEEEEENS_10bfloat16_tEfNS_4arch4Sm80ELb0ELb1ELb1ELb0ELb0ELb0ELb0ELb0ELi2ELi2ELi4ELi2ELb0EEENS1_24CollectiveEpilogueBwdGQAISB_fSE_Li256ELb0ELb0EEENS1_19SingleTileSchedulerILb0ELb0ELb0ELi128EEEEEEEEEvNT_6ParamsE --------------------------
	.section	.nv.shared._ZN7cutlass13device_kernelIN5flash19enable_sm80_to_sm89INS1_16FlashAttnBwdSm80INS1_25CollectiveMainloopBwdSm80ILi2ELi2EN4cute5tupleIJNS5_1CILi64EEENS7_ILi128EEENS7_ILi96EEEEEENS_10bfloat16_tEfNS_4arch4Sm80ELb0ELb1ELb1ELb0ELb0ELb0ELb0ELb0ELi2ELi2ELi4ELi2ELb0EEENS1_24CollectiveEpilogueBwdGQAISB_fSE_Li256ELb0ELb0EEENS1_19SingleTileSchedulerILb0ELb0ELb0ELi128EEEEEEEEEvNT_6ParamsE,"aw",@nobits
	.sectionflags	@""
	.align	16


//--------------------- .nv.shared._ZN7cutlass13device_kernelIN5flash19enable_sm80_to_sm89INS1_16FlashAttnBwdSm80INS1_25CollectiveMainloopBwdSm80ILi2ELi2EN4cute5tupleIJNS5_1CILi64EEENS7_ILi128EEENS7_ILi96EEEEEENS_10bfloat16_tEfNS_4arch4Sm80ELb0ELb1ELb1ELb0ELb1ELb0ELb0ELb0ELi2ELi2ELi4ELi2ELb0EEENS1_24CollectiveEpilogueBwdGQAISB_fSE_Li256ELb0ELb1EEENS1_19SingleTileSchedulerILb0ELb0ELb0ELi128EEEEEEEEEvNT_6ParamsE --------------------------
	.section	.nv.shared._ZN7cutlass13device_kernelIN5flash19enable_sm80_to_sm89INS1_16FlashAttnBwdSm80INS1_25CollectiveMainloopBwdSm80ILi2ELi2EN4cute5tupleIJNS5_1CILi64EEENS7_ILi128EEENS7_ILi96EEEEEENS_10bfloat16_tEfNS_4arch4Sm80ELb0ELb1ELb1ELb0ELb1ELb0ELb0ELb0ELi2ELi2ELi4ELi2ELb0EEENS1_24CollectiveEpilogueBwdGQAISB_fSE_Li256ELb0ELb1EEENS1_19SingleTileSchedulerILb0ELb0ELb0ELi128EEEEEEEEEvNT_6ParamsE,"aw",@nobits
	.sectionflags	@""
	.align	16


//--------------------- .nv.shared._ZN7cutlass13device_kernelIN5flash19enable_sm80_to_sm89INS1_16FlashAttnBwdSm80INS1_25CollectiveMainloopBwdSm80ILi2ELi2EN4cute5tupleIJNS5_1CILi64EEENS7_ILi128EEENS7_ILi96EEEEEENS_10bfloat16_tEfNS_4arch4Sm80ELb0ELb1ELb1ELb1ELb0ELb0ELb0ELb0ELi2ELi2ELi4ELi2ELb0EEENS1_21CollectiveEpilogueBwdISB_SC_SE_Li256ELb1ELb0ELi2EEENS1_19SingleTileSchedulerILb1ELb0ELb0ELi128EEEEEEEEEvNT_6ParamsE --------------------------
	.section	.nv.shared._ZN7cutlass13device_kernelIN5flash19enable_sm80_to_sm89INS1_16FlashAttnBwdSm80INS1_25CollectiveMainloopBwdSm80ILi2ELi2EN4cute5tupleIJNS5_1CILi64EEENS7_ILi128EEENS7_ILi96EEEEEENS_10bfloat16_tEfNS_4arch4Sm80ELb0ELb1ELb1ELb1ELb0ELb0ELb0ELb0ELi2ELi2ELi4ELi2ELb0EEENS1_21CollectiveEpilogueBwdISB_SC_SE_Li256ELb1ELb0ELi2EEENS1_19SingleTileSchedulerILb1ELb0ELb0ELi128EEEEEEEEEvNT_6ParamsE,"aw",@nobits
	.sectionflags	@""
	.align	16


//--------------------- .nv.shared._ZN7cutlass13device_kernelIN5flash19enable_sm80_to_sm89INS1_16FlashAttnBwdSm80INS1_25CollectiveMainloopBwdSm80ILi2ELi2EN4cute5tupleIJNS5_1CILi64EEENS7_ILi128EEENS7_ILi96EEEEEENS_10bfloat16_tEfNS_4arch4Sm80ELb0ELb1ELb1ELb1ELb1ELb0ELb0ELb0ELi2ELi2ELi4ELi2ELb0EEENS1_21CollectiveEpilogueBwdISB_SC_SE_Li256ELb1ELb0ELi2EEENS1_19SingleTileSchedulerILb1ELb0ELb0ELi128EEEEEEEEEvNT_6ParamsE --------------------------
	.section	.nv.shared._ZN7cutlass13device_kernelIN5flash19enable_sm80_to_sm89INS1_16FlashAttnBwdSm80INS1_25CollectiveMainloopBwdSm80ILi2ELi2EN4cute5tupleIJNS5_1CILi64EEENS7_ILi128EEENS7_ILi96EEEEEENS_10bfloat16_tEfNS_4arch4Sm80ELb0ELb1ELb1ELb1ELb1ELb0ELb0ELb0ELi2ELi2ELi4ELi2ELb0EEENS1_21CollectiveEpilogueBwdISB_SC_SE_Li256ELb1ELb0ELi2EEENS1_19SingleTileSchedulerILb1ELb0ELb0ELi128EEEEEEEEEvNT_6ParamsE,"aw",@nobits
	.sectionflags	@""
	.align	16


//--------------------- .nv.shared._ZN7cutlass13device_kernelIN5flash19enable_sm80_to_sm89INS1_16FlashAttnBwdSm80INS1_25CollectiveMainloopBwdSm80ILi2ELi2EN4cute5tupleIJNS5_1CILi64EEENS7_ILi128EEENS7_ILi96EEEEEENS_10bfloat16_tEfNS_4arch4Sm80ELb0ELb1ELb1ELb1ELb0ELb0ELb0ELb0ELi2ELi2ELi4ELi2ELb0EEENS1_24CollectiveEpilogueBwdGQAISB_fSE_Li256ELb1ELb0EEENS1_19SingleTileSchedulerILb1ELb0ELb0ELi128EEEEEEEEEvNT_6ParamsE --------------------------
	.section	.nv.shared._ZN7cutlass13device_kernelIN5flash19enable_sm80_to_sm89INS1_16FlashAttnBwdSm80INS1_25CollectiveMainloopBwdSm80ILi2ELi2EN4cute5tupleIJNS5_1CILi64EEENS7_ILi128EEENS7_ILi96EEEEEENS_10bfloat16_tEfNS_4arch4Sm80ELb0ELb1ELb1ELb1ELb0ELb0ELb0ELb0ELi2ELi2ELi4ELi2ELb0EEENS1_24CollectiveEpilogueBwdGQAISB_fSE_Li256ELb1ELb0EEENS1_19SingleTileSchedulerILb1ELb0ELb0ELi128EEEEEEEEEvNT_6ParamsE,"aw",@nobits
	.sectionflags	@""
	.align	16


//--------------------- .nv.shared._ZN7cutlass13device_kernelIN5flash19enable_sm80_to_sm89INS1_16FlashAttnBwdSm80INS1_25CollectiveMainloopBwdSm80ILi2ELi2EN4cute5tupleIJNS5_1CILi64EEENS7_ILi128EEENS7_ILi96EEEEEENS_10bfloat16_tEfNS_4arch4Sm80ELb0ELb1ELb1ELb1ELb1ELb0ELb0ELb0ELi2ELi2ELi4ELi2ELb0EEENS1_24CollectiveEpilogueBwdGQAISB_fSE_Li256ELb1ELb1EEENS1_19SingleTileSchedulerILb1ELb0ELb0ELi128EEEEEEEEEvNT_6ParamsE --------------------------
	.section	.nv.shared._ZN7cutlass13device_kernelIN5flash19enable_sm80_to_sm89INS1_16FlashAttnBwdSm80INS1_25CollectiveMainloopBwdSm80ILi2ELi2EN4cute5tupleIJNS5_1CILi64EEENS7_ILi128EEENS7_ILi96EEEEEENS_10bfloat16_tEfNS_4arch4Sm80ELb0ELb1ELb1ELb1ELb1ELb0ELb0ELb0ELi2ELi2ELi4ELi2ELb0EEENS1_24CollectiveEpilogueBwdGQAISB_fSE_Li256ELb1ELb1EEENS1_19SingleTileSchedulerILb1ELb0ELb0ELi128EEEEEEEEEvNT_6ParamsE,"aw",@nobits
	.sectionflags	@""
	.align	16


//--------------------- .nv.shared._ZN7cutlass13device_kernelIN5flash19enable_sm80_to_sm89INS1_16FlashAttnBwdSm80INS1_25CollectiveMainloopBwdSm80ILi2ELi2EN4cute5tupleIJNS5_1CILi64EEENS7_ILi128EEENS7_ILi96EEEEEENS_10bfloat16_tEfNS_4arch4Sm80ELb1ELb0ELb1ELb0ELb0ELb0ELb0ELb0ELi2ELi2ELi4ELi2ELb0EEENS1_21CollectiveEpilogueBwdISB_SC_SE_Li256ELb0ELb0ELi2EEENS1_25SingleTileBwdLPTSchedulerILb0ELi128ELb0EEEEEEEEEvNT_6ParamsE --------------------------
	.section	.nv.shared._ZN7cutlass13device_kernelIN5flash19enable_sm80_to_sm89INS1_16FlashAttnBwdSm80INS1_25CollectiveMainloopBwdSm80ILi2ELi2EN4cute5tupleIJNS5_1CILi64EEENS7_ILi128EEENS7_ILi96EEEEEENS_10bfloat16_tEfNS_4arch4Sm80ELb1ELb0ELb1ELb0ELb0ELb0ELb0ELb0ELi2ELi2ELi4ELi2ELb0EEENS1_21CollectiveEpilogueBwdISB_SC_SE_Li256ELb0ELb0ELi2EEENS1_25SingleTileBwdLPTSchedulerILb0ELi128ELb0EEEEEEEEEvNT_6ParamsE,"aw",@nobits
	.sectionflags	@""
	.align	16


//--------------------- .nv.shared._ZN7cutlass13device_kernelIN5flash19enable_sm80_to_sm89INS1_16FlashAttnBwdSm80INS1_25CollectiveMainloopBwdSm80ILi2ELi2EN4cute5tupleIJNS5_1CILi64EEENS7_ILi128EEENS7_ILi96EEEEEENS_10bfloat16_tEfNS_4arch4Sm80ELb1ELb0ELb1ELb0ELb1ELb0ELb0ELb0ELi2ELi2ELi4ELi2ELb0EEENS1_21CollectiveEpilogueBwdISB_SC_SE_Li256ELb0ELb0ELi2EEENS1_25SingleTileBwdLPTSchedulerILb0ELi128ELb1EEEEEEEEEvNT_6ParamsE --------------------------
	.section	.nv.shared._ZN7cutlass13device_kernelIN5flash19enable_sm80_to_sm89INS1_16FlashAttnBwdSm80INS1_25CollectiveMainloopBwdSm80ILi2ELi2EN4cute5tupleIJNS5_1CILi64EEENS7_ILi128EEENS7_ILi96EEEEEENS_10bfloat16_tEfNS_4arch4Sm80ELb1ELb0ELb1ELb0ELb1ELb0ELb0ELb0ELi2ELi2ELi4ELi2ELb0EEENS1_21CollectiveEpilogueBwdISB_SC_SE_Li256ELb0ELb0ELi2EEENS1_25SingleTileBwdLPTSchedulerILb0ELi128ELb1EEEEEEEEEvNT_6ParamsE,"aw",@nobits
	.sectionflags	@""
	.align	16


//--------------------- .nv.shared._ZN7cutlass13device_kernelIN5flash19enable_sm80_to_sm89INS1_16FlashAttnBwdSm80INS1_25CollectiveMainloopBwdSm80ILi2ELi2EN4cute5tupleIJNS5_1CILi64EEENS7_ILi128EEENS7_ILi96EEEEEENS_10bfloat16_tEfNS_4arch4Sm80ELb1ELb0ELb1ELb0ELb0ELb0ELb0ELb0ELi2ELi2ELi4ELi2ELb0EEENS1_24CollectiveEpilogueBwdGQAISB_fSE_Li256ELb0ELb0EEENS1_25SingleTileBwdLPTSchedulerILb0ELi128ELb0EEEEEEEEEvNT_6ParamsE --------------------------
	.section	.nv.shared._ZN7cutlass13device_kernelIN5flash19enable_sm80_to_sm89INS1_16FlashAttnBwdSm80INS1_25CollectiveMainloopBwdSm80ILi2ELi2EN4cute5tupleIJNS5_1CILi64EEENS7_ILi128EEENS7_ILi96EEEEEENS_10bfloat16_tEfNS_4arch4Sm80ELb1ELb0ELb1ELb0ELb0ELb0ELb0ELb0ELi2ELi2ELi4ELi2ELb0EEENS1_24CollectiveEpilogueBwdGQAISB_fSE_Li256ELb0ELb0EEENS1_25SingleTileBwdLPTSchedulerILb0ELi128ELb0EEEEEEEEEvNT_6ParamsE,"aw",@nobits
	.sectionflags	@""
	.align	16


//--------------------- .nv.shared._ZN7cutlass13device_kernelIN5flash19enable_sm80_to_sm89INS1_16FlashAttnBwdSm80INS1_25CollectiveMainloopBwdSm80ILi2ELi2EN4cute5tupleIJNS5_1CILi64EEENS7_ILi128EEENS7_ILi96EEEEEENS_10bfloat16_tEfNS_4arch4Sm80ELb1ELb0ELb1ELb0ELb1ELb0ELb0ELb0ELi2ELi2ELi4ELi2ELb0EEENS1_24CollectiveEpilogueBwdGQAISB_fSE_Li256ELb0ELb1EEENS1_25SingleTileBwdLPTSchedulerILb0ELi128ELb1EEEEEEEEEvNT_6ParamsE --------------------------
	.section	.nv.shared._ZN7cutlass13device_kernelIN5flash19enable_sm80_to_sm89INS1_16FlashAttnBwdSm80INS1_25CollectiveMainloopBwdSm80ILi2ELi2EN4cute5tupleIJNS5_1CILi64EEENS7_ILi128EEENS7_ILi96EEEEEENS_10bfloat16_tEfNS_4arch4Sm80ELb1ELb0ELb1ELb0ELb1ELb0ELb0ELb0ELi2ELi2ELi4ELi2ELb0EEENS1_24CollectiveEpilogueBwdGQAISB_fSE_Li256ELb0ELb1EEENS1_25SingleTileBwdLPTSchedulerILb0ELi128ELb1EEEEEEEEEvNT_6ParamsE,"aw",@nobits
	.sectionflags	@""
	.align	16


//--------------------- .nv.shared._ZN7cutlass13device_kernelIN5flash22FlashAttnBwdPreprocessIN4cute5tupleIJNS3_1CILi64EEENS5_ILi96EEEEEENS_10bfloat16_tEfNS_4arch4Sm80ELb1ELb0EEEEEvNT_6ParamsE --------------------------
	.section	.nv.shared._ZN7cutlass13device_kernelIN5flash22FlashAttnBwdPreprocessIN4cute5tupleIJNS3_1CILi64EEENS5_ILi96EEEEEENS_10bfloat16_tEfNS_4arch4Sm80ELb1ELb0EEEEEvNT_6ParamsE,"aw",@nobits
	.sectionflags	@""
	.align	16


//--------------------- .nv.shared._ZN7cutlass13device_kernelIN5flash19enable_sm80_to_sm89INS1_16FlashAttnBwdSm80INS1_25CollectiveMainloopBwdSm80ILi2ELi2EN4cute5tupleIJNS5_1CILi64EEENS7_ILi128EEENS7_ILi96EEEEEENS_10bfloat16_tEfNS_4arch4Sm80ELb1ELb0ELb1ELb1ELb0ELb0ELb0ELb0ELi2ELi2ELi4ELi2ELb0EEENS1_21CollectiveEpilogueBwdISB_SC_SE_Li256ELb1ELb0ELi2EEENS1_25SingleTileBwdLPTSchedulerILb1ELi128ELb0EEEEEEEEEvNT_6ParamsE --------------------------
	.section	.nv.shared._ZN7cutlass13device_kernelIN5flash19enable_sm80_to_sm89INS1_16FlashAttnBwdSm80INS1_25CollectiveMainloopBwdSm80ILi2ELi2EN4cute5tupleIJNS5_1CILi64EEENS7_ILi128EEENS7_ILi96EEEEEENS_10bfloat16_tEfNS_4arch4Sm80ELb1ELb0ELb1ELb1ELb0ELb0ELb0ELb0ELi2ELi2ELi4ELi2ELb0EEENS1_21CollectiveEpilogueBwdISB_SC_SE_Li256ELb1ELb0ELi2EEENS1_25SingleTileBwdLPTSchedulerILb1ELi128ELb0EEEEEEEEEvNT_6ParamsE,"aw",@nobits
	.sectionflags	@""
	.align	16


//--------------------- .nv.shared._ZN7cutlass13device_kernelIN5flash19enable_sm80_to_sm89INS1_16FlashAttnBwdSm80INS1_25CollectiveMainloopBwdSm80ILi2ELi2EN4cute5tupleIJNS5_1CILi64EEENS7_ILi128EEENS7_ILi96EEEEEENS_10bfloat16_tEfNS_4arch4Sm80ELb1ELb0ELb1ELb1ELb1ELb0ELb0ELb0ELi2ELi2ELi4ELi2ELb0EEENS1_21CollectiveEpilogueBwdISB_SC_SE_Li256ELb1ELb0ELi2EEENS1_25SingleTileBwdLPTSchedulerILb1ELi128ELb1EEEEEEEEEvNT_6ParamsE --------------------------
	.section	.nv.shared._ZN7cutlass13device_kernelIN5flash19enable_sm80_to_sm89INS1_16FlashAttnBwdSm80INS1_25CollectiveMainloopBwdSm80ILi2ELi2EN4cute5tupleIJNS5_1CILi64EEENS7_ILi128EEENS7_ILi96EEEEEENS_10bfloat16_tEfNS_4arch4Sm80ELb1ELb0ELb1ELb1ELb1ELb0ELb0ELb0ELi2ELi2ELi4ELi2ELb0EEENS1_21CollectiveEpilogueBwdISB_SC_SE_Li256ELb1ELb0ELi2EEENS1_25SingleTileBwdLPTSchedulerILb1ELi128ELb1EEEEEEEEEvNT_6ParamsE,"aw",@nobits
	.sectionflags	@""
	.align	16


//--------------------- .nv.shared._ZN7cutlass13device_kernelIN5flash19enable_sm80_to_sm89INS1_16FlashAttnBwdSm80INS1_25CollectiveMainloopBwdSm80ILi2ELi2EN4cute5tupleIJNS5_1CILi64EEENS7_ILi128EEENS7_ILi96EEEEEENS_10bfloat16_tEfNS_4arch4Sm80ELb1ELb0ELb1ELb1ELb0ELb0ELb0ELb0ELi2ELi2ELi4ELi2ELb0EEENS1_24CollectiveEpilogueBwdGQAISB_fSE_Li256ELb1ELb0EEENS1_25SingleTileBwdLPTSchedulerILb1ELi128ELb0EEEEEEEEEvNT_6ParamsE --------------------------
	.section	.nv.shared._ZN7cutlass13device_kernelIN5flash19enable_sm80_to_sm89INS1_16FlashAttnBwdSm80INS1_25CollectiveMainloopBwdSm80ILi2ELi2EN4cute5tupleIJNS5_1CILi64EEENS7_ILi128EEENS7_ILi96EEEEEENS_10bfloat16_tEfNS_4arch4Sm80ELb1ELb0ELb1ELb1ELb0ELb0ELb0ELb0ELi2ELi2ELi4ELi2ELb0EEENS1_24CollectiveEpilogueBwdGQAISB_fSE_Li256ELb1ELb0EEENS1_25SingleTileBwdLPTSchedulerILb1ELi128ELb0EEEEEEEEEvNT_6ParamsE,"aw",@nobits
	.sectionflags	@""
	.align	16


//--------------------- .nv.shared._ZN7cutlass13device_kernelIN5flash32FlashAttnBwdPostprocessConvertdQIN4cute5tupleIJNS3_1CILi128EEENS5_ILi96EEEEEENS_10bfloat16_tEfNS_4arch4Sm80ELi256ENS3_8TiledMMAINS3_8MMA_AtomIJNS3_30SM80_16x8x16_F32BF16BF16F32_TNEEEENS3_6LayoutINS4_IJNS5_ILi4EEENS5_ILi2EEENS5_ILi1EEEEEENS4_IJSJ_SH_NS5_ILi0EEEEEEEENS4_IJNS5_ILi64EEENS5_ILi32EEENS5_ILi16EEEEEEEELb0EEEEEvNT_6ParamsE --------------------------
	.section	.nv.shared._ZN7cutlass13device_kernelIN5flash32FlashAttnBwdPostprocessConvertdQIN4cute5tupleIJNS3_1CILi128EEENS5_ILi96EEEEEENS_10bfloat16_tEfNS_4arch4Sm80ELi256ENS3_8TiledMMAINS3_8MMA_AtomIJNS3_30SM80_16x8x16_F32BF16BF16F32_TNEEEENS3_6LayoutINS4_IJNS5_ILi4EEENS5_ILi2EEENS5_ILi1EEEEEENS4_IJSJ_SH_NS5_ILi0EEEEEEEENS4_IJNS5_ILi64EEENS5_ILi32EEENS5_ILi16EEEEEEEELb0EEEEEvNT_6ParamsE,"aw",@nobits
	.sectionflags	@""
	.align	16


//--------------------- .nv.shared._ZN7cutlass13device_kernelIN5flash32FlashAttnBwdPostprocessConvertdQIN4cute5tupleIJNS3_1CILi64EEENS5_ILi96EEEEEENS_10bfloat16_tEfNS_4arch4Sm80ELi256ENS3_8TiledMMAINS3_8MMA_AtomIJNS3_30SM80_16x8x16_F32BF16BF16F32_TNEEEENS3_6LayoutINS4_IJNS5_ILi2EEENS5_ILi4EEENS5_ILi1EEEEEENS4_IJSJ_SH_NS5_ILi0EEEEEEEENS4_IJNS5_ILi32EEESO_NS5_ILi16EEEEEEEELb0EEEEEvNT_6ParamsE --------------------------
	.section	.nv.shared._ZN7cutlass13device_kernelIN5flash32FlashAttnBwdPostprocessConvertdQIN4cute5tupleIJNS3_1CILi64EEENS5_ILi96EEEEEENS_10bfloat16_tEfNS_4arch4Sm80ELi256ENS3_8TiledMMAINS3_8MMA_AtomIJNS3_30SM80_16x8x16_F32BF16BF16F32_TNEEEENS3_6LayoutINS4_IJNS5_ILi2EEENS5_ILi4EEENS5_ILi1EEEEEENS4_IJSJ_SH_NS5_ILi0EEEEEEEENS4_IJNS5_ILi32EEESO_NS5_ILi16EEEEEEEELb0EEEEEvNT_6ParamsE,"aw",@nobits
	.sectionflags	@""
	.align	16


//--------------------- .nv.shared._ZN7cutlass13device_kernelIN5flash19enable_sm80_to_sm89INS1_16FlashAttnBwdSm80INS1_25CollectiveMainloopBwdSm80ILi2ELi2EN4cute5tupleIJNS5_1CILi64EEENS7_ILi128EEENS7_ILi96EEEEEENS_10bfloat16_tEfNS_4arch4Sm80ELb1ELb0ELb1ELb1ELb1ELb0ELb0ELb0ELi2ELi2ELi4ELi2ELb0EEENS1_24CollectiveEpilogueBwdGQAISB_fSE_Li256ELb1ELb1EEENS1_25SingleTileBwdLPTSchedulerILb1ELi128ELb1EEEEEEEEEvNT_6ParamsE --------------------------
	.section	.nv.shared._ZN7cutlass13device_kernelIN5flash19enable_sm80_to_sm89INS1_16FlashAttnBwdSm80INS1_25CollectiveMainloopBwdSm80ILi2ELi2EN4cute5tupleIJNS5_1CILi64EEENS7_ILi128EEENS7_ILi96EEEEEENS_10bfloat16_tEfNS_4arch4Sm80ELb1ELb0ELb1ELb1ELb1ELb0ELb0ELb0ELi2ELi2ELi4ELi2ELb0EEENS1_24CollectiveEpilogueBwdGQAISB_fSE_Li256ELb1ELb1EEENS1_25SingleTileBwdLPTSchedulerILb1ELi128ELb1EEEEEEEEEvNT_6ParamsE,"aw",@nobits
	.sectionflags	@""
	.align	16


//--------------------- .nv.shared._ZN7cutlass13device_kernelIN5flash22FlashAttnBwdPreprocessIN4cute5tupleIJNS3_1CILi64EEENS5_ILi96EEEEEENS_10bfloat16_tEfNS_4arch4Sm80ELb1ELb1EEEEEvNT_6ParamsE --------------------------
	.section	.nv.shared._ZN7cutlass13device_kernelIN5flash22FlashAttnBwdPreprocessIN4cute5tupleIJNS3_1CILi64EEENS5_ILi96EEEEEENS_10bfloat16_tEfNS_4arch4Sm80ELb1ELb1EEEEEvNT_6ParamsE,"aw",@nobits
	.sectionflags	@""
	.align	16
